// cutlass_sweep.examples — 39_gemm_permute/gemm_permute.cu @ arch=sm_90
// __CUTLASS_EXAMPLE_DIR__=39_gemm_permute
/***************************************************************************************************
 * Copyright (c) 2017 - 2025 NVIDIA CORPORATION & AFFILIATES. All rights reserved.
 * SPDX-License-Identifier: BSD-3-Clause
 *
 * Redistribution and use in source and binary forms, with or without
 * modification, are permitted provided that the following conditions are met:
 *
 * 1. Redistributions of source code must retain the above copyright notice, this
 * list of conditions and the following disclaimer.
 *
 * 2. Redistributions in binary form must reproduce the above copyright notice,
 * this list of conditions and the following disclaimer in the documentation
 * and/or other materials provided with the distribution.
 *
 * 3. Neither the name of the copyright holder nor the names of its
 * contributors may be used to endorse or promote products derived from
 * this software without specific prior written permission.
 *
 * THIS SOFTWARE IS PROVIDED BY THE COPYRIGHT HOLDERS AND CONTRIBUTORS "AS IS"
 * AND ANY EXPRESS OR IMPLIED WARRANTIES, INCLUDING, BUT NOT LIMITED TO, THE
 * IMPLIED WARRANTIES OF MERCHANTABILITY AND FITNESS FOR A PARTICULAR PURPOSE ARE
 * DISCLAIMED. IN NO EVENT SHALL THE COPYRIGHT HOLDER OR CONTRIBUTORS BE LIABLE
 * FOR ANY DIRECT, INDIRECT, INCIDENTAL, SPECIAL, EXEMPLARY, OR CONSEQUENTIAL
 * DAMAGES (INCLUDING, BUT NOT LIMITED TO, PROCUREMENT OF SUBSTITUTE GOODS OR
 * SERVICES; LOSS OF USE, DATA, OR PROFITS; OR BUSINESS INTERRUPTION) HOWEVER
 * CAUSED AND ON ANY THEORY OF LIABILITY, WHETHER IN CONTRACT, STRICT LIABILITY,
 * OR TORT (INCLUDING NEGLIGENCE OR OTHERWISE) ARISING IN ANY WAY OUT OF THE USE
 * OF THIS SOFTWARE, EVEN IF ADVISED OF THE POSSIBILITY OF SUCH DAMAGE.
 *
 **************************************************************************************************/

/*! \file
    \brief GEMM Permute Example.

    This example computes batched GEMM operations with output results permuted as reshaped tensors.

    We provide layout plugin as a flexible tool for users to add any customized input/output tensor permute operation, 
    or any other generalized global memory writeout address computation. To add a customized layout, add new class
    in include/cutlass/layout/permute.h

    In this example we use several permute operations (permute([0, 2, 1, 3]))

    In this example, we used Tensor4DPermuteBMM0213 layout to perform Batched GEMM with permute([0, 2, 1, 3]) on BMM
    whole output tensor, and used Tensor5DPermute20314 layout to perform Normal GEMM with permute([2, 0, 3, 1, 4]) on
    output matrix. The address computations are performed in compute(col_init, row_init, stride_init, 
    BMM_batch_idx) with {col_permute, row_permute and stride_permute} as new addresses after permute op.
    (check include/cutlass/layout/permute.h)

    Tips:
    
      1) Make sure to set batch_stride to zero for BMM permute; also the BMM GEMM should be in mode
      cutlass::gemm::GemmUniversalMode::kBatched instead of kArray.

      2) When the contiguous dimension is touched in permute op (for example [0, 2, 3, 1] for row-major matrix 
      or [1, 0, 2, 3] for column-major), Alignment should be set to 1 for the corresponding matrix. 
      If the last dimension is untouched,  one can set Alignment to be larger like 8 in our example.
      As a result, permute op without touching the unit stride dimension is recommended to obtain the best performance.

    Examples:

      # Runs a batched GEMM with 96 batches
      $ ./examples/39_gemm_permute/39_gemm_permute --problem-count=96

      # Runs a batched GEMM with 96 batches (with GEMM-K dimension equal to 1024)
      $ ./examples/39_gemm_permute/39_gemm_permute --problem-count=96 --k=1024 --verbose=true

      # Execute batched GEMM and profile with NSight
      $ nv-nsight-cu-cli ./examples/39_gemm_permute/39_gemm_permute --m=256 --n=192 --k=256 --verbose=true --iterations=1 --reference-check=false

*/

/////////////////////////////////////////////////////////////////////////////////////////////////

#include <iostream>
#include <fstream>
#include <sstream>
#include <vector>
#include <map>
#include <unordered_map>

#include "cutlass/cutlass.h"
#include "cutlass/gemm/gemm.h"
#include "cutlass/gemm/device/gemm_universal.h"

#include "cutlass/util/command_line.h"
#include "cutlass/util/distribution.h"
#include "cutlass/util/device_memory.h"
#include "cutlass/util/tensor_view_io.h"
#include "cutlass/util/host_tensor.h"
#include "cutlass/util/reference/host/gemm_complex.h"
#include "cutlass/util/reference/device/gemm_complex.h"
#include "cutlass/util/reference/host/tensor_compare.h"
#include "cutlass/util/reference/device/tensor_compare.h"
#include "cutlass/util/reference/host/tensor_copy.h"
#include "cutlass/util/reference/device/tensor_fill.h"
#include "cutlass/util/reference/host/tensor_norm.h"

#include "cutlass/layout/permute.h"

#include "layouts.h"
#include "permute_info.h"

/// Tensor4DPermuteBMM0213 --->
/// Permute layout function for 4-D permuted tensors for BMM with BMM tensor (dimension as [B, M, N]) reshaped
/// as [B/D1, D1, M, N]. Then perform permute([0, 2, 1, 3]) on the corresponding whole BMM tensor.
int constexpr D1 = 12;

/// Tensor5DPermute20314 --->
/// Permute layout function for 5-D permuted tensors with matrix (dimension as [M, N]) reshaped
/// as [M/T1, T1, T2, T3, N/T2/T3]. Then perform permute([2, 0, 3, 1, 4]) on the corresponding tensor.
int constexpr T1 = 16; 
int constexpr T2 = 3;
int constexpr T3 = 8;

/// Tensor4DPermute0213 --->
/// Permute layout function for 4-D permuted tensors with matrix (dimension as [M, N]) reshaped
/// as [M/S1, S1, S2, N/S2]. Then perform permute([0, 2, 1, 3]) on the corresponding tensor.
int constexpr S1 = 8; 
int constexpr S2 = 4;

// // // Alignments
int constexpr AlignmentA = 8;
int constexpr AlignmentB = 8;
int constexpr AlignmentC = 8;

/// GEMM element types
using ElementInput = cutlass::half_t;
using ElementOutput = cutlass::half_t;
using ElementAccumulator = float;

/////////////////////////////////////////////////////////////////////////////////////////////////

/// Useful macros

#define CHECK_CUDA_CALL(call, handler) \
do { \
  cudaError_t __err = (call); \
  if (__err != cudaSuccess) { \
    std::cerr << #call " failed: " << cudaGetErrorString(__err) << std::endl; \
    handler; \
  } \
} while(0)

#define CHECK_CUTLASS_CALL(call, handler) \
do { \
  cutlass::Status __status = (call); \
  if (__status != cutlass::Status::kSuccess) { \
    std::cerr << #call " failed: " << cutlass::cutlassGetStatusString(__status) << std::endl; \
    handler; \
  } \
} while(0)

/////////////////////////////////////////////////////////////////////////////////////////////////

// Command line options parsing
struct Options {

  bool help;
  bool error;
  bool reference_check;

  cutlass::gemm::GemmCoord problem_each;

  int batch_count;
  int iterations;
  int cuda_streams;
  bool verbose;
  float alpha;
  float beta;

  //
  // Methods
  // 

  Options():
    help(false),
    error(false),
    reference_check(true),
    batch_count(-1),
    iterations(20),
    cuda_streams(0),
    verbose(false),
    alpha(1),
    beta()
  { }

  // Parses the command line
  void parse(int argc, char const **args) {
    cutlass::CommandLine cmd(argc, args);

    if (cmd.check_cmd_line_flag("help")) {
      help = true;
      return;
    }

    cmd.get_cmd_line_argument("alpha", alpha, 1.0f);
    cmd.get_cmd_line_argument("beta", beta, 0.0f);    
    cmd.get_cmd_line_argument("iterations", iterations, 20);
    cmd.get_cmd_line_argument("streams", cuda_streams, 0);
    cmd.get_cmd_line_argument("verbose", verbose, false);
    cmd.get_cmd_line_argument("reference-check", reference_check, true);

    int m, n, k;

    cmd.get_cmd_line_argument("m", m, 384);
    cmd.get_cmd_line_argument("n", n, 192);
    cmd.get_cmd_line_argument("k", k, 384);
    cmd.get_cmd_line_argument("batch-count", batch_count, 96);

    problem_each = cutlass::gemm::GemmCoord(m, n, k);
  }

  /// Prints the usage statement.
  std::ostream & print_usage(std::ostream &out) const {

    out << 
      "39_gemm_permute\n"
      "\n"
      " This example tests and profiles the performance of normal GEMM and batched GEMM with different"
      " combinations of fused permutations of input and output tensors."
      "\n"
      " Permutations considered in this example:\n"
      "\n"
      " Normal GEMM:\n"
      " 1) Tensor4DPermute0213: matrix of shape [X, Y] is reshaped as [X/S1, S1, S2, Y/S2] and has its dimensions"
      " permuted as [0, 2, 1, 3], resulting in shape [X/S1, S2, S1, Y/S2] viewed as matrix of shape [X*S2/S1, Y*S1/S2].\n"
      " 2) Tensor5DPermute20314: matrix of shape [X, Y] is reshaped as [X/T1, T1, T2, T3, Y/T2/T3] and has its dimensions"
      " permuted as [2, 0, 3, 1, 4], resulting in shape [T2, X/T1, T3, T1, Y/T2/T3] viewed as matrix of shape [X*T2/T1, Y*T1/T2].\n"
       "\n"
      " Batched GEMM:\n"
      " 3) Tensor4DPermuteBMM0213: batched tensor of 3D shape [B, X, Y] is reshaped as 4D shape [B/D1, D1, X, Y]"
      " and has its dimensions permuted as [0, 2, 1, 3], resulting in shape [B/D1, X, D1, Y] viewed as"
      " a matrix of shape [B/D1, X, Y*D1] for batched GEMM purposes.\n"
      "\n"
      " Note: S1, S2, D1, D2, T1, T2, T3 are compile-time constants defined in gemm_permute.cu."
      " Runtime specification of these values is not supported."
      " These values along with alignment requirements place constraints on supported matrix sizes.\n"
      "\n"
      " Note: X, Y above may refer to M, N or K dimensions of GEMM problem, depending on the tensor considered (A, B or D)."
      " For the output tensor D the values correspond directly to dimensions of D, whereas for A and B the original dimensions"
      " X', Y' are inferred from the ones supplied to the GEMM, taking into account the permute operation.\n"
      "\n"
      "Options:\n"
      "\n"
      "  --help                      If specified, displays this usage statement.\n\n"
      "  --batch-count=<int>         Sets the number of batches in batched GEMM (batch number for BMM). (default: --batch-count=768)\n"
      "  --m=<int>                   Sets the M dimension for both batched GEMM and normal GEMM problems. (default: --m=128)\n"
      "  --n=<int>                   Sets the N dimension for both batched GEMM and normal GEMM problems. (default: --n=192)\n"
      "  --k=<int>                   Sets the K dimension for both batched GEMM and normal GEMM problems. (default: --k=384)\n"
      "  --alpha=<f32>               Epilogue scalar alpha (real part)\n"
      "  --beta=<f32>                Epilogue scalar beta (real part)\n\n"
      "  --iterations=<int>          Number of profiling iterations to perform.\n"
      "  --reference-check=<bool>    If true, performs reference check.\n"
      "  --verbose=<bool>            If true, prints problem sizes and batching structure.\n"
      "\n"
      "Examples:\n"
      "\n"
      "# Runs a batched GEMM with 96 batches\n"
      "$ ./examples/39_gemm_permute/39_gemm_permute --batch-count=96\n"
      "\n"
      "# Runs a batched GEMM with 96 batches (with GEMM-K dimension equal to 1024)\n"
      "$ ./examples/39_gemm_permute/39_gemm_permute --batch-count=96 --k=1024 --verbose=true\n"
      "\n"
      "# Execute batched GEMM and profile with NSight\n"
      "$ nv-nsight-cu-cli ./examples/39_gemm_permute/39_gemm_permute --m=256 --n=192 --k=256 --verbose=true --iterations=1 --reference-check=false\n"
      "\n";

    return out;
  }

  /// Compute performance in GFLOP/s
  double gflops(double runtime_s, bool batched) const {

    // Number of real-valued multiply-adds 
    int64_t fmas = int64_t();

    fmas += problem_each.product() * (batched ? batch_count : 1);
    
    // Two flops per multiply-add
    return 2.0 * double(fmas) / double(1.0e9) / runtime_s;
  }
};

///////////////////////////////////////////////////////////////////////////////////////////////////

namespace { // (anonymous)

/// Dimension-generic permutation loop
template<int I, typename Element, typename Layout, typename PermuteOp, typename Coord>
void permute_host_impl(
    cutlass::TensorView<Element const, Layout> const & input,
    cutlass::TensorView<Element, Layout> const & output,
    PermuteOp && permute,
    Coord & coord
) {
  static_assert(Layout::kRank == Coord::kRank, "Incompatible Layout and Coord types");
  if constexpr (I == Coord::kRank) {
    output.at(permute(coord)) = input.at(coord);
  }
  else {
    for (coord[I] = 0; coord[I] < input.extent(I); ++coord[I]) {
      permute_host_impl<I+1>(input, output, std::forward<PermuteOp>(permute), coord);
    }
  }
}

} // namespace (anonymous)

/// Perform a reference (host-based) permutation of an input tensor
template<typename PermuteLayout, typename Element, typename Layout>
void permute_host(
    cutlass::TensorView<Element const, Layout> const &input,
    cutlass::TensorView<Element, Layout> const &output,
    int batch_count) {
  Layout layout = input.layout();
  cutlass::MatrixCoord extent = input.extent();

  std::size_t num_elems = layout.capacity(extent) * batch_count;
  std::vector<Element> h_input(num_elems);
  cutlass::device_memory::copy_to_host(h_input.data(), input.data(), num_elems);

  std::vector<Element> h_output(num_elems);

  using Info = PermuteInfo<PermuteLayout>;
  using TensorLayout = typename Info::Layout;

  auto shape_orig = Info::original_shape(extent, batch_count);
  auto shape_perm = Info::permute(shape_orig);

  cutlass::TensorView<Element const, TensorLayout> view_input(h_input.data(), TensorLayout::packed(shape_orig), shape_orig); 
  cutlass::TensorView<Element, TensorLayout> view_output(h_output.data(), TensorLayout::packed(shape_perm), shape_perm);

  decltype(shape_orig) coord;
  permute_host_impl<0>(view_input, view_output, Info::permute, coord);

  cutlass::device_memory::copy_to_device(output.data(), h_output.data(), num_elems);
}

template<typename Layout>
struct LayoutInfo;

template<>
struct LayoutInfo<cutlass::layout::RowMajor> {
  static std::string name() { return "RowMajor"; }
};

template<>
struct LayoutInfo<cutlass::layout::ColumnMajor> {
  static std::string name() { return "ColumnMajor"; }
};

///////////////////////////////////////////////////////////////////////////////////////////////////

template <typename ElementA, typename ElementB, typename ElementC>
class Testbed {
private:

  //
  // Data members
  //

  Options & options;

  /// Initialization
  cutlass::Distribution::Kind init_A;
  cutlass::Distribution::Kind init_B;
  cutlass::Distribution::Kind init_C;
  uint32_t seed;

  cutlass::DeviceAllocation<ElementA> block_A;
  cutlass::DeviceAllocation<ElementB> block_B;
  cutlass::DeviceAllocation<ElementC> block_C;
  cutlass::DeviceAllocation<ElementC> block_D;

public:

  //
  // Methods
  //

  Testbed(
    Options &options_,
    cutlass::Distribution::Kind init_A_ = cutlass::Distribution::Uniform,
    cutlass::Distribution::Kind init_B_ = cutlass::Distribution::Uniform,
    cutlass::Distribution::Kind init_C_ = cutlass::Distribution::Uniform,
    uint32_t seed_ = 3090
  ):
    options(options_), init_A(init_A_), init_B(init_B_), init_C(init_C_), seed(seed_) { }

private:

  /// Print permutation info for one tensor
  template<typename PermuteLayout>
  void print_tensor_info(
      std::ostream & os,
      std::string const &tensor_name,
      int row_dim,
      int col_dim) {

    cutlass::MatrixCoord extent(options.problem_each.at(row_dim), options.problem_each.at(col_dim));
    using Info = PermuteInfo<PermuteLayout>;

    os << "tensor " << tensor_name << ": " << Info::desc() << "\n";
    os << "    extent: [" << extent.row() << ", " << extent.column() << "]";
    if (Info::kBatched) {
      os << ", batch count: " << options.batch_count;
    }
    os << "\n";
    if (!cutlass::layout::is_trivial_permute<PermuteLayout>) {
      auto shape_orig = Info::original_shape(extent, options.batch_count);
      auto shape_perm = Info::permute(shape_orig);
      os << "  original: [" << shape_orig << "]\n";
      os << "  permuted: [" << shape_perm << "]\n";
    }
  }

  /// Check shape compatibility for one tensor
  template<typename Layout, typename PermuteLayout, int Alignment>
  bool check_tensor_shape(
      std::string const &tensor_name,
      int row_dim,
      int col_dim) {

    cutlass::MatrixCoord extent(options.problem_each.at(row_dim), options.problem_each.at(col_dim));

    using Info = PermuteInfo<PermuteLayout>;

    auto rowAlign = cutlass::platform::is_same<Layout, cutlass::layout::ColumnMajor>::value ? Alignment : 1;
    auto colAlign = cutlass::platform::is_same<Layout, cutlass::layout::RowMajor>::value ? Alignment : 1;

    auto rowFactor = Info::kRowFactor * rowAlign;
    auto colFactor = Info::kColumnFactor * colAlign;

    // Assumes row-major layout
    bool const valid_row = extent.row() % rowFactor == 0;
    if (!valid_row) {
      std::cerr << "Invalid tensor " << tensor_name << " row size = " << extent.row() << ", "
                   "must be divisible by " << rowFactor << ", "
                   "required by " << Info::name() << 
                   (rowAlign > 1 ? (" and alignment of " + std::to_string(rowAlign)) : "") << std::endl;
    }

    bool const valid_col = extent.column() % colFactor == 0;
    if (!valid_col) {
      std::cerr << "Invalid tensor " << tensor_name << " column size = " << extent.column() << ", "
                   "must be divisible by " << colFactor << ", "
                   "required by " << Info::name() << 
                   (colAlign > 1 ? (" and alignment of " + std::to_string(colAlign)) : "") << std::endl;
    }

    bool const valid_bsz = options.batch_count % Info::kBatchFactor == 0;
    if (!valid_bsz) {
      std::cerr << "Invalid batch count = " << options.batch_count << ", "
                   "must be divisible by " << Info::kBatchFactor << ", "
                   "required by " << Info::name() << std::endl;
    }

    return valid_row && valid_col && valid_bsz;
  }

  /// Helper to initialize a tensor view
  template <typename Element>
  void initialize_tensor_(
      Element *ptr,
      size_t capacity, 
      cutlass::Distribution::Kind dist_kind,
      uint32_t seed) {

    if (dist_kind == cutlass::Distribution::Uniform) {

      Element scope_max, scope_min;
      int bits_input = cutlass::sizeof_bits<Element>::value;
      int bits_output = cutlass::sizeof_bits<ElementC>::value;

      if (bits_input == 1) {
        scope_max = 2;
        scope_min = 0;
      } else if (bits_input <= 8) {
        scope_max = 2;
        scope_min = -2;
      } else if (bits_output == 16) {
        if (cutlass::sizeof_bits<ElementAccumulator>::value <= 16) {
          scope_max = 5;
          scope_min = -5;
        }
        else {
          scope_max = 8;
          scope_min = -8;
        }
      } else {
        scope_max = 8;
        scope_min = -8;
      }

      cutlass::reference::device::BlockFillRandomUniform(
        ptr, capacity, seed, scope_max, scope_min, 0);
    } 
    else if (dist_kind == cutlass::Distribution::Gaussian) {

      cutlass::reference::device::BlockFillRandomGaussian(
        ptr, capacity, seed, Element(), Element(0.5f));
    }
    else if (dist_kind == cutlass::Distribution::Sequential) {

      // Fill with increasing elements
      cutlass::reference::device::BlockFillSequential(
        ptr, capacity, Element(1), Element());
    } 
    else {

      // Fill with all 1s
      cutlass::reference::device::BlockFillSequential(
        ptr, capacity, Element(), Element(1));
    }
  }

  /// Initializes data structures
  void initialize(int batch_count) {

    srand(seed);

    int64_t total_elements_A = options.problem_each.m() * options.problem_each.k() * batch_count;
    int64_t total_elements_B = options.problem_each.n() * options.problem_each.k() * batch_count;
    int64_t total_elements_C = options.problem_each.m() * options.problem_each.n() * batch_count;
    int64_t total_elements_D = options.problem_each.m() * options.problem_each.n() * batch_count;

    // Allocate space
    block_A.reset(total_elements_A);
    block_B.reset(total_elements_B);
    block_C.reset(total_elements_C);
    block_D.reset(total_elements_D);

    // Initialize input tensors
    initialize_tensor_(block_A.get(), total_elements_A, init_A, seed * 2021);
    initialize_tensor_(block_B.get(), total_elements_B, init_B, seed * 2022);
    initialize_tensor_(block_C.get(), total_elements_C, init_C, seed * 2023);

    cutlass::reference::device::BlockFillSequential(
      block_D.get(), total_elements_D, ElementC(), ElementC());
  }


  /// Check device GEMM results against a reference implementation with separate host-based permutation
  template<typename Gemm>
  bool validate(Gemm const &gemm) {

    bool constexpr kBatched = PermuteInfo<typename Gemm::PermuteALayout>::kBatched 
                           || PermuteInfo<typename Gemm::PermuteBLayout>::kBatched 
                           || PermuteInfo<typename Gemm::PermuteDLayout>::kBatched;
                      
    int const batch_count = kBatched ? options.batch_count : 1;

    cutlass::gemm::GemmCoord problem = options.problem_each;

    cutlass::MatrixCoord extent_A{problem.m(), problem.k()};
    cutlass::MatrixCoord extent_B{problem.k(), problem.n()};
    cutlass::MatrixCoord extent_C{problem.m(), problem.n()};

    using LayoutA = typename Gemm::LayoutA;
    using LayoutB = typename Gemm::LayoutB;
    using LayoutC = typename Gemm::LayoutC;

    LayoutA layout_A(LayoutA::packed(extent_A));
    LayoutB layout_B(LayoutB::packed(extent_B));
    LayoutC layout_C(LayoutC::packed(extent_C));

    auto size_A = layout_A.capacity(extent_A) * batch_count;
    auto size_B = layout_B.capacity(extent_B) * batch_count;
    auto size_C = layout_C.capacity(extent_C) * batch_count;
    
    cutlass::TensorView<ElementA, LayoutA> view_A(block_A.get(), layout_A, extent_A);
    cutlass::TensorView<ElementB, LayoutB> view_B(block_B.get(), layout_B, extent_B);
    cutlass::TensorView<ElementC, LayoutC> view_C(block_C.get(), layout_C, extent_C);
    cutlass::TensorView<ElementC, LayoutC> view_D(block_D.get(), layout_C, extent_C);

    cutlass::DeviceAllocation<ElementA> block_A_perm(size_A);
    cutlass::DeviceAllocation<ElementA> block_B_perm(size_B);

    cutlass::TensorView<ElementA, LayoutA> view_A_perm(block_A_perm.get(), layout_A, extent_A);
    cutlass::TensorView<ElementB, LayoutB> view_B_perm(block_B_perm.get(), layout_B, extent_B);

    permute_host<typename Gemm::PermuteALayout>(view_A.const_view(), view_A_perm, batch_count);
    permute_host<typename Gemm::PermuteBLayout>(view_B.const_view(), view_B_perm, batch_count);

    cutlass::DeviceAllocation<ElementC>    block_D_ref(size_C);
    cutlass::TensorView<ElementC, LayoutC> view_D_ref(block_D_ref.get(), layout_C, extent_C);

    using EpilogueOutputOp = typename Gemm::GemmKernel::Epilogue::OutputOp;

    // Reference GEMM
    cutlass::reference::device::GemmComplex<
        ElementA, LayoutA,
        ElementB, LayoutB,
        ElementC, LayoutC, 
        typename EpilogueOutputOp::ElementCompute,
        typename Gemm::ElementAccumulator
    >(
      problem,
      options.alpha, 
      view_A_perm,
      Gemm::kTransformA,
      view_B_perm,
      Gemm::kTransformB,
      options.beta, 
      view_C, 
      view_D_ref, 
      ElementAccumulator(0),
      batch_count,
      options.problem_each.m() * options.problem_each.k(),
      options.problem_each.n() * options.problem_each.k(),
      options.problem_each.m() * options.problem_each.n(),
      options.problem_each.m() * options.problem_each.n()
    );

    cutlass::DeviceAllocation<ElementC>    block_D_perm(size_C);
    cutlass::TensorView<ElementC, LayoutC> view_D_perm(block_D_perm.get(), layout_C, extent_C);
    permute_host<typename Gemm::PermuteDLayout>(view_D_ref.const_view(), view_D_perm, batch_count);

    // Reference check
    return cutlass::reference::device::BlockCompareEqual(view_D_perm.data(), view_D.data(), size_C);
}

public:

  template<typename Gemm>
  bool profile_GEMM_permute() {

    using LayoutA = typename Gemm::LayoutA;
    using LayoutB = typename Gemm::LayoutB;
    using LayoutC = typename Gemm::LayoutC;

    using PermuteALayout = typename Gemm::PermuteALayout;
    using PermuteBLayout = typename Gemm::PermuteBLayout;
    using PermuteDLayout = typename Gemm::PermuteDLayout;

    bool constexpr kBatched = PermuteInfo<PermuteALayout>::kBatched 
                           || PermuteInfo<PermuteBLayout>::kBatched 
                           || PermuteInfo<PermuteDLayout>::kBatched;

    std::cout << "\n"
                 "====================================================\n"
                 << (kBatched ? "Batched" : "Normal") << " GEMM:"
                 << "\n  A=" << LayoutInfo<LayoutA>::name() << "," << PermuteInfo<PermuteALayout>::name()
                 << "\n  B=" << LayoutInfo<LayoutB>::name() << "," << PermuteInfo<PermuteBLayout>::name()
                 << "\n  D=" << LayoutInfo<LayoutC>::name() << "," << PermuteInfo<PermuteDLayout>::name()
                 << "\n"
                 "====================================================\n";

    if (options.verbose) {
      print_tensor_info<PermuteALayout>(std::cout, "A", 0, 2);
      print_tensor_info<PermuteBLayout>(std::cout, "B", 2, 1);
      print_tensor_info<PermuteDLayout>(std::cout, "D", 0, 1);
    }
    std::cout << std::endl;

    bool valid = true;
    valid &= check_tensor_shape<LayoutA, PermuteALayout, Gemm::kAlignmentA>("A", 0, 2);
    valid &= check_tensor_shape<LayoutB, PermuteBLayout, Gemm::kAlignmentB>("B", 2, 1);
    valid &= check_tensor_shape<LayoutC, PermuteDLayout, Gemm::kAlignmentC>("D", 0, 1);
    if (!valid)
    {
      std::cout << "Skipped test" << std::endl;
      return true;
    }

    int const batch_count = kBatched ? options.batch_count : 1;

    // Initialize the problem
    initialize(batch_count);

    // Configure the GEMM arguments
    using EpilogueOutputOp = typename Gemm::GemmKernel::Epilogue::OutputOp;
    typename EpilogueOutputOp::Params epilogue_op(options.alpha, options.beta);

    // Please make sure all problem_sizes are the same for kBatched mode
    auto problem = options.problem_each;

    cutlass::MatrixCoord extent_A{problem.m(), problem.k()};
    cutlass::MatrixCoord extent_B{problem.k(), problem.n()};
    cutlass::MatrixCoord extent_C{problem.m(), problem.n()};

    LayoutA layout_A(LayoutA::packed(extent_A));
    LayoutB layout_B(LayoutB::packed(extent_B));
    LayoutC layout_C(LayoutC::packed(extent_C));

    // Configure GEMM arguments
    typename Gemm::Arguments arguments{
      kBatched ? cutlass::gemm::GemmUniversalMode::kBatched : cutlass::gemm::GemmUniversalMode::kGemm,
      problem,
      batch_count,
      epilogue_op,
      (void*)block_A.get(),
      (void*)block_B.get(),
      (void*)block_C.get(),
      (void*)block_D.get(),
      // For any non-trivial permute the batch stride must be set to 0
      cutlass::layout::is_trivial_permute<PermuteALayout> ? layout_A.capacity(extent_A) : 0,
      cutlass::layout::is_trivial_permute<PermuteBLayout> ? layout_B.capacity(extent_B) : 0,
      layout_C.capacity(extent_C),
      cutlass::layout::is_trivial_permute<PermuteDLayout> ? layout_C.capacity(extent_C) : 0,
      layout_A.stride(0),
      layout_B.stride(0),
      layout_C.stride(0),
      layout_C.stride(0),
    };

    // Initialize the GEMM object
    Gemm gemm_normal;

    CHECK_CUTLASS_CALL(gemm_normal.initialize(arguments, nullptr), return false);

    // Run the normal GEMM object
    CHECK_CUTLASS_CALL(gemm_normal.run(), return false);

    // Wait for completion
    CHECK_CUDA_CALL(cudaDeviceSynchronize(), return false);

    //
    // Verify correctness
    //
    if (options.reference_check) {
      if (validate(gemm_normal)) {
        std::cout << "\nPassed verification\n" << std::endl;
      }
      else {
        std::cerr << "\n*** Error - problem failed the QA check ***\n" << std::endl;
        return false;
      }
    }

    // Warm-up run of the normal GEMM object
    CHECK_CUTLASS_CALL(gemm_normal.run(), return false);

    // Construct events
    cudaEvent_t events[2];
    for (auto & event : events) {
      CHECK_CUDA_CALL(cudaEventCreate(&event), return false);
    }

    // Record an event at the start of a series of GEMM operations
    CHECK_CUDA_CALL(cudaEventRecord(events[0]), return false);

    // Run profiling loop
    for (int iter = 0; iter < options.iterations; ++iter) {
      gemm_normal();
    }

    // Record an event when the GEMM operations have been launched.
    CHECK_CUDA_CALL(cudaEventRecord(events[1]), return false);

    // Wait for work on the device to complete.
    CHECK_CUDA_CALL(cudaEventSynchronize(events[1]), return false);

    // Measure elapsed runtime
    float runtime_total_ms = 0;
    CHECK_CUDA_CALL(cudaEventElapsedTime(&runtime_total_ms, events[0], events[1]), return false);

    // Compute average runtime and GFLOPs.
    double runtime_avg_ms = double(runtime_total_ms) / double(options.iterations);
    double gflops = options.gflops(runtime_avg_ms / 1000.0, kBatched);

    // Cleanup
    for (auto event : events) {
      CHECK_CUDA_CALL(cudaEventDestroy(event), return false);
    }

    std::cout << "    Runtime: " << runtime_avg_ms << " ms\n"
                 "     GFLOPs: " << gflops << std::endl;

    return true;
  }
};

/// Shorthand alist for GEMM instantiations
template<typename LayoutA, typename PermuteALayout,
         typename LayoutB, typename PermuteBLayout,
         typename LayoutC, typename PermuteDLayout>
using GemmPermute = cutlass::gemm::device::GemmUniversal<
  ElementInput, LayoutA,
  ElementInput, LayoutB,
  ElementOutput, LayoutC,
  ElementAccumulator,
  cutlass::arch::OpClassTensorOp,
  cutlass::arch::Sm80,
  cutlass::gemm::GemmShape<128, 128, 32>,
  cutlass::gemm::GemmShape<64, 64, 32>,
  cutlass::gemm::GemmShape<16, 8, 16>,
  cutlass::epilogue::thread::LinearCombination<
    ElementOutput, 
    AlignmentC, //128 / cutlass::sizeof_bits<ElementOutput>::value,
    ElementAccumulator, 
    ElementAccumulator
  >,
  cutlass::gemm::threadblock::GemmIdentityThreadblockSwizzle<8>,
  4,              /*kStages*/
  AlignmentA,     /*AlignmentA*/
  AlignmentB,     /*AlignmentB*/
  cutlass::arch::OpMultiplyAdd,
  cutlass::ComplexTransform::kNone,
  cutlass::ComplexTransform::kNone,
  false,  /*GatherA*/
  false,  /*GatherB*/
  false,  /*ScatterD*/
  PermuteDLayout,  /*PermuteDLayout*/
  typename cutlass::layout::InversePermute<PermuteALayout>::type,  /*PermuteALayout*/
  typename cutlass::layout::InversePermute<PermuteBLayout>::type   /*PermuteBLayout*/
>;

///////////////////////////////////////////////////////////////////////////////////////////////////

int main(int argc, char const **args) {

  //
  // This example uses mma.sync to directly access Tensor Cores to achieve peak performance.
  //

  cudaDeviceProp props;

  CHECK_CUDA_CALL(cudaGetDeviceProperties(&props, 0), return EXIT_FAILURE);

  if (__CUDACC_VER_MAJOR__ < 11 || props.major < 8) {
  
    //
    // This example requires an NVIDIA Ampere-architecture GPU.
    //

    std::cout << "CUTLASS's GEMM+Permute example requires a GPU of NVIDIA's Ampere Architecture "
                 "or later (compute capability 80 or greater).\n";

    return EXIT_SUCCESS;
  }

  //
  // Parse options
  //

  Options options;
  
  options.parse(argc, args);

  if (options.help) {
    options.print_usage(std::cout) << std::endl;
    return EXIT_SUCCESS;
  }

  if (options.error) {
    std::cerr << "Aborting execution." << std::endl;
    return EXIT_FAILURE;
  }

  //
  // Define GEMM types to test
  //

  //
  // TTT (Row-major) GEMMs
  //

  using TTTGemmNormalPermuteNone = GemmPermute<
    cutlass::layout::RowMajor, cutlass::layout::NoPermute,
    cutlass::layout::RowMajor, cutlass::layout::NoPermute,
    cutlass::layout::RowMajor, cutlass::layout::NoPermute
  >;

  using TTTGemmNormalPermuteA = GemmPermute<
    cutlass::layout::RowMajor, cutlass::layout::Tensor4DPermute0213RowMajor<S1, S2>,
    cutlass::layout::RowMajor, cutlass::layout::NoPermute,
    cutlass::layout::RowMajor, cutlass::layout::NoPermute
  >;

  using TTTGemmNormalPermuteAD = GemmPermute<
    cutlass::layout::RowMajor, cutlass::layout::Tensor4DPermute0213RowMajor<S1, S2>,
    cutlass::layout::RowMajor, cutlass::layout::NoPermute,
    cutlass::layout::RowMajor, cutlass::layout::Tensor5DPermute20314RowMajor<T1, T2, T3>
  >;

  using TTTGemmNormalPermuteB = GemmPermute<
    cutlass::layout::RowMajor, cutlass::layout::NoPermute,
    cutlass::layout::RowMajor, cutlass::layout::Tensor4DPermute0213RowMajor<S1, S2>,
    cutlass::layout::RowMajor, cutlass::layout::NoPermute
  >;

  using TTTGemmNormalPermuteBD = GemmPermute<
    cutlass::layout::RowMajor, cutlass::layout::NoPermute,
    cutlass::layout::RowMajor, cutlass::layout::Tensor4DPermute0213RowMajor<S1, S2>,
    cutlass::layout::RowMajor, cutlass::layout::Tensor5DPermute20314RowMajor<T1, T2, T3>
  >;

  using TTTGemmNormalPermuteD = GemmPermute<
    cutlass::layout::RowMajor, cutlass::layout::NoPermute,
    cutlass::layout::RowMajor, cutlass::layout::NoPermute,
    cutlass::layout::RowMajor, cutlass::layout::Tensor5DPermute20314RowMajor<T1, T2, T3>
  >;

  using TTTGemmNormalPermuteAB = GemmPermute<
    cutlass::layout::RowMajor, cutlass::layout::Tensor4DPermute0213RowMajor<S1, S2>,
    cutlass::layout::RowMajor, cutlass::layout::Tensor4DPermute0213RowMajor<S1, S2>,
    cutlass::layout::RowMajor, cutlass::layout::NoPermute
  >;

  using TTTGemmNormalPermuteABD = GemmPermute<
    cutlass::layout::RowMajor, cutlass::layout::Tensor4DPermute0213RowMajor<S1, S2>,
    cutlass::layout::RowMajor, cutlass::layout::Tensor4DPermute0213RowMajor<S1, S2>,
    cutlass::layout::RowMajor, cutlass::layout::Tensor5DPermute20314RowMajor<T1, T2, T3>
  >;

  //
  // NNN (Col-major) GEMMs
  //

  using NNNGemmNormalPermuteNone = GemmPermute<
    cutlass::layout::ColumnMajor, cutlass::layout::NoPermute,
    cutlass::layout::ColumnMajor, cutlass::layout::NoPermute,
    cutlass::layout::ColumnMajor, cutlass::layout::NoPermute
  >;

  using NNNGemmNormalPermuteA = GemmPermute<
    cutlass::layout::ColumnMajor, cutlass::layout::Tensor5DPermute02413ColumnMajor<T1, T2, T3>,
    cutlass::layout::ColumnMajor, cutlass::layout::NoPermute,
    cutlass::layout::ColumnMajor, cutlass::layout::NoPermute
  >;

  using NNNGemmNormalPermuteAD = GemmPermute<
    cutlass::layout::ColumnMajor, cutlass::layout::Tensor5DPermute02413ColumnMajor<T1, T2, T3>,
    cutlass::layout::ColumnMajor, cutlass::layout::NoPermute,
    cutlass::layout::ColumnMajor, cutlass::layout::Tensor5DPermute02413ColumnMajor<T1, T2, T3>
  >;

  using NNNGemmNormalPermuteB = GemmPermute<
    cutlass::layout::ColumnMajor, cutlass::layout::NoPermute,
    cutlass::layout::ColumnMajor, cutlass::layout::Tensor4DPermute0213ColumnMajor<S1, S2>,
    cutlass::layout::ColumnMajor, cutlass::layout::NoPermute
  >;

  using NNNGemmNormalPermuteBD = GemmPermute<
    cutlass::layout::ColumnMajor, cutlass::layout::NoPermute,
    cutlass::layout::ColumnMajor, cutlass::layout::Tensor4DPermute0213ColumnMajor<S1, S2>,
    cutlass::layout::ColumnMajor, cutlass::layout::Tensor5DPermute02413ColumnMajor<T1, T2, T3>
  >;

  using NNNGemmNormalPermuteD = GemmPermute<
    cutlass::layout::ColumnMajor, cutlass::layout::NoPermute,
    cutlass::layout::ColumnMajor, cutlass::layout::NoPermute,
    cutlass::layout::ColumnMajor, cutlass::layout::Tensor5DPermute02413ColumnMajor<T1, T2, T3>
  >;

  using NNNGemmNormalPermuteAB = GemmPermute<
    cutlass::layout::ColumnMajor, cutlass::layout::Tensor5DPermute02413ColumnMajor<T1, T2, T3>,
    cutlass::layout::ColumnMajor, cutlass::layout::Tensor4DPermute0213ColumnMajor<S1, S2>,
    cutlass::layout::ColumnMajor, cutlass::layout::NoPermute
  >;

  using NNNGemmNormalPermuteABD = GemmPermute<
    cutlass::layout::ColumnMajor, cutlass::layout::Tensor5DPermute02413ColumnMajor<T1, T2, T3>,
    cutlass::layout::ColumnMajor, cutlass::layout::Tensor4DPermute0213ColumnMajor<S1, S2>,
    cutlass::layout::ColumnMajor, cutlass::layout::Tensor5DPermute02413ColumnMajor<T1, T2, T3>
  >;

  //
  // NNT (Col-major inputs, row-major output) GEMMs
  //

  using NNTGemmNormalPermuteNone = GemmPermute<
    cutlass::layout::ColumnMajor, cutlass::layout::NoPermute,
    cutlass::layout::ColumnMajor, cutlass::layout::NoPermute,
    cutlass::layout::RowMajor,    cutlass::layout::NoPermute
  >;

  using NNTGemmNormalPermuteA = GemmPermute<
    cutlass::layout::ColumnMajor, cutlass::layout::Tensor4DPermute0213RowMajor<S1, S2>,
    cutlass::layout::ColumnMajor, cutlass::layout::NoPermute,
    cutlass::layout::RowMajor,    cutlass::layout::NoPermute
  >;

  using NNTGemmNormalPermuteAD = GemmPermute<
    cutlass::layout::ColumnMajor, cutlass::layout::Tensor4DPermute0213RowMajor<S1, S2>,
    cutlass::layout::ColumnMajor, cutlass::layout::NoPermute,
    cutlass::layout::RowMajor,    cutlass::layout::Tensor5DPermute20314RowMajor<T1, T2, T3>
  >;

  using NNTGemmNormalPermuteB = GemmPermute<
    cutlass::layout::ColumnMajor, cutlass::layout::NoPermute,
    cutlass::layout::ColumnMajor, cutlass::layout::Tensor4DPermute0213ColumnMajor<S1, S2>,
    cutlass::layout::RowMajor,    cutlass::layout::NoPermute
  >;

  using NNTGemmNormalPermuteBD = GemmPermute<
    cutlass::layout::ColumnMajor, cutlass::layout::NoPermute,
    cutlass::layout::ColumnMajor, cutlass::layout::Tensor4DPermute0213ColumnMajor<S1, S2>,
    cutlass::layout::RowMajor,    cutlass::layout::Tensor5DPermute20314RowMajor<T1, T2, T3>
  >;

  using NNTGemmNormalPermuteD = GemmPermute<
    cutlass::layout::ColumnMajor, cutlass::layout::NoPermute,
    cutlass::layout::ColumnMajor, cutlass::layout::NoPermute,
    cutlass::layout::RowMajor,    cutlass::layout::Tensor5DPermute20314RowMajor<T1, T2, T3>
  >;

  using NNTGemmNormalPermuteAB = GemmPermute<
    cutlass::layout::ColumnMajor, cutlass::layout::Tensor4DPermute0213RowMajor<S1, S2>,
    cutlass::layout::ColumnMajor, cutlass::layout::Tensor4DPermute0213ColumnMajor<S1, S2>,
    cutlass::layout::RowMajor,    cutlass::layout::NoPermute
  >;

  using NNTGemmNormalPermuteABD = GemmPermute<
    cutlass::layout::ColumnMajor, cutlass::layout::Tensor4DPermute0213RowMajor<S1, S2>,
    cutlass::layout::ColumnMajor, cutlass::layout::Tensor4DPermute0213ColumnMajor<S1, S2>,
    cutlass::layout::RowMajor,    cutlass::layout::Tensor5DPermute20314RowMajor<T1, T2, T3>
  >;

  //
  // TTN (Row-major inputs, col-major output) GEMMs
  //

  using TTNGemmNormalPermuteNone = GemmPermute<
    cutlass::layout::RowMajor,    cutlass::layout::NoPermute,
    cutlass::layout::RowMajor,    cutlass::layout::NoPermute,
    cutlass::layout::ColumnMajor, cutlass::layout::NoPermute
  >;

  using TTNGemmNormalPermuteA = GemmPermute<
    cutlass::layout::RowMajor,    cutlass::layout::Tensor4DPermute0213RowMajor<S1, S2>,
    cutlass::layout::RowMajor,    cutlass::layout::NoPermute,
    cutlass::layout::ColumnMajor, cutlass::layout::NoPermute
  >;

  using TTNGemmNormalPermuteAD = GemmPermute<
    cutlass::layout::RowMajor,    cutlass::layout::Tensor4DPermute0213RowMajor<S1, S2>,
    cutlass::layout::RowMajor,    cutlass::layout::NoPermute,
    cutlass::layout::ColumnMajor, cutlass::layout::Tensor5DPermute02413ColumnMajor<T1, T2, T3>
  >;

  using TTNGemmNormalPermuteB = GemmPermute<
    cutlass::layout::RowMajor,    cutlass::layout::NoPermute,
    cutlass::layout::RowMajor,    cutlass::layout::Tensor4DPermute0213RowMajor<S1, S2>,
    cutlass::layout::ColumnMajor, cutlass::layout::NoPermute
  >;

  using TTNGemmNormalPermuteBD = GemmPermute<
    cutlass::layout::RowMajor,    cutlass::layout::NoPermute,
    cutlass::layout::RowMajor,    cutlass::layout::Tensor4DPermute0213RowMajor<S1, S2>,
    cutlass::layout::ColumnMajor, cutlass::layout::Tensor5DPermute02413ColumnMajor<T1, T2, T3>
  >;

  using TTNGemmNormalPermuteD = GemmPermute<
    cutlass::layout::RowMajor,    cutlass::layout::NoPermute,
    cutlass::layout::RowMajor,    cutlass::layout::NoPermute,
    cutlass::layout::ColumnMajor, cutlass::layout::Tensor5DPermute02413ColumnMajor<T1, T2, T3>
  >;

  using TTNGemmNormalPermuteAB = GemmPermute<
    cutlass::layout::RowMajor,    cutlass::layout::Tensor4DPermute0213RowMajor<S1, S2>,
    cutlass::layout::RowMajor,    cutlass::layout::Tensor4DPermute0213RowMajor<S1, S2>,
    cutlass::layout::ColumnMajor, cutlass::layout::NoPermute
  >;

  using TTNGemmNormalPermuteABD = GemmPermute<
    cutlass::layout::RowMajor,    cutlass::layout::Tensor4DPermute0213RowMajor<S1, S2>,
    cutlass::layout::RowMajor,    cutlass::layout::Tensor4DPermute0213RowMajor<S1, S2>,
    cutlass::layout::ColumnMajor, cutlass::layout::Tensor5DPermute02413ColumnMajor<T1, T2, T3>
  >;

  //
  // TTT (Row-major) BMMs
  //

  using TTTGemmBatchedPermuteA = GemmPermute<
    cutlass::layout::RowMajor, cutlass::layout::Tensor4DPermuteBMM0213RowMajor<D1>,
    cutlass::layout::RowMajor, cutlass::layout::NoPermute,
    cutlass::layout::RowMajor, cutlass::layout::NoPermute
  >;

  using TTTGemmBatchedPermuteAD = GemmPermute<
    cutlass::layout::RowMajor, cutlass::layout::Tensor4DPermuteBMM0213RowMajor<D1>,
    cutlass::layout::RowMajor, cutlass::layout::NoPermute,
    cutlass::layout::RowMajor, cutlass::layout::Tensor4DPermuteBMM0213RowMajor<D1>
  >;

  using TTTGemmBatchedPermuteB = GemmPermute<
    cutlass::layout::RowMajor, cutlass::layout::NoPermute,
    cutlass::layout::RowMajor, cutlass::layout::Tensor4DPermuteBMM0213RowMajor<D1>,
    cutlass::layout::RowMajor, cutlass::layout::NoPermute
  >;

  using TTTGemmBatchedPermuteBD = GemmPermute<
    cutlass::layout::RowMajor, cutlass::layout::NoPermute,
    cutlass::layout::RowMajor, cutlass::layout::Tensor4DPermuteBMM0213RowMajor<D1>,
    cutlass::layout::RowMajor, cutlass::layout::Tensor4DPermuteBMM0213RowMajor<D1>
  >;

  using TTTGemmBatchedPermuteD = GemmPermute<
    cutlass::layout::RowMajor, cutlass::layout::NoPermute,
    cutlass::layout::RowMajor, cutlass::layout::NoPermute,
    cutlass::layout::RowMajor, cutlass::layout::Tensor4DPermuteBMM0213RowMajor<D1>
  >;

  using TTTGemmBatchedPermuteAB = GemmPermute<
    cutlass::layout::RowMajor, cutlass::layout::NoPermute,
    cutlass::layout::RowMajor, cutlass::layout::Tensor4DPermuteBMM0213RowMajor<D1>,
    cutlass::layout::RowMajor, cutlass::layout::Tensor4DPermuteBMM0213RowMajor<D1>
  >;

  using TTTGemmBatchedPermuteABD = GemmPermute<
    cutlass::layout::RowMajor, cutlass::layout::Tensor4DPermuteBMM0213RowMajor<D1>,
    cutlass::layout::RowMajor, cutlass::layout::Tensor4DPermuteBMM0213RowMajor<D1>,
    cutlass::layout::RowMajor, cutlass::layout::Tensor4DPermuteBMM0213RowMajor<D1>
  >;

  //
  // NNN (Col-major) BMMs
  //

  using NNNGemmBatchedPermuteA = GemmPermute<
    cutlass::layout::ColumnMajor, cutlass::layout::Tensor4DPermuteBMM0321ColumnMajor<D1>,
    cutlass::layout::ColumnMajor, cutlass::layout::NoPermute,
    cutlass::layout::ColumnMajor, cutlass::layout::NoPermute
  >;

  using NNNGemmBatchedPermuteAD = GemmPermute<
    cutlass::layout::ColumnMajor, cutlass::layout::Tensor4DPermuteBMM0321ColumnMajor<D1>,
    cutlass::layout::ColumnMajor, cutlass::layout::NoPermute,
    cutlass::layout::ColumnMajor, cutlass::layout::Tensor4DPermuteBMM0321ColumnMajor<D1>
  >;

  using NNNGemmBatchedPermuteB = GemmPermute<
    cutlass::layout::ColumnMajor, cutlass::layout::NoPermute,
    cutlass::layout::ColumnMajor, cutlass::layout::Tensor4DPermuteBMM0321ColumnMajor<D1>,
    cutlass::layout::ColumnMajor, cutlass::layout::NoPermute
  >;

  using NNNGemmBatchedPermuteBD = GemmPermute<
    cutlass::layout::ColumnMajor, cutlass::layout::NoPermute,
    cutlass::layout::ColumnMajor, cutlass::layout::Tensor4DPermuteBMM0321ColumnMajor<D1>,
    cutlass::layout::ColumnMajor, cutlass::layout::Tensor4DPermuteBMM0321ColumnMajor<D1>
  >;

  using NNNGemmBatchedPermuteD = GemmPermute<
    cutlass::layout::ColumnMajor, cutlass::layout::NoPermute,
    cutlass::layout::ColumnMajor, cutlass::layout::NoPermute,
    cutlass::layout::ColumnMajor, cutlass::layout::Tensor4DPermuteBMM0321ColumnMajor<D1>
  >;

  using NNNGemmBatchedPermuteAB = GemmPermute<
    cutlass::layout::ColumnMajor, cutlass::layout::Tensor4DPermuteBMM0321ColumnMajor<D1>,
    cutlass::layout::ColumnMajor, cutlass::layout::Tensor4DPermuteBMM0321ColumnMajor<D1>,
    cutlass::layout::ColumnMajor, cutlass::layout::NoPermute
  >;

  using NNNGemmBatchedPermuteABD = GemmPermute<
    cutlass::layout::ColumnMajor, cutlass::layout::Tensor4DPermuteBMM0321ColumnMajor<D1>,
    cutlass::layout::ColumnMajor, cutlass::layout::Tensor4DPermuteBMM0321ColumnMajor<D1>,
    cutlass::layout::ColumnMajor, cutlass::layout::Tensor4DPermuteBMM0321ColumnMajor<D1>
  >;

  //
  // Profile it
  //

  Testbed<ElementInput, ElementInput, ElementOutput> testbed(options);

  bool result = true;

  result &= testbed.profile_GEMM_permute<TTTGemmNormalPermuteNone>();
  result &= testbed.profile_GEMM_permute<TTTGemmNormalPermuteA>();
  result &= testbed.profile_GEMM_permute<TTTGemmNormalPermuteAD>();
  result &= testbed.profile_GEMM_permute<TTTGemmNormalPermuteB>();
  result &= testbed.profile_GEMM_permute<TTTGemmNormalPermuteBD>();
  result &= testbed.profile_GEMM_permute<TTTGemmNormalPermuteD>();
  result &= testbed.profile_GEMM_permute<TTTGemmNormalPermuteAB>();
  result &= testbed.profile_GEMM_permute<TTTGemmNormalPermuteABD>();

  result &= testbed.profile_GEMM_permute<NNNGemmNormalPermuteNone>();
  result &= testbed.profile_GEMM_permute<NNNGemmNormalPermuteA>();
  result &= testbed.profile_GEMM_permute<NNNGemmNormalPermuteAD>();
  result &= testbed.profile_GEMM_permute<NNNGemmNormalPermuteB>();
  result &= testbed.profile_GEMM_permute<NNNGemmNormalPermuteBD>();
  result &= testbed.profile_GEMM_permute<NNNGemmNormalPermuteD>();
  result &= testbed.profile_GEMM_permute<NNNGemmNormalPermuteAB>();
  result &= testbed.profile_GEMM_permute<NNNGemmNormalPermuteABD>();

  result &= testbed.profile_GEMM_permute<NNTGemmNormalPermuteNone>();
  result &= testbed.profile_GEMM_permute<NNTGemmNormalPermuteA>();
  result &= testbed.profile_GEMM_permute<NNTGemmNormalPermuteAD>();
  result &= testbed.profile_GEMM_permute<NNTGemmNormalPermuteB>();
  result &= testbed.profile_GEMM_permute<NNTGemmNormalPermuteBD>();
  result &= testbed.profile_GEMM_permute<NNTGemmNormalPermuteD>();
  result &= testbed.profile_GEMM_permute<NNTGemmNormalPermuteAB>();
  result &= testbed.profile_GEMM_permute<NNTGemmNormalPermuteABD>();

  result &= testbed.profile_GEMM_permute<TTNGemmNormalPermuteNone>();
  result &= testbed.profile_GEMM_permute<TTNGemmNormalPermuteA>();
  result &= testbed.profile_GEMM_permute<TTNGemmNormalPermuteAD>();
  result &= testbed.profile_GEMM_permute<TTNGemmNormalPermuteB>();
  result &= testbed.profile_GEMM_permute<TTNGemmNormalPermuteBD>();
  result &= testbed.profile_GEMM_permute<TTNGemmNormalPermuteD>();
  result &= testbed.profile_GEMM_permute<TTNGemmNormalPermuteAB>();
  result &= testbed.profile_GEMM_permute<TTNGemmNormalPermuteABD>();

  result &= testbed.profile_GEMM_permute<TTTGemmBatchedPermuteA>();
  result &= testbed.profile_GEMM_permute<TTTGemmBatchedPermuteAD>();
  result &= testbed.profile_GEMM_permute<TTTGemmBatchedPermuteB>();
  result &= testbed.profile_GEMM_permute<TTTGemmBatchedPermuteBD>();
  result &= testbed.profile_GEMM_permute<TTTGemmBatchedPermuteD>();
  result &= testbed.profile_GEMM_permute<TTTGemmBatchedPermuteAB>();
  result &= testbed.profile_GEMM_permute<TTTGemmBatchedPermuteABD>();

  result &= testbed.profile_GEMM_permute<NNNGemmBatchedPermuteA>();
  result &= testbed.profile_GEMM_permute<NNNGemmBatchedPermuteAD>();
  result &= testbed.profile_GEMM_permute<NNNGemmBatchedPermuteB>();
  result &= testbed.profile_GEMM_permute<NNNGemmBatchedPermuteBD>();
  result &= testbed.profile_GEMM_permute<NNNGemmBatchedPermuteD>();
  result &= testbed.profile_GEMM_permute<NNNGemmBatchedPermuteAB>();
  result &= testbed.profile_GEMM_permute<NNNGemmBatchedPermuteABD>();

  std::cout << "\n"
               "====================================================\n"
               "Finished (" << (result ? "PASS" : "FAIL") << ")\n"
               "====================================================" << std::endl;

  return result ? EXIT_SUCCESS : EXIT_FAILURE;
}

/////////////////////////////////////////////////////////////////////////////////////////////////


// ===== COMPILED SASS (sm_90a) =====

	.target	sm_90a

	.elftype	@"ET_EXEC"


//--------------------- .note.nv.tkinfo           --------------------------
	.section	.note.nv.tkinfo,"",@"SHT_NOTE"
	.sectionflags	@"SHF_NOTE_NV_TKINFO"
	.tkinfo
        /*0018*/ 	.word	0x00000002
        /*0030*/ 	.string	""
        /*0030*/ 	.string	"ptxas"
        /*0030*/ 	.string	"Cuda compilation tools, release 13.0, V13.0.88"
        /*0030*/ 	.string	"Build cuda_13.0.r13.0/compiler.36424714_0"
        /*0030*/ 	.string	"-arch sm_90a -m 64 "



//--------------------- .note.nv.cuinfo           --------------------------
	.section	.note.nv.cuinfo,"",@"SHT_NOTE"
	.sectionflags	@"SHF_NOTE_NV_CUINFO"
        /*0018*/ 	.short	0x0002
        /*001a*/ 	.short	0x005a
        /*001c*/ 	.short	0x0082
	.zero		2


//--------------------- .nv.info                  --------------------------
	.section	.nv.info,"",@"SHT_CUDA_INFO"
	.align	4


	//----- nvinfo : EIATTR_REGCOUNT
	.align		4
        /*0000*/ 	.byte	0x04, 0x2f
        /*0002*/ 	.short	(.L_36 - .L_35)
	.align		4
.L_35:
        /*0004*/ 	.word	index@(_ZN7cutlass7Kernel2INS_4gemm6kernel20DefaultGemmUniversalINS_6half_tENS_6layout8RowMajorELNS_16ComplexTransformE0ELi8ES4_S6_LS7_0ELi8ES4_S6_fNS_4arch15OpClassTensorOpENS8_4Sm80ENS1_9GemmShapeILi128ELi128ELi32EEENSB_ILi64ELi64ELi32EEENSB_ILi16ELi8ELi16EEENS_8epilogue6thread17LinearCombinationIS4_Li8EffLNSG_9ScaleType4KindE0ELNS_15FloatRoundStyleE2ES4_EENS1_11threadblock30GemmIdentityThreadblockSwizzleILi8EEELi4ENS8_13OpMultiplyAddELNS1_23SharedMemoryClearOptionE0ELb0ELb0ELb0ENS5_9NoPermuteESR_SR_vE10SelectBaseISO_vEEEEvNT_6ParamsE)
        /*0008*/ 	.word	0x000000e6


	//----- nvinfo : EIATTR_FRAME_SIZE
	.align		4
.L_36:
        /*000c*/ 	.byte	0x04, 0x11
        /*000e*/ 	.short	(.L_38 - .L_37)
	.align		4
.L_37:
        /*0010*/ 	.word	index@(_ZN7cutlass7Kernel2INS_4gemm6kernel20DefaultGemmUniversalINS_6half_tENS_6layout8RowMajorELNS_16ComplexTransformE0ELi8ES4_S6_LS7_0ELi8ES4_S6_fNS_4arch15OpClassTensorOpENS8_4Sm80ENS1_9GemmShapeILi128ELi128ELi32EEENSB_ILi64ELi64ELi32EEENSB_ILi16ELi8ELi16EEENS_8epilogue6thread17LinearCombinationIS4_Li8EffLNSG_9ScaleType4KindE0ELNS_15FloatRoundStyleE2ES4_EENS1_11threadblock30GemmIdentityThreadblockSwizzleILi8EEELi4ENS8_13OpMultiplyAddELNS1_23SharedMemoryClearOptionE0ELb0ELb0ELb0ENS5_9NoPermuteESR_SR_vE10SelectBaseISO_vEEEEvNT_6ParamsE)
        /*0014*/ 	.word	0x00000000


	//----- nvinfo : EIATTR_REGCOUNT
	.align		4
.L_38:
        /*0018*/ 	.byte	0x04, 0x2f
        /*001a*/ 	.short	(.L_40 - .L_39)
	.align		4
.L_39:
        /*001c*/ 	.word	index@(_ZN7cutlass7Kernel2INS_4gemm6kernel20DefaultGemmUniversalINS_6half_tENS_6layout8RowMajorELNS_16ComplexTransformE0ELi8ES4_S6_LS7_0ELi8ES4_S6_fNS_4arch15OpClassTensorOpENS8_4Sm80ENS1_9GemmShapeILi128ELi128ELi32EEENSB_ILi64ELi64ELi32EEENSB_ILi16ELi8ELi16EEENS_8epilogue6thread17LinearCombinationIS4_Li8EffLNSG_9ScaleType4KindE0ELNS_15FloatRoundStyleE2ES4_EENS1_11threadblock30GemmIdentityThreadblockSwizzleILi8EEELi4ENS8_13OpMultiplyAddELNS1_23SharedMemoryClearOptionE0ELb0ELb0ELb0ENS5_9NoPermuteENS5_34Tensor4DPermute0213RowMajorInverseILi8ELi4EEESR_vE10SelectBaseISO_vEEEEvNT_6ParamsE)
        /*0020*/ 	.word	0x000000ec


	//----- nvinfo : EIATTR_FRAME_SIZE
	.align		4
.L_40:
        /*0024*/ 	.byte	0x04, 0x11
        /*0026*/ 	.short	(.L_42 - .L_41)
	.align		4
.L_41:
        /*0028*/ 	.word	index@(_ZN7cutlass7Kernel2INS_4gemm6kernel20DefaultGemmUniversalINS_6half_tENS_6layout8RowMajorELNS_16ComplexTransformE0ELi8ES4_S6_LS7_0ELi8ES4_S6_fNS_4arch15OpClassTensorOpENS8_4Sm80ENS1_9GemmShapeILi128ELi128ELi32EEENSB_ILi64ELi64ELi32EEENSB_ILi16ELi8ELi16EEENS_8epilogue6thread17LinearCombinationIS4_Li8EffLNSG_9ScaleType4KindE0ELNS_15FloatRoundStyleE2ES4_EENS1_11threadblock30GemmIdentityThreadblockSwizzleILi8EEELi4ENS8_13OpMultiplyAddELNS1_23SharedMemoryClearOptionE0ELb0ELb0ELb0ENS5_9NoPermuteENS5_34Tensor4DPermute0213RowMajorInverseILi8ELi4EEESR_vE10SelectBaseISO_vEEEEvNT_6ParamsE)
        /*002c*/ 	.word	0x00000000


	//----- nvinfo : EIATTR_REGCOUNT
	.align		4
.L_42:
        /*0030*/ 	.byte	0x04, 0x2f
        /*0032*/ 	.short	(.L_44 - .L_43)
	.align		4
.L_43:
        /*0034*/ 	.word	index@(_ZN7cutlass7Kernel2INS_4gemm6kernel20DefaultGemmUniversalINS_6half_tENS_6layout8RowMajorELNS_16ComplexTransformE0ELi8ES4_S6_LS7_0ELi8ES4_S6_fNS_4arch15OpClassTensorOpENS8_4Sm80ENS1_9GemmShapeILi128ELi128ELi32EEENSB_ILi64ELi64ELi32EEENSB_ILi16ELi8ELi16EEENS_8epilogue6thread17LinearCombinationIS4_Li8EffLNSG_9ScaleType4KindE0ELNS_15FloatRoundStyleE2ES4_EENS1_11threadblock30GemmIdentityThreadblockSwizzleILi8EEELi4ENS8_13OpMultiplyAddELNS1_23SharedMemoryClearOptionE0ELb0ELb0ELb0ENS5_28Tensor5DPermute20314RowMajorILi16ELi3ELi8EEENS5_34Tensor4DPermute0213RowMajorInverseILi8ELi4EEENS5_9NoPermuteEvE10SelectBaseISO_vEEEEvNT_6ParamsE)
        /*0038*/ 	.word	0x000000ec


	//----- nvinfo : EIATTR_FRAME_SIZE
	.align		4
.L_44:
        /*003c*/ 	.byte	0x04, 0x11
        /*003e*/ 	.short	(.L_46 - .L_45)
	.align		4
.L_45:
        /*0040*/ 	.word	index@(_ZN7cutlass7Kernel2INS_4gemm6kernel20DefaultGemmUniversalINS_6half_tENS_6layout8RowMajorELNS_16ComplexTransformE0ELi8ES4_S6_LS7_0ELi8ES4_S6_fNS_4arch15OpClassTensorOpENS8_4Sm80ENS1_9GemmShapeILi128ELi128ELi32EEENSB_ILi64ELi64ELi32EEENSB_ILi16ELi8ELi16EEENS_8epilogue6thread17LinearCombinationIS4_Li8EffLNSG_9ScaleType4KindE0ELNS_15FloatRoundStyleE2ES4_EENS1_11threadblock30GemmIdentityThreadblockSwizzleILi8EEELi4ENS8_13OpMultiplyAddELNS1_23SharedMemoryClearOptionE0ELb0ELb0ELb0ENS5_28Tensor5DPermute20314RowMajorILi16ELi3ELi8EEENS5_34Tensor4DPermute0213RowMajorInverseILi8ELi4EEENS5_9NoPermuteEvE10SelectBaseISO_vEEEEvNT_6ParamsE)
        /*0044*/ 	.word	0x00000000


	//----- nvinfo : EIATTR_REGCOUNT
	.align		4
.L_46:
        /*0048*/ 	.byte	0x04, 0x2f
        /*004a*/ 	.short	(.L_48 - .L_47)
	.align		4
.L_47:
        /*004c*/ 	.word	index@(_ZN7cutlass7Kernel2INS_4gemm6kernel20DefaultGemmUniversalINS_6half_tENS_6layout8RowMajorELNS_16ComplexTransformE0ELi8ES4_S6_LS7_0ELi8ES4_S6_fNS_4arch15OpClassTensorOpENS8_4Sm80ENS1_9GemmShapeILi128ELi128ELi32EEENSB_ILi64ELi64ELi32EEENSB_ILi16ELi8ELi16EEENS_8epilogue6thread17LinearCombinationIS4_Li8EffLNSG_9ScaleType4KindE0ELNS_15FloatRoundStyleE2ES4_EENS1_11threadblock30GemmIdentityThreadblockSwizzleILi8EEELi4ENS8_13OpMultiplyAddELNS1_23SharedMemoryClearOptionE0ELb0ELb0ELb0ENS5_9NoPermuteESR_NS5_34Tensor4DPermute0213RowMajorInverseILi8ELi4EEEvE10SelectBaseISO_vEEEEvNT_6ParamsE)
        /*0050*/ 	.word	0x000000f2


	//----- nvinfo : EIATTR_FRAME_SIZE
	.align		4
.L_48:
        /*0054*/ 	.byte	0x04, 0x11
        /*0056*/ 	.short	(.L_50 - .L_49)
	.align		4
.L_49:
        /*0058*/ 	.word	index@(_ZN7cutlass7Kernel2INS_4gemm6kernel20DefaultGemmUniversalINS_6half_tENS_6layout8RowMajorELNS_16ComplexTransformE0ELi8ES4_S6_LS7_0ELi8ES4_S6_fNS_4arch15OpClassTensorOpENS8_4Sm80ENS1_9GemmShapeILi128ELi128ELi32EEENSB_ILi64ELi64ELi32EEENSB_ILi16ELi8ELi16EEENS_8epilogue6thread17LinearCombinationIS4_Li8EffLNSG_9ScaleType4KindE0ELNS_15FloatRoundStyleE2ES4_EENS1_11threadblock30GemmIdentityThreadblockSwizzleILi8EEELi4ENS8_13OpMultiplyAddELNS1_23SharedMemoryClearOptionE0ELb0ELb0ELb0ENS5_9NoPermuteESR_NS5_34Tensor4DPermute0213RowMajorInverseILi8ELi4EEEvE10SelectBaseISO_vEEEEvNT_6ParamsE)
        /*005c*/ 	.word	0x00000000


	//----- nvinfo : EIATTR_REGCOUNT
	.align		4
.L_50:
        /*0060*/ 	.byte	0x04, 0x2f
        /*0062*/ 	.short	(.L_52 - .L_51)
	.align		4
.L_51:
        /*0064*/ 	.word	index@(_ZN7cutlass7Kernel2INS_4gemm6kernel20DefaultGemmUniversalINS_6half_tENS_6layout8RowMajorELNS_16ComplexTransformE0ELi8ES4_S6_LS7_0ELi8ES4_S6_fNS_4arch15OpClassTensorOpENS8_4Sm80ENS1_9GemmShapeILi128ELi128ELi32EEENSB_ILi64ELi64ELi32EEENSB_ILi16ELi8ELi16EEENS_8epilogue6thread17LinearCombinationIS4_Li8EffLNSG_9ScaleType4KindE0ELNS_15FloatRoundStyleE2ES4_EENS1_11threadblock30GemmIdentityThreadblockSwizzleILi8EEELi4ENS8_13OpMultiplyAddELNS1_23SharedMemoryClearOptionE0ELb0ELb0ELb0ENS5_28Tensor5DPermute20314RowMajorILi16ELi3ELi8EEENS5_9NoPermuteENS5_34Tensor4DPermute0213RowMajorInverseILi8ELi4EEEvE10SelectBaseISO_vEEEEvNT_6ParamsE)
        /*0068*/ 	.word	0x000000f0


	//----- nvinfo : EIATTR_FRAME_SIZE
	.align		4
.L_52:
        /*006c*/ 	.byte	0x04, 0x11
        /*006e*/ 	.short	(.L_54 - .L_53)
	.align		4
.L_53:
        /*0070*/ 	.word	index@(_ZN7cutlass7Kernel2INS_4gemm6kernel20DefaultGemmUniversalINS_6half_tENS_6layout8RowMajorELNS_16ComplexTransformE0ELi8ES4_S6_LS7_0ELi8ES4_S6_fNS_4arch15OpClassTensorOpENS8_4Sm80ENS1_9GemmShapeILi128ELi128ELi32EEENSB_ILi64ELi64ELi32EEENSB_ILi16ELi8ELi16EEENS_8epilogue6thread17LinearCombinationIS4_Li8EffLNSG_9ScaleType4KindE0ELNS_15FloatRoundStyleE2ES4_EENS1_11threadblock30GemmIdentityThreadblockSwizzleILi8EEELi4ENS8_13OpMultiplyAddELNS1_23SharedMemoryClearOptionE0ELb0ELb0ELb0ENS5_28Tensor5DPermute20314RowMajorILi16ELi3ELi8EEENS5_9NoPermuteENS5_34Tensor4DPermute0213RowMajorInverseILi8ELi4EEEvE10SelectBaseISO_vEEEEvNT_6ParamsE)
        /*0074*/ 	.word	0x00000000


	//----- nvinfo : EIATTR_REGCOUNT
	.align		4
.L_54:
        /*0078*/ 	.byte	0x04, 0x2f
        /*007a*/ 	.short	(.L_56 - .L_55)
	.align		4
.L_55:
        /*007c*/ 	.word	index@(_ZN7cutlass7Kernel2INS_4gemm6kernel20DefaultGemmUniversalINS_6half_tENS_6layout8RowMajorELNS_16ComplexTransformE0ELi8ES4_S6_LS7_0ELi8ES4_S6_fNS_4arch15OpClassTensorOpENS8_4Sm80ENS1_9GemmShapeILi128ELi128ELi32EEENSB_ILi64ELi64ELi32EEENSB_ILi16ELi8ELi16EEENS_8epilogue6thread17LinearCombinationIS4_Li8EffLNSG_9ScaleType4KindE0ELNS_15FloatRoundStyleE2ES4_EENS1_11threadblock30GemmIdentityThreadblockSwizzleILi8EEELi4ENS8_13OpMultiplyAddELNS1_23SharedMemoryClearOptionE0ELb0ELb0ELb0ENS5_28Tensor5DPermute20314RowMajorILi16ELi3ELi8EEENS5_9NoPermuteEST_vE10SelectBaseISO_vEEEEvNT_6ParamsE)
        /*0080*/ 	.word	0x000000e6


	//----- nvinfo : EIATTR_FRAME_SIZE
	.align		4
.L_56:
        /*0084*/ 	.byte	0x04, 0x11
        /*0086*/ 	.short	(.L_58 - .L_57)
	.align		4
.L_57:
        /*0088*/ 	.word	index@(_ZN7cutlass7Kernel2INS_4gemm6kernel20DefaultGemmUniversalINS_6half_tENS_6layout8RowMajorELNS_16ComplexTransformE0ELi8ES4_S6_LS7_0ELi8ES4_S6_fNS_4arch15OpClassTensorOpENS8_4Sm80ENS1_9GemmShapeILi128ELi128ELi32EEENSB_ILi64ELi64ELi32EEENSB_ILi16ELi8ELi16EEENS_8epilogue6thread17LinearCombinationIS4_Li8EffLNSG_9ScaleType4KindE0ELNS_15FloatRoundStyleE2ES4_EENS1_11threadblock30GemmIdentityThreadblockSwizzleILi8EEELi4ENS8_13OpMultiplyAddELNS1_23SharedMemoryClearOptionE0ELb0ELb0ELb0ENS5_28Tensor5DPermute20314RowMajorILi16ELi3ELi8EEENS5_9NoPermuteEST_vE10SelectBaseISO_vEEEEvNT_6ParamsE)
        /*008c*/ 	.word	0x00000000


	//----- nvinfo : EIATTR_REGCOUNT
	.align		4
.L_58:
        /*0090*/ 	.byte	0x04, 0x2f
        /*0092*/ 	.short	(.L_60 - .L_59)
	.align		4
.L_59:
        /*0094*/ 	.word	index@(_ZN7cutlass7Kernel2INS_4gemm6kernel20DefaultGemmUniversalINS_6half_tENS_6layout8RowMajorELNS_16ComplexTransformE0ELi8ES4_S6_LS7_0ELi8ES4_S6_fNS_4arch15OpClassTensorOpENS8_4Sm80ENS1_9GemmShapeILi128ELi128ELi32EEENSB_ILi64ELi64ELi32EEENSB_ILi16ELi8ELi16EEENS_8epilogue6thread17LinearCombinationIS4_Li8EffLNSG_9ScaleType4KindE0ELNS_15FloatRoundStyleE2ES4_EENS1_11threadblock30GemmIdentityThreadblockSwizzleILi8EEELi4ENS8_13OpMultiplyAddELNS1_23SharedMemoryClearOptionE0ELb0ELb0ELb0ENS5_9NoPermuteENS5_34Tensor4DPermute0213RowMajorInverseILi8ELi4EEEST_vE10SelectBaseISO_vEEEEvNT_6ParamsE)
        /*0098*/ 	.word	0x000000f2


	//----- nvinfo : EIATTR_FRAME_SIZE
	.align		4
.L_60:
        /*009c*/ 	.byte	0x04, 0x11
        /*009e*/ 	.short	(.L_62 - .L_61)
	.align		4
.L_61:
        /*00a0*/ 	.word	index@(_ZN7cutlass7Kernel2INS_4gemm6kernel20DefaultGemmUniversalINS_6half_tENS_6layout8RowMajorELNS_16ComplexTransformE0ELi8ES4_S6_LS7_0ELi8ES4_S6_fNS_4arch15OpClassTensorOpENS8_4Sm80ENS1_9GemmShapeILi128ELi128ELi32EEENSB_ILi64ELi64ELi32EEENSB_ILi16ELi8ELi16EEENS_8epilogue6thread17LinearCombinationIS4_Li8EffLNSG_9ScaleType4KindE0ELNS_15FloatRoundStyleE2ES4_EENS1_11threadblock30GemmIdentityThreadblockSwizzleILi8EEELi4ENS8_13OpMultiplyAddELNS1_23SharedMemoryClearOptionE0ELb0ELb0ELb0ENS5_9NoPermuteENS5_34Tensor4DPermute0213RowMajorInverseILi8ELi4EEEST_vE10SelectBaseISO_vEEEEvNT_6ParamsE)
        /*00a4*/ 	.word	0x00000000


	//----- nvinfo : EIATTR_REGCOUNT
	.align		4
.L_62:
        /*00a8*/ 	.byte	0x04, 0x2f
        /*00aa*/ 	.short	(.L_64 - .L_63)
	.align		4
.L_63:
        /*00ac*/ 	.word	index@(_ZN7cutlass7Kernel2INS_4gemm6kernel20DefaultGemmUniversalINS_6half_tENS_6layout8RowMajorELNS_16ComplexTransformE0ELi8ES4_S6_LS7_0ELi8ES4_S6_fNS_4arch15OpClassTensorOpENS8_4Sm80ENS1_9GemmShapeILi128ELi128ELi32EEENSB_ILi64ELi64ELi32EEENSB_ILi16ELi8ELi16EEENS_8epilogue6thread17LinearCombinationIS4_Li8EffLNSG_9ScaleType4KindE0ELNS_15FloatRoundStyleE2ES4_EENS1_11threadblock30GemmIdentityThreadblockSwizzleILi8EEELi4ENS8_13OpMultiplyAddELNS1_23SharedMemoryClearOptionE0ELb0ELb0ELb0ENS5_28Tensor5DPermute20314RowMajorILi16ELi3ELi8EEENS5_34Tensor4DPermute0213RowMajorInverseILi8ELi4EEESU_vE10SelectBaseISO_vEEEEvNT_6ParamsE)
        /*00b0*/ 	.word	0x000000f2


	//----- nvinfo : EIATTR_FRAME_SIZE
	.align		4
.L_64:
        /*00b4*/ 	.byte	0x04, 0x11
        /*00b6*/ 	.short	(.L_66 - .L_65)
	.align		4
.L_65:
        /*00b8*/ 	.word	index@(_ZN7cutlass7Kernel2INS_4gemm6kernel20DefaultGemmUniversalINS_6half_tENS_6layout8RowMajorELNS_16ComplexTransformE0ELi8ES4_S6_LS7_0ELi8ES4_S6_fNS_4arch15OpClassTensorOpENS8_4Sm80ENS1_9GemmShapeILi128ELi128ELi32EEENSB_ILi64ELi64ELi32EEENSB_ILi16ELi8ELi16EEENS_8epilogue6thread17LinearCombinationIS4_Li8EffLNSG_9ScaleType4KindE0ELNS_15FloatRoundStyleE2ES4_EENS1_11threadblock30GemmIdentityThreadblockSwizzleILi8EEELi4ENS8_13OpMultiplyAddELNS1_23SharedMemoryClearOptionE0ELb0ELb0ELb0ENS5_28Tensor5DPermute20314RowMajorILi16ELi3ELi8EEENS5_34Tensor4DPermute0213RowMajorInverseILi8ELi4EEESU_vE10SelectBaseISO_vEEEEvNT_6ParamsE)
        /*00bc*/ 	.word	0x00000000


	//----- nvinfo : EIATTR_REGCOUNT
	.align		4
.L_66:
        /*00c0*/ 	.byte	0x04, 0x2f
        /*00c2*/ 	.short	(.L_68 - .L_67)
	.align		4
.L_67:
        /*00c4*/ 	.word	index@(_ZN7cutlass7Kernel2INS_4gemm6kernel20DefaultGemmUniversalINS_6half_tENS_6layout8RowMajorELNS_16ComplexTransformE0ELi8ES4_S6_LS7_0ELi8ES4_S6_fNS_4arch15OpClassTensorOpENS8_4Sm80ENS1_9GemmShapeILi128ELi128ELi32EEENSB_ILi64ELi64ELi32EEENSB_ILi16ELi8ELi16EEENS_8epilogue6thread17LinearCombinationIS4_Li8EffLNSG_9ScaleType4KindE0ELNS_15FloatRoundStyleE2ES4_EENS1_11threadblock30GemmIdentityThreadblockSwizzleILi8EEELi4ENS8_13OpMultiplyAddELNS1_23SharedMemoryClearOptionE0ELb0ELb0ELb0ENS5_9NoPermuteESR_NS5_38Tensor5DPermute02413ColumnMajorInverseILi16ELi3ELi8EEEvE10SelectBaseISO_vEEEEvNT_6ParamsE)
        /*00c8*/ 	.word	0x000000f2


	//----- nvinfo : EIATTR_FRAME_SIZE
	.align		4
.L_68:
        /*00cc*/ 	.byte	0x04, 0x11
        /*00ce*/ 	.short	(.L_70 - .L_69)
	.align		4
.L_69:
        /*00d0*/ 	.word	index@(_ZN7cutlass7Kernel2INS_4gemm6kernel20DefaultGemmUniversalINS_6half_tENS_6layout8RowMajorELNS_16ComplexTransformE0ELi8ES4_S6_LS7_0ELi8ES4_S6_fNS_4arch15OpClassTensorOpENS8_4Sm80ENS1_9GemmShapeILi128ELi128ELi32EEENSB_ILi64ELi64ELi32EEENSB_ILi16ELi8ELi16EEENS_8epilogue6thread17LinearCombinationIS4_Li8EffLNSG_9ScaleType4KindE0ELNS_15FloatRoundStyleE2ES4_EENS1_11threadblock30GemmIdentityThreadblockSwizzleILi8EEELi4ENS8_13OpMultiplyAddELNS1_23SharedMemoryClearOptionE0ELb0ELb0ELb0ENS5_9NoPermuteESR_NS5_38Tensor5DPermute02413ColumnMajorInverseILi16ELi3ELi8EEEvE10SelectBaseISO_vEEEEvNT_6ParamsE)
        /*00d4*/ 	.word	0x00000000


	//----- nvinfo : EIATTR_REGCOUNT
	.align		4
.L_70:
        /*00d8*/ 	.byte	0x04, 0x2f
        /*00da*/ 	.short	(.L_72 - .L_71)
	.align		4
.L_71:
        /*00dc*/ 	.word	index@(_ZN7cutlass7Kernel2INS_4gemm6kernel20DefaultGemmUniversalINS_6half_tENS_6layout8RowMajorELNS_16ComplexTransformE0ELi8ES4_S6_LS7_0ELi8ES4_S6_fNS_4arch15OpClassTensorOpENS8_4Sm80ENS1_9GemmShapeILi128ELi128ELi32EEENSB_ILi64ELi64ELi32EEENSB_ILi16ELi8ELi16EEENS_8epilogue6thread17LinearCombinationIS4_Li8EffLNSG_9ScaleType4KindE0ELNS_15FloatRoundStyleE2ES4_EENS1_11threadblock30GemmIdentityThreadblockSwizzleILi8EEELi4ENS8_13OpMultiplyAddELNS1_23SharedMemoryClearOptionE0ELb0ELb0ELb0ENS5_31Tensor5DPermute02413ColumnMajorILi16ELi3ELi8EEENS5_9NoPermuteENS5_38Tensor5DPermute02413ColumnMajorInverseILi16ELi3ELi8EEEvE10SelectBaseISO_vEEEEvNT_6ParamsE)
        /*00e0*/ 	.word	0x000000f2


	//----- nvinfo : EIATTR_FRAME_SIZE
	.align		4
.L_72:
        /*00e4*/ 	.byte	0x04, 0x11
        /*00e6*/ 	.short	(.L_74 - .L_73)
	.align		4
.L_73:
        /*00e8*/ 	.word	index@(_ZN7cutlass7Kernel2INS_4gemm6kernel20DefaultGemmUniversalINS_6half_tENS_6layout8RowMajorELNS_16ComplexTransformE0ELi8ES4_S6_LS7_0ELi8ES4_S6_fNS_4arch15OpClassTensorOpENS8_4Sm80ENS1_9GemmShapeILi128ELi128ELi32EEENSB_ILi64ELi64ELi32EEENSB_ILi16ELi8ELi16EEENS_8epilogue6thread17LinearCombinationIS4_Li8EffLNSG_9ScaleType4KindE0ELNS_15FloatRoundStyleE2ES4_EENS1_11threadblock30GemmIdentityThreadblockSwizzleILi8EEELi4ENS8_13OpMultiplyAddELNS1_23SharedMemoryClearOptionE0ELb0ELb0ELb0ENS5_31Tensor5DPermute02413ColumnMajorILi16ELi3ELi8EEENS5_9NoPermuteENS5_38Tensor5DPermute02413ColumnMajorInverseILi16ELi3ELi8EEEvE10SelectBaseISO_vEEEEvNT_6ParamsE)
        /*00ec*/ 	.word	0x00000000


	//----- nvinfo : EIATTR_REGCOUNT
	.align		4
.L_74:
        /*00f0*/ 	.byte	0x04, 0x2f
        /*00f2*/ 	.short	(.L_76 - .L_75)
	.align		4
.L_75:
        /*00f4*/ 	.word	index@(_ZN7cutlass7Kernel2INS_4gemm6kernel20DefaultGemmUniversalINS_6half_tENS_6layout8RowMajorELNS_16ComplexTransformE0ELi8ES4_S6_LS7_0ELi8ES4_S6_fNS_4arch15OpClassTensorOpENS8_4Sm80ENS1_9GemmShapeILi128ELi128ELi32EEENSB_ILi64ELi64ELi32EEENSB_ILi16ELi8ELi16EEENS_8epilogue6thread17LinearCombinationIS4_Li8EffLNSG_9ScaleType4KindE0ELNS_15FloatRoundStyleE2ES4_EENS1_11threadblock30GemmIdentityThreadblockSwizzleILi8EEELi4ENS8_13OpMultiplyAddELNS1_23SharedMemoryClearOptionE0ELb0ELb0ELb0ENS5_9NoPermuteENS5_37Tensor4DPermute0213ColumnMajorInverseILi8ELi4EEESR_vE10SelectBaseISO_vEEEEvNT_6ParamsE)
        /*00f8*/ 	.word	0x000000eb


	//----- nvinfo : EIATTR_FRAME_SIZE
	.align		4
.L_76:
        /*00fc*/ 	.byte	0x04, 0x11
        /*00fe*/ 	.short	(.L_78 - .L_77)
	.align		4
.L_77:
        /*0100*/ 	.word	index@(_ZN7cutlass7Kernel2INS_4gemm6kernel20DefaultGemmUniversalINS_6half_tENS_6layout8RowMajorELNS_16ComplexTransformE0ELi8ES4_S6_LS7_0ELi8ES4_S6_fNS_4arch15OpClassTensorOpENS8_4Sm80ENS1_9GemmShapeILi128ELi128ELi32EEENSB_ILi64ELi64ELi32EEENSB_ILi16ELi8ELi16EEENS_8epilogue6thread17LinearCombinationIS4_Li8EffLNSG_9ScaleType4KindE0ELNS_15FloatRoundStyleE2ES4_EENS1_11threadblock30GemmIdentityThreadblockSwizzleILi8EEELi4ENS8_13OpMultiplyAddELNS1_23SharedMemoryClearOptionE0ELb0ELb0ELb0ENS5_9NoPermuteENS5_37Tensor4DPermute0213ColumnMajorInverseILi8ELi4EEESR_vE10SelectBaseISO_vEEEEvNT_6ParamsE)
        /*0104*/ 	.word	0x00000000


	//----- nvinfo : EIATTR_REGCOUNT
	.align		4
.L_78:
        /*0108*/ 	.byte	0x04, 0x2f
        /*010a*/ 	.short	(.L_80 - .L_79)
	.align		4
.L_79:
        /*010c*/ 	.word	index@(_ZN7cutlass7Kernel2INS_4gemm6kernel20DefaultGemmUniversalINS_6half_tENS_6layout8RowMajorELNS_16ComplexTransformE0ELi8ES4_S6_LS7_0ELi8ES4_S6_fNS_4arch15OpClassTensorOpENS8_4Sm80ENS1_9GemmShapeILi128ELi128ELi32EEENSB_ILi64ELi64ELi32EEENSB_ILi16ELi8ELi16EEENS_8epilogue6thread17LinearCombinationIS4_Li8EffLNSG_9ScaleType4KindE0ELNS_15FloatRoundStyleE2ES4_EENS1_11threadblock30GemmIdentityThreadblockSwizzleILi8EEELi4ENS8_13OpMultiplyAddELNS1_23SharedMemoryClearOptionE0ELb0ELb0ELb0ENS5_31Tensor5DPermute02413ColumnMajorILi16ELi3ELi8EEENS5_37Tensor4DPermute0213ColumnMajorInverseILi8ELi4EEENS5_9NoPermuteEvE10SelectBaseISO_vEEEEvNT_6ParamsE)
        /*0110*/ 	.word	0x000000eb


	//----- nvinfo : EIATTR_FRAME_SIZE
	.align		4
.L_80:
        /*0114*/ 	.byte	0x04, 0x11
        /*0116*/ 	.short	(.L_82 - .L_81)
	.align		4
.L_81:
        /*0118*/ 	.word	index@(_ZN7cutlass7Kernel2INS_4gemm6kernel20DefaultGemmUniversalINS_6half_tENS_6layout8RowMajorELNS_16ComplexTransformE0ELi8ES4_S6_LS7_0ELi8ES4_S6_fNS_4arch15OpClassTensorOpENS8_4Sm80ENS1_9GemmShapeILi128ELi128ELi32EEENSB_ILi64ELi64ELi32EEENSB_ILi16ELi8ELi16EEENS_8epilogue6thread17LinearCombinationIS4_Li8EffLNSG_9ScaleType4KindE0ELNS_15FloatRoundStyleE2ES4_EENS1_11threadblock30GemmIdentityThreadblockSwizzleILi8EEELi4ENS8_13OpMultiplyAddELNS1_23SharedMemoryClearOptionE0ELb0ELb0ELb0ENS5_31Tensor5DPermute02413ColumnMajorILi16ELi3ELi8EEENS5_37Tensor4DPermute0213ColumnMajorInverseILi8ELi4EEENS5_9NoPermuteEvE10SelectBaseISO_vEEEEvNT_6ParamsE)
        /*011c*/ 	.word	0x00000000


	//----- nvinfo : EIATTR_REGCOUNT
	.align		4
.L_82:
        /*0120*/ 	.byte	0x04, 0x2f
        /*0122*/ 	.short	(.L_84 - .L_83)
	.align		4
.L_83:
        /*0124*/ 	.word	index@(_ZN7cutlass7Kernel2INS_4gemm6kernel20DefaultGemmUniversalINS_6half_tENS_6layout8RowMajorELNS_16ComplexTransformE0ELi8ES4_S6_LS7_0ELi8ES4_S6_fNS_4arch15OpClassTensorOpENS8_4Sm80ENS1_9GemmShapeILi128ELi128ELi32EEENSB_ILi64ELi64ELi32EEENSB_ILi16ELi8ELi16EEENS_8epilogue6thread17LinearCombinationIS4_Li8EffLNSG_9ScaleType4KindE0ELNS_15FloatRoundStyleE2ES4_EENS1_11threadblock30GemmIdentityThreadblockSwizzleILi8EEELi4ENS8_13OpMultiplyAddELNS1_23SharedMemoryClearOptionE0ELb0ELb0ELb0ENS5_31Tensor5DPermute02413ColumnMajorILi16ELi3ELi8EEENS5_9NoPermuteEST_vE10SelectBaseISO_vEEEEvNT_6ParamsE)
        /*0128*/ 	.word	0x000000e6


	//----- nvinfo : EIATTR_FRAME_SIZE
	.align		4
.L_84:
        /*012c*/ 	.byte	0x04, 0x11
        /*012e*/ 	.short	(.L_86 - .L_85)
	.align		4
.L_85:
        /*0130*/ 	.word	index@(_ZN7cutlass7Kernel2INS_4gemm6kernel20DefaultGemmUniversalINS_6half_tENS_6layout8RowMajorELNS_16ComplexTransformE0ELi8ES4_S6_LS7_0ELi8ES4_S6_fNS_4arch15OpClassTensorOpENS8_4Sm80ENS1_9GemmShapeILi128ELi128ELi32EEENSB_ILi64ELi64ELi32EEENSB_ILi16ELi8ELi16EEENS_8epilogue6thread17LinearCombinationIS4_Li8EffLNSG_9ScaleType4KindE0ELNS_15FloatRoundStyleE2ES4_EENS1_11threadblock30GemmIdentityThreadblockSwizzleILi8EEELi4ENS8_13OpMultiplyAddELNS1_23SharedMemoryClearOptionE0ELb0ELb0ELb0ENS5_31Tensor5DPermute02413ColumnMajorILi16ELi3ELi8EEENS5_9NoPermuteEST_vE10SelectBaseISO_vEEEEvNT_6ParamsE)
        /*0134*/ 	.word	0x00000000


	//----- nvinfo : EIATTR_REGCOUNT
	.align		4
.L_86:
        /*0138*/ 	.byte	0x04, 0x2f
        /*013a*/ 	.short	(.L_88 - .L_87)
	.align		4
.L_87:
        /*013c*/ 	.word	index@(_ZN7cutlass7Kernel2INS_4gemm6kernel20DefaultGemmUniversalINS_6half_tENS_6layout8RowMajorELNS_16ComplexTransformE0ELi8ES4_S6_LS7_0ELi8ES4_S6_fNS_4arch15OpClassTensorOpENS8_4Sm80ENS1_9GemmShapeILi128ELi128ELi32EEENSB_ILi64ELi64ELi32EEENSB_ILi16ELi8ELi16EEENS_8epilogue6thread17LinearCombinationIS4_Li8EffLNSG_9ScaleType4KindE0ELNS_15FloatRoundStyleE2ES4_EENS1_11threadblock30GemmIdentityThreadblockSwizzleILi8EEELi4ENS8_13OpMultiplyAddELNS1_23SharedMemoryClearOptionE0ELb0ELb0ELb0ENS5_9NoPermuteENS5_37Tensor4DPermute0213ColumnMajorInverseILi8ELi4EEENS5_38Tensor5DPermute02413ColumnMajorInverseILi16ELi3ELi8EEEvE10SelectBaseISO_vEEEEvNT_6ParamsE)
        /*0140*/ 	.word	0x000000f2


	//----- nvinfo : EIATTR_FRAME_SIZE
	.align		4
.L_88:
        /*0144*/ 	.byte	0x04, 0x11
        /*0146*/ 	.short	(.L_90 - .L_89)
	.align		4
.L_89:
        /*0148*/ 	.word	index@(_ZN7cutlass7Kernel2INS_4gemm6kernel20DefaultGemmUniversalINS_6half_tENS_6layout8RowMajorELNS_16ComplexTransformE0ELi8ES4_S6_LS7_0ELi8ES4_S6_fNS_4arch15OpClassTensorOpENS8_4Sm80ENS1_9GemmShapeILi128ELi128ELi32EEENSB_ILi64ELi64ELi32EEENSB_ILi16ELi8ELi16EEENS_8epilogue6thread17LinearCombinationIS4_Li8EffLNSG_9ScaleType4KindE0ELNS_15FloatRoundStyleE2ES4_EENS1_11threadblock30GemmIdentityThreadblockSwizzleILi8EEELi4ENS8_13OpMultiplyAddELNS1_23SharedMemoryClearOptionE0ELb0ELb0ELb0ENS5_9NoPermuteENS5_37Tensor4DPermute0213ColumnMajorInverseILi8ELi4EEENS5_38Tensor5DPermute02413ColumnMajorInverseILi16ELi3ELi8EEEvE10SelectBaseISO_vEEEEvNT_6ParamsE)
        /*014c*/ 	.word	0x00000000


	//----- nvinfo : EIATTR_REGCOUNT
	.align		4
.L_90:
        /*0150*/ 	.byte	0x04, 0x2f
        /*0152*/ 	.short	(.L_92 - .L_91)
	.align		4
.L_91:
        /*0154*/ 	.word	index@(_ZN7cutlass7Kernel2INS_4gemm6kernel20DefaultGemmUniversalINS_6half_tENS_6layout8RowMajorELNS_16ComplexTransformE0ELi8ES4_S6_LS7_0ELi8ES4_S6_fNS_4arch15OpClassTensorOpENS8_4Sm80ENS1_9GemmShapeILi128ELi128ELi32EEENSB_ILi64ELi64ELi32EEENSB_ILi16ELi8ELi16EEENS_8epilogue6thread17LinearCombinationIS4_Li8EffLNSG_9ScaleType4KindE0ELNS_15FloatRoundStyleE2ES4_EENS1_11threadblock30GemmIdentityThreadblockSwizzleILi8EEELi4ENS8_13OpMultiplyAddELNS1_23SharedMemoryClearOptionE0ELb0ELb0ELb0ENS5_31Tensor5DPermute02413ColumnMajorILi16ELi3ELi8EEENS5_37Tensor4DPermute0213ColumnMajorInverseILi8ELi4EEENS5_38Tensor5DPermute02413ColumnMajorInverseILi16ELi3ELi8EEEvE10SelectBaseISO_vEEEEvNT_6ParamsE)
        /*0158*/ 	.word	0x000000f2


	//----- nvinfo : EIATTR_FRAME_SIZE
	.align		4
.L_92:
        /*015c*/ 	.byte	0x04, 0x11
        /*015e*/ 	.short	(.L_94 - .L_93)
	.align		4
.L_93:
        /*0160*/ 	.word	index@(_ZN7cutlass7Kernel2INS_4gemm6kernel20DefaultGemmUniversalINS_6half_tENS_6layout8RowMajorELNS_16ComplexTransformE0ELi8ES4_S6_LS7_0ELi8ES4_S6_fNS_4arch15OpClassTensorOpENS8_4Sm80ENS1_9GemmShapeILi128ELi128ELi32EEENSB_ILi64ELi64ELi32EEENSB_ILi16ELi8ELi16EEENS_8epilogue6thread17LinearCombinationIS4_Li8EffLNSG_9ScaleType4KindE0ELNS_15FloatRoundStyleE2ES4_EENS1_11threadblock30GemmIdentityThreadblockSwizzleILi8EEELi4ENS8_13OpMultiplyAddELNS1_23SharedMemoryClearOptionE0ELb0ELb0ELb0ENS5_31Tensor5DPermute02413ColumnMajorILi16ELi3ELi8EEENS5_37Tensor4DPermute0213ColumnMajorInverseILi8ELi4EEENS5_38Tensor5DPermute02413ColumnMajorInverseILi16ELi3ELi8EEEvE10SelectBaseISO_vEEEEvNT_6ParamsE)
        /*0164*/ 	.word	0x00000000


	//----- nvinfo : EIATTR_REGCOUNT
	.align		4
.L_94:
        /*0168*/ 	.byte	0x04, 0x2f
        /*016a*/ 	.short	(.L_96 - .L_95)
	.align		4
.L_95:
        /*016c*/ 	.word	index@(_ZN7cutlass7Kernel2INS_4gemm6kernel20DefaultGemmUniversalINS_6half_tENS_6layout11ColumnMajorELNS_16ComplexTransformE0ELi8ES4_S6_LS7_0ELi8ES4_NS5_8RowMajorEfNS_4arch15OpClassTensorOpENS9_4Sm80ENS1_9GemmShapeILi128ELi128ELi32EEENSC_ILi64ELi64ELi32EEENSC_ILi16ELi8ELi16EEENS_8epilogue6thread17LinearCombinationIS4_Li8EffLNSH_9ScaleType4KindE0ELNS_15FloatRoundStyleE2ES4_EENS1_11threadblock30GemmIdentityThreadblockSwizzleILi8EEELi4ENS9_13OpMultiplyAddELNS1_23SharedMemoryClearOptionE0ELb0ELb0ELb0ENS5_9NoPermuteESS_SS_vE10SelectBaseISP_vEEEEvNT_6ParamsE)
        /*0170*/ 	.word	0x000000e6


	//----- nvinfo : EIATTR_FRAME_SIZE
	.align		4
.L_96:
        /*0174*/ 	.byte	0x04, 0x11
        /*0176*/ 	.short	(.L_98 - .L_97)
	.align		4
.L_97:
        /*0178*/ 	.word	index@(_ZN7cutlass7Kernel2INS_4gemm6kernel20DefaultGemmUniversalINS_6half_tENS_6layout11ColumnMajorELNS_16ComplexTransformE0ELi8ES4_S6_LS7_0ELi8ES4_NS5_8RowMajorEfNS_4arch15OpClassTensorOpENS9_4Sm80ENS1_9GemmShapeILi128ELi128ELi32EEENSC_ILi64ELi64ELi32EEENSC_ILi16ELi8ELi16EEENS_8epilogue6thread17LinearCombinationIS4_Li8EffLNSH_9ScaleType4KindE0ELNS_15FloatRoundStyleE2ES4_EENS1_11threadblock30GemmIdentityThreadblockSwizzleILi8EEELi4ENS9_13OpMultiplyAddELNS1_23SharedMemoryClearOptionE0ELb0ELb0ELb0ENS5_9NoPermuteESS_SS_vE10SelectBaseISP_vEEEEvNT_6ParamsE)
        /*017c*/ 	.word	0x00000000


	//----- nvinfo : EIATTR_REGCOUNT
	.align		4
.L_98:
        /*0180*/ 	.byte	0x04, 0x2f
        /*0182*/ 	.short	(.L_100 - .L_99)
	.align		4
.L_99:
        /*0184*/ 	.word	index@(_ZN7cutlass7Kernel2INS_4gemm6kernel20DefaultGemmUniversalINS_6half_tENS_6layout11ColumnMajorELNS_16ComplexTransformE0ELi8ES4_S6_LS7_0ELi8ES4_NS5_8RowMajorEfNS_4arch15OpClassTensorOpENS9_4Sm80ENS1_9GemmShapeILi128ELi128ELi32EEENSC_ILi64ELi64ELi32EEENSC_ILi16ELi8ELi16EEENS_8epilogue6thread17LinearCombinationIS4_Li8EffLNSH_9ScaleType4KindE0ELNS_15FloatRoundStyleE2ES4_EENS1_11threadblock30GemmIdentityThreadblockSwizzleILi8EEELi4ENS9_13OpMultiplyAddELNS1_23SharedMemoryClearOptionE0ELb0ELb0ELb0ENS5_9NoPermuteENS5_34Tensor4DPermute0213RowMajorInverseILi8ELi4EEESS_vE10SelectBaseISP_vEEEEvNT_6ParamsE)
        /*0188*/ 	.word	0x000000f0


	//----- nvinfo : EIATTR_FRAME_SIZE
	.align		4
.L_100:
        /*018c*/ 	.byte	0x04, 0x11
        /*018e*/ 	.short	(.L_102 - .L_101)
	.align		4
.L_101:
        /*0190*/ 	.word	index@(_ZN7cutlass7Kernel2INS_4gemm6kernel20DefaultGemmUniversalINS_6half_tENS_6layout11ColumnMajorELNS_16ComplexTransformE0ELi8ES4_S6_LS7_0ELi8ES4_NS5_8RowMajorEfNS_4arch15OpClassTensorOpENS9_4Sm80ENS1_9GemmShapeILi128ELi128ELi32EEENSC_ILi64ELi64ELi32EEENSC_ILi16ELi8ELi16EEENS_8epilogue6thread17LinearCombinationIS4_Li8EffLNSH_9ScaleType4KindE0ELNS_15FloatRoundStyleE2ES4_EENS1_11threadblock30GemmIdentityThreadblockSwizzleILi8EEELi4ENS9_13OpMultiplyAddELNS1_23SharedMemoryClearOptionE0ELb0ELb0ELb0ENS5_9NoPermuteENS5_34Tensor4DPermute0213RowMajorInverseILi8ELi4EEESS_vE10SelectBaseISP_vEEEEvNT_6ParamsE)
        /*0194*/ 	.word	0x00000000


	//----- nvinfo : EIATTR_REGCOUNT
	.align		4
.L_102:
        /*0198*/ 	.byte	0x04, 0x2f
        /*019a*/ 	.short	(.L_104 - .L_103)
	.align		4
.L_103:
        /*019c*/ 	.word	index@(_ZN7cutlass7Kernel2INS_4gemm6kernel20DefaultGemmUniversalINS_6half_tENS_6layout11ColumnMajorELNS_16ComplexTransformE0ELi8ES4_S6_LS7_0ELi8ES4_NS5_8RowMajorEfNS_4arch15OpClassTensorOpENS9_4Sm80ENS1_9GemmShapeILi128ELi128ELi32EEENSC_ILi64ELi64ELi32EEENSC_ILi16ELi8ELi16EEENS_8epilogue6thread17LinearCombinationIS4_Li8EffLNSH_9ScaleType4KindE0ELNS_15FloatRoundStyleE2ES4_EENS1_11threadblock30GemmIdentityThreadblockSwizzleILi8EEELi4ENS9_13OpMultiplyAddELNS1_23SharedMemoryClearOptionE0ELb0ELb0ELb0ENS5_28Tensor5DPermute20314RowMajorILi16ELi3ELi8EEENS5_34Tensor4DPermute0213RowMajorInverseILi8ELi4EEENS5_9NoPermuteEvE10SelectBaseISP_vEEEEvNT_6ParamsE)
        /*01a0*/ 	.word	0x000000f0


	//----- nvinfo : EIATTR_FRAME_SIZE
	.align		4
.L_104:
        /*01a4*/ 	.byte	0x04, 0x11
        /*01a6*/ 	.short	(.L_106 - .L_105)
	.align		4
.L_105:
        /*01a8*/ 	.word	index@(_ZN7cutlass7Kernel2INS_4gemm6kernel20DefaultGemmUniversalINS_6half_tENS_6layout11ColumnMajorELNS_16ComplexTransformE0ELi8ES4_S6_LS7_0ELi8ES4_NS5_8RowMajorEfNS_4arch15OpClassTensorOpENS9_4Sm80ENS1_9GemmShapeILi128ELi128ELi32EEENSC_ILi64ELi64ELi32EEENSC_ILi16ELi8ELi16EEENS_8epilogue6thread17LinearCombinationIS4_Li8EffLNSH_9ScaleType4KindE0ELNS_15FloatRoundStyleE2ES4_EENS1_11threadblock30GemmIdentityThreadblockSwizzleILi8EEELi4ENS9_13OpMultiplyAddELNS1_23SharedMemoryClearOptionE0ELb0ELb0ELb0ENS5_28Tensor5DPermute20314RowMajorILi16ELi3ELi8EEENS5_34Tensor4DPermute0213RowMajorInverseILi8ELi4EEENS5_9NoPermuteEvE10SelectBaseISP_vEEEEvNT_6ParamsE)
        /*01ac*/ 	.word	0x00000000


	//----- nvinfo : EIATTR_REGCOUNT
	.align		4
.L_106:
        /*01b0*/ 	.byte	0x04, 0x2f
        /*01b2*/ 	.short	(.L_108 - .L_107)
	.align		4
.L_107:
        /*01b4*/ 	.word	index@(_ZN7cutlass7Kernel2INS_4gemm6kernel20DefaultGemmUniversalINS_6half_tENS_6layout11ColumnMajorELNS_16ComplexTransformE0ELi8ES4_S6_LS7_0ELi8ES4_NS5_8RowMajorEfNS_4arch15OpClassTensorOpENS9_4Sm80ENS1_9GemmShapeILi128ELi128ELi32EEENSC_ILi64ELi64ELi32EEENSC_ILi16ELi8ELi16EEENS_8epilogue6thread17LinearCombinationIS4_Li8EffLNSH_9ScaleType4KindE0ELNS_15FloatRoundStyleE2ES4_EENS1_11threadblock30GemmIdentityThreadblockSwizzleILi8EEELi4ENS9_13OpMultiplyAddELNS1_23SharedMemoryClearOptionE0ELb0ELb0ELb0ENS5_9NoPermuteESS_NS5_37Tensor4DPermute0213ColumnMajorInverseILi8ELi4EEEvE10SelectBaseISP_vEEEEvNT_6ParamsE)
        /*01b8*/ 	.word	0x000000eb


	//----- nvinfo : EIATTR_FRAME_SIZE
	.align		4
.L_108:
        /*01bc*/ 	.byte	0x04, 0x11
        /*01be*/ 	.short	(.L_110 - .L_109)
	.align		4
.L_109:
        /*01c0*/ 	.word	index@(_ZN7cutlass7Kernel2INS_4gemm6kernel20DefaultGemmUniversalINS_6half_tENS_6layout11ColumnMajorELNS_16ComplexTransformE0ELi8ES4_S6_LS7_0ELi8ES4_NS5_8RowMajorEfNS_4arch15OpClassTensorOpENS9_4Sm80ENS1_9GemmShapeILi128ELi128ELi32EEENSC_ILi64ELi64ELi32EEENSC_ILi16ELi8ELi16EEENS_8epilogue6thread17LinearCombinationIS4_Li8EffLNSH_9ScaleType4KindE0ELNS_15FloatRoundStyleE2ES4_EENS1_11threadblock30GemmIdentityThreadblockSwizzleILi8EEELi4ENS9_13OpMultiplyAddELNS1_23SharedMemoryClearOptionE0ELb0ELb0ELb0ENS5_9NoPermuteESS_NS5_37Tensor4DPermute0213ColumnMajorInverseILi8ELi4EEEvE10SelectBaseISP_vEEEEvNT_6ParamsE)
        /*01c4*/ 	.word	0x00000000


	//----- nvinfo : EIATTR_REGCOUNT
	.align		4
.L_110:
        /*01c8*/ 	.byte	0x04, 0x2f
        /*01ca*/ 	.short	(.L_112 - .L_111)
	.align		4
.L_111:
        /*01cc*/ 	.word	index@(_ZN7cutlass7Kernel2INS_4gemm6kernel20DefaultGemmUniversalINS_6half_tENS_6layout11ColumnMajorELNS_16ComplexTransformE0ELi8ES4_S6_LS7_0ELi8ES4_NS5_8RowMajorEfNS_4arch15OpClassTensorOpENS9_4Sm80ENS1_9GemmShapeILi128ELi128ELi32EEENSC_ILi64ELi64ELi32EEENSC_ILi16ELi8ELi16EEENS_8epilogue6thread17LinearCombinationIS4_Li8EffLNSH_9ScaleType4KindE0ELNS_15FloatRoundStyleE2ES4_EENS1_11threadblock30GemmIdentityThreadblockSwizzleILi8EEELi4ENS9_13OpMultiplyAddELNS1_23SharedMemoryClearOptionE0ELb0ELb0ELb0ENS5_28Tensor5DPermute20314RowMajorILi16ELi3ELi8EEENS5_9NoPermuteENS5_37Tensor4DPermute0213ColumnMajorInverseILi8ELi4EEEvE10SelectBaseISP_vEEEEvNT_6ParamsE)
        /*01d0*/ 	.word	0x000000eb


	//----- nvinfo : EIATTR_FRAME_SIZE
	.align		4
.L_112:
        /*01d4*/ 	.byte	0x04, 0x11
        /*01d6*/ 	.short	(.L_114 - .L_113)
	.align		4
.L_113:
        /*01d8*/ 	.word	index@(_ZN7cutlass7Kernel2INS_4gemm6kernel20DefaultGemmUniversalINS_6half_tENS_6layout11ColumnMajorELNS_16ComplexTransformE0ELi8ES4_S6_LS7_0ELi8ES4_NS5_8RowMajorEfNS_4arch15OpClassTensorOpENS9_4Sm80ENS1_9GemmShapeILi128ELi128ELi32EEENSC_ILi64ELi64ELi32EEENSC_ILi16ELi8ELi16EEENS_8epilogue6thread17LinearCombinationIS4_Li8EffLNSH_9ScaleType4KindE0ELNS_15FloatRoundStyleE2ES4_EENS1_11threadblock30GemmIdentityThreadblockSwizzleILi8EEELi4ENS9_13OpMultiplyAddELNS1_23SharedMemoryClearOptionE0ELb0ELb0ELb0ENS5_28Tensor5DPermute20314RowMajorILi16ELi3ELi8EEENS5_9NoPermuteENS5_37Tensor4DPermute0213ColumnMajorInverseILi8ELi4EEEvE10SelectBaseISP_vEEEEvNT_6ParamsE)
        /*01dc*/ 	.word	0x00000000


	//----- nvinfo : EIATTR_REGCOUNT
	.align		4
.L_114:
        /*01e0*/ 	.byte	0x04, 0x2f
        /*01e2*/ 	.short	(.L_116 - .L_115)
	.align		4
.L_115:
        /*01e4*/ 	.word	index@(_ZN7cutlass7Kernel2INS_4gemm6kernel20DefaultGemmUniversalINS_6half_tENS_6layout11ColumnMajorELNS_16ComplexTransformE0ELi8ES4_S6_LS7_0ELi8ES4_NS5_8RowMajorEfNS_4arch15OpClassTensorOpENS9_4Sm80ENS1_9GemmShapeILi128ELi128ELi32EEENSC_ILi64ELi64ELi32EEENSC_ILi16ELi8ELi16EEENS_8epilogue6thread17LinearCombinationIS4_Li8EffLNSH_9ScaleType4KindE0ELNS_15FloatRoundStyleE2ES4_EENS1_11threadblock30GemmIdentityThreadblockSwizzleILi8EEELi4ENS9_13OpMultiplyAddELNS1_23SharedMemoryClearOptionE0ELb0ELb0ELb0ENS5_28Tensor5DPermute20314RowMajorILi16ELi3ELi8EEENS5_9NoPermuteESU_vE10SelectBaseISP_vEEEEvNT_6ParamsE)
        /*01e8*/ 	.word	0x000000e6


	//----- nvinfo : EIATTR_FRAME_SIZE
	.align		4
.L_116:
        /*01ec*/ 	.byte	0x04, 0x11
        /*01ee*/ 	.short	(.L_118 - .L_117)
	.align		4
.L_117:
        /*01f0*/ 	.word	index@(_ZN7cutlass7Kernel2INS_4gemm6kernel20DefaultGemmUniversalINS_6half_tENS_6layout11ColumnMajorELNS_16ComplexTransformE0ELi8ES4_S6_LS7_0ELi8ES4_NS5_8RowMajorEfNS_4arch15OpClassTensorOpENS9_4Sm80ENS1_9GemmShapeILi128ELi128ELi32EEENSC_ILi64ELi64ELi32EEENSC_ILi16ELi8ELi16EEENS_8epilogue6thread17LinearCombinationIS4_Li8EffLNSH_9ScaleType4KindE0ELNS_15FloatRoundStyleE2ES4_EENS1_11threadblock30GemmIdentityThreadblockSwizzleILi8EEELi4ENS9_13OpMultiplyAddELNS1_23SharedMemoryClearOptionE0ELb0ELb0ELb0ENS5_28Tensor5DPermute20314RowMajorILi16ELi3ELi8EEENS5_9NoPermuteESU_vE10SelectBaseISP_vEEEEvNT_6ParamsE)
        /*01f4*/ 	.word	0x00000000


	//----- nvinfo : EIATTR_REGCOUNT
	.align		4
.L_118:
        /*01f8*/ 	.byte	0x04, 0x2f
        /*01fa*/ 	.short	(.L_120 - .L_119)
	.align		4
.L_119:
        /*01fc*/ 	.word	index@(_ZN7cutlass7Kernel2INS_4gemm6kernel20DefaultGemmUniversalINS_6half_tENS_6layout11ColumnMajorELNS_16ComplexTransformE0ELi8ES4_S6_LS7_0ELi8ES4_NS5_8RowMajorEfNS_4arch15OpClassTensorOpENS9_4Sm80ENS1_9GemmShapeILi128ELi128ELi32EEENSC_ILi64ELi64ELi32EEENSC_ILi16ELi8ELi16EEENS_8epilogue6thread17LinearCombinationIS4_Li8EffLNSH_9ScaleType4KindE0ELNS_15FloatRoundStyleE2ES4_EENS1_11threadblock30GemmIdentityThreadblockSwizzleILi8EEELi4ENS9_13OpMultiplyAddELNS1_23SharedMemoryClearOptionE0ELb0ELb0ELb0ENS5_9NoPermuteENS5_34Tensor4DPermute0213RowMajorInverseILi8ELi4EEENS5_37Tensor4DPermute0213ColumnMajorInverseILi8ELi4EEEvE10SelectBaseISP_vEEEEvNT_6ParamsE)
        /*0200*/ 	.word	0x000000f1


	//----- nvinfo : EIATTR_FRAME_SIZE
	.align		4
.L_120:
        /*0204*/ 	.byte	0x04, 0x11
        /*0206*/ 	.short	(.L_122 - .L_121)
	.align		4
.L_121:
        /*0208*/ 	.word	index@(_ZN7cutlass7Kernel2INS_4gemm6kernel20DefaultGemmUniversalINS_6half_tENS_6layout11ColumnMajorELNS_16ComplexTransformE0ELi8ES4_S6_LS7_0ELi8ES4_NS5_8RowMajorEfNS_4arch15OpClassTensorOpENS9_4Sm80ENS1_9GemmShapeILi128ELi128ELi32EEENSC_ILi64ELi64ELi32EEENSC_ILi16ELi8ELi16EEENS_8epilogue6thread17LinearCombinationIS4_Li8EffLNSH_9ScaleType4KindE0ELNS_15FloatRoundStyleE2ES4_EENS1_11threadblock30GemmIdentityThreadblockSwizzleILi8EEELi4ENS9_13OpMultiplyAddELNS1_23SharedMemoryClearOptionE0ELb0ELb0ELb0ENS5_9NoPermuteENS5_34Tensor4DPermute0213RowMajorInverseILi8ELi4EEENS5_37Tensor4DPermute0213ColumnMajorInverseILi8ELi4EEEvE10SelectBaseISP_vEEEEvNT_6ParamsE)
        /*020c*/ 	.word	0x00000000


	//----- nvinfo : EIATTR_REGCOUNT
	.align		4
.L_122:
        /*0210*/ 	.byte	0x04, 0x2f
        /*0212*/ 	.short	(.L_124 - .L_123)
	.align		4
.L_123:
        /*0214*/ 	.word	index@(_ZN7cutlass7Kernel2INS_4gemm6kernel20DefaultGemmUniversalINS_6half_tENS_6layout11ColumnMajorELNS_16ComplexTransformE0ELi8ES4_S6_LS7_0ELi8ES4_NS5_8RowMajorEfNS_4arch15OpClassTensorOpENS9_4Sm80ENS1_9GemmShapeILi128ELi128ELi32EEENSC_ILi64ELi64ELi32EEENSC_ILi16ELi8ELi16EEENS_8epilogue6thread17LinearCombinationIS4_Li8EffLNSH_9ScaleType4KindE0ELNS_15FloatRoundStyleE2ES4_EENS1_11threadblock30GemmIdentityThreadblockSwizzleILi8EEELi4ENS9_13OpMultiplyAddELNS1_23SharedMemoryClearOptionE0ELb0ELb0ELb0ENS5_28Tensor5DPermute20314RowMajorILi16ELi3ELi8EEENS5_34Tensor4DPermute0213RowMajorInverseILi8ELi4EEENS5_37Tensor4DPermute0213ColumnMajorInverseILi8ELi4EEEvE10SelectBaseISP_vEEEEvNT_6ParamsE)
        /*0218*/ 	.word	0x000000f1


	//----- nvinfo : EIATTR_FRAME_SIZE
	.align		4
.L_124:
        /*021c*/ 	.byte	0x04, 0x11
        /*021e*/ 	.short	(.L_126 - .L_125)
	.align		4
.L_125:
        /*0220*/ 	.word	index@(_ZN7cutlass7Kernel2INS_4gemm6kernel20DefaultGemmUniversalINS_6half_tENS_6layout11ColumnMajorELNS_16ComplexTransformE0ELi8ES4_S6_LS7_0ELi8ES4_NS5_8RowMajorEfNS_4arch15OpClassTensorOpENS9_4Sm80ENS1_9GemmShapeILi128ELi128ELi32EEENSC_ILi64ELi64ELi32EEENSC_ILi16ELi8ELi16EEENS_8epilogue6thread17LinearCombinationIS4_Li8EffLNSH_9ScaleType4KindE0ELNS_15FloatRoundStyleE2ES4_EENS1_11threadblock30GemmIdentityThreadblockSwizzleILi8EEELi4ENS9_13OpMultiplyAddELNS1_23SharedMemoryClearOptionE0ELb0ELb0ELb0ENS5_28Tensor5DPermute20314RowMajorILi16ELi3ELi8EEENS5_34Tensor4DPermute0213RowMajorInverseILi8ELi4EEENS5_37Tensor4DPermute0213ColumnMajorInverseILi8ELi4EEEvE10SelectBaseISP_vEEEEvNT_6ParamsE)
        /*0224*/ 	.word	0x00000000


	//----- nvinfo : EIATTR_REGCOUNT
	.align		4
.L_126:
        /*0228*/ 	.byte	0x04, 0x2f
        /*022a*/ 	.short	(.L_128 - .L_127)
	.align		4
.L_127:
        /*022c*/ 	.word	index@(_ZN7cutlass7Kernel2INS_4gemm6kernel20DefaultGemmUniversalINS_6half_tENS_6layout11ColumnMajorELNS_16ComplexTransformE0ELi8ES4_S6_LS7_0ELi8ES4_NS5_8RowMajorEfNS_4arch15OpClassTensorOpENS9_4Sm80ENS1_9GemmShapeILi128ELi128ELi32EEENSC_ILi64ELi64ELi32EEENSC_ILi16ELi8ELi16EEENS_8epilogue6thread17LinearCombinationIS4_Li8EffLNSH_9ScaleType4KindE0ELNS_15FloatRoundStyleE2ES4_EENS1_11threadblock30GemmIdentityThreadblockSwizzleILi8EEELi4ENS9_13OpMultiplyAddELNS1_23SharedMemoryClearOptionE0ELb0ELb0ELb0ENS5_9NoPermuteESS_NS5_34Tensor4DPermute0213RowMajorInverseILi8ELi4EEEvE10SelectBaseISP_vEEEEvNT_6ParamsE)
        /*0230*/ 	.word	0x000000ec


	//----- nvinfo : EIATTR_FRAME_SIZE
	.align		4
.L_128:
        /*0234*/ 	.byte	0x04, 0x11
        /*0236*/ 	.short	(.L_130 - .L_129)
	.align		4
.L_129:
        /*0238*/ 	.word	index@(_ZN7cutlass7Kernel2INS_4gemm6kernel20DefaultGemmUniversalINS_6half_tENS_6layout11ColumnMajorELNS_16ComplexTransformE0ELi8ES4_S6_LS7_0ELi8ES4_NS5_8RowMajorEfNS_4arch15OpClassTensorOpENS9_4Sm80ENS1_9GemmShapeILi128ELi128ELi32EEENSC_ILi64ELi64ELi32EEENSC_ILi16ELi8ELi16EEENS_8epilogue6thread17LinearCombinationIS4_Li8EffLNSH_9ScaleType4KindE0ELNS_15FloatRoundStyleE2ES4_EENS1_11threadblock30GemmIdentityThreadblockSwizzleILi8EEELi4ENS9_13OpMultiplyAddELNS1_23SharedMemoryClearOptionE0ELb0ELb0ELb0ENS5_9NoPermuteESS_NS5_34Tensor4DPermute0213RowMajorInverseILi8ELi4EEEvE10SelectBaseISP_vEEEEvNT_6ParamsE)
        /*023c*/ 	.word	0x00000000


	//----- nvinfo : EIATTR_REGCOUNT
	.align		4
.L_130:
        /*0240*/ 	.byte	0x04, 0x2f
        /*0242*/ 	.short	(.L_132 - .L_131)
	.align		4
.L_131:
        /*0244*/ 	.word	index@(_ZN7cutlass7Kernel2INS_4gemm6kernel20DefaultGemmUniversalINS_6half_tENS_6layout11ColumnMajorELNS_16ComplexTransformE0ELi8ES4_S6_LS7_0ELi8ES4_NS5_8RowMajorEfNS_4arch15OpClassTensorOpENS9_4Sm80ENS1_9GemmShapeILi128ELi128ELi32EEENSC_ILi64ELi64ELi32EEENSC_ILi16ELi8ELi16EEENS_8epilogue6thread17LinearCombinationIS4_Li8EffLNSH_9ScaleType4KindE0ELNS_15FloatRoundStyleE2ES4_EENS1_11threadblock30GemmIdentityThreadblockSwizzleILi8EEELi4ENS9_13OpMultiplyAddELNS1_23SharedMemoryClearOptionE0ELb0ELb0ELb0ENS5_31Tensor5DPermute02413ColumnMajorILi16ELi3ELi8EEENS5_9NoPermuteENS5_34Tensor4DPermute0213RowMajorInverseILi8ELi4EEEvE10SelectBaseISP_vEEEEvNT_6ParamsE)
        /*0248*/ 	.word	0x000000ec


	//----- nvinfo : EIATTR_FRAME_SIZE
	.align		4
.L_132:
        /*024c*/ 	.byte	0x04, 0x11
        /*024e*/ 	.short	(.L_134 - .L_133)
	.align		4
.L_133:
        /*0250*/ 	.word	index@(_ZN7cutlass7Kernel2INS_4gemm6kernel20DefaultGemmUniversalINS_6half_tENS_6layout11ColumnMajorELNS_16ComplexTransformE0ELi8ES4_S6_LS7_0ELi8ES4_NS5_8RowMajorEfNS_4arch15OpClassTensorOpENS9_4Sm80ENS1_9GemmShapeILi128ELi128ELi32EEENSC_ILi64ELi64ELi32EEENSC_ILi16ELi8ELi16EEENS_8epilogue6thread17LinearCombinationIS4_Li8EffLNSH_9ScaleType4KindE0ELNS_15FloatRoundStyleE2ES4_EENS1_11threadblock30GemmIdentityThreadblockSwizzleILi8EEELi4ENS9_13OpMultiplyAddELNS1_23SharedMemoryClearOptionE0ELb0ELb0ELb0ENS5_31Tensor5DPermute02413ColumnMajorILi16ELi3ELi8EEENS5_9NoPermuteENS5_34Tensor4DPermute0213RowMajorInverseILi8ELi4EEEvE10SelectBaseISP_vEEEEvNT_6ParamsE)
        /*0254*/ 	.word	0x00000000


	//----- nvinfo : EIATTR_REGCOUNT
	.align		4
.L_134:
        /*0258*/ 	.byte	0x04, 0x2f
        /*025a*/ 	.short	(.L_136 - .L_135)
	.align		4
.L_135:
        /*025c*/ 	.word	index@(_ZN7cutlass7Kernel2INS_4gemm6kernel20DefaultGemmUniversalINS_6half_tENS_6layout11ColumnMajorELNS_16ComplexTransformE0ELi8ES4_S6_LS7_0ELi8ES4_NS5_8RowMajorEfNS_4arch15OpClassTensorOpENS9_4Sm80ENS1_9GemmShapeILi128ELi128ELi32EEENSC_ILi64ELi64ELi32EEENSC_ILi16ELi8ELi16EEENS_8epilogue6thread17LinearCombinationIS4_Li8EffLNSH_9ScaleType4KindE0ELNS_15FloatRoundStyleE2ES4_EENS1_11threadblock30GemmIdentityThreadblockSwizzleILi8EEELi4ENS9_13OpMultiplyAddELNS1_23SharedMemoryClearOptionE0ELb0ELb0ELb0ENS5_31Tensor5DPermute02413ColumnMajorILi16ELi3ELi8EEENS5_34Tensor4DPermute0213RowMajorInverseILi8ELi4EEENS5_9NoPermuteEvE10SelectBaseISP_vEEEEvNT_6ParamsE)
        /*0260*/ 	.word	0x000000f0


	//----- nvinfo : EIATTR_FRAME_SIZE
	.align		4
.L_136:
        /*0264*/ 	.byte	0x04, 0x11
        /*0266*/ 	.short	(.L_138 - .L_137)
	.align		4
.L_137:
        /*0268*/ 	.word	index@(_ZN7cutlass7Kernel2INS_4gemm6kernel20DefaultGemmUniversalINS_6half_tENS_6layout11ColumnMajorELNS_16ComplexTransformE0ELi8ES4_S6_LS7_0ELi8ES4_NS5_8RowMajorEfNS_4arch15OpClassTensorOpENS9_4Sm80ENS1_9GemmShapeILi128ELi128ELi32EEENSC_ILi64ELi64ELi32EEENSC_ILi16ELi8ELi16EEENS_8epilogue6thread17LinearCombinationIS4_Li8EffLNSH_9ScaleType4KindE0ELNS_15FloatRoundStyleE2ES4_EENS1_11threadblock30GemmIdentityThreadblockSwizzleILi8EEELi4ENS9_13OpMultiplyAddELNS1_23SharedMemoryClearOptionE0ELb0ELb0ELb0ENS5_31Tensor5DPermute02413ColumnMajorILi16ELi3ELi8EEENS5_34Tensor4DPermute0213RowMajorInverseILi8ELi4EEENS5_9NoPermuteEvE10SelectBaseISP_vEEEEvNT_6ParamsE)
        /*026c*/ 	.word	0x00000000


	//----- nvinfo : EIATTR_REGCOUNT
	.align		4
.L_138:
        /*0270*/ 	.byte	0x04, 0x2f
        /*0272*/ 	.short	(.L_140 - .L_139)
	.align		4
.L_139:
        /*0274*/ 	.word	index@(_ZN7cutlass7Kernel2INS_4gemm6kernel20DefaultGemmUniversalINS_6half_tENS_6layout11ColumnMajorELNS_16ComplexTransformE0ELi8ES4_S6_LS7_0ELi8ES4_NS5_8RowMajorEfNS_4arch15OpClassTensorOpENS9_4Sm80ENS1_9GemmShapeILi128ELi128ELi32EEENSC_ILi64ELi64ELi32EEENSC_ILi16ELi8ELi16EEENS_8epilogue6thread17LinearCombinationIS4_Li8EffLNSH_9ScaleType4KindE0ELNS_15FloatRoundStyleE2ES4_EENS1_11threadblock30GemmIdentityThreadblockSwizzleILi8EEELi4ENS9_13OpMultiplyAddELNS1_23SharedMemoryClearOptionE0ELb0ELb0ELb0ENS5_31Tensor5DPermute02413ColumnMajorILi16ELi3ELi8EEENS5_9NoPermuteESU_vE10SelectBaseISP_vEEEEvNT_6ParamsE)
        /*0278*/ 	.word	0x000000e6


	//----- nvinfo : EIATTR_FRAME_SIZE
	.align		4
.L_140:
        /*027c*/ 	.byte	0x04, 0x11
        /*027e*/ 	.short	(.L_142 - .L_141)
	.align		4
.L_141:
        /*0280*/ 	.word	index@(_ZN7cutlass7Kernel2INS_4gemm6kernel20DefaultGemmUniversalINS_6half_tENS_6layout11ColumnMajorELNS_16ComplexTransformE0ELi8ES4_S6_LS7_0ELi8ES4_NS5_8RowMajorEfNS_4arch15OpClassTensorOpENS9_4Sm80ENS1_9GemmShapeILi128ELi128ELi32EEENSC_ILi64ELi64ELi32EEENSC_ILi16ELi8ELi16EEENS_8epilogue6thread17LinearCombinationIS4_Li8EffLNSH_9ScaleType4KindE0ELNS_15FloatRoundStyleE2ES4_EENS1_11threadblock30GemmIdentityThreadblockSwizzleILi8EEELi4ENS9_13OpMultiplyAddELNS1_23SharedMemoryClearOptionE0ELb0ELb0ELb0ENS5_31Tensor5DPermute02413ColumnMajorILi16ELi3ELi8EEENS5_9NoPermuteESU_vE10SelectBaseISP_vEEEEvNT_6ParamsE)
        /*0284*/ 	.word	0x00000000


	//----- nvinfo : EIATTR_REGCOUNT
	.align		4
.L_142:
        /*0288*/ 	.byte	0x04, 0x2f
        /*028a*/ 	.short	(.L_144 - .L_143)
	.align		4
.L_143:
        /*028c*/ 	.word	index@(_ZN7cutlass7Kernel2INS_4gemm6kernel20DefaultGemmUniversalINS_6half_tENS_6layout11ColumnMajorELNS_16ComplexTransformE0ELi8ES4_S6_LS7_0ELi8ES4_NS5_8RowMajorEfNS_4arch15OpClassTensorOpENS9_4Sm80ENS1_9GemmShapeILi128ELi128ELi32EEENSC_ILi64ELi64ELi32EEENSC_ILi16ELi8ELi16EEENS_8epilogue6thread17LinearCombinationIS4_Li8EffLNSH_9ScaleType4KindE0ELNS_15FloatRoundStyleE2ES4_EENS1_11threadblock30GemmIdentityThreadblockSwizzleILi8EEELi4ENS9_13OpMultiplyAddELNS1_23SharedMemoryClearOptionE0ELb0ELb0ELb0ENS5_9NoPermuteENS5_34Tensor4DPermute0213RowMajorInverseILi8ELi4EEESU_vE10SelectBaseISP_vEEEEvNT_6ParamsE)
        /*0290*/ 	.word	0x000000f2


	//----- nvinfo : EIATTR_FRAME_SIZE
	.align		4
.L_144:
        /*0294*/ 	.byte	0x04, 0x11
        /*0296*/ 	.short	(.L_146 - .L_145)
	.align		4
.L_145:
        /*0298*/ 	.word	index@(_ZN7cutlass7Kernel2INS_4gemm6kernel20DefaultGemmUniversalINS_6half_tENS_6layout11ColumnMajorELNS_16ComplexTransformE0ELi8ES4_S6_LS7_0ELi8ES4_NS5_8RowMajorEfNS_4arch15OpClassTensorOpENS9_4Sm80ENS1_9GemmShapeILi128ELi128ELi32EEENSC_ILi64ELi64ELi32EEENSC_ILi16ELi8ELi16EEENS_8epilogue6thread17LinearCombinationIS4_Li8EffLNSH_9ScaleType4KindE0ELNS_15FloatRoundStyleE2ES4_EENS1_11threadblock30GemmIdentityThreadblockSwizzleILi8EEELi4ENS9_13OpMultiplyAddELNS1_23SharedMemoryClearOptionE0ELb0ELb0ELb0ENS5_9NoPermuteENS5_34Tensor4DPermute0213RowMajorInverseILi8ELi4EEESU_vE10SelectBaseISP_vEEEEvNT_6ParamsE)
        /*029c*/ 	.word	0x00000000


	//----- nvinfo : EIATTR_REGCOUNT
	.align		4
.L_146:
        /*02a0*/ 	.byte	0x04, 0x2f
        /*02a2*/ 	.short	(.L_148 - .L_147)
	.align		4
.L_147:
        /*02a4*/ 	.word	index@(_ZN7cutlass7Kernel2INS_4gemm6kernel20DefaultGemmUniversalINS_6half_tENS_6layout11ColumnMajorELNS_16ComplexTransformE0ELi8ES4_S6_LS7_0ELi8ES4_NS5_8RowMajorEfNS_4arch15OpClassTensorOpENS9_4Sm80ENS1_9GemmShapeILi128ELi128ELi32EEENSC_ILi64ELi64ELi32EEENSC_ILi16ELi8ELi16EEENS_8epilogue6thread17LinearCombinationIS4_Li8EffLNSH_9ScaleType4KindE0ELNS_15FloatRoundStyleE2ES4_EENS1_11threadblock30GemmIdentityThreadblockSwizzleILi8EEELi4ENS9_13OpMultiplyAddELNS1_23SharedMemoryClearOptionE0ELb0ELb0ELb0ENS5_31Tensor5DPermute02413ColumnMajorILi16ELi3ELi8EEENS5_34Tensor4DPermute0213RowMajorInverseILi8ELi4EEESV_vE10SelectBaseISP_vEEEEvNT_6ParamsE)
        /*02a8*/ 	.word	0x000000f2


	//----- nvinfo : EIATTR_FRAME_SIZE
	.align		4
.L_148:
        /*02ac*/ 	.byte	0x04, 0x11
        /*02ae*/ 	.short	(.L_150 - .L_149)
	.align		4
.L_149:
        /*02b0*/ 	.word	index@(_ZN7cutlass7Kernel2INS_4gemm6kernel20DefaultGemmUniversalINS_6half_tENS_6layout11ColumnMajorELNS_16ComplexTransformE0ELi8ES4_S6_LS7_0ELi8ES4_NS5_8RowMajorEfNS_4arch15OpClassTensorOpENS9_4Sm80ENS1_9GemmShapeILi128ELi128ELi32EEENSC_ILi64ELi64ELi32EEENSC_ILi16ELi8ELi16EEENS_8epilogue6thread17LinearCombinationIS4_Li8EffLNSH_9ScaleType4KindE0ELNS_15FloatRoundStyleE2ES4_EENS1_11threadblock30GemmIdentityThreadblockSwizzleILi8EEELi4ENS9_13OpMultiplyAddELNS1_23SharedMemoryClearOptionE0ELb0ELb0ELb0ENS5_31Tensor5DPermute02413ColumnMajorILi16ELi3ELi8EEENS5_34Tensor4DPermute0213RowMajorInverseILi8ELi4EEESV_vE10SelectBaseISP_vEEEEvNT_6ParamsE)
        /*02b4*/ 	.word	0x00000000


	//----- nvinfo : EIATTR_REGCOUNT
	.align		4
.L_150:
        /*02b8*/ 	.byte	0x04, 0x2f
        /*02ba*/ 	.short	(.L_152 - .L_151)
	.align		4
.L_151:
        /*02bc*/ 	.word	index@(_ZN7cutlass7Kernel2INS_4gemm6kernel20DefaultGemmUniversalINS_6half_tENS_6layout8RowMajorELNS_16ComplexTransformE0ELi8ES4_S6_LS7_0ELi8ES4_S6_fNS_4arch15OpClassTensorOpENS8_4Sm80ENS1_9GemmShapeILi128ELi128ELi32EEENSB_ILi64ELi64ELi32EEENSB_ILi16ELi8ELi16EEENS_8epilogue6thread17LinearCombinationIS4_Li8EffLNSG_9ScaleType4KindE0ELNS_15FloatRoundStyleE2ES4_EENS1_11threadblock30GemmIdentityThreadblockSwizzleILi8EEELi4ENS8_13OpMultiplyAddELNS1_23SharedMemoryClearOptionE0ELb0ELb0ELb0ENS5_9NoPermuteENS5_37Tensor4DPermuteBMM0213RowMajorInverseILi12EEESR_vE10SelectBaseISO_vEEEEvNT_6ParamsE)
        /*02c0*/ 	.word	0x000000ee


	//----- nvinfo : EIATTR_FRAME_SIZE
	.align		4
.L_152:
        /*02c4*/ 	.byte	0x04, 0x11
        /*02c6*/ 	.short	(.L_154 - .L_153)
	.align		4
.L_153:
        /*02c8*/ 	.word	index@(_ZN7cutlass7Kernel2INS_4gemm6kernel20DefaultGemmUniversalINS_6half_tENS_6layout8RowMajorELNS_16ComplexTransformE0ELi8ES4_S6_LS7_0ELi8ES4_S6_fNS_4arch15OpClassTensorOpENS8_4Sm80ENS1_9GemmShapeILi128ELi128ELi32EEENSB_ILi64ELi64ELi32EEENSB_ILi16ELi8ELi16EEENS_8epilogue6thread17LinearCombinationIS4_Li8EffLNSG_9ScaleType4KindE0ELNS_15FloatRoundStyleE2ES4_EENS1_11threadblock30GemmIdentityThreadblockSwizzleILi8EEELi4ENS8_13OpMultiplyAddELNS1_23SharedMemoryClearOptionE0ELb0ELb0ELb0ENS5_9NoPermuteENS5_37Tensor4DPermuteBMM0213RowMajorInverseILi12EEESR_vE10SelectBaseISO_vEEEEvNT_6ParamsE)
        /*02cc*/ 	.word	0x00000000


	//----- nvinfo : EIATTR_REGCOUNT
	.align		4
.L_154:
        /*02d0*/ 	.byte	0x04, 0x2f
        /*02d2*/ 	.short	(.L_156 - .L_155)
	.align		4
.L_155:
        /*02d4*/ 	.word	index@(_ZN7cutlass7Kernel2INS_4gemm6kernel20DefaultGemmUniversalINS_6half_tENS_6layout8RowMajorELNS_16ComplexTransformE0ELi8ES4_S6_LS7_0ELi8ES4_S6_fNS_4arch15OpClassTensorOpENS8_4Sm80ENS1_9GemmShapeILi128ELi128ELi32EEENSB_ILi64ELi64ELi32EEENSB_ILi16ELi8ELi16EEENS_8epilogue6thread17LinearCombinationIS4_Li8EffLNSG_9ScaleType4KindE0ELNS_15FloatRoundStyleE2ES4_EENS1_11threadblock30GemmIdentityThreadblockSwizzleILi8EEELi4ENS8_13OpMultiplyAddELNS1_23SharedMemoryClearOptionE0ELb0ELb0ELb0ENS5_30Tensor4DPermuteBMM0213RowMajorILi12EEENS5_37Tensor4DPermuteBMM0213RowMajorInverseILi12EEENS5_9NoPermuteEvE10SelectBaseISO_vEEEEvNT_6ParamsE)
        /*02d8*/ 	.word	0x000000ee


	//----- nvinfo : EIATTR_FRAME_SIZE
	.align		4
.L_156:
        /*02dc*/ 	.byte	0x04, 0x11
        /*02de*/ 	.short	(.L_158 - .L_157)
	.align		4
.L_157:
        /*02e0*/ 	.word	index@(_ZN7cutlass7Kernel2INS_4gemm6kernel20DefaultGemmUniversalINS_6half_tENS_6layout8RowMajorELNS_16ComplexTransformE0ELi8ES4_S6_LS7_0ELi8ES4_S6_fNS_4arch15OpClassTensorOpENS8_4Sm80ENS1_9GemmShapeILi128ELi128ELi32EEENSB_ILi64ELi64ELi32EEENSB_ILi16ELi8ELi16EEENS_8epilogue6thread17LinearCombinationIS4_Li8EffLNSG_9ScaleType4KindE0ELNS_15FloatRoundStyleE2ES4_EENS1_11threadblock30GemmIdentityThreadblockSwizzleILi8EEELi4ENS8_13OpMultiplyAddELNS1_23SharedMemoryClearOptionE0ELb0ELb0ELb0ENS5_30Tensor4DPermuteBMM0213RowMajorILi12EEENS5_37Tensor4DPermuteBMM0213RowMajorInverseILi12EEENS5_9NoPermuteEvE10SelectBaseISO_vEEEEvNT_6ParamsE)
        /*02e4*/ 	.word	0x00000000


	//----- nvinfo : EIATTR_REGCOUNT
	.align		4
.L_158:
        /*02e8*/ 	.byte	0x04, 0x2f
        /*02ea*/ 	.short	(.L_160 - .L_159)
	.align		4
.L_159:
        /*02ec*/ 	.word	index@(_ZN7cutlass7Kernel2INS_4gemm6kernel20DefaultGemmUniversalINS_6half_tENS_6layout8RowMajorELNS_16ComplexTransformE0ELi8ES4_S6_LS7_0ELi8ES4_S6_fNS_4arch15OpClassTensorOpENS8_4Sm80ENS1_9GemmShapeILi128ELi128ELi32EEENSB_ILi64ELi64ELi32EEENSB_ILi16ELi8ELi16EEENS_8epilogue6thread17LinearCombinationIS4_Li8EffLNSG_9ScaleType4KindE0ELNS_15FloatRoundStyleE2ES4_EENS1_11threadblock30GemmIdentityThreadblockSwizzleILi8EEELi4ENS8_13OpMultiplyAddELNS1_23SharedMemoryClearOptionE0ELb0ELb0ELb0ENS5_9NoPermuteESR_NS5_37Tensor4DPermuteBMM0213RowMajorInverseILi12EEEvE10SelectBaseISO_vEEEEvNT_6ParamsE)
        /*02f0*/ 	.word	0x000000f4


	//----- nvinfo : EIATTR_FRAME_SIZE
	.align		4
.L_160:
        /*02f4*/ 	.byte	0x04, 0x11
        /*02f6*/ 	.short	(.L_162 - .L_161)
	.align		4
.L_161:
        /*02f8*/ 	.word	index@(_ZN7cutlass7Kernel2INS_4gemm6kernel20DefaultGemmUniversalINS_6half_tENS_6layout8RowMajorELNS_16ComplexTransformE0ELi8ES4_S6_LS7_0ELi8ES4_S6_fNS_4arch15OpClassTensorOpENS8_4Sm80ENS1_9GemmShapeILi128ELi128ELi32EEENSB_ILi64ELi64ELi32EEENSB_ILi16ELi8ELi16EEENS_8epilogue6thread17LinearCombinationIS4_Li8EffLNSG_9ScaleType4KindE0ELNS_15FloatRoundStyleE2ES4_EENS1_11threadblock30GemmIdentityThreadblockSwizzleILi8EEELi4ENS8_13OpMultiplyAddELNS1_23SharedMemoryClearOptionE0ELb0ELb0ELb0ENS5_9NoPermuteESR_NS5_37Tensor4DPermuteBMM0213RowMajorInverseILi12EEEvE10SelectBaseISO_vEEEEvNT_6ParamsE)
        /*02fc*/ 	.word	0x00000000


	//----- nvinfo : EIATTR_REGCOUNT
	.align		4
.L_162:
        /*0300*/ 	.byte	0x04, 0x2f
        /*0302*/ 	.short	(.L_164 - .L_163)
	.align		4
.L_163:
        /*0304*/ 	.word	index@(_ZN7cutlass7Kernel2INS_4gemm6kernel20DefaultGemmUniversalINS_6half_tENS_6layout8RowMajorELNS_16ComplexTransformE0ELi8ES4_S6_LS7_0ELi8ES4_S6_fNS_4arch15OpClassTensorOpENS8_4Sm80ENS1_9GemmShapeILi128ELi128ELi32EEENSB_ILi64ELi64ELi32EEENSB_ILi16ELi8ELi16EEENS_8epilogue6thread17LinearCombinationIS4_Li8EffLNSG_9ScaleType4KindE0ELNS_15FloatRoundStyleE2ES4_EENS1_11threadblock30GemmIdentityThreadblockSwizzleILi8EEELi4ENS8_13OpMultiplyAddELNS1_23SharedMemoryClearOptionE0ELb0ELb0ELb0ENS5_30Tensor4DPermuteBMM0213RowMajorILi12EEENS5_9NoPermuteENS5_37Tensor4DPermuteBMM0213RowMajorInverseILi12EEEvE10SelectBaseISO_vEEEEvNT_6ParamsE)
        /*0308*/ 	.word	0x000000f4


	//----- nvinfo : EIATTR_FRAME_SIZE
	.align		4
.L_164:
        /*030c*/ 	.byte	0x04, 0x11
        /*030e*/ 	.short	(.L_166 - .L_165)
	.align		4
.L_165:
        /*0310*/ 	.word	index@(_ZN7cutlass7Kernel2INS_4gemm6kernel20DefaultGemmUniversalINS_6half_tENS_6layout8RowMajorELNS_16ComplexTransformE0ELi8ES4_S6_LS7_0ELi8ES4_S6_fNS_4arch15OpClassTensorOpENS8_4Sm80ENS1_9GemmShapeILi128ELi128ELi32EEENSB_ILi64ELi64ELi32EEENSB_ILi16ELi8ELi16EEENS_8epilogue6thread17LinearCombinationIS4_Li8EffLNSG_9ScaleType4KindE0ELNS_15FloatRoundStyleE2ES4_EENS1_11threadblock30GemmIdentityThreadblockSwizzleILi8EEELi4ENS8_13OpMultiplyAddELNS1_23SharedMemoryClearOptionE0ELb0ELb0ELb0ENS5_30Tensor4DPermuteBMM0213RowMajorILi12EEENS5_9NoPermuteENS5_37Tensor4DPermuteBMM0213RowMajorInverseILi12EEEvE10SelectBaseISO_vEEEEvNT_6ParamsE)
        /*0314*/ 	.word	0x00000000


	//----- nvinfo : EIATTR_REGCOUNT
	.align		4
.L_166:
        /*0318*/ 	.byte	0x04, 0x2f
        /*031a*/ 	.short	(.L_168 - .L_167)
	.align		4
.L_167:
        /*031c*/ 	.word	index@(_ZN7cutlass7Kernel2INS_4gemm6kernel20DefaultGemmUniversalINS_6half_tENS_6layout8RowMajorELNS_16ComplexTransformE0ELi8ES4_S6_LS7_0ELi8ES4_S6_fNS_4arch15OpClassTensorOpENS8_4Sm80ENS1_9GemmShapeILi128ELi128ELi32EEENSB_ILi64ELi64ELi32EEENSB_ILi16ELi8ELi16EEENS_8epilogue6thread17LinearCombinationIS4_Li8EffLNSG_9ScaleType4KindE0ELNS_15FloatRoundStyleE2ES4_EENS1_11threadblock30GemmIdentityThreadblockSwizzleILi8EEELi4ENS8_13OpMultiplyAddELNS1_23SharedMemoryClearOptionE0ELb0ELb0ELb0ENS5_30Tensor4DPermuteBMM0213RowMajorILi12EEENS5_9NoPermuteEST_vE10SelectBaseISO_vEEEEvNT_6ParamsE)
        /*0320*/ 	.word	0x000000e6


	//----- nvinfo : EIATTR_FRAME_SIZE
	.align		4
.L_168:
        /*0324*/ 	.byte	0x04, 0x11
        /*0326*/ 	.short	(.L_170 - .L_169)
	.align		4
.L_169:
        /*0328*/ 	.word	index@(_ZN7cutlass7Kernel2INS_4gemm6kernel20DefaultGemmUniversalINS_6half_tENS_6layout8RowMajorELNS_16ComplexTransformE0ELi8ES4_S6_LS7_0ELi8ES4_S6_fNS_4arch15OpClassTensorOpENS8_4Sm80ENS1_9GemmShapeILi128ELi128ELi32EEENSB_ILi64ELi64ELi32EEENSB_ILi16ELi8ELi16EEENS_8epilogue6thread17LinearCombinationIS4_Li8EffLNSG_9ScaleType4KindE0ELNS_15FloatRoundStyleE2ES4_EENS1_11threadblock30GemmIdentityThreadblockSwizzleILi8EEELi4ENS8_13OpMultiplyAddELNS1_23SharedMemoryClearOptionE0ELb0ELb0ELb0ENS5_30Tensor4DPermuteBMM0213RowMajorILi12EEENS5_9NoPermuteEST_vE10SelectBaseISO_vEEEEvNT_6ParamsE)
        /*032c*/ 	.word	0x00000000


	//----- nvinfo : EIATTR_REGCOUNT
	.align		4
.L_170:
        /*0330*/ 	.byte	0x04, 0x2f
        /*0332*/ 	.short	(.L_172 - .L_171)
	.align		4
.L_171:
        /*0334*/ 	.word	index@(_ZN7cutlass7Kernel2INS_4gemm6kernel20DefaultGemmUniversalINS_6half_tENS_6layout8RowMajorELNS_16ComplexTransformE0ELi8ES4_S6_LS7_0ELi8ES4_S6_fNS_4arch15OpClassTensorOpENS8_4Sm80ENS1_9GemmShapeILi128ELi128ELi32EEENSB_ILi64ELi64ELi32EEENSB_ILi16ELi8ELi16EEENS_8epilogue6thread17LinearCombinationIS4_Li8EffLNSG_9ScaleType4KindE0ELNS_15FloatRoundStyleE2ES4_EENS1_11threadblock30GemmIdentityThreadblockSwizzleILi8EEELi4ENS8_13OpMultiplyAddELNS1_23SharedMemoryClearOptionE0ELb0ELb0ELb0ENS5_30Tensor4DPermuteBMM0213RowMajorILi12EEENS5_37Tensor4DPermuteBMM0213RowMajorInverseILi12EEESU_vE10SelectBaseISO_vEEEEvNT_6ParamsE)
        /*0338*/ 	.word	0x000000f6


	//----- nvinfo : EIATTR_FRAME_SIZE
	.align		4
.L_172:
        /*033c*/ 	.byte	0x04, 0x11
        /*033e*/ 	.short	(.L_174 - .L_173)
	.align		4
.L_173:
        /*0340*/ 	.word	index@(_ZN7cutlass7Kernel2INS_4gemm6kernel20DefaultGemmUniversalINS_6half_tENS_6layout8RowMajorELNS_16ComplexTransformE0ELi8ES4_S6_LS7_0ELi8ES4_S6_fNS_4arch15OpClassTensorOpENS8_4Sm80ENS1_9GemmShapeILi128ELi128ELi32EEENSB_ILi64ELi64ELi32EEENSB_ILi16ELi8ELi16EEENS_8epilogue6thread17LinearCombinationIS4_Li8EffLNSG_9ScaleType4KindE0ELNS_15FloatRoundStyleE2ES4_EENS1_11threadblock30GemmIdentityThreadblockSwizzleILi8EEELi4ENS8_13OpMultiplyAddELNS1_23SharedMemoryClearOptionE0ELb0ELb0ELb0ENS5_30Tensor4DPermuteBMM0213RowMajorILi12EEENS5_37Tensor4DPermuteBMM0213RowMajorInverseILi12EEESU_vE10SelectBaseISO_vEEEEvNT_6ParamsE)
        /*0344*/ 	.word	0x00000000


	//----- nvinfo : EIATTR_REGCOUNT
	.align		4
.L_174:
        /*0348*/ 	.byte	0x04, 0x2f
        /*034a*/ 	.short	(.L_176 - .L_175)
	.align		4
.L_175:
        /*034c*/ 	.word	index@(_ZN7cutlass7Kernel2INS_4gemm6kernel20DefaultGemmUniversalINS_6half_tENS_6layout8RowMajorELNS_16ComplexTransformE0ELi8ES4_S6_LS7_0ELi8ES4_S6_fNS_4arch15OpClassTensorOpENS8_4Sm80ENS1_9GemmShapeILi128ELi128ELi32EEENSB_ILi64ELi64ELi32EEENSB_ILi16ELi8ELi16EEENS_8epilogue6thread17LinearCombinationIS4_Li8EffLNSG_9ScaleType4KindE0ELNS_15FloatRoundStyleE2ES4_EENS1_11threadblock30GemmIdentityThreadblockSwizzleILi8EEELi4ENS8_13OpMultiplyAddELNS1_23SharedMemoryClearOptionE0ELb0ELb0ELb0ENS5_9NoPermuteESR_NS5_40Tensor4DPermuteBMM0321ColumnMajorInverseILi12EEEvE10SelectBaseISO_vEEEEvNT_6ParamsE)
        /*0350*/ 	.word	0x000000f4


	//----- nvinfo : EIATTR_FRAME_SIZE
	.align		4
.L_176:
        /*0354*/ 	.byte	0x04, 0x11
        /*0356*/ 	.short	(.L_178 - .L_177)
	.align		4
.L_177:
        /*0358*/ 	.word	index@(_ZN7cutlass7Kernel2INS_4gemm6kernel20DefaultGemmUniversalINS_6half_tENS_6layout8RowMajorELNS_16ComplexTransformE0ELi8ES4_S6_LS7_0ELi8ES4_S6_fNS_4arch15OpClassTensorOpENS8_4Sm80ENS1_9GemmShapeILi128ELi128ELi32EEENSB_ILi64ELi64ELi32EEENSB_ILi16ELi8ELi16EEENS_8epilogue6thread17LinearCombinationIS4_Li8EffLNSG_9ScaleType4KindE0ELNS_15FloatRoundStyleE2ES4_EENS1_11threadblock30GemmIdentityThreadblockSwizzleILi8EEELi4ENS8_13OpMultiplyAddELNS1_23SharedMemoryClearOptionE0ELb0ELb0ELb0ENS5_9NoPermuteESR_NS5_40Tensor4DPermuteBMM0321ColumnMajorInverseILi12EEEvE10SelectBaseISO_vEEEEvNT_6ParamsE)
        /*035c*/ 	.word	0x00000000


	//----- nvinfo : EIATTR_REGCOUNT
	.align		4
.L_178:
        /*0360*/ 	.byte	0x04, 0x2f
        /*0362*/ 	.short	(.L_180 - .L_179)
	.align		4
.L_179:
        /*0364*/ 	.word	index@(_ZN7cutlass7Kernel2INS_4gemm6kernel20DefaultGemmUniversalINS_6half_tENS_6layout8RowMajorELNS_16ComplexTransformE0ELi8ES4_S6_LS7_0ELi8ES4_S6_fNS_4arch15OpClassTensorOpENS8_4Sm80ENS1_9GemmShapeILi128ELi128ELi32EEENSB_ILi64ELi64ELi32EEENSB_ILi16ELi8ELi16EEENS_8epilogue6thread17LinearCombinationIS4_Li8EffLNSG_9ScaleType4KindE0ELNS_15FloatRoundStyleE2ES4_EENS1_11threadblock30GemmIdentityThreadblockSwizzleILi8EEELi4ENS8_13OpMultiplyAddELNS1_23SharedMemoryClearOptionE0ELb0ELb0ELb0ENS5_33Tensor4DPermuteBMM0321ColumnMajorILi12EEENS5_9NoPermuteENS5_40Tensor4DPermuteBMM0321ColumnMajorInverseILi12EEEvE10SelectBaseISO_vEEEEvNT_6ParamsE)
        /*0368*/ 	.word	0x000000f4


	//----- nvinfo : EIATTR_FRAME_SIZE
	.align		4
.L_180:
        /*036c*/ 	.byte	0x04, 0x11
        /*036e*/ 	.short	(.L_182 - .L_181)
	.align		4
.L_181:
        /*0370*/ 	.word	index@(_ZN7cutlass7Kernel2INS_4gemm6kernel20DefaultGemmUniversalINS_6half_tENS_6layout8RowMajorELNS_16ComplexTransformE0ELi8ES4_S6_LS7_0ELi8ES4_S6_fNS_4arch15OpClassTensorOpENS8_4Sm80ENS1_9GemmShapeILi128ELi128ELi32EEENSB_ILi64ELi64ELi32EEENSB_ILi16ELi8ELi16EEENS_8epilogue6thread17LinearCombinationIS4_Li8EffLNSG_9ScaleType4KindE0ELNS_15FloatRoundStyleE2ES4_EENS1_11threadblock30GemmIdentityThreadblockSwizzleILi8EEELi4ENS8_13OpMultiplyAddELNS1_23SharedMemoryClearOptionE0ELb0ELb0ELb0ENS5_33Tensor4DPermuteBMM0321ColumnMajorILi12EEENS5_9NoPermuteENS5_40Tensor4DPermuteBMM0321ColumnMajorInverseILi12EEEvE10SelectBaseISO_vEEEEvNT_6ParamsE)
        /*0374*/ 	.word	0x00000000


	//----- nvinfo : EIATTR_REGCOUNT
	.align		4
.L_182:
        /*0378*/ 	.byte	0x04, 0x2f
        /*037a*/ 	.short	(.L_184 - .L_183)
	.align		4
.L_183:
        /*037c*/ 	.word	index@(_ZN7cutlass7Kernel2INS_4gemm6kernel20DefaultGemmUniversalINS_6half_tENS_6layout8RowMajorELNS_16ComplexTransformE0ELi8ES4_S6_LS7_0ELi8ES4_S6_fNS_4arch15OpClassTensorOpENS8_4Sm80ENS1_9GemmShapeILi128ELi128ELi32EEENSB_ILi64ELi64ELi32EEENSB_ILi16ELi8ELi16EEENS_8epilogue6thread17LinearCombinationIS4_Li8EffLNSG_9ScaleType4KindE0ELNS_15FloatRoundStyleE2ES4_EENS1_11threadblock30GemmIdentityThreadblockSwizzleILi8EEELi4ENS8_13OpMultiplyAddELNS1_23SharedMemoryClearOptionE0ELb0ELb0ELb0ENS5_9NoPermuteENS5_40Tensor4DPermuteBMM0321ColumnMajorInverseILi12EEESR_vE10SelectBaseISO_vEEEEvNT_6ParamsE)
        /*0380*/ 	.word	0x000000ee


	//----- nvinfo : EIATTR_FRAME_SIZE
	.align		4
.L_184:
        /*0384*/ 	.byte	0x04, 0x11
        /*0386*/ 	.short	(.L_186 - .L_185)
	.align		4
.L_185:
        /*0388*/ 	.word	index@(_ZN7cutlass7Kernel2INS_4gemm6kernel20DefaultGemmUniversalINS_6half_tENS_6layout8RowMajorELNS_16ComplexTransformE0ELi8ES4_S6_LS7_0ELi8ES4_S6_fNS_4arch15OpClassTensorOpENS8_4Sm80ENS1_9GemmShapeILi128ELi128ELi32EEENSB_ILi64ELi64ELi32EEENSB_ILi16ELi8ELi16EEENS_8epilogue6thread17LinearCombinationIS4_Li8EffLNSG_9ScaleType4KindE0ELNS_15FloatRoundStyleE2ES4_EENS1_11threadblock30GemmIdentityThreadblockSwizzleILi8EEELi4ENS8_13OpMultiplyAddELNS1_23SharedMemoryClearOptionE0ELb0ELb0ELb0ENS5_9NoPermuteENS5_40Tensor4DPermuteBMM0321ColumnMajorInverseILi12EEESR_vE10SelectBaseISO_vEEEEvNT_6ParamsE)
        /*038c*/ 	.word	0x00000000


	//----- nvinfo : EIATTR_REGCOUNT
	.align		4
.L_186:
        /*0390*/ 	.byte	0x04, 0x2f
        /*0392*/ 	.short	(.L_188 - .L_187)
	.align		4
.L_187:
        /*0394*/ 	.word	index@(_ZN7cutlass7Kernel2INS_4gemm6kernel20DefaultGemmUniversalINS_6half_tENS_6layout8RowMajorELNS_16ComplexTransformE0ELi8ES4_S6_LS7_0ELi8ES4_S6_fNS_4arch15OpClassTensorOpENS8_4Sm80ENS1_9GemmShapeILi128ELi128ELi32EEENSB_ILi64ELi64ELi32EEENSB_ILi16ELi8ELi16EEENS_8epilogue6thread17LinearCombinationIS4_Li8EffLNSG_9ScaleType4KindE0ELNS_15FloatRoundStyleE2ES4_EENS1_11threadblock30GemmIdentityThreadblockSwizzleILi8EEELi4ENS8_13OpMultiplyAddELNS1_23SharedMemoryClearOptionE0ELb0ELb0ELb0ENS5_33Tensor4DPermuteBMM0321ColumnMajorILi12EEENS5_40Tensor4DPermuteBMM0321ColumnMajorInverseILi12EEENS5_9NoPermuteEvE10SelectBaseISO_vEEEEvNT_6ParamsE)
        /*0398*/ 	.word	0x000000ee


	//----- nvinfo : EIATTR_FRAME_SIZE
	.align		4
.L_188:
        /*039c*/ 	.byte	0x04, 0x11
        /*039e*/ 	.short	(.L_190 - .L_189)
	.align		4
.L_189:
        /*03a0*/ 	.word	index@(_ZN7cutlass7Kernel2INS_4gemm6kernel20DefaultGemmUniversalINS_6half_tENS_6layout8RowMajorELNS_16ComplexTransformE0ELi8ES4_S6_LS7_0ELi8ES4_S6_fNS_4arch15OpClassTensorOpENS8_4Sm80ENS1_9GemmShapeILi128ELi128ELi32EEENSB_ILi64ELi64ELi32EEENSB_ILi16ELi8ELi16EEENS_8epilogue6thread17LinearCombinationIS4_Li8EffLNSG_9ScaleType4KindE0ELNS_15FloatRoundStyleE2ES4_EENS1_11threadblock30GemmIdentityThreadblockSwizzleILi8EEELi4ENS8_13OpMultiplyAddELNS1_23SharedMemoryClearOptionE0ELb0ELb0ELb0ENS5_33Tensor4DPermuteBMM0321ColumnMajorILi12EEENS5_40Tensor4DPermuteBMM0321ColumnMajorInverseILi12EEENS5_9NoPermuteEvE10SelectBaseISO_vEEEEvNT_6ParamsE)
        /*03a4*/ 	.word	0x00000000


	//----- nvinfo : EIATTR_REGCOUNT
	.align		4
.L_190:
        /*03a8*/ 	.byte	0x04, 0x2f
        /*03aa*/ 	.short	(.L_192 - .L_191)
	.align		4
.L_191:
        /*03ac*/ 	.word	index@(_ZN7cutlass7Kernel2INS_4gemm6kernel20DefaultGemmUniversalINS_6half_tENS_6layout8RowMajorELNS_16ComplexTransformE0ELi8ES4_S6_LS7_0ELi8ES4_S6_fNS_4arch15OpClassTensorOpENS8_4Sm80ENS1_9GemmShapeILi128ELi128ELi32EEENSB_ILi64ELi64ELi32EEENSB_ILi16ELi8ELi16EEENS_8epilogue6thread17LinearCombinationIS4_Li8EffLNSG_9ScaleType4KindE0ELNS_15FloatRoundStyleE2ES4_EENS1_11threadblock30GemmIdentityThreadblockSwizzleILi8EEELi4ENS8_13OpMultiplyAddELNS1_23SharedMemoryClearOptionE0ELb0ELb0ELb0ENS5_33Tensor4DPermuteBMM0321ColumnMajorILi12EEENS5_9NoPermuteEST_vE10SelectBaseISO_vEEEEvNT_6ParamsE)
        /*03b0*/ 	.word	0x000000e6


	//----- nvinfo : EIATTR_FRAME_SIZE
	.align		4
.L_192:
        /*03b4*/ 	.byte	0x04, 0x11
        /*03b6*/ 	.short	(.L_194 - .L_193)
	.align		4
.L_193:
        /*03b8*/ 	.word	index@(_ZN7cutlass7Kernel2INS_4gemm6kernel20DefaultGemmUniversalINS_6half_tENS_6layout8RowMajorELNS_16ComplexTransformE0ELi8ES4_S6_LS7_0ELi8ES4_S6_fNS_4arch15OpClassTensorOpENS8_4Sm80ENS1_9GemmShapeILi128ELi128ELi32EEENSB_ILi64ELi64ELi32EEENSB_ILi16ELi8ELi16EEENS_8epilogue6thread17LinearCombinationIS4_Li8EffLNSG_9ScaleType4KindE0ELNS_15FloatRoundStyleE2ES4_EENS1_11threadblock30GemmIdentityThreadblockSwizzleILi8EEELi4ENS8_13OpMultiplyAddELNS1_23SharedMemoryClearOptionE0ELb0ELb0ELb0ENS5_33Tensor4DPermuteBMM0321ColumnMajorILi12EEENS5_9NoPermuteEST_vE10SelectBaseISO_vEEEEvNT_6ParamsE)
        /*03bc*/ 	.word	0x00000000


	//----- nvinfo : EIATTR_REGCOUNT
	.align		4
.L_194:
        /*03c0*/ 	.byte	0x04, 0x2f
        /*03c2*/ 	.short	(.L_196 - .L_195)
	.align		4
.L_195:
        /*03c4*/ 	.word	index@(_ZN7cutlass7Kernel2INS_4gemm6kernel20DefaultGemmUniversalINS_6half_tENS_6layout8RowMajorELNS_16ComplexTransformE0ELi8ES4_S6_LS7_0ELi8ES4_S6_fNS_4arch15OpClassTensorOpENS8_4Sm80ENS1_9GemmShapeILi128ELi128ELi32EEENSB_ILi64ELi64ELi32EEENSB_ILi16ELi8ELi16EEENS_8epilogue6thread17LinearCombinationIS4_Li8EffLNSG_9ScaleType4KindE0ELNS_15FloatRoundStyleE2ES4_EENS1_11threadblock30GemmIdentityThreadblockSwizzleILi8EEELi4ENS8_13OpMultiplyAddELNS1_23SharedMemoryClearOptionE0ELb0ELb0ELb0ENS5_9NoPermuteENS5_40Tensor4DPermuteBMM0321ColumnMajorInverseILi12EEEST_vE10SelectBaseISO_vEEEEvNT_6ParamsE)
        /*03c8*/ 	.word	0x000000f6


	//----- nvinfo : EIATTR_FRAME_SIZE
	.align		4
.L_196:
        /*03cc*/ 	.byte	0x04, 0x11
        /*03ce*/ 	.short	(.L_198 - .L_197)
	.align		4
.L_197:
        /*03d0*/ 	.word	index@(_ZN7cutlass7Kernel2INS_4gemm6kernel20DefaultGemmUniversalINS_6half_tENS_6layout8RowMajorELNS_16ComplexTransformE0ELi8ES4_S6_LS7_0ELi8ES4_S6_fNS_4arch15OpClassTensorOpENS8_4Sm80ENS1_9GemmShapeILi128ELi128ELi32EEENSB_ILi64ELi64ELi32EEENSB_ILi16ELi8ELi16EEENS_8epilogue6thread17LinearCombinationIS4_Li8EffLNSG_9ScaleType4KindE0ELNS_15FloatRoundStyleE2ES4_EENS1_11threadblock30GemmIdentityThreadblockSwizzleILi8EEELi4ENS8_13OpMultiplyAddELNS1_23SharedMemoryClearOptionE0ELb0ELb0ELb0ENS5_9NoPermuteENS5_40Tensor4DPermuteBMM0321ColumnMajorInverseILi12EEEST_vE10SelectBaseISO_vEEEEvNT_6ParamsE)
        /*03d4*/ 	.word	0x00000000


	//----- nvinfo : EIATTR_REGCOUNT
	.align		4
.L_198:
        /*03d8*/ 	.byte	0x04, 0x2f
        /*03da*/ 	.short	(.L_200 - .L_199)
	.align		4
.L_199:
        /*03dc*/ 	.word	index@(_ZN7cutlass7Kernel2INS_4gemm6kernel20DefaultGemmUniversalINS_6half_tENS_6layout8RowMajorELNS_16ComplexTransformE0ELi8ES4_S6_LS7_0ELi8ES4_S6_fNS_4arch15OpClassTensorOpENS8_4Sm80ENS1_9GemmShapeILi128ELi128ELi32EEENSB_ILi64ELi64ELi32EEENSB_ILi16ELi8ELi16EEENS_8epilogue6thread17LinearCombinationIS4_Li8EffLNSG_9ScaleType4KindE0ELNS_15FloatRoundStyleE2ES4_EENS1_11threadblock30GemmIdentityThreadblockSwizzleILi8EEELi4ENS8_13OpMultiplyAddELNS1_23SharedMemoryClearOptionE0ELb0ELb0ELb0ENS5_33Tensor4DPermuteBMM0321ColumnMajorILi12EEENS5_40Tensor4DPermuteBMM0321ColumnMajorInverseILi12EEESU_vE10SelectBaseISO_vEEEEvNT_6ParamsE)
        /*03e0*/ 	.word	0x000000f6


	//----- nvinfo : EIATTR_FRAME_SIZE
	.align		4
.L_200:
        /*03e4*/ 	.byte	0x04, 0x11
        /*03e6*/ 	.short	(.L_202 - .L_201)
	.align		4
.L_201:
        /*03e8*/ 	.word	index@(_ZN7cutlass7Kernel2INS_4gemm6kernel20DefaultGemmUniversalINS_6half_tENS_6layout8RowMajorELNS_16ComplexTransformE0ELi8ES4_S6_LS7_0ELi8ES4_S6_fNS_4arch15OpClassTensorOpENS8_4Sm80ENS1_9GemmShapeILi128ELi128ELi32EEENSB_ILi64ELi64ELi32EEENSB_ILi16ELi8ELi16EEENS_8epilogue6thread17LinearCombinationIS4_Li8EffLNSG_9ScaleType4KindE0ELNS_15FloatRoundStyleE2ES4_EENS1_11threadblock30GemmIdentityThreadblockSwizzleILi8EEELi4ENS8_13OpMultiplyAddELNS1_23SharedMemoryClearOptionE0ELb0ELb0ELb0ENS5_33Tensor4DPermuteBMM0321ColumnMajorILi12EEENS5_40Tensor4DPermuteBMM0321ColumnMajorInverseILi12EEESU_vE10SelectBaseISO_vEEEEvNT_6ParamsE)
        /*03ec*/ 	.word	0x00000000


	//----- nvinfo : EIATTR_REGCOUNT
	.align		4
.L_202:
        /*03f0*/ 	.byte	0x04, 0x2f
        /*03f2*/ 	.short	(.L_204 - .L_203)
	.align		4
.L_203:
        /*03f4*/ 	.word	index@(_ZN7cutlass9reference6device6kernel12BlockForEachINS_6half_tENS1_6detail17RandomUniformFuncIS4_EEEEvPT_mNT0_6ParamsE)
        /*03f8*/ 	.word	0x00000020


	//----- nvinfo : EIATTR_FRAME_SIZE
	.align		4
.L_204:
        /*03fc*/ 	.byte	0x04, 0x11
        /*03fe*/ 	.short	(.L_206 - .L_205)
	.align		4
.L_205:
        /*0400*/ 	.word	index@(_ZN7cutlass9reference6device6kernel12BlockForEachINS_6half_tENS1_6detail17RandomUniformFuncIS4_EEEEvPT_mNT0_6ParamsE)
        /*0404*/ 	.word	0x00000060


	//----- nvinfo : EIATTR_REGCOUNT
	.align		4
.L_206:
        /*0408*/ 	.byte	0x04, 0x2f
        /*040a*/ 	.short	(.L_208 - .L_207)
	.align		4
.L_207:
        /*040c*/ 	.word	index@(_ZN7cutlass9reference6device6kernel12BlockForEachINS_6half_tENS1_6detail18RandomGaussianFuncIS4_EEEEvPT_mNT0_6ParamsE)
        /*0410*/ 	.word	0x00000020


	//----- nvinfo : EIATTR_FRAME_SIZE
	.align		4
.L_208:
        /*0414*/ 	.byte	0x04, 0x11
        /*0416*/ 	.short	(.L_210 - .L_209)
	.align		4
.L_209:
        /*0418*/ 	.word	index@($__internal_0_$__cuda_sm20_sqrt_rn_f32_slowpath)
        /*041c*/ 	.word	0x00000050


	//----- nvinfo : EIATTR_FRAME_SIZE
	.align		4
.L_210:
        /*0420*/ 	.byte	0x04, 0x11
        /*0422*/ 	.short	(.L_212 - .L_211)
	.align		4
.L_211:
        /*0424*/ 	.word	index@(_ZN7cutlass9reference6device6kernel12BlockForEachINS_6half_tENS1_6detail18RandomGaussianFuncIS4_EEEEvPT_mNT0_6ParamsE)
        /*0428*/ 	.word	0x00000050


	//----- nvinfo : EIATTR_REGCOUNT
	.align		4
.L_212:
        /*042c*/ 	.byte	0x04, 0x2f
        /*042e*/ 	.short	(.L_214 - .L_213)
	.align		4
.L_213:
        /*0430*/ 	.word	index@(_ZN7cutlass9reference6device6kernel13TensorForEachINS1_6detail20TensorFillLinearFuncINS_6half_tENS_6layout18PackedVectorLayoutEEELi1ENS9_6ParamsEEEvNS_5CoordIXT0_EilEET1_)
        /*0434*/ 	.word	0x0000000e


	//----- nvinfo : EIATTR_FRAME_SIZE
	.align		4
.L_214:
        /*0438*/ 	.byte	0x04, 0x11
        /*043a*/ 	.short	(.L_216 - .L_215)
	.align		4
.L_215:
        /*043c*/ 	.word	index@(_ZN7cutlass9reference6device6kernel13TensorForEachINS1_6detail20TensorFillLinearFuncINS_6half_tENS_6layout18PackedVectorLayoutEEELi1ENS9_6ParamsEEEvNS_5CoordIXT0_EilEET1_)
        /*0440*/ 	.word	0x00000000


	//----- nvinfo : EIATTR_REGCOUNT
	.align		4
.L_216:
        /*0444*/ 	.byte	0x04, 0x2f
        /*0446*/ 	.short	(.L_218 - .L_217)
	.align		4
.L_217:
        /*0448*/ 	.word	index@(_ZN7cutlass9reference6device6kernel11GemmComplexINS_6half_tENS_6layout8RowMajorES4_S6_S4_S6_ffS4_NS_16NumericConverterIS4_fLNS_15FloatRoundStyleE2EEENS_12multiply_addIfffEELi4ELi4EEEvNS_4gemm9GemmCoordET5_NS_9TensorRefIT_T0_EENS_16ComplexTransformENSF_IT1_T2_EESJ_SE_NSF_IT3_T4_EENSF_IT7_SO_EET6_illll)
        /*044c*/ 	.word	0x00000098


	//----- nvinfo : EIATTR_FRAME_SIZE
	.align		4
.L_218:
        /*0450*/ 	.byte	0x04, 0x11
        /*0452*/ 	.short	(.L_220 - .L_219)
	.align		4
.L_219:
        /*0454*/ 	.word	index@(_ZN7cutlass9reference6device6kernel11GemmComplexINS_6half_tENS_6layout8RowMajorES4_S6_S4_S6_ffS4_NS_16NumericConverterIS4_fLNS_15FloatRoundStyleE2EEENS_12multiply_addIfffEELi4ELi4EEEvNS_4gemm9GemmCoordET5_NS_9TensorRefIT_T0_EENS_16ComplexTransformENSF_IT1_T2_EESJ_SE_NSF_IT3_T4_EENSF_IT7_SO_EET6_illll)
        /*0458*/ 	.word	0x00000000


	//----- nvinfo : EIATTR_REGCOUNT
	.align		4
.L_220:
        /*045c*/ 	.byte	0x04, 0x2f
        /*045e*/ 	.short	(.L_222 - .L_221)
	.align		4
.L_221:
        /*0460*/ 	.word	index@(_ZN7cutlass9reference6device6kernel11GemmComplexINS_6half_tENS_6layout8RowMajorES4_S6_S4_S6_ffS4_NS_16NumericConverterIS4_fLNS_15FloatRoundStyleE2EEENS_12multiply_addIfffEELi4ELi16EEEvNS_4gemm9GemmCoordET5_NS_9TensorRefIT_T0_EENS_16ComplexTransformENSF_IT1_T2_EESJ_SE_NSF_IT3_T4_EENSF_IT7_SO_EET6_illll)
        /*0464*/ 	.word	0x000000cc


	//----- nvinfo : EIATTR_FRAME_SIZE
	.align		4
.L_222:
        /*0468*/ 	.byte	0x04, 0x11
        /*046a*/ 	.short	(.L_224 - .L_223)
	.align		4
.L_223:
        /*046c*/ 	.word	index@(_ZN7cutlass9reference6device6kernel11GemmComplexINS_6half_tENS_6layout8RowMajorES4_S6_S4_S6_ffS4_NS_16NumericConverterIS4_fLNS_15FloatRoundStyleE2EEENS_12multiply_addIfffEELi4ELi16EEEvNS_4gemm9GemmCoordET5_NS_9TensorRefIT_T0_EENS_16ComplexTransformENSF_IT1_T2_EESJ_SE_NSF_IT3_T4_EENSF_IT7_SO_EET6_illll)
        /*0470*/ 	.word	0x00000000


	//----- nvinfo : EIATTR_REGCOUNT
	.align		4
.L_224:
        /*0474*/ 	.byte	0x04, 0x2f
        /*0476*/ 	.short	(.L_226 - .L_225)
	.align		4
.L_225:
        /*0478*/ 	.word	index@(_ZN7cutlass9reference6device6kernel17BlockCompareEqualINS_6half_tEEEvPiPKT_S8_m)
        /*047c*/ 	.word	0x0000000a


	//----- nvinfo : EIATTR_FRAME_SIZE
	.align		4
.L_226:
        /*0480*/ 	.byte	0x04, 0x11
        /*0482*/ 	.short	(.L_228 - .L_227)
	.align		4
.L_227:
        /*0484*/ 	.word	index@(_ZN7cutlass9reference6device6kernel17BlockCompareEqualINS_6half_tEEEvPiPKT_S8_m)
        /*0488*/ 	.word	0x00000000


	//----- nvinfo : EIATTR_REGCOUNT
	.align		4
.L_228:
        /*048c*/ 	.byte	0x04, 0x2f
        /*048e*/ 	.short	(.L_230 - .L_229)
	.align		4
.L_229:
        /*0490*/ 	.word	index@(_ZN7cutlass9reference6device6kernel11GemmComplexINS_6half_tENS_6layout11ColumnMajorES4_S6_S4_S6_ffS4_NS_16NumericConverterIS4_fLNS_15FloatRoundStyleE2EEENS_12multiply_addIfffEELi4ELi4EEEvNS_4gemm9GemmCoordET5_NS_9TensorRefIT_T0_EENS_16ComplexTransformENSF_IT1_T2_EESJ_SE_NSF_IT3_T4_EENSF_IT7_SO_EET6_illll)
        /*0494*/ 	.word	0x00000098


	//----- nvinfo : EIATTR_FRAME_SIZE
	.align		4
.L_230:
        /*0498*/ 	.byte	0x04, 0x11
        /*049a*/ 	.short	(.L_232 - .L_231)
	.align		4
.L_231:
        /*049c*/ 	.word	index@(_ZN7cutlass9reference6device6kernel11GemmComplexINS_6half_tENS_6layout11ColumnMajorES4_S6_S4_S6_ffS4_NS_16NumericConverterIS4_fLNS_15FloatRoundStyleE2EEENS_12multiply_addIfffEELi4ELi4EEEvNS_4gemm9GemmCoordET5_NS_9TensorRefIT_T0_EENS_16ComplexTransformENSF_IT1_T2_EESJ_SE_NSF_IT3_T4_EENSF_IT7_SO_EET6_illll)
        /*04a0*/ 	.word	0x00000000


	//----- nvinfo : EIATTR_REGCOUNT
	.align		4
.L_232:
        /*04a4*/ 	.byte	0x04, 0x2f
        /*04a6*/ 	.short	(.L_234 - .L_233)
	.align		4
.L_233:
        /*04a8*/ 	.word	index@(_ZN7cutlass9reference6device6kernel11GemmComplexINS_6half_tENS_6layout11ColumnMajorES4_S6_S4_S6_ffS4_NS_16NumericConverterIS4_fLNS_15FloatRoundStyleE2EEENS_12multiply_addIfffEELi4ELi16EEEvNS_4gemm9GemmCoordET5_NS_9TensorRefIT_T0_EENS_16ComplexTransformENSF_IT1_T2_EESJ_SE_NSF_IT3_T4_EENSF_IT7_SO_EET6_illll)
        /*04ac*/ 	.word	0x000000e4


	//----- nvinfo : EIATTR_FRAME_SIZE
	.align		4
.L_234:
        /*04b0*/ 	.byte	0x04, 0x11
        /*04b2*/ 	.short	(.L_236 - .L_235)
	.align		4
.L_235:
        /*04b4*/ 	.word	index@(_ZN7cutlass9reference6device6kernel11GemmComplexINS_6half_tENS_6layout11ColumnMajorES4_S6_S4_S6_ffS4_NS_16NumericConverterIS4_fLNS_15FloatRoundStyleE2EEENS_12multiply_addIfffEELi4ELi16EEEvNS_4gemm9GemmCoordET5_NS_9TensorRefIT_T0_EENS_16ComplexTransformENSF_IT1_T2_EESJ_SE_NSF_IT3_T4_EENSF_IT7_SO_EET6_illll)
        /*04b8*/ 	.word	0x00000000


	//----- nvinfo : EIATTR_REGCOUNT
	.align		4
.L_236:
        /*04bc*/ 	.byte	0x04, 0x2f
        /*04be*/ 	.short	(.L_238 - .L_237)
	.align		4
.L_237:
        /*04c0*/ 	.word	index@(_ZN7cutlass9reference6device6kernel11GemmComplexINS_6half_tENS_6layout11ColumnMajorES4_S6_S4_NS5_8RowMajorEffS4_NS_16NumericConverterIS4_fLNS_15FloatRoundStyleE2EEENS_12multiply_addIfffEELi4ELi4EEEvNS_4gemm9GemmCoordET5_NS_9TensorRefIT_T0_EENS_16ComplexTransformENSG_IT1_T2_EESK_SF_NSG_IT3_T4_EENSG_IT7_SP_EET6_illll)
        /*04c4*/ 	.word	0x00000098


	//----- nvinfo : EIATTR_FRAME_SIZE
	.align		4
.L_238:
        /*04c8*/ 	.byte	0x04, 0x11
        /*04ca*/ 	.short	(.L_240 - .L_239)
	.align		4
.L_239:
        /*04cc*/ 	.word	index@(_ZN7cutlass9reference6device6kernel11GemmComplexINS_6half_tENS_6layout11ColumnMajorES4_S6_S4_NS5_8RowMajorEffS4_NS_16NumericConverterIS4_fLNS_15FloatRoundStyleE2EEENS_12multiply_addIfffEELi4ELi4EEEvNS_4gemm9GemmCoordET5_NS_9TensorRefIT_T0_EENS_16ComplexTransformENSG_IT1_T2_EESK_SF_NSG_IT3_T4_EENSG_IT7_SP_EET6_illll)
        /*04d0*/ 	.word	0x00000000


	//----- nvinfo : EIATTR_REGCOUNT
	.align		4
.L_240:
        /*04d4*/ 	.byte	0x04, 0x2f
        /*04d6*/ 	.short	(.L_242 - .L_241)
	.align		4
.L_241:
        /*04d8*/ 	.word	index@(_ZN7cutlass9reference6device6kernel11GemmComplexINS_6half_tENS_6layout11ColumnMajorES4_S6_S4_NS5_8RowMajorEffS4_NS_16NumericConverterIS4_fLNS_15FloatRoundStyleE2EEENS_12multiply_addIfffEELi4ELi16EEEvNS_4gemm9GemmCoordET5_NS_9TensorRefIT_T0_EENS_16ComplexTransformENSG_IT1_T2_EESK_SF_NSG_IT3_T4_EENSG_IT7_SP_EET6_illll)
        /*04dc*/ 	.word	0x000000ff


	//----- nvinfo : EIATTR_FRAME_SIZE
	.align		4
.L_242:
        /*04e0*/ 	.byte	0x04, 0x11
        /*04e2*/ 	.short	(.L_244 - .L_243)
	.align		4
.L_243:
        /*04e4*/ 	.word	index@(_ZN7cutlass9reference6device6kernel11GemmComplexINS_6half_tENS_6layout11ColumnMajorES4_S6_S4_NS5_8RowMajorEffS4_NS_16NumericConverterIS4_fLNS_15FloatRoundStyleE2EEENS_12multiply_addIfffEELi4ELi16EEEvNS_4gemm9GemmCoordET5_NS_9TensorRefIT_T0_EENS_16ComplexTransformENSG_IT1_T2_EESK_SF_NSG_IT3_T4_EENSG_IT7_SP_EET6_illll)
        /*04e8*/ 	.word	0x00000000


	//----- nvinfo : EIATTR_REGCOUNT
	.align		4
.L_244:
        /*04ec*/ 	.byte	0x04, 0x2f
        /*04ee*/ 	.short	(.L_246 - .L_245)
	.align		4
.L_245:
        /*04f0*/ 	.word	index@(_ZN7cutlass9reference6device6kernel11GemmComplexINS_6half_tENS_6layout8RowMajorES4_S6_S4_NS5_11ColumnMajorEffS4_NS_16NumericConverterIS4_fLNS_15FloatRoundStyleE2EEENS_12multiply_addIfffEELi4ELi4EEEvNS_4gemm9GemmCoordET5_NS_9TensorRefIT_T0_EENS_16ComplexTransformENSG_IT1_T2_EESK_SF_NSG_IT3_T4_EENSG_IT7_SP_EET6_illll)
        /*04f4*/ 	.word	0x00000098


	//----- nvinfo : EIATTR_FRAME_SIZE
	.align		4
.L_246:
        /*04f8*/ 	.byte	0x04, 0x11
        /*04fa*/ 	.short	(.L_248 - .L_247)
	.align		4
.L_247:
        /*04fc*/ 	.word	index@(_ZN7cutlass9reference6device6kernel11GemmComplexINS_6half_tENS_6layout8RowMajorES4_S6_S4_NS5_11ColumnMajorEffS4_NS_16NumericConverterIS4_fLNS_15FloatRoundStyleE2EEENS_12multiply_addIfffEELi4ELi4EEEvNS_4gemm9GemmCoordET5_NS_9TensorRefIT_T0_EENS_16ComplexTransformENSG_IT1_T2_EESK_SF_NSG_IT3_T4_EENSG_IT7_SP_EET6_illll)
        /*0500*/ 	.word	0x00000000


	//----- nvinfo : EIATTR_REGCOUNT
	.align		4
.L_248:
        /*0504*/ 	.byte	0x04, 0x2f
        /*0506*/ 	.short	(.L_250 - .L_249)
	.align		4
.L_249:
        /*0508*/ 	.word	index@(_ZN7cutlass9reference6device6kernel11GemmComplexINS_6half_tENS_6layout8RowMajorES4_S6_S4_NS5_11ColumnMajorEffS4_NS_16NumericConverterIS4_fLNS_15FloatRoundStyleE2EEENS_12multiply_addIfffEELi4ELi16EEEvNS_4gemm9GemmCoordET5_NS_9TensorRefIT_T0_EENS_16ComplexTransformENSG_IT1_T2_EESK_SF_NSG_IT3_T4_EENSG_IT7_SP_EET6_illll)
        /*050c*/ 	.word	0x000000e0


	//----- nvinfo : EIATTR_FRAME_SIZE
	.align		4
.L_250:
        /*0510*/ 	.byte	0x04, 0x11
        /*0512*/ 	.short	(.L_252 - .L_251)
	.align		4
.L_251:
        /*0514*/ 	.word	index@(_ZN7cutlass9reference6device6kernel11GemmComplexINS_6half_tENS_6layout8RowMajorES4_S6_S4_NS5_11ColumnMajorEffS4_NS_16NumericConverterIS4_fLNS_15FloatRoundStyleE2EEENS_12multiply_addIfffEELi4ELi16EEEvNS_4gemm9GemmCoordET5_NS_9TensorRefIT_T0_EENS_16ComplexTransformENSG_IT1_T2_EESK_SF_NSG_IT3_T4_EENSG_IT7_SP_EET6_illll)
        /*0518*/ 	.word	0x00000000


	//----- nvinfo : EIATTR_MIN_STACK_SIZE
	.align		4
.L_252:
        /*051c*/ 	.byte	0x04, 0x12
        /*051e*/ 	.short	(.L_254 - .L_253)
	.align		4
.L_253:
        /*0520*/ 	.word	index@(_ZN7cutlass7Kernel2INS_4gemm6kernel20DefaultGemmUniversalINS_6half_tENS_6layout8RowMajorELNS_16ComplexTransformE0ELi8ES4_S6_LS7_0ELi8ES4_S6_fNS_4arch15OpClassTensorOpENS8_4Sm80ENS1_9GemmShapeILi128ELi128ELi32EEENSB_ILi64ELi64ELi32EEENSB_ILi16ELi8ELi16EEENS_8epilogue6thread17LinearCombinationIS4_Li8EffLNSG_9ScaleType4KindE0ELNS_15FloatRoundStyleE2ES4_EENS1_11threadblock30GemmIdentityThreadblockSwizzleILi8EEELi4ENS8_13OpMultiplyAddELNS1_23SharedMemoryClearOptionE0ELb0ELb0ELb0ENS5_33Tensor4DPermuteBMM0321ColumnMajorILi12EEENS5_40Tensor4DPermuteBMM0321ColumnMajorInverseILi12EEESU_vE10SelectBaseISO_vEEEEvNT_6ParamsE)
        /*0524*/ 	.word	0x00000000


	//----- nvinfo : EIATTR_MIN_STACK_SIZE
	.align		4
.L_254:
        /*0528*/ 	.byte	0x04, 0x12
        /*052a*/ 	.short	(.L_256 - .L_255)
	.align		4
.L_255:
        /*052c*/ 	.word	index@(_ZN7cutlass7Kernel2INS_4gemm6kernel20DefaultGemmUniversalINS_6half_tENS_6layout8RowMajorELNS_16ComplexTransformE0ELi8ES4_S6_LS7_0ELi8ES4_S6_fNS_4arch15OpClassTensorOpENS8_4Sm80ENS1_9GemmShapeILi128ELi128ELi32EEENSB_ILi64ELi64ELi32EEENSB_ILi16ELi8ELi16EEENS_8epilogue6thread17LinearCombinationIS4_Li8EffLNSG_9ScaleType4KindE0ELNS_15FloatRoundStyleE2ES4_EENS1_11threadblock30GemmIdentityThreadblockSwizzleILi8EEELi4ENS8_13OpMultiplyAddELNS1_23SharedMemoryClearOptionE0ELb0ELb0ELb0ENS5_9NoPermuteENS5_40Tensor4DPermuteBMM0321ColumnMajorInverseILi12EEEST_vE10SelectBaseISO_vEEEEvNT_6ParamsE)
        /*0530*/ 	.word	0x00000000


	//----- nvinfo : EIATTR_MIN_STACK_SIZE
	.align		4
.L_256:
        /*0534*/ 	.byte	0x04, 0x12
        /*0536*/ 	.short	(.L_258 - .L_257)
	.align		4
.L_257:
        /*0538*/ 	.word	index@(_ZN7cutlass7Kernel2INS_4gemm6kernel20DefaultGemmUniversalINS_6half_tENS_6layout8RowMajorELNS_16ComplexTransformE0ELi8ES4_S6_LS7_0ELi8ES4_S6_fNS_4arch15OpClassTensorOpENS8_4Sm80ENS1_9GemmShapeILi128ELi128ELi32EEENSB_ILi64ELi64ELi32EEENSB_ILi16ELi8ELi16EEENS_8epilogue6thread17LinearCombinationIS4_Li8EffLNSG_9ScaleType4KindE0ELNS_15FloatRoundStyleE2ES4_EENS1_11threadblock30GemmIdentityThreadblockSwizzleILi8EEELi4ENS8_13OpMultiplyAddELNS1_23SharedMemoryClearOptionE0ELb0ELb0ELb0ENS5_33Tensor4DPermuteBMM0321ColumnMajorILi12EEENS5_9NoPermuteEST_vE10SelectBaseISO_vEEEEvNT_6ParamsE)
        /*053c*/ 	.word	0x00000000


	//----- nvinfo : EIATTR_MIN_STACK_SIZE
	.align		4
.L_258:
        /*0540*/ 	.byte	0x04, 0x12
        /*0542*/ 	.short	(.L_260 - .L_259)
	.align		4
.L_259:
        /*0544*/ 	.word	index@(_ZN7cutlass7Kernel2INS_4gemm6kernel20DefaultGemmUniversalINS_6half_tENS_6layout8RowMajorELNS_16ComplexTransformE0ELi8ES4_S6_LS7_0ELi8ES4_S6_fNS_4arch15OpClassTensorOpENS8_4Sm80ENS1_9GemmShapeILi128ELi128ELi32EEENSB_ILi64ELi64ELi32EEENSB_ILi16ELi8ELi16EEENS_8epilogue6thread17LinearCombinationIS4_Li8EffLNSG_9ScaleType4KindE0ELNS_15FloatRoundStyleE2ES4_EENS1_11threadblock30GemmIdentityThreadblockSwizzleILi8EEELi4ENS8_13OpMultiplyAddELNS1_23SharedMemoryClearOptionE0ELb0ELb0ELb0ENS5_33Tensor4DPermuteBMM0321ColumnMajorILi12EEENS5_40Tensor4DPermuteBMM0321ColumnMajorInverseILi12EEENS5_9NoPermuteEvE10SelectBaseISO_vEEEEvNT_6ParamsE)
        /*0548*/ 	.word	0x00000000


	//----- nvinfo : EIATTR_MIN_STACK_SIZE
	.align		4
.L_260:
        /*054c*/ 	.byte	0x04, 0x12
        /*054e*/ 	.short	(.L_262 - .L_261)
	.align		4
.L_261:
        /*0550*/ 	.word	index@(_ZN7cutlass7Kernel2INS_4gemm6kernel20DefaultGemmUniversalINS_6half_tENS_6layout8RowMajorELNS_16ComplexTransformE0ELi8ES4_S6_LS7_0ELi8ES4_S6_fNS_4arch15OpClassTensorOpENS8_4Sm80ENS1_9GemmShapeILi128ELi128ELi32EEENSB_ILi64ELi64ELi32EEENSB_ILi16ELi8ELi16EEENS_8epilogue6thread17LinearCombinationIS4_Li8EffLNSG_9ScaleType4KindE0ELNS_15FloatRoundStyleE2ES4_EENS1_11threadblock30GemmIdentityThreadblockSwizzleILi8EEELi4ENS8_13OpMultiplyAddELNS1_23SharedMemoryClearOptionE0ELb0ELb0ELb0ENS5_9NoPermuteENS5_40Tensor4DPermuteBMM0321ColumnMajorInverseILi12EEESR_vE10SelectBaseISO_vEEEEvNT_6ParamsE)
        /*0554*/ 	.word	0x00000000


	//----- nvinfo : EIATTR_MIN_STACK_SIZE
	.align		4
.L_262:
        /*0558*/ 	.byte	0x04, 0x12
        /*055a*/ 	.short	(.L_264 - .L_263)
	.align		4
.L_263:
        /*055c*/ 	.word	index@(_ZN7cutlass7Kernel2INS_4gemm6kernel20DefaultGemmUniversalINS_6half_tENS_6layout8RowMajorELNS_16ComplexTransformE0ELi8ES4_S6_LS7_0ELi8ES4_S6_fNS_4arch15OpClassTensorOpENS8_4Sm80ENS1_9GemmShapeILi128ELi128ELi32EEENSB_ILi64ELi64ELi32EEENSB_ILi16ELi8ELi16EEENS_8epilogue6thread17LinearCombinationIS4_Li8EffLNSG_9ScaleType4KindE0ELNS_15FloatRoundStyleE2ES4_EENS1_11threadblock30GemmIdentityThreadblockSwizzleILi8EEELi4ENS8_13OpMultiplyAddELNS1_23SharedMemoryClearOptionE0ELb0ELb0ELb0ENS5_33Tensor4DPermuteBMM0321ColumnMajorILi12EEENS5_9NoPermuteENS5_40Tensor4DPermuteBMM0321ColumnMajorInverseILi12EEEvE10SelectBaseISO_vEEEEvNT_6ParamsE)
        /*0560*/ 	.word	0x00000000


	//----- nvinfo : EIATTR_MIN_STACK_SIZE
	.align		4
.L_264:
        /*0564*/ 	.byte	0x04, 0x12
        /*0566*/ 	.short	(.L_266 - .L_265)
	.align		4
.L_265:
        /*0568*/ 	.word	index@(_ZN7cutlass7Kernel2INS_4gemm6kernel20DefaultGemmUniversalINS_6half_tENS_6layout8RowMajorELNS_16ComplexTransformE0ELi8ES4_S6_LS7_0ELi8ES4_S6_fNS_4arch15OpClassTensorOpENS8_4Sm80ENS1_9GemmShapeILi128ELi128ELi32EEENSB_ILi64ELi64ELi32EEENSB_ILi16ELi8ELi16EEENS_8epilogue6thread17LinearCombinationIS4_Li8EffLNSG_9ScaleType4KindE0ELNS_15FloatRoundStyleE2ES4_EENS1_11threadblock30GemmIdentityThreadblockSwizzleILi8EEELi4ENS8_13OpMultiplyAddELNS1_23SharedMemoryClearOptionE0ELb0ELb0ELb0ENS5_9NoPermuteESR_NS5_40Tensor4DPermuteBMM0321ColumnMajorInverseILi12EEEvE10SelectBaseISO_vEEEEvNT_6ParamsE)
        /*056c*/ 	.word	0x00000000


	//----- nvinfo : EIATTR_MIN_STACK_SIZE
	.align		4
.L_266:
        /*0570*/ 	.byte	0x04, 0x12
        /*0572*/ 	.short	(.L_268 - .L_267)
	.align		4
.L_267:
        /*0574*/ 	.word	index@(_ZN7cutlass7Kernel2INS_4gemm6kernel20DefaultGemmUniversalINS_6half_tENS_6layout8RowMajorELNS_16ComplexTransformE0ELi8ES4_S6_LS7_0ELi8ES4_S6_fNS_4arch15OpClassTensorOpENS8_4Sm80ENS1_9GemmShapeILi128ELi128ELi32EEENSB_ILi64ELi64ELi32EEENSB_ILi16ELi8ELi16EEENS_8epilogue6thread17LinearCombinationIS4_Li8EffLNSG_9ScaleType4KindE0ELNS_15FloatRoundStyleE2ES4_EENS1_11threadblock30GemmIdentityThreadblockSwizzleILi8EEELi4ENS8_13OpMultiplyAddELNS1_23SharedMemoryClearOptionE0ELb0ELb0ELb0ENS5_30Tensor4DPermuteBMM0213RowMajorILi12EEENS5_37Tensor4DPermuteBMM0213RowMajorInverseILi12EEESU_vE10SelectBaseISO_vEEEEvNT_6ParamsE)
        /*0578*/ 	.word	0x00000000


	//----- nvinfo : EIATTR_MIN_STACK_SIZE
	.align		4
.L_268:
        /*057c*/ 	.byte	0x04, 0x12
        /*057e*/ 	.short	(.L_270 - .L_269)
	.align		4
.L_269:
        /*0580*/ 	.word	index@(_ZN7cutlass7Kernel2INS_4gemm6kernel20DefaultGemmUniversalINS_6half_tENS_6layout8RowMajorELNS_16ComplexTransformE0ELi8ES4_S6_LS7_0ELi8ES4_S6_fNS_4arch15OpClassTensorOpENS8_4Sm80ENS1_9GemmShapeILi128ELi128ELi32EEENSB_ILi64ELi64ELi32EEENSB_ILi16ELi8ELi16EEENS_8epilogue6thread17LinearCombinationIS4_Li8EffLNSG_9ScaleType4KindE0ELNS_15FloatRoundStyleE2ES4_EENS1_11threadblock30GemmIdentityThreadblockSwizzleILi8EEELi4ENS8_13OpMultiplyAddELNS1_23SharedMemoryClearOptionE0ELb0ELb0ELb0ENS5_30Tensor4DPermuteBMM0213RowMajorILi12EEENS5_9NoPermuteEST_vE10SelectBaseISO_vEEEEvNT_6ParamsE)
        /*0584*/ 	.word	0x00000000


	//----- nvinfo : EIATTR_MIN_STACK_SIZE
	.align		4
.L_270:
        /*0588*/ 	.byte	0x04, 0x12
        /*058a*/ 	.short	(.L_272 - .L_271)
	.align		4
.L_271:
        /*058c*/ 	.word	index@(_ZN7cutlass7Kernel2INS_4gemm6kernel20DefaultGemmUniversalINS_6half_tENS_6layout8RowMajorELNS_16ComplexTransformE0ELi8ES4_S6_LS7_0ELi8ES4_S6_fNS_4arch15OpClassTensorOpENS8_4Sm80ENS1_9GemmShapeILi128ELi128ELi32EEENSB_ILi64ELi64ELi32EEENSB_ILi16ELi8ELi16EEENS_8epilogue6thread17LinearCombinationIS4_Li8EffLNSG_9ScaleType4KindE0ELNS_15FloatRoundStyleE2ES4_EENS1_11threadblock30GemmIdentityThreadblockSwizzleILi8EEELi4ENS8_13OpMultiplyAddELNS1_23SharedMemoryClearOptionE0ELb0ELb0ELb0ENS5_30Tensor4DPermuteBMM0213RowMajorILi12EEENS5_9NoPermuteENS5_37Tensor4DPermuteBMM0213RowMajorInverseILi12EEEvE10SelectBaseISO_vEEEEvNT_6ParamsE)
        /*0590*/ 	.word	0x00000000


	//----- nvinfo : EIATTR_MIN_STACK_SIZE
	.align		4
.L_272:
        /*0594*/ 	.byte	0x04, 0x12
        /*0596*/ 	.short	(.L_274 - .L_273)
	.align		4
.L_273:
        /*0598*/ 	.word	index@(_ZN7cutlass7Kernel2INS_4gemm6kernel20DefaultGemmUniversalINS_6half_tENS_6layout8RowMajorELNS_16ComplexTransformE0ELi8ES4_S6_LS7_0ELi8ES4_S6_fNS_4arch15OpClassTensorOpENS8_4Sm80ENS1_9GemmShapeILi128ELi128ELi32EEENSB_ILi64ELi64ELi32EEENSB_ILi16ELi8ELi16EEENS_8epilogue6thread17LinearCombinationIS4_Li8EffLNSG_9ScaleType4KindE0ELNS_15FloatRoundStyleE2ES4_EENS1_11threadblock30GemmIdentityThreadblockSwizzleILi8EEELi4ENS8_13OpMultiplyAddELNS1_23SharedMemoryClearOptionE0ELb0ELb0ELb0ENS5_9NoPermuteESR_NS5_37Tensor4DPermuteBMM0213RowMajorInverseILi12EEEvE10SelectBaseISO_vEEEEvNT_6ParamsE)
        /*059c*/ 	.word	0x00000000


	//----- nvinfo : EIATTR_MIN_STACK_SIZE
	.align		4
.L_274:
        /*05a0*/ 	.byte	0x04, 0x12
        /*05a2*/ 	.short	(.L_276 - .L_275)
	.align		4
.L_275:
        /*05a4*/ 	.word	index@(_ZN7cutlass7Kernel2INS_4gemm6kernel20DefaultGemmUniversalINS_6half_tENS_6layout8RowMajorELNS_16ComplexTransformE0ELi8ES4_S6_LS7_0ELi8ES4_S6_fNS_4arch15OpClassTensorOpENS8_4Sm80ENS1_9GemmShapeILi128ELi128ELi32EEENSB_ILi64ELi64ELi32EEENSB_ILi16ELi8ELi16EEENS_8epilogue6thread17LinearCombinationIS4_Li8EffLNSG_9ScaleType4KindE0ELNS_15FloatRoundStyleE2ES4_EENS1_11threadblock30GemmIdentityThreadblockSwizzleILi8EEELi4ENS8_13OpMultiplyAddELNS1_23SharedMemoryClearOptionE0ELb0ELb0ELb0ENS5_30Tensor4DPermuteBMM0213RowMajorILi12EEENS5_37Tensor4DPermuteBMM0213RowMajorInverseILi12EEENS5_9NoPermuteEvE10SelectBaseISO_vEEEEvNT_6ParamsE)
        /*05a8*/ 	.word	0x00000000


	//----- nvinfo : EIATTR_MIN_STACK_SIZE
	.align		4
.L_276:
        /*05ac*/ 	.byte	0x04, 0x12
        /*05ae*/ 	.short	(.L_278 - .L_277)
	.align		4
.L_277:
        /*05b0*/ 	.word	index@(_ZN7cutlass7Kernel2INS_4gemm6kernel20DefaultGemmUniversalINS_6half_tENS_6layout8RowMajorELNS_16ComplexTransformE0ELi8ES4_S6_LS7_0ELi8ES4_S6_fNS_4arch15OpClassTensorOpENS8_4Sm80ENS1_9GemmShapeILi128ELi128ELi32EEENSB_ILi64ELi64ELi32EEENSB_ILi16ELi8ELi16EEENS_8epilogue6thread17LinearCombinationIS4_Li8EffLNSG_9ScaleType4KindE0ELNS_15FloatRoundStyleE2ES4_EENS1_11threadblock30GemmIdentityThreadblockSwizzleILi8EEELi4ENS8_13OpMultiplyAddELNS1_23SharedMemoryClearOptionE0ELb0ELb0ELb0ENS5_9NoPermuteENS5_37Tensor4DPermuteBMM0213RowMajorInverseILi12EEESR_vE10SelectBaseISO_vEEEEvNT_6ParamsE)
        /*05b4*/ 	.word	0x00000000


	//----- nvinfo : EIATTR_MIN_STACK_SIZE
	.align		4
.L_278:
        /*05b8*/ 	.byte	0x04, 0x12
        /*05ba*/ 	.short	(.L_280 - .L_279)
	.align		4
.L_279:
        /*05bc*/ 	.word	index@(_ZN7cutlass7Kernel2INS_4gemm6kernel20DefaultGemmUniversalINS_6half_tENS_6layout11ColumnMajorELNS_16ComplexTransformE0ELi8ES4_S6_LS7_0ELi8ES4_NS5_8RowMajorEfNS_4arch15OpClassTensorOpENS9_4Sm80ENS1_9GemmShapeILi128ELi128ELi32EEENSC_ILi64ELi64ELi32EEENSC_ILi16ELi8ELi16EEENS_8epilogue6thread17LinearCombinationIS4_Li8EffLNSH_9ScaleType4KindE0ELNS_15FloatRoundStyleE2ES4_EENS1_11threadblock30GemmIdentityThreadblockSwizzleILi8EEELi4ENS9_13OpMultiplyAddELNS1_23SharedMemoryClearOptionE0ELb0ELb0ELb0ENS5_31Tensor5DPermute02413ColumnMajorILi16ELi3ELi8EEENS5_34Tensor4DPermute0213RowMajorInverseILi8ELi4EEESV_vE10SelectBaseISP_vEEEEvNT_6ParamsE)
        /*05c0*/ 	.word	0x00000000


	//----- nvinfo : EIATTR_MIN_STACK_SIZE
	.align		4
.L_280:
        /*05c4*/ 	.byte	0x04, 0x12
        /*05c6*/ 	.short	(.L_282 - .L_281)
	.align		4
.L_281:
        /*05c8*/ 	.word	index@(_ZN7cutlass7Kernel2INS_4gemm6kernel20DefaultGemmUniversalINS_6half_tENS_6layout11ColumnMajorELNS_16ComplexTransformE0ELi8ES4_S6_LS7_0ELi8ES4_NS5_8RowMajorEfNS_4arch15OpClassTensorOpENS9_4Sm80ENS1_9GemmShapeILi128ELi128ELi32EEENSC_ILi64ELi64ELi32EEENSC_ILi16ELi8ELi16EEENS_8epilogue6thread17LinearCombinationIS4_Li8EffLNSH_9ScaleType4KindE0ELNS_15FloatRoundStyleE2ES4_EENS1_11threadblock30GemmIdentityThreadblockSwizzleILi8EEELi4ENS9_13OpMultiplyAddELNS1_23SharedMemoryClearOptionE0ELb0ELb0ELb0ENS5_9NoPermuteENS5_34Tensor4DPermute0213RowMajorInverseILi8ELi4EEESU_vE10SelectBaseISP_vEEEEvNT_6ParamsE)
        /*05cc*/ 	.word	0x00000000


	//----- nvinfo : EIATTR_MIN_STACK_SIZE
	.align		4
.L_282:
        /*05d0*/ 	.byte	0x04, 0x12
        /*05d2*/ 	.short	(.L_284 - .L_283)
	.align		4
.L_283:
        /*05d4*/ 	.word	index@(_ZN7cutlass7Kernel2INS_4gemm6kernel20DefaultGemmUniversalINS_6half_tENS_6layout11ColumnMajorELNS_16ComplexTransformE0ELi8ES4_S6_LS7_0ELi8ES4_NS5_8RowMajorEfNS_4arch15OpClassTensorOpENS9_4Sm80ENS1_9GemmShapeILi128ELi128ELi32EEENSC_ILi64ELi64ELi32EEENSC_ILi16ELi8ELi16EEENS_8epilogue6thread17LinearCombinationIS4_Li8EffLNSH_9ScaleType4KindE0ELNS_15FloatRoundStyleE2ES4_EENS1_11threadblock30GemmIdentityThreadblockSwizzleILi8EEELi4ENS9_13OpMultiplyAddELNS1_23SharedMemoryClearOptionE0ELb0ELb0ELb0ENS5_31Tensor5DPermute02413ColumnMajorILi16ELi3ELi8EEENS5_9NoPermuteESU_vE10SelectBaseISP_vEEEEvNT_6ParamsE)
        /*05d8*/ 	.word	0x00000000


	//----- nvinfo : EIATTR_MIN_STACK_SIZE
	.align		4
.L_284:
        /*05dc*/ 	.byte	0x04, 0x12
        /*05de*/ 	.short	(.L_286 - .L_285)
	.align		4
.L_285:
        /*05e0*/ 	.word	index@(_ZN7cutlass7Kernel2INS_4gemm6kernel20DefaultGemmUniversalINS_6half_tENS_6layout11ColumnMajorELNS_16ComplexTransformE0ELi8ES4_S6_LS7_0ELi8ES4_NS5_8RowMajorEfNS_4arch15OpClassTensorOpENS9_4Sm80ENS1_9GemmShapeILi128ELi128ELi32EEENSC_ILi64ELi64ELi32EEENSC_ILi16ELi8ELi16EEENS_8epilogue6thread17LinearCombinationIS4_Li8EffLNSH_9ScaleType4KindE0ELNS_15FloatRoundStyleE2ES4_EENS1_11threadblock30GemmIdentityThreadblockSwizzleILi8EEELi4ENS9_13OpMultiplyAddELNS1_23SharedMemoryClearOptionE0ELb0ELb0ELb0ENS5_31Tensor5DPermute02413ColumnMajorILi16ELi3ELi8EEENS5_34Tensor4DPermute0213RowMajorInverseILi8ELi4EEENS5_9NoPermuteEvE10SelectBaseISP_vEEEEvNT_6ParamsE)
        /*05e4*/ 	.word	0x00000000


	//----- nvinfo : EIATTR_MIN_STACK_SIZE
	.align		4
.L_286:
        /*05e8*/ 	.byte	0x04, 0x12
        /*05ea*/ 	.short	(.L_288 - .L_287)
	.align		4
.L_287:
        /*05ec*/ 	.word	index@(_ZN7cutlass7Kernel2INS_4gemm6kernel20DefaultGemmUniversalINS_6half_tENS_6layout11ColumnMajorELNS_16ComplexTransformE0ELi8ES4_S6_LS7_0ELi8ES4_NS5_8RowMajorEfNS_4arch15OpClassTensorOpENS9_4Sm80ENS1_9GemmShapeILi128ELi128ELi32EEENSC_ILi64ELi64ELi32EEENSC_ILi16ELi8ELi16EEENS_8epilogue6thread17LinearCombinationIS4_Li8EffLNSH_9ScaleType4KindE0ELNS_15FloatRoundStyleE2ES4_EENS1_11threadblock30GemmIdentityThreadblockSwizzleILi8EEELi4ENS9_13OpMultiplyAddELNS1_23SharedMemoryClearOptionE0ELb0ELb0ELb0ENS5_31Tensor5DPermute02413ColumnMajorILi16ELi3ELi8EEENS5_9NoPermuteENS5_34Tensor4DPermute0213RowMajorInverseILi8ELi4EEEvE10SelectBaseISP_vEEEEvNT_6ParamsE)
        /*05f0*/ 	.word	0x00000000


	//----- nvinfo : EIATTR_MIN_STACK_SIZE
	.align		4
.L_288:
        /*05f4*/ 	.byte	0x04, 0x12
        /*05f6*/ 	.short	(.L_290 - .L_289)
	.align		4
.L_289:
        /*05f8*/ 	.word	index@(_ZN7cutlass7Kernel2INS_4gemm6kernel20DefaultGemmUniversalINS_6half_tENS_6layout11ColumnMajorELNS_16ComplexTransformE0ELi8ES4_S6_LS7_0ELi8ES4_NS5_8RowMajorEfNS_4arch15OpClassTensorOpENS9_4Sm80ENS1_9GemmShapeILi128ELi128ELi32EEENSC_ILi64ELi64ELi32EEENSC_ILi16ELi8ELi16EEENS_8epilogue6thread17LinearCombinationIS4_Li8EffLNSH_9ScaleType4KindE0ELNS_15FloatRoundStyleE2ES4_EENS1_11threadblock30GemmIdentityThreadblockSwizzleILi8EEELi4ENS9_13OpMultiplyAddELNS1_23SharedMemoryClearOptionE0ELb0ELb0ELb0ENS5_9NoPermuteESS_NS5_34Tensor4DPermute0213RowMajorInverseILi8ELi4EEEvE10SelectBaseISP_vEEEEvNT_6ParamsE)
        /*05fc*/ 	.word	0x00000000


	//----- nvinfo : EIATTR_MIN_STACK_SIZE
	.align		4
.L_290:
        /*0600*/ 	.byte	0x04, 0x12
        /*0602*/ 	.short	(.L_292 - .L_291)
	.align		4
.L_291:
        /*0604*/ 	.word	index@(_ZN7cutlass7Kernel2INS_4gemm6kernel20DefaultGemmUniversalINS_6half_tENS_6layout11ColumnMajorELNS_16ComplexTransformE0ELi8ES4_S6_LS7_0ELi8ES4_NS5_8RowMajorEfNS_4arch15OpClassTensorOpENS9_4Sm80ENS1_9GemmShapeILi128ELi128ELi32EEENSC_ILi64ELi64ELi32EEENSC_ILi16ELi8ELi16EEENS_8epilogue6thread17LinearCombinationIS4_Li8EffLNSH_9ScaleType4KindE0ELNS_15FloatRoundStyleE2ES4_EENS1_11threadblock30GemmIdentityThreadblockSwizzleILi8EEELi4ENS9_13OpMultiplyAddELNS1_23SharedMemoryClearOptionE0ELb0ELb0ELb0ENS5_28Tensor5DPermute20314RowMajorILi16ELi3ELi8EEENS5_34Tensor4DPermute0213RowMajorInverseILi8ELi4EEENS5_37Tensor4DPermute0213ColumnMajorInverseILi8ELi4EEEvE10SelectBaseISP_vEEEEvNT_6ParamsE)
        /*0608*/ 	.word	0x00000000


	//----- nvinfo : EIATTR_MIN_STACK_SIZE
	.align		4
.L_292:
        /*060c*/ 	.byte	0x04, 0x12
        /*060e*/ 	.short	(.L_294 - .L_293)
	.align		4
.L_293:
        /*0610*/ 	.word	index@(_ZN7cutlass7Kernel2INS_4gemm6kernel20DefaultGemmUniversalINS_6half_tENS_6layout11ColumnMajorELNS_16ComplexTransformE0ELi8ES4_S6_LS7_0ELi8ES4_NS5_8RowMajorEfNS_4arch15OpClassTensorOpENS9_4Sm80ENS1_9GemmShapeILi128ELi128ELi32EEENSC_ILi64ELi64ELi32EEENSC_ILi16ELi8ELi16EEENS_8epilogue6thread17LinearCombinationIS4_Li8EffLNSH_9ScaleType4KindE0ELNS_15FloatRoundStyleE2ES4_EENS1_11threadblock30GemmIdentityThreadblockSwizzleILi8EEELi4ENS9_13OpMultiplyAddELNS1_23SharedMemoryClearOptionE0ELb0ELb0ELb0ENS5_9NoPermuteENS5_34Tensor4DPermute0213RowMajorInverseILi8ELi4EEENS5_37Tensor4DPermute0213ColumnMajorInverseILi8ELi4EEEvE10SelectBaseISP_vEEEEvNT_6ParamsE)
        /*0614*/ 	.word	0x00000000


	//----- nvinfo : EIATTR_MIN_STACK_SIZE
	.align		4
.L_294:
        /*0618*/ 	.byte	0x04, 0x12
        /*061a*/ 	.short	(.L_296 - .L_295)
	.align		4
.L_295:
        /*061c*/ 	.word	index@(_ZN7cutlass7Kernel2INS_4gemm6kernel20DefaultGemmUniversalINS_6half_tENS_6layout11ColumnMajorELNS_16ComplexTransformE0ELi8ES4_S6_LS7_0ELi8ES4_NS5_8RowMajorEfNS_4arch15OpClassTensorOpENS9_4Sm80ENS1_9GemmShapeILi128ELi128ELi32EEENSC_ILi64ELi64ELi32EEENSC_ILi16ELi8ELi16EEENS_8epilogue6thread17LinearCombinationIS4_Li8EffLNSH_9ScaleType4KindE0ELNS_15FloatRoundStyleE2ES4_EENS1_11threadblock30GemmIdentityThreadblockSwizzleILi8EEELi4ENS9_13OpMultiplyAddELNS1_23SharedMemoryClearOptionE0ELb0ELb0ELb0ENS5_28Tensor5DPermute20314RowMajorILi16ELi3ELi8EEENS5_9NoPermuteESU_vE10SelectBaseISP_vEEEEvNT_6ParamsE)
        /*0620*/ 	.word	0x00000000


	//----- nvinfo : EIATTR_MIN_STACK_SIZE
	.align		4
.L_296:
        /*0624*/ 	.byte	0x04, 0x12
        /*0626*/ 	.short	(.L_298 - .L_297)
	.align		4
.L_297:
        /*0628*/ 	.word	index@(_ZN7cutlass7Kernel2INS_4gemm6kernel20DefaultGemmUniversalINS_6half_tENS_6layout11ColumnMajorELNS_16ComplexTransformE0ELi8ES4_S6_LS7_0ELi8ES4_NS5_8RowMajorEfNS_4arch15OpClassTensorOpENS9_4Sm80ENS1_9GemmShapeILi128ELi128ELi32EEENSC_ILi64ELi64ELi32EEENSC_ILi16ELi8ELi16EEENS_8epilogue6thread17LinearCombinationIS4_Li8EffLNSH_9ScaleType4KindE0ELNS_15FloatRoundStyleE2ES4_EENS1_11threadblock30GemmIdentityThreadblockSwizzleILi8EEELi4ENS9_13OpMultiplyAddELNS1_23SharedMemoryClearOptionE0ELb0ELb0ELb0ENS5_28Tensor5DPermute20314RowMajorILi16ELi3ELi8EEENS5_9NoPermuteENS5_37Tensor4DPermute0213ColumnMajorInverseILi8ELi4EEEvE10SelectBaseISP_vEEEEvNT_6ParamsE)
        /*062c*/ 	.word	0x00000000


	//----- nvinfo : EIATTR_MIN_STACK_SIZE
	.align		4
.L_298:
        /*0630*/ 	.byte	0x04, 0x12
        /*0632*/ 	.short	(.L_300 - .L_299)
	.align		4
.L_299:
        /*0634*/ 	.word	index@(_ZN7cutlass7Kernel2INS_4gemm6kernel20DefaultGemmUniversalINS_6half_tENS_6layout11ColumnMajorELNS_16ComplexTransformE0ELi8ES4_S6_LS7_0ELi8ES4_NS5_8RowMajorEfNS_4arch15OpClassTensorOpENS9_4Sm80ENS1_9GemmShapeILi128ELi128ELi32EEENSC_ILi64ELi64ELi32EEENSC_ILi16ELi8ELi16EEENS_8epilogue6thread17LinearCombinationIS4_Li8EffLNSH_9ScaleType4KindE0ELNS_15FloatRoundStyleE2ES4_EENS1_11threadblock30GemmIdentityThreadblockSwizzleILi8EEELi4ENS9_13OpMultiplyAddELNS1_23SharedMemoryClearOptionE0ELb0ELb0ELb0ENS5_9NoPermuteESS_NS5_37Tensor4DPermute0213ColumnMajorInverseILi8ELi4EEEvE10SelectBaseISP_vEEEEvNT_6ParamsE)
        /*0638*/ 	.word	0x00000000


	//----- nvinfo : EIATTR_MIN_STACK_SIZE
	.align		4
.L_300:
        /*063c*/ 	.byte	0x04, 0x12
        /*063e*/ 	.short	(.L_302 - .L_301)
	.align		4
.L_301:
        /*0640*/ 	.word	index@(_ZN7cutlass7Kernel2INS_4gemm6kernel20DefaultGemmUniversalINS_6half_tENS_6layout11ColumnMajorELNS_16ComplexTransformE0ELi8ES4_S6_LS7_0ELi8ES4_NS5_8RowMajorEfNS_4arch15OpClassTensorOpENS9_4Sm80ENS1_9GemmShapeILi128ELi128ELi32EEENSC_ILi64ELi64ELi32EEENSC_ILi16ELi8ELi16EEENS_8epilogue6thread17LinearCombinationIS4_Li8EffLNSH_9ScaleType4KindE0ELNS_15FloatRoundStyleE2ES4_EENS1_11threadblock30GemmIdentityThreadblockSwizzleILi8EEELi4ENS9_13OpMultiplyAddELNS1_23SharedMemoryClearOptionE0ELb0ELb0ELb0ENS5_28Tensor5DPermute20314RowMajorILi16ELi3ELi8EEENS5_34Tensor4DPermute0213RowMajorInverseILi8ELi4EEENS5_9NoPermuteEvE10SelectBaseISP_vEEEEvNT_6ParamsE)
        /*0644*/ 	.word	0x00000000


	//----- nvinfo : EIATTR_MIN_STACK_SIZE
	.align		4
.L_302:
        /*0648*/ 	.byte	0x04, 0x12
        /*064a*/ 	.short	(.L_304 - .L_303)
	.align		4
.L_303:
        /*064c*/ 	.word	index@(_ZN7cutlass7Kernel2INS_4gemm6kernel20DefaultGemmUniversalINS_6half_tENS_6layout11ColumnMajorELNS_16ComplexTransformE0ELi8ES4_S6_LS7_0ELi8ES4_NS5_8RowMajorEfNS_4arch15OpClassTensorOpENS9_4Sm80ENS1_9GemmShapeILi128ELi128ELi32EEENSC_ILi64ELi64ELi32EEENSC_ILi16ELi8ELi16EEENS_8epilogue6thread17LinearCombinationIS4_Li8EffLNSH_9ScaleType4KindE0ELNS_15FloatRoundStyleE2ES4_EENS1_11threadblock30GemmIdentityThreadblockSwizzleILi8EEELi4ENS9_13OpMultiplyAddELNS1_23SharedMemoryClearOptionE0ELb0ELb0ELb0ENS5_9NoPermuteENS5_34Tensor4DPermute0213RowMajorInverseILi8ELi4EEESS_vE10SelectBaseISP_vEEEEvNT_6ParamsE)
        /*0650*/ 	.word	0x00000000


	//----- nvinfo : EIATTR_MIN_STACK_SIZE
	.align		4
.L_304:
        /*0654*/ 	.byte	0x04, 0x12
        /*0656*/ 	.short	(.L_306 - .L_305)
	.align		4
.L_305:
        /*0658*/ 	.word	index@(_ZN7cutlass7Kernel2INS_4gemm6kernel20DefaultGemmUniversalINS_6half_tENS_6layout11ColumnMajorELNS_16ComplexTransformE0ELi8ES4_S6_LS7_0ELi8ES4_NS5_8RowMajorEfNS_4arch15OpClassTensorOpENS9_4Sm80ENS1_9GemmShapeILi128ELi128ELi32EEENSC_ILi64ELi64ELi32EEENSC_ILi16ELi8ELi16EEENS_8epilogue6thread17LinearCombinationIS4_Li8EffLNSH_9ScaleType4KindE0ELNS_15FloatRoundStyleE2ES4_EENS1_11threadblock30GemmIdentityThreadblockSwizzleILi8EEELi4ENS9_13OpMultiplyAddELNS1_23SharedMemoryClearOptionE0ELb0ELb0ELb0ENS5_9NoPermuteESS_SS_vE10SelectBaseISP_vEEEEvNT_6ParamsE)
        /*065c*/ 	.word	0x00000000


	//----- nvinfo : EIATTR_MIN_STACK_SIZE
	.align		4
.L_306:
        /*0660*/ 	.byte	0x04, 0x12
        /*0662*/ 	.short	(.L_308 - .L_307)
	.align		4
.L_307:
        /*0664*/ 	.word	index@(_ZN7cutlass7Kernel2INS_4gemm6kernel20DefaultGemmUniversalINS_6half_tENS_6layout8RowMajorELNS_16ComplexTransformE0ELi8ES4_S6_LS7_0ELi8ES4_S6_fNS_4arch15OpClassTensorOpENS8_4Sm80ENS1_9GemmShapeILi128ELi128ELi32EEENSB_ILi64ELi64ELi32EEENSB_ILi16ELi8ELi16EEENS_8epilogue6thread17LinearCombinationIS4_Li8EffLNSG_9ScaleType4KindE0ELNS_15FloatRoundStyleE2ES4_EENS1_11threadblock30GemmIdentityThreadblockSwizzleILi8EEELi4ENS8_13OpMultiplyAddELNS1_23SharedMemoryClearOptionE0ELb0ELb0ELb0ENS5_31Tensor5DPermute02413ColumnMajorILi16ELi3ELi8EEENS5_37Tensor4DPermute0213ColumnMajorInverseILi8ELi4EEENS5_38Tensor5DPermute02413ColumnMajorInverseILi16ELi3ELi8EEEvE10SelectBaseISO_vEEEEvNT_6ParamsE)
        /*0668*/ 	.word	0x00000000


	//----- nvinfo : EIATTR_MIN_STACK_SIZE
	.align		4
.L_308:
        /*066c*/ 	.byte	0x04, 0x12
        /*066e*/ 	.short	(.L_310 - .L_309)
	.align		4
.L_309:
        /*0670*/ 	.word	index@(_ZN7cutlass7Kernel2INS_4gemm6kernel20DefaultGemmUniversalINS_6half_tENS_6layout8RowMajorELNS_16ComplexTransformE0ELi8ES4_S6_LS7_0ELi8ES4_S6_fNS_4arch15OpClassTensorOpENS8_4Sm80ENS1_9GemmShapeILi128ELi128ELi32EEENSB_ILi64ELi64ELi32EEENSB_ILi16ELi8ELi16EEENS_8epilogue6thread17LinearCombinationIS4_Li8EffLNSG_9ScaleType4KindE0ELNS_15FloatRoundStyleE2ES4_EENS1_11threadblock30GemmIdentityThreadblockSwizzleILi8EEELi4ENS8_13OpMultiplyAddELNS1_23SharedMemoryClearOptionE0ELb0ELb0ELb0ENS5_9NoPermuteENS5_37Tensor4DPermute0213ColumnMajorInverseILi8ELi4EEENS5_38Tensor5DPermute02413ColumnMajorInverseILi16ELi3ELi8EEEvE10SelectBaseISO_vEEEEvNT_6ParamsE)
        /*0674*/ 	.word	0x00000000


	//----- nvinfo : EIATTR_MIN_STACK_SIZE
	.align		4
.L_310:
        /*0678*/ 	.byte	0x04, 0x12
        /*067a*/ 	.short	(.L_312 - .L_311)
	.align		4
.L_311:
        /*067c*/ 	.word	index@(_ZN7cutlass7Kernel2INS_4gemm6kernel20DefaultGemmUniversalINS_6half_tENS_6layout8RowMajorELNS_16ComplexTransformE0ELi8ES4_S6_LS7_0ELi8ES4_S6_fNS_4arch15OpClassTensorOpENS8_4Sm80ENS1_9GemmShapeILi128ELi128ELi32EEENSB_ILi64ELi64ELi32EEENSB_ILi16ELi8ELi16EEENS_8epilogue6thread17LinearCombinationIS4_Li8EffLNSG_9ScaleType4KindE0ELNS_15FloatRoundStyleE2ES4_EENS1_11threadblock30GemmIdentityThreadblockSwizzleILi8EEELi4ENS8_13OpMultiplyAddELNS1_23SharedMemoryClearOptionE0ELb0ELb0ELb0ENS5_31Tensor5DPermute02413ColumnMajorILi16ELi3ELi8EEENS5_9NoPermuteEST_vE10SelectBaseISO_vEEEEvNT_6ParamsE)
        /*0680*/ 	.word	0x00000000


	//----- nvinfo : EIATTR_MIN_STACK_SIZE
	.align		4
.L_312:
        /*0684*/ 	.byte	0x04, 0x12
        /*0686*/ 	.short	(.L_314 - .L_313)
	.align		4
.L_313:
        /*0688*/ 	.word	index@(_ZN7cutlass7Kernel2INS_4gemm6kernel20DefaultGemmUniversalINS_6half_tENS_6layout8RowMajorELNS_16ComplexTransformE0ELi8ES4_S6_LS7_0ELi8ES4_S6_fNS_4arch15OpClassTensorOpENS8_4Sm80ENS1_9GemmShapeILi128ELi128ELi32EEENSB_ILi64ELi64ELi32EEENSB_ILi16ELi8ELi16EEENS_8epilogue6thread17LinearCombinationIS4_Li8EffLNSG_9ScaleType4KindE0ELNS_15FloatRoundStyleE2ES4_EENS1_11threadblock30GemmIdentityThreadblockSwizzleILi8EEELi4ENS8_13OpMultiplyAddELNS1_23SharedMemoryClearOptionE0ELb0ELb0ELb0ENS5_31Tensor5DPermute02413ColumnMajorILi16ELi3ELi8EEENS5_37Tensor4DPermute0213ColumnMajorInverseILi8ELi4EEENS5_9NoPermuteEvE10SelectBaseISO_vEEEEvNT_6ParamsE)
        /*068c*/ 	.word	0x00000000


	//----- nvinfo : EIATTR_MIN_STACK_SIZE
	.align		4
.L_314:
        /*0690*/ 	.byte	0x04, 0x12
        /*0692*/ 	.short	(.L_316 - .L_315)
	.align		4
.L_315:
        /*0694*/ 	.word	index@(_ZN7cutlass7Kernel2INS_4gemm6kernel20DefaultGemmUniversalINS_6half_tENS_6layout8RowMajorELNS_16ComplexTransformE0ELi8ES4_S6_LS7_0ELi8ES4_S6_fNS_4arch15OpClassTensorOpENS8_4Sm80ENS1_9GemmShapeILi128ELi128ELi32EEENSB_ILi64ELi64ELi32EEENSB_ILi16ELi8ELi16EEENS_8epilogue6thread17LinearCombinationIS4_Li8EffLNSG_9ScaleType4KindE0ELNS_15FloatRoundStyleE2ES4_EENS1_11threadblock30GemmIdentityThreadblockSwizzleILi8EEELi4ENS8_13OpMultiplyAddELNS1_23SharedMemoryClearOptionE0ELb0ELb0ELb0ENS5_9NoPermuteENS5_37Tensor4DPermute0213ColumnMajorInverseILi8ELi4EEESR_vE10SelectBaseISO_vEEEEvNT_6ParamsE)
        /*0698*/ 	.word	0x00000000


	//----- nvinfo : EIATTR_MIN_STACK_SIZE
	.align		4
.L_316:
        /*069c*/ 	.byte	0x04, 0x12
        /*069e*/ 	.short	(.L_318 - .L_317)
	.align		4
.L_317:
        /*06a0*/ 	.word	index@(_ZN7cutlass7Kernel2INS_4gemm6kernel20DefaultGemmUniversalINS_6half_tENS_6layout8RowMajorELNS_16ComplexTransformE0ELi8ES4_S6_LS7_0ELi8ES4_S6_fNS_4arch15OpClassTensorOpENS8_4Sm80ENS1_9GemmShapeILi128ELi128ELi32EEENSB_ILi64ELi64ELi32EEENSB_ILi16ELi8ELi16EEENS_8epilogue6thread17LinearCombinationIS4_Li8EffLNSG_9ScaleType4KindE0ELNS_15FloatRoundStyleE2ES4_EENS1_11threadblock30GemmIdentityThreadblockSwizzleILi8EEELi4ENS8_13OpMultiplyAddELNS1_23SharedMemoryClearOptionE0ELb0ELb0ELb0ENS5_31Tensor5DPermute02413ColumnMajorILi16ELi3ELi8EEENS5_9NoPermuteENS5_38Tensor5DPermute02413ColumnMajorInverseILi16ELi3ELi8EEEvE10SelectBaseISO_vEEEEvNT_6ParamsE)
        /*06a4*/ 	.word	0x00000000


	//----- nvinfo : EIATTR_MIN_STACK_SIZE
	.align		4
.L_318:
        /*06a8*/ 	.byte	0x04, 0x12
        /*06aa*/ 	.short	(.L_320 - .L_319)
	.align		4
.L_319:
        /*06ac*/ 	.word	index@(_ZN7cutlass7Kernel2INS_4gemm6kernel20DefaultGemmUniversalINS_6half_tENS_6layout8RowMajorELNS_16ComplexTransformE0ELi8ES4_S6_LS7_0ELi8ES4_S6_fNS_4arch15OpClassTensorOpENS8_4Sm80ENS1_9GemmShapeILi128ELi128ELi32EEENSB_ILi64ELi64ELi32EEENSB_ILi16ELi8ELi16EEENS_8epilogue6thread17LinearCombinationIS4_Li8EffLNSG_9ScaleType4KindE0ELNS_15FloatRoundStyleE2ES4_EENS1_11threadblock30GemmIdentityThreadblockSwizzleILi8EEELi4ENS8_13OpMultiplyAddELNS1_23SharedMemoryClearOptionE0ELb0ELb0ELb0ENS5_9NoPermuteESR_NS5_38Tensor5DPermute02413ColumnMajorInverseILi16ELi3ELi8EEEvE10SelectBaseISO_vEEEEvNT_6ParamsE)
        /*06b0*/ 	.word	0x00000000


	//----- nvinfo : EIATTR_MIN_STACK_SIZE
	.align		4
.L_320:
        /*06b4*/ 	.byte	0x04, 0x12
        /*06b6*/ 	.short	(.L_322 - .L_321)
	.align		4
.L_321:
        /*06b8*/ 	.word	index@(_ZN7cutlass7Kernel2INS_4gemm6kernel20DefaultGemmUniversalINS_6half_tENS_6layout8RowMajorELNS_16ComplexTransformE0ELi8ES4_S6_LS7_0ELi8ES4_S6_fNS_4arch15OpClassTensorOpENS8_4Sm80ENS1_9GemmShapeILi128ELi128ELi32EEENSB_ILi64ELi64ELi32EEENSB_ILi16ELi8ELi16EEENS_8epilogue6thread17LinearCombinationIS4_Li8EffLNSG_9ScaleType4KindE0ELNS_15FloatRoundStyleE2ES4_EENS1_11threadblock30GemmIdentityThreadblockSwizzleILi8EEELi4ENS8_13OpMultiplyAddELNS1_23SharedMemoryClearOptionE0ELb0ELb0ELb0ENS5_28Tensor5DPermute20314RowMajorILi16ELi3ELi8EEENS5_34Tensor4DPermute0213RowMajorInverseILi8ELi4EEESU_vE10SelectBaseISO_vEEEEvNT_6ParamsE)
        /*06bc*/ 	.word	0x00000000


	//----- nvinfo : EIATTR_MIN_STACK_SIZE
	.align		4
.L_322:
        /*06c0*/ 	.byte	0x04, 0x12
        /*06c2*/ 	.short	(.L_324 - .L_323)
	.align		4
.L_323:
        /*06c4*/ 	.word	index@(_ZN7cutlass7Kernel2INS_4gemm6kernel20DefaultGemmUniversalINS_6half_tENS_6layout8RowMajorELNS_16ComplexTransformE0ELi8ES4_S6_LS7_0ELi8ES4_S6_fNS_4arch15OpClassTensorOpENS8_4Sm80ENS1_9GemmShapeILi128ELi128ELi32EEENSB_ILi64ELi64ELi32EEENSB_ILi16ELi8ELi16EEENS_8epilogue6thread17LinearCombinationIS4_Li8EffLNSG_9ScaleType4KindE0ELNS_15FloatRoundStyleE2ES4_EENS1_11threadblock30GemmIdentityThreadblockSwizzleILi8EEELi4ENS8_13OpMultiplyAddELNS1_23SharedMemoryClearOptionE0ELb0ELb0ELb0ENS5_9NoPermuteENS5_34Tensor4DPermute0213RowMajorInverseILi8ELi4EEEST_vE10SelectBaseISO_vEEEEvNT_6ParamsE)
        /*06c8*/ 	.word	0x00000000


	//----- nvinfo : EIATTR_MIN_STACK_SIZE
	.align		4
.L_324:
        /*06cc*/ 	.byte	0x04, 0x12
        /*06ce*/ 	.short	(.L_326 - .L_325)
	.align		4
.L_325:
        /*06d0*/ 	.word	index@(_ZN7cutlass7Kernel2INS_4gemm6kernel20DefaultGemmUniversalINS_6half_tENS_6layout8RowMajorELNS_16ComplexTransformE0ELi8ES4_S6_LS7_0ELi8ES4_S6_fNS_4arch15OpClassTensorOpENS8_4Sm80ENS1_9GemmShapeILi128ELi128ELi32EEENSB_ILi64ELi64ELi32EEENSB_ILi16ELi8ELi16EEENS_8epilogue6thread17LinearCombinationIS4_Li8EffLNSG_9ScaleType4KindE0ELNS_15FloatRoundStyleE2ES4_EENS1_11threadblock30GemmIdentityThreadblockSwizzleILi8EEELi4ENS8_13OpMultiplyAddELNS1_23SharedMemoryClearOptionE0ELb0ELb0ELb0ENS5_28Tensor5DPermute20314RowMajorILi16ELi3ELi8EEENS5_9NoPermuteEST_vE10SelectBaseISO_vEEEEvNT_6ParamsE)
        /*06d4*/ 	.word	0x00000000


	//----- nvinfo : EIATTR_MIN_STACK_SIZE
	.align		4
.L_326:
        /*06d8*/ 	.byte	0x04, 0x12
        /*06da*/ 	.short	(.L_328 - .L_327)
	.align		4
.L_327:
        /*06dc*/ 	.word	index@(_ZN7cutlass7Kernel2INS_4gemm6kernel20DefaultGemmUniversalINS_6half_tENS_6layout8RowMajorELNS_16ComplexTransformE0ELi8ES4_S6_LS7_0ELi8ES4_S6_fNS_4arch15OpClassTensorOpENS8_4Sm80ENS1_9GemmShapeILi128ELi128ELi32EEENSB_ILi64ELi64ELi32EEENSB_ILi16ELi8ELi16EEENS_8epilogue6thread17LinearCombinationIS4_Li8EffLNSG_9ScaleType4KindE0ELNS_15FloatRoundStyleE2ES4_EENS1_11threadblock30GemmIdentityThreadblockSwizzleILi8EEELi4ENS8_13OpMultiplyAddELNS1_23SharedMemoryClearOptionE0ELb0ELb0ELb0ENS5_28Tensor5DPermute20314RowMajorILi16ELi3ELi8EEENS5_9NoPermuteENS5_34Tensor4DPermute0213RowMajorInverseILi8ELi4EEEvE10SelectBaseISO_vEEEEvNT_6ParamsE)
        /*06e0*/ 	.word	0x00000000


	//----- nvinfo : EIATTR_MIN_STACK_SIZE
	.align		4
.L_328:
        /*06e4*/ 	.byte	0x04, 0x12
        /*06e6*/ 	.short	(.L_330 - .L_329)
	.align		4
.L_329:
        /*06e8*/ 	.word	index@(_ZN7cutlass7Kernel2INS_4gemm6kernel20DefaultGemmUniversalINS_6half_tENS_6layout8RowMajorELNS_16ComplexTransformE0ELi8ES4_S6_LS7_0ELi8ES4_S6_fNS_4arch15OpClassTensorOpENS8_4Sm80ENS1_9GemmShapeILi128ELi128ELi32EEENSB_ILi64ELi64ELi32EEENSB_ILi16ELi8ELi16EEENS_8epilogue6thread17LinearCombinationIS4_Li8EffLNSG_9ScaleType4KindE0ELNS_15FloatRoundStyleE2ES4_EENS1_11threadblock30GemmIdentityThreadblockSwizzleILi8EEELi4ENS8_13OpMultiplyAddELNS1_23SharedMemoryClearOptionE0ELb0ELb0ELb0ENS5_9NoPermuteESR_NS5_34Tensor4DPermute0213RowMajorInverseILi8ELi4EEEvE10SelectBaseISO_vEEEEvNT_6ParamsE)
        /*06ec*/ 	.word	0x00000000


	//----- nvinfo : EIATTR_MIN_STACK_SIZE
	.align		4
.L_330:
        /*06f0*/ 	.byte	0x04, 0x12
        /*06f2*/ 	.short	(.L_332 - .L_331)
	.align		4
.L_331:
        /*06f4*/ 	.word	index@(_ZN7cutlass7Kernel2INS_4gemm6kernel20DefaultGemmUniversalINS_6half_tENS_6layout8RowMajorELNS_16ComplexTransformE0ELi8ES4_S6_LS7_0ELi8ES4_S6_fNS_4arch15OpClassTensorOpENS8_4Sm80ENS1_9GemmShapeILi128ELi128ELi32EEENSB_ILi64ELi64ELi32EEENSB_ILi16ELi8ELi16EEENS_8epilogue6thread17LinearCombinationIS4_Li8EffLNSG_9ScaleType4KindE0ELNS_15FloatRoundStyleE2ES4_EENS1_11threadblock30GemmIdentityThreadblockSwizzleILi8EEELi4ENS8_13OpMultiplyAddELNS1_23SharedMemoryClearOptionE0ELb0ELb0ELb0ENS5_28Tensor5DPermute20314RowMajorILi16ELi3ELi8EEENS5_34Tensor4DPermute0213RowMajorInverseILi8ELi4EEENS5_9NoPermuteEvE10SelectBaseISO_vEEEEvNT_6ParamsE)
        /*06f8*/ 	.word	0x00000000


	//----- nvinfo : EIATTR_MIN_STACK_SIZE
	.align		4
.L_332:
        /*06fc*/ 	.byte	0x04, 0x12
        /*06fe*/ 	.short	(.L_334 - .L_333)
	.align		4
.L_333:
        /*0700*/ 	.word	index@(_ZN7cutlass7Kernel2INS_4gemm6kernel20DefaultGemmUniversalINS_6half_tENS_6layout8RowMajorELNS_16ComplexTransformE0ELi8ES4_S6_LS7_0ELi8ES4_S6_fNS_4arch15OpClassTensorOpENS8_4Sm80ENS1_9GemmShapeILi128ELi128ELi32EEENSB_ILi64ELi64ELi32EEENSB_ILi16ELi8ELi16EEENS_8epilogue6thread17LinearCombinationIS4_Li8EffLNSG_9ScaleType4KindE0ELNS_15FloatRoundStyleE2ES4_EENS1_11threadblock30GemmIdentityThreadblockSwizzleILi8EEELi4ENS8_13OpMultiplyAddELNS1_23SharedMemoryClearOptionE0ELb0ELb0ELb0ENS5_9NoPermuteENS5_34Tensor4DPermute0213RowMajorInverseILi8ELi4EEESR_vE10SelectBaseISO_vEEEEvNT_6ParamsE)
        /*0704*/ 	.word	0x00000000


	//----- nvinfo : EIATTR_MIN_STACK_SIZE
	.align		4
.L_334:
        /*0708*/ 	.byte	0x04, 0x12
        /*070a*/ 	.short	(.L_336 - .L_335)
	.align		4
.L_335:
        /*070c*/ 	.word	index@(_ZN7cutlass7Kernel2INS_4gemm6kernel20DefaultGemmUniversalINS_6half_tENS_6layout8RowMajorELNS_16ComplexTransformE0ELi8ES4_S6_LS7_0ELi8ES4_S6_fNS_4arch15OpClassTensorOpENS8_4Sm80ENS1_9GemmShapeILi128ELi128ELi32EEENSB_ILi64ELi64ELi32EEENSB_ILi16ELi8ELi16EEENS_8epilogue6thread17LinearCombinationIS4_Li8EffLNSG_9ScaleType4KindE0ELNS_15FloatRoundStyleE2ES4_EENS1_11threadblock30GemmIdentityThreadblockSwizzleILi8EEELi4ENS8_13OpMultiplyAddELNS1_23SharedMemoryClearOptionE0ELb0ELb0ELb0ENS5_9NoPermuteESR_SR_vE10SelectBaseISO_vEEEEvNT_6ParamsE)
        /*0710*/ 	.word	0x00000000


	//----- nvinfo : EIATTR_MIN_STACK_SIZE
	.align		4
.L_336:
        /*0714*/ 	.byte	0x04, 0x12
        /*0716*/ 	.short	(.L_338 - .L_337)
	.align		4
.L_337:
        /*0718*/ 	.word	index@(_ZN7cutlass9reference6device6kernel11GemmComplexINS_6half_tENS_6layout8RowMajorES4_S6_S4_NS5_11ColumnMajorEffS4_NS_16NumericConverterIS4_fLNS_15FloatRoundStyleE2EEENS_12multiply_addIfffEELi4ELi16EEEvNS_4gemm9GemmCoordET5_NS_9TensorRefIT_T0_EENS_16ComplexTransformENSG_IT1_T2_EESK_SF_NSG_IT3_T4_EENSG_IT7_SP_EET6_illll)
        /*071c*/ 	.word	0x00000000


	//----- nvinfo : EIATTR_MIN_STACK_SIZE
	.align		4
.L_338:
        /*0720*/ 	.byte	0x04, 0x12
        /*0722*/ 	.short	(.L_340 - .L_339)
	.align		4
.L_339:
        /*0724*/ 	.word	index@(_ZN7cutlass9reference6device6kernel11GemmComplexINS_6half_tENS_6layout8RowMajorES4_S6_S4_NS5_11ColumnMajorEffS4_NS_16NumericConverterIS4_fLNS_15FloatRoundStyleE2EEENS_12multiply_addIfffEELi4ELi4EEEvNS_4gemm9GemmCoordET5_NS_9TensorRefIT_T0_EENS_16ComplexTransformENSG_IT1_T2_EESK_SF_NSG_IT3_T4_EENSG_IT7_SP_EET6_illll)
        /*0728*/ 	.word	0x00000000


	//----- nvinfo : EIATTR_MIN_STACK_SIZE
	.align		4
.L_340:
        /*072c*/ 	.byte	0x04, 0x12
        /*072e*/ 	.short	(.L_342 - .L_341)
	.align		4
.L_341:
        /*0730*/ 	.word	index@(_ZN7cutlass9reference6device6kernel11GemmComplexINS_6half_tENS_6layout11ColumnMajorES4_S6_S4_NS5_8RowMajorEffS4_NS_16NumericConverterIS4_fLNS_15FloatRoundStyleE2EEENS_12multiply_addIfffEELi4ELi16EEEvNS_4gemm9GemmCoordET5_NS_9TensorRefIT_T0_EENS_16ComplexTransformENSG_IT1_T2_EESK_SF_NSG_IT3_T4_EENSG_IT7_SP_EET6_illll)
        /*0734*/ 	.word	0x00000000


	//----- nvinfo : EIATTR_MIN_STACK_SIZE
	.align		4
.L_342:
        /*0738*/ 	.byte	0x04, 0x12
        /*073a*/ 	.short	(.L_344 - .L_343)
	.align		4
.L_343:
        /*073c*/ 	.word	index@(_ZN7cutlass9reference6device6kernel11GemmComplexINS_6half_tENS_6layout11ColumnMajorES4_S6_S4_NS5_8RowMajorEffS4_NS_16NumericConverterIS4_fLNS_15FloatRoundStyleE2EEENS_12multiply_addIfffEELi4ELi4EEEvNS_4gemm9GemmCoordET5_NS_9TensorRefIT_T0_EENS_16ComplexTransformENSG_IT1_T2_EESK_SF_NSG_IT3_T4_EENSG_IT7_SP_EET6_illll)
        /*0740*/ 	.word	0x00000000


	//----- nvinfo : EIATTR_MIN_STACK_SIZE
	.align		4
.L_344:
        /*0744*/ 	.byte	0x04, 0x12
        /*0746*/ 	.short	(.L_346 - .L_345)
	.align		4
.L_345:
        /*0748*/ 	.word	index@(_ZN7cutlass9reference6device6kernel11GemmComplexINS_6half_tENS_6layout11ColumnMajorES4_S6_S4_S6_ffS4_NS_16NumericConverterIS4_fLNS_15FloatRoundStyleE2EEENS_12multiply_addIfffEELi4ELi16EEEvNS_4gemm9GemmCoordET5_NS_9TensorRefIT_T0_EENS_16ComplexTransformENSF_IT1_T2_EESJ_SE_NSF_IT3_T4_EENSF_IT7_SO_EET6_illll)
        /*074c*/ 	.word	0x00000000


	//----- nvinfo : EIATTR_MIN_STACK_SIZE
	.align		4
.L_346:
        /*0750*/ 	.byte	0x04, 0x12
        /*0752*/ 	.short	(.L_348 - .L_347)
	.align		4
.L_347:
        /*0754*/ 	.word	index@(_ZN7cutlass9reference6device6kernel11GemmComplexINS_6half_tENS_6layout11ColumnMajorES4_S6_S4_S6_ffS4_NS_16NumericConverterIS4_fLNS_15FloatRoundStyleE2EEENS_12multiply_addIfffEELi4ELi4EEEvNS_4gemm9GemmCoordET5_NS_9TensorRefIT_T0_EENS_16ComplexTransformENSF_IT1_T2_EESJ_SE_NSF_IT3_T4_EENSF_IT7_SO_EET6_illll)
        /*0758*/ 	.word	0x00000000


	//----- nvinfo : EIATTR_MIN_STACK_SIZE
	.align		4
.L_348:
        /*075c*/ 	.byte	0x04, 0x12
        /*075e*/ 	.short	(.L_350 - .L_349)
	.align		4
.L_349:
        /*0760*/ 	.word	index@(_ZN7cutlass9reference6device6kernel17BlockCompareEqualINS_6half_tEEEvPiPKT_S8_m)
        /*0764*/ 	.word	0x00000000


	//----- nvinfo : EIATTR_MIN_STACK_SIZE
	.align		4
.L_350:
        /*0768*/ 	.byte	0x04, 0x12
        /*076a*/ 	.short	(.L_352 - .L_351)
	.align		4
.L_351:
        /*076c*/ 	.word	index@(_ZN7cutlass9reference6device6kernel11GemmComplexINS_6half_tENS_6layout8RowMajorES4_S6_S4_S6_ffS4_NS_16NumericConverterIS4_fLNS_15FloatRoundStyleE2EEENS_12multiply_addIfffEELi4ELi16EEEvNS_4gemm9GemmCoordET5_NS_9TensorRefIT_T0_EENS_16ComplexTransformENSF_IT1_T2_EESJ_SE_NSF_IT3_T4_EENSF_IT7_SO_EET6_illll)
        /*0770*/ 	.word	0x00000000


	//----- nvinfo : EIATTR_MIN_STACK_SIZE
	.align		4
.L_352:
        /*0774*/ 	.byte	0x04, 0x12
        /*0776*/ 	.short	(.L_354 - .L_353)
	.align		4
.L_353:
        /*0778*/ 	.word	index@(_ZN7cutlass9reference6device6kernel11GemmComplexINS_6half_tENS_6layout8RowMajorES4_S6_S4_S6_ffS4_NS_16NumericConverterIS4_fLNS_15FloatRoundStyleE2EEENS_12multiply_addIfffEELi4ELi4EEEvNS_4gemm9GemmCoordET5_NS_9TensorRefIT_T0_EENS_16ComplexTransformENSF_IT1_T2_EESJ_SE_NSF_IT3_T4_EENSF_IT7_SO_EET6_illll)
        /*077c*/ 	.word	0x00000000


	//----- nvinfo : EIATTR_MIN_STACK_SIZE
	.align		4
.L_354:
        /*0780*/ 	.byte	0x04, 0x12
        /*0782*/ 	.short	(.L_356 - .L_355)
	.align		4
.L_355:
        /*0784*/ 	.word	index@(_ZN7cutlass9reference6device6kernel13TensorForEachINS1_6detail20TensorFillLinearFuncINS_6half_tENS_6layout18PackedVectorLayoutEEELi1ENS9_6ParamsEEEvNS_5CoordIXT0_EilEET1_)
        /*0788*/ 	.word	0x00000000


	//----- nvinfo : EIATTR_MIN_STACK_SIZE
	.align		4
.L_356:
        /*078c*/ 	.byte	0x04, 0x12
        /*078e*/ 	.short	(.L_358 - .L_357)
	.align		4
.L_357:
        /*0790*/ 	.word	index@(_ZN7cutlass9reference6device6kernel12BlockForEachINS_6half_tENS1_6detail18RandomGaussianFuncIS4_EEEEvPT_mNT0_6ParamsE)
        /*0794*/ 	.word	0x00000050


	//----- nvinfo : EIATTR_MIN_STACK_SIZE
	.align		4
.L_358:
        /*0798*/ 	.byte	0x04, 0x12
        /*079a*/ 	.short	(.L_360 - .L_359)
	.align		4
.L_359:
        /*079c*/ 	.word	index@(_ZN7cutlass9reference6device6kernel12BlockForEachINS_6half_tENS1_6detail17RandomUniformFuncIS4_EEEEvPT_mNT0_6ParamsE)
        /*07a0*/ 	.word	0x00000060
.L_360:


//--------------------- .nv.compat                --------------------------
	.section	.nv.compat,"",@"SHT_CUDA_COMPAT_INFO"
	.align	4
        /*0000*/ 	.byte	0x02, 0x09, 0x01, 0x00, 0x02, 0x02, 0x01, 0x00, 0x02, 0x05, 0x05, 0x00, 0x03, 0x07, 0x01, 0x01
        /*0010*/ 	.byte	0x02, 0x03, 0x00, 0x00, 0x02, 0x06, 0x01, 0x00, 0x04, 0x0b, 0x08, 0x00, 0x00, 0x00, 0x00, 0x00
        /*0020*/ 	.byte	0x00, 0x00, 0x00, 0x00


//--------------------- .nv.info._ZN7cutlass9reference6device6kernel11GemmComplexINS_6half_tENS_6layout8RowMajorES4_S6_S4_NS5_11ColumnMajorEffS4_NS_16NumericConverterIS4_fLNS_15FloatRoundStyleE2EEENS_12multiply_addIfffEELi4ELi16EEEvNS_4gemm9GemmCoordET5_NS_9TensorRefIT_T0_EENS_16ComplexTransformENSG_IT1_T2_EESK_SF_NSG_IT3_T4_EENSG_IT7_SP_EET6_illll --------------------------
	.section	.nv.info._ZN7cutlass9reference6device6kernel11GemmComplexINS_6half_tENS_6layout8RowMajorES4_S6_S4_NS5_11ColumnMajorEffS4_NS_16NumericConverterIS4_fLNS_15FloatRoundStyleE2EEENS_12multiply_addIfffEELi4ELi16EEEvNS_4gemm9GemmCoordET5_NS_9TensorRefIT_T0_EENS_16ComplexTransformENSG_IT1_T2_EESK_SF_NSG_IT3_T4_EENSG_IT7_SP_EET6_illll,"",@"SHT_CUDA_INFO"
	.sectionflags	@""
	.align	4


	//----- nvinfo : EIATTR_CUDA_API_VERSION
	.align		4
        /*0000*/ 	.byte	0x04, 0x37
        /*0002*/ 	.short	(.L_362 - .L_361)
.L_361:
        /*0004*/ 	.word	0x00000082


	//----- nvinfo : EIATTR_KPARAM_INFO
	.align		4
.L_362:
        /*0008*/ 	.byte	0x04, 0x17
        /*000a*/ 	.short	(.L_364 - .L_363)
.L_363:
        /*000c*/ 	.word	0x00000000
        /*0010*/ 	.short	0x000e
        /*0012*/ 	.short	0x0080
        /*0014*/ 	.byte	0x00, 0xf0, 0x21, 0x00


	//----- nvinfo : EIATTR_KPARAM_INFO
	.align		4
.L_364:
        /*0018*/ 	.byte	0x04, 0x17
        /*001a*/ 	.short	(.L_366 - .L_365)
.L_365:
        /*001c*/ 	.word	0x00000000
        /*0020*/ 	.short	0x000d
        /*0022*/ 	.short	0x0078
        /*0024*/ 	.byte	0x00, 0xf0, 0x21, 0x00


	//----- nvinfo : EIATTR_KPARAM_INFO
	.align		4
.L_366:
        /*0028*/ 	.byte	0x04, 0x17
        /*002a*/ 	.short	(.L_368 - .L_367)
.L_367:
        /*002c*/ 	.word	0x00000000
        /*0030*/ 	.short	0x000c
        /*0032*/ 	.short	0x0070
        /*0034*/ 	.byte	0x00, 0xf0, 0x21, 0x00


	//----- nvinfo : EIATTR_KPARAM_INFO
	.align		4
.L_368:
        /*0038*/ 	.byte	0x04, 0x17
        /*003a*/ 	.short	(.L_370 - .L_369)
.L_369:
        /*003c*/ 	.word	0x00000000
        /*0040*/ 	.short	0x000b
        /*0042*/ 	.short	0x0068
        /*0044*/ 	.byte	0x00, 0xf0, 0x21, 0x00


	//----- nvinfo : EIATTR_KPARAM_INFO
	.align		4
.L_370:
        /*0048*/ 	.byte	0x04, 0x17
        /*004a*/ 	.short	(.L_372 - .L_371)
.L_371:
        /*004c*/ 	.word	0x00000000
        /*0050*/ 	.short	0x000a
        /*0052*/ 	.short	0x0064
        /*0054*/ 	.byte	0x00, 0xf0, 0x11, 0x00


	//----- nvinfo : EIATTR_KPARAM_INFO
	.align		4
.L_372:
        /*0058*/ 	.byte	0x04, 0x17
        /*005a*/ 	.short	(.L_374 - .L_373)
.L_373:
        /*005c*/ 	.word	0x00000000
        /*0060*/ 	.short	0x0009
        /*0062*/ 	.short	0x0060
        /*0064*/ 	.byte	0x00, 0xf0, 0x11, 0x00


	//----- nvinfo : EIATTR_KPARAM_INFO
	.align		4
.L_374:
        /*0068*/ 	.byte	0x04, 0x17
        /*006a*/ 	.short	(.L_376 - .L_375)
.L_375:
        /*006c*/ 	.word	0x00000000
        /*0070*/ 	.short	0x0008
        /*0072*/ 	.short	0x0050
        /*0074*/ 	.byte	0x00, 0xf0, 0x41, 0x00


	//----- nvinfo : EIATTR_KPARAM_INFO
	.align		4
.L_376:
        /*0078*/ 	.byte	0x04, 0x17
        /*007a*/ 	.short	(.L_378 - .L_377)
.L_377:
        /*007c*/ 	.word	0x00000000
        /*0080*/ 	.short	0x0007
        /*0082*/ 	.short	0x0040
        /*0084*/ 	.byte	0x00, 0xf0, 0x41, 0x00


	//----- nvinfo : EIATTR_KPARAM_INFO
	.align		4
.L_378:
        /*0088*/ 	.byte	0x04, 0x17
        /*008a*/ 	.short	(.L_380 - .L_379)
.L_379:
        /*008c*/ 	.word	0x00000000
        /*0090*/ 	.short	0x0006
        /*0092*/ 	.short	0x003c
        /*0094*/ 	.byte	0x00, 0xf0, 0x11, 0x00


	//----- nvinfo : EIATTR_KPARAM_INFO
	.align		4
.L_380:
        /*0098*/ 	.byte	0x04, 0x17
        /*009a*/ 	.short	(.L_382 - .L_381)
.L_381:
        /*009c*/ 	.word	0x00000000
        /*00a0*/ 	.short	0x0005
        /*00a2*/ 	.short	0x0038
        /*00a4*/ 	.byte	0x00, 0xf0, 0x11, 0x00


	//----- nvinfo : EIATTR_KPARAM_INFO
	.align		4
.L_382:
        /*00a8*/ 	.byte	0x04, 0x17
        /*00aa*/ 	.short	(.L_384 - .L_383)
.L_383:
        /*00ac*/ 	.word	0x00000000
        /*00b0*/ 	.short	0x0004
        /*00b2*/ 	.short	0x0028
        /*00b4*/ 	.byte	0x00, 0xf0, 0x41, 0x00


	//----- nvinfo : EIATTR_KPARAM_INFO
	.align		4
.L_384:
        /*00b8*/ 	.byte	0x04, 0x17
        /*00ba*/ 	.short	(.L_386 - .L_385)
.L_385:
        /*00bc*/ 	.word	0x00000000
        /*00c0*/ 	.short	0x0003
        /*00c2*/ 	.short	0x0020
        /*00c4*/ 	.byte	0x00, 0xf0, 0x11, 0x00


	//----- nvinfo : EIATTR_KPARAM_INFO
	.align		4
.L_386:
        /*00c8*/ 	.byte	0x04, 0x17
        /*00ca*/ 	.short	(.L_388 - .L_387)
.L_387:
        /*00cc*/ 	.word	0x00000000
        /*00d0*/ 	.short	0x0002
        /*00d2*/ 	.short	0x0010
        /*00d4*/ 	.byte	0x00, 0xf0, 0x41, 0x00


	//----- nvinfo : EIATTR_KPARAM_INFO
	.align		4
.L_388:
        /*00d8*/ 	.byte	0x04, 0x17
        /*00da*/ 	.short	(.L_390 - .L_389)
.L_389:
        /*00dc*/ 	.word	0x00000000
        /*00e0*/ 	.short	0x0001
        /*00e2*/ 	.short	0x000c
        /*00e4*/ 	.byte	0x00, 0xf0, 0x11, 0x00


	//----- nvinfo : EIATTR_KPARAM_INFO
	.align		4
.L_390:
        /*00e8*/ 	.byte	0x04, 0x17
        /*00ea*/ 	.short	(.L_392 - .L_391)
.L_391:
        /*00ec*/ 	.word	0x00000000
        /*00f0*/ 	.short	0x0000
        /*00f2*/ 	.short	0x0000
        /*00f4*/ 	.byte	0x00, 0xf0, 0x31, 0x00


	//----- nvinfo : EIATTR_SPARSE_MMA_MASK
	.align		4
.L_392:
        /*00f8*/ 	.byte	0x03, 0x50
        /*00fa*/ 	.short	0x0000


	//----- nvinfo : EIATTR_MAXREG_COUNT
	.align		4
        /*00fc*/ 	.byte	0x03, 0x1b
        /*00fe*/ 	.short	0x00ff


	//----- nvinfo : EIATTR_MERCURY_ISA_VERSION
	.align		4
        /*0100*/ 	.byte	0x03, 0x5f
        /*0102*/ 	.short	0x0101


	//----- nvinfo : EIATTR_EXIT_INSTR_OFFSETS
	.align		4
        /*0104*/ 	.byte	0x04, 0x1c
        /*0106*/ 	.short	(.L_394 - .L_393)


	//   ....[0]....
.L_393:
        /*0108*/ 	.word	0x00000140


	//   ....[1]....
        /*010c*/ 	.word	0x0000ca30


	//----- nvinfo : EIATTR_CRS_STACK_SIZE
	.align		4
.L_394:
        /*0110*/ 	.byte	0x04, 0x1e
        /*0112*/ 	.short	(.L_396 - .L_395)
.L_395:
        /*0114*/ 	.word	0x00000000


	//----- nvinfo : EIATTR_CBANK_PARAM_SIZE
	.align		4
.L_396:
        /*0118*/ 	.byte	0x03, 0x19
        /*011a*/ 	.short	0x0088


	//----- nvinfo : EIATTR_PARAM_CBANK
	.align		4
        /*011c*/ 	.byte	0x04, 0x0a
        /*011e*/ 	.short	(.L_398 - .L_397)
	.align		4
.L_397:
        /*0120*/ 	.word	index@(.nv.constant0._ZN7cutlass9reference6device6kernel11GemmComplexINS_6half_tENS_6layout8RowMajorES4_S6_S4_NS5_11ColumnMajorEffS4_NS_16NumericConverterIS4_fLNS_15FloatRoundStyleE2EEENS_12multiply_addIfffEELi4ELi16EEEvNS_4gemm9GemmCoordET5_NS_9TensorRefIT_T0_EENS_16ComplexTransformENSG_IT1_T2_EESK_SF_NSG_IT3_T4_EENSG_IT7_SP_EET6_illll)
        /*0124*/ 	.short	0x0210
        /*0126*/ 	.short	0x0088


	//----- nvinfo : EIATTR_SW_WAR
	.align		4
.L_398:
        /*0128*/ 	.byte	0x04, 0x36
        /*012a*/ 	.short	(.L_400 - .L_399)
.L_399:
        /*012c*/ 	.word	0x00000008
.L_400:


//--------------------- .nv.info._ZN7cutlass9reference6device6kernel11GemmComplexINS_6half_tENS_6layout8RowMajorES4_S6_S4_NS5_11ColumnMajorEffS4_NS_16NumericConverterIS4_fLNS_15FloatRoundStyleE2EEENS_12multiply_addIfffEELi4ELi4EEEvNS_4gemm9GemmCoordET5_NS_9TensorRefIT_T0_EENS_16ComplexTransformENSG_IT1_T2_EESK_SF_NSG_IT3_T4_EENSG_IT7_SP_EET6_illll --------------------------
	.section	.nv.info._ZN7cutlass9reference6device6kernel11GemmComplexINS_6half_tENS_6layout8RowMajorES4_S6_S4_NS5_11ColumnMajorEffS4_NS_16NumericConverterIS4_fLNS_15FloatRoundStyleE2EEENS_12multiply_addIfffEELi4ELi4EEEvNS_4gemm9GemmCoordET5_NS_9TensorRefIT_T0_EENS_16ComplexTransformENSG_IT1_T2_EESK_SF_NSG_IT3_T4_EENSG_IT7_SP_EET6_illll,"",@"SHT_CUDA_INFO"
	.sectionflags	@""
	.align	4


	//----- nvinfo : EIATTR_CUDA_API_VERSION
	.align		4
        /*0000*/ 	.byte	0x04, 0x37
        /*0002*/ 	.short	(.L_402 - .L_401)
.L_401:
        /*0004*/ 	.word	0x00000082


	//----- nvinfo : EIATTR_KPARAM_INFO
	.align		4
.L_402:
        /*0008*/ 	.byte	0x04, 0x17
        /*000a*/ 	.short	(.L_404 - .L_403)
.L_403:
        /*000c*/ 	.word	0x00000000
        /*0010*/ 	.short	0x000e
        /*0012*/ 	.short	0x0080
        /*0014*/ 	.byte	0x00, 0xf0, 0x21, 0x00


	//----- nvinfo : EIATTR_KPARAM_INFO
	.align		4
.L_404:
        /*0018*/ 	.byte	0x04, 0x17
        /*001a*/ 	.short	(.L_406 - .L_405)
.L_405:
        /*001c*/ 	.word	0x00000000
        /*0020*/ 	.short	0x000d
        /*0022*/ 	.short	0x0078
        /*0024*/ 	.byte	0x00, 0xf0, 0x21, 0x00


	//----- nvinfo : EIATTR_KPARAM_INFO
	.align		4
.L_406:
        /*0028*/ 	.byte	0x04, 0x17
        /*002a*/ 	.short	(.L_408 - .L_407)
.L_407:
        /*002c*/ 	.word	0x00000000
        /*0030*/ 	.short	0x000c
        /*0032*/ 	.short	0x0070
        /*0034*/ 	.byte	0x00, 0xf0, 0x21, 0x00


	//----- nvinfo : EIATTR_KPARAM_INFO
	.align		4
.L_408:
        /*0038*/ 	.byte	0x04, 0x17
        /*003a*/ 	.short	(.L_410 - .L_409)
.L_409:
        /*003c*/ 	.word	0x00000000
        /*0040*/ 	.short	0x000b
        /*0042*/ 	.short	0x0068
        /*0044*/ 	.byte	0x00, 0xf0, 0x21, 0x00


	//----- nvinfo : EIATTR_KPARAM_INFO
	.align		4
.L_410:
        /*0048*/ 	.byte	0x04, 0x17
        /*004a*/ 	.short	(.L_412 - .L_411)
.L_411:
        /*004c*/ 	.word	0x00000000
        /*0050*/ 	.short	0x000a
        /*0052*/ 	.short	0x0064
        /*0054*/ 	.byte	0x00, 0xf0, 0x11, 0x00


	//----- nvinfo : EIATTR_KPARAM_INFO
	.align		4
.L_412:
        /*0058*/ 	.byte	0x04, 0x17
        /*005a*/ 	.short	(.L_414 - .L_413)
.L_413:
        /*005c*/ 	.word	0x00000000
        /*0060*/ 	.short	0x0009
        /*0062*/ 	.short	0x0060
        /*0064*/ 	.byte	0x00, 0xf0, 0x11, 0x00


	//----- nvinfo : EIATTR_KPARAM_INFO
	.align		4
.L_414:
        /*0068*/ 	.byte	0x04, 0x17
        /*006a*/ 	.short	(.L_416 - .L_415)
.L_415:
        /*006c*/ 	.word	0x00000000
        /*0070*/ 	.short	0x0008
        /*0072*/ 	.short	0x0050
        /*0074*/ 	.byte	0x00, 0xf0, 0x41, 0x00


	//----- nvinfo : EIATTR_KPARAM_INFO
	.align		4
.L_416:
        /*0078*/ 	.byte	0x04, 0x17
        /*007a*/ 	.short	(.L_418 - .L_417)
.L_417:
        /*007c*/ 	.word	0x00000000
        /*0080*/ 	.short	0x0007
        /*0082*/ 	.short	0x0040
        /*0084*/ 	.byte	0x00, 0xf0, 0x41, 0x00


	//----- nvinfo : EIATTR_KPARAM_INFO
	.align		4
.L_418:
        /*0088*/ 	.byte	0x04, 0x17
        /*008a*/ 	.short	(.L_420 - .L_419)
.L_419:
        /*008c*/ 	.word	0x00000000
        /*0090*/ 	.short	0x0006
        /*0092*/ 	.short	0x003c
        /*0094*/ 	.byte	0x00, 0xf0, 0x11, 0x00


	//----- nvinfo : EIATTR_KPARAM_INFO
	.align		4
.L_420:
        /*0098*/ 	.byte	0x04, 0x17
        /*009a*/ 	.short	(.L_422 - .L_421)
.L_421:
        /*009c*/ 	.word	0x00000000
        /*00a0*/ 	.short	0x0005
        /*00a2*/ 	.short	0x0038
        /*00a4*/ 	.byte	0x00, 0xf0, 0x11, 0x00


	//----- nvinfo : EIATTR_KPARAM_INFO
	.align		4
.L_422:
        /*00a8*/ 	.byte	0x04, 0x17
        /*00aa*/ 	.short	(.L_424 - .L_423)
.L_423:
        /*00ac*/ 	.word	0x00000000
        /*00b0*/ 	.short	0x0004
        /*00b2*/ 	.short	0x0028
        /*00b4*/ 	.byte	0x00, 0xf0, 0x41, 0x00


	//----- nvinfo : EIATTR_KPARAM_INFO
	.align		4
.L_424:
        /*00b8*/ 	.byte	0x04, 0x17
        /*00ba*/ 	.short	(.L_426 - .L_425)
.L_425:
        /*00bc*/ 	.word	0x00000000
        /*00c0*/ 	.short	0x0003
        /*00c2*/ 	.short	0x0020
        /*00c4*/ 	.byte	0x00, 0xf0, 0x11, 0x00


	//----- nvinfo : EIATTR_KPARAM_INFO
	.align		4
.L_426:
        /*00c8*/ 	.byte	0x04, 0x17
        /*00ca*/ 	.short	(.L_428 - .L_427)
.L_427:
        /*00cc*/ 	.word	0x00000000
        /*00d0*/ 	.short	0x0002
        /*00d2*/ 	.short	0x0010
        /*00d4*/ 	.byte	0x00, 0xf0, 0x41, 0x00


	//----- nvinfo : EIATTR_KPARAM_INFO
	.align		4
.L_428:
        /*00d8*/ 	.byte	0x04, 0x17
        /*00da*/ 	.short	(.L_430 - .L_429)
.L_429:
        /*00dc*/ 	.word	0x00000000
        /*00e0*/ 	.short	0x0001
        /*00e2*/ 	.short	0x000c
        /*00e4*/ 	.byte	0x00, 0xf0, 0x11, 0x00


	//----- nvinfo : EIATTR_KPARAM_INFO
	.align		4
.L_430:
        /*00e8*/ 	.byte	0x04, 0x17
        /*00ea*/ 	.short	(.L_432 - .L_431)
.L_431:
        /*00ec*/ 	.word	0x00000000
        /*00f0*/ 	.short	0x0000
        /*00f2*/ 	.short	0x0000
        /*00f4*/ 	.byte	0x00, 0xf0, 0x31, 0x00


	//----- nvinfo : EIATTR_SPARSE_MMA_MASK
	.align		4
.L_432:
        /*00f8*/ 	.byte	0x03, 0x50
        /*00fa*/ 	.short	0x0000


	//----- nvinfo : EIATTR_MAXREG_COUNT
	.align		4
        /*00fc*/ 	.byte	0x03, 0x1b
        /*00fe*/ 	.short	0x00ff


	//----- nvinfo : EIATTR_MERCURY_ISA_VERSION
	.align		4
        /*0100*/ 	.byte	0x03, 0x5f
        /*0102*/ 	.short	0x0101


	//----- nvinfo : EIATTR_EXIT_INSTR_OFFSETS
	.align		4
        /*0104*/ 	.byte	0x04, 0x1c
        /*0106*/ 	.short	(.L_434 - .L_433)


	//   ....[0]....
.L_433:
        /*0108*/ 	.word	0x000001d0


	//   ....[1]....
        /*010c*/ 	.word	0x00003240


	//----- nvinfo : EIATTR_CRS_STACK_SIZE
	.align		4
.L_434:
        /*0110*/ 	.byte	0x04, 0x1e
        /*0112*/ 	.short	(.L_436 - .L_435)
.L_435:
        /*0114*/ 	.word	0x00000000


	//----- nvinfo : EIATTR_CBANK_PARAM_SIZE
	.align		4
.L_436:
        /*0118*/ 	.byte	0x03, 0x19
        /*011a*/ 	.short	0x0088


	//----- nvinfo : EIATTR_PARAM_CBANK
	.align		4
        /*011c*/ 	.byte	0x04, 0x0a
        /*011e*/ 	.short	(.L_438 - .L_437)
	.align		4
.L_437:
        /*0120*/ 	.word	index@(.nv.constant0._ZN7cutlass9reference6device6kernel11GemmComplexINS_6half_tENS_6layout8RowMajorES4_S6_S4_NS5_11ColumnMajorEffS4_NS_16NumericConverterIS4_fLNS_15FloatRoundStyleE2EEENS_12multiply_addIfffEELi4ELi4EEEvNS_4gemm9GemmCoordET5_NS_9TensorRefIT_T0_EENS_16ComplexTransformENSG_IT1_T2_EESK_SF_NSG_IT3_T4_EENSG_IT7_SP_EET6_illll)
        /*0124*/ 	.short	0x0210
        /*0126*/ 	.short	0x0088


	//----- nvinfo : EIATTR_SW_WAR
	.align		4
.L_438:
        /*0128*/ 	.byte	0x04, 0x36
        /*012a*/ 	.short	(.L_440 - .L_439)
.L_439:
        /*012c*/ 	.word	0x00000008
.L_440:


//--------------------- .nv.info._ZN7cutlass9reference6device6kernel11GemmComplexINS_6half_tENS_6layout11ColumnMajorES4_S6_S4_NS5_8RowMajorEffS4_NS_16NumericConverterIS4_fLNS_15FloatRoundStyleE2EEENS_12multiply_addIfffEELi4ELi16EEEvNS_4gemm9GemmCoordET5_NS_9TensorRefIT_T0_EENS_16ComplexTransformENSG_IT1_T2_EESK_SF_NSG_IT3_T4_EENSG_IT7_SP_EET6_illll --------------------------
	.section	.nv.info._ZN7cutlass9reference6device6kernel11GemmComplexINS_6half_tENS_6layout11ColumnMajorES4_S6_S4_NS5_8RowMajorEffS4_NS_16NumericConverterIS4_fLNS_15FloatRoundStyleE2EEENS_12multiply_addIfffEELi4ELi16EEEvNS_4gemm9GemmCoordET5_NS_9TensorRefIT_T0_EENS_16ComplexTransformENSG_IT1_T2_EESK_SF_NSG_IT3_T4_EENSG_IT7_SP_EET6_illll,"",@"SHT_CUDA_INFO"
	.sectionflags	@""
	.align	4


	//----- nvinfo : EIATTR_CUDA_API_VERSION
	.align		4
        /*0000*/ 	.byte	0x04, 0x37
        /*0002*/ 	.short	(.L_442 - .L_441)
.L_441:
        /*0004*/ 	.word	0x00000082


	//----- nvinfo : EIATTR_KPARAM_INFO
	.align		4
.L_442:
        /*0008*/ 	.byte	0x04, 0x17
        /*000a*/ 	.short	(.L_444 - .L_443)
.L_443:
        /*000c*/ 	.word	0x00000000
        /*0010*/ 	.short	0x000e
        /*0012*/ 	.short	0x0080
        /*0014*/ 	.byte	0x00, 0xf0, 0x21, 0x00


	//----- nvinfo : EIATTR_KPARAM_INFO
	.align		4
.L_444:
        /*0018*/ 	.byte	0x04, 0x17
        /*001a*/ 	.short	(.L_446 - .L_445)
.L_445:
        /*001c*/ 	.word	0x00000000
        /*0020*/ 	.short	0x000d
        /*0022*/ 	.short	0x0078
        /*0024*/ 	.byte	0x00, 0xf0, 0x21, 0x00


	//----- nvinfo : EIATTR_KPARAM_INFO
	.align		4
.L_446:
        /*0028*/ 	.byte	0x04, 0x17
        /*002a*/ 	.short	(.L_448 - .L_447)
.L_447:
        /*002c*/ 	.word	0x00000000
        /*0030*/ 	.short	0x000c
        /*0032*/ 	.short	0x0070
        /*0034*/ 	.byte	0x00, 0xf0, 0x21, 0x00


	//----- nvinfo : EIATTR_KPARAM_INFO
	.align		4
.L_448:
        /*0038*/ 	.byte	0x04, 0x17
        /*003a*/ 	.short	(.L_450 - .L_449)
.L_449:
        /*003c*/ 	.word	0x00000000
        /*0040*/ 	.short	0x000b
        /*0042*/ 	.short	0x0068
        /*0044*/ 	.byte	0x00, 0xf0, 0x21, 0x00


	//----- nvinfo : EIATTR_KPARAM_INFO
	.align		4
.L_450:
        /*0048*/ 	.byte	0x04, 0x17
        /*004a*/ 	.short	(.L_452 - .L_451)
.L_451:
        /*004c*/ 	.word	0x00000000
        /*0050*/ 	.short	0x000a
        /*0052*/ 	.short	0x0064
        /*0054*/ 	.byte	0x00, 0xf0, 0x11, 0x00


	//----- nvinfo : EIATTR_KPARAM_INFO
	.align		4
.L_452:
        /*0058*/ 	.byte	0x04, 0x17
        /*005a*/ 	.short	(.L_454 - .L_453)
.L_453:
        /*005c*/ 	.word	0x00000000
        /*0060*/ 	.short	0x0009
        /*0062*/ 	.short	0x0060
        /*0064*/ 	.byte	0x00, 0xf0, 0x11, 0x00


	//----- nvinfo : EIATTR_KPARAM_INFO
	.align		4
.L_454:
        /*0068*/ 	.byte	0x04, 0x17
        /*006a*/ 	.short	(.L_456 - .L_455)
.L_455:
        /*006c*/ 	.word	0x00000000
        /*0070*/ 	.short	0x0008
        /*0072*/ 	.short	0x0050
        /*0074*/ 	.byte	0x00, 0xf0, 0x41, 0x00


	//----- nvinfo : EIATTR_KPARAM_INFO
	.align		4
.L_456:
        /*0078*/ 	.byte	0x04, 0x17
        /*007a*/ 	.short	(.L_458 - .L_457)
.L_457:
        /*007c*/ 	.word	0x00000000
        /*0080*/ 	.short	0x0007
        /*0082*/ 	.short	0x0040
        /*0084*/ 	.byte	0x00, 0xf0, 0x41, 0x00


	//----- nvinfo : EIATTR_KPARAM_INFO
	.align		4
.L_458:
        /*0088*/ 	.byte	0x04, 0x17
        /*008a*/ 	.short	(.L_460 - .L_459)
.L_459:
        /*008c*/ 	.word	0x00000000
        /*0090*/ 	.short	0x0006
        /*0092*/ 	.short	0x003c
        /*0094*/ 	.byte	0x00, 0xf0, 0x11, 0x00


	//----- nvinfo : EIATTR_KPARAM_INFO
	.align		4
.L_460:
        /*0098*/ 	.byte	0x04, 0x17
        /*009a*/ 	.short	(.L_462 - .L_461)
.L_461:
        /*009c*/ 	.word	0x00000000
        /*00a0*/ 	.short	0x0005
        /*00a2*/ 	.short	0x0038
        /*00a4*/ 	.byte	0x00, 0xf0, 0x11, 0x00


	//----- nvinfo : EIATTR_KPARAM_INFO
	.align		4
.L_462:
        /*00a8*/ 	.byte	0x04, 0x17
        /*00aa*/ 	.short	(.L_464 - .L_463)
.L_463:
        /*00ac*/ 	.word	0x00000000
        /*00b0*/ 	.short	0x0004
        /*00b2*/ 	.short	0x0028
        /*00b4*/ 	.byte	0x00, 0xf0, 0x41, 0x00


	//----- nvinfo : EIATTR_KPARAM_INFO
	.align		4
.L_464:
        /*00b8*/ 	.byte	0x04, 0x17
        /*00ba*/ 	.short	(.L_466 - .L_465)
.L_465:
        /*00bc*/ 	.word	0x00000000
        /*00c0*/ 	.short	0x0003
        /*00c2*/ 	.short	0x0020
        /*00c4*/ 	.byte	0x00, 0xf0, 0x11, 0x00


	//----- nvinfo : EIATTR_KPARAM_INFO
	.align		4
.L_466:
        /*00c8*/ 	.byte	0x04, 0x17
        /*00ca*/ 	.short	(.L_468 - .L_467)
.L_467:
        /*00cc*/ 	.word	0x00000000
        /*00d0*/ 	.short	0x0002
        /*00d2*/ 	.short	0x0010
        /*00d4*/ 	.byte	0x00, 0xf0, 0x41, 0x00


	//----- nvinfo : EIATTR_KPARAM_INFO
	.align		4
.L_468:
        /*00d8*/ 	.byte	0x04, 0x17
        /*00da*/ 	.short	(.L_470 - .L_469)
.L_469:
        /*00dc*/ 	.word	0x00000000
        /*00e0*/ 	.short	0x0001
        /*00e2*/ 	.short	0x000c
        /*00e4*/ 	.byte	0x00, 0xf0, 0x11, 0x00


	//----- nvinfo : EIATTR_KPARAM_INFO
	.align		4
.L_470:
        /*00e8*/ 	.byte	0x04, 0x17
        /*00ea*/ 	.short	(.L_472 - .L_471)
.L_471:
        /*00ec*/ 	.word	0x00000000
        /*00f0*/ 	.short	0x0000
        /*00f2*/ 	.short	0x0000
        /*00f4*/ 	.byte	0x00, 0xf0, 0x31, 0x00


	//----- nvinfo : EIATTR_SPARSE_MMA_MASK
	.align		4
.L_472:
        /*00f8*/ 	.byte	0x03, 0x50
        /*00fa*/ 	.short	0x0000


	//----- nvinfo : EIATTR_MAXREG_COUNT
	.align		4
        /*00fc*/ 	.byte	0x03, 0x1b
        /*00fe*/ 	.short	0x00ff


	//----- nvinfo : EIATTR_MERCURY_ISA_VERSION
	.align		4
        /*0100*/ 	.byte	0x03, 0x5f
        /*0102*/ 	.short	0x0101


	//----- nvinfo : EIATTR_EXIT_INSTR_OFFSETS
	.align		4
        /*0104*/ 	.byte	0x04, 0x1c
        /*0106*/ 	.short	(.L_474 - .L_473)


	//   ....[0]....
.L_473:
        /*0108*/ 	.word	0x00000040


	//   ....[1]....
        /*010c*/ 	.word	0x00009050


	//----- nvinfo : EIATTR_CRS_STACK_SIZE
	.align		4
.L_474:
        /*0110*/ 	.byte	0x04, 0x1e
        /*0112*/ 	.short	(.L_476 - .L_475)
.L_475:
        /*0114*/ 	.word	0x00000000


	//----- nvinfo : EIATTR_CBANK_PARAM_SIZE
	.align		4
.L_476:
        /*0118*/ 	.byte	0x03, 0x19
        /*011a*/ 	.short	0x0088


	//----- nvinfo : EIATTR_PARAM_CBANK
	.align		4
        /*011c*/ 	.byte	0x04, 0x0a
        /*011e*/ 	.short	(.L_478 - .L_477)
	.align		4
.L_477:
        /*0120*/ 	.word	index@(.nv.constant0._ZN7cutlass9reference6device6kernel11GemmComplexINS_6half_tENS_6layout11ColumnMajorES4_S6_S4_NS5_8RowMajorEffS4_NS_16NumericConverterIS4_fLNS_15FloatRoundStyleE2EEENS_12multiply_addIfffEELi4ELi16EEEvNS_4gemm9GemmCoordET5_NS_9TensorRefIT_T0_EENS_16ComplexTransformENSG_IT1_T2_EESK_SF_NSG_IT3_T4_EENSG_IT7_SP_EET6_illll)
        /*0124*/ 	.short	0x0210
        /*0126*/ 	.short	0x0088


	//----- nvinfo : EIATTR_SW_WAR
	.align		4
.L_478:
        /*0128*/ 	.byte	0x04, 0x36
        /*012a*/ 	.short	(.L_480 - .L_479)
.L_479:
        /*012c*/ 	.word	0x00000008
.L_480:


//--------------------- .nv.info._ZN7cutlass9reference6device6kernel11GemmComplexINS_6half_tENS_6layout11ColumnMajorES4_S6_S4_NS5_8RowMajorEffS4_NS_16NumericConverterIS4_fLNS_15FloatRoundStyleE2EEENS_12multiply_addIfffEELi4ELi4EEEvNS_4gemm9GemmCoordET5_NS_9TensorRefIT_T0_EENS_16ComplexTransformENSG_IT1_T2_EESK_SF_NSG_IT3_T4_EENSG_IT7_SP_EET6_illll --------------------------
	.section	.nv.info._ZN7cutlass9reference6device6kernel11GemmComplexINS_6half_tENS_6layout11ColumnMajorES4_S6_S4_NS5_8RowMajorEffS4_NS_16NumericConverterIS4_fLNS_15FloatRoundStyleE2EEENS_12multiply_addIfffEELi4ELi4EEEvNS_4gemm9GemmCoordET5_NS_9TensorRefIT_T0_EENS_16ComplexTransformENSG_IT1_T2_EESK_SF_NSG_IT3_T4_EENSG_IT7_SP_EET6_illll,"",@"SHT_CUDA_INFO"
	.sectionflags	@""
	.align	4


	//----- nvinfo : EIATTR_CUDA_API_VERSION
	.align		4
        /*0000*/ 	.byte	0x04, 0x37
        /*0002*/ 	.short	(.L_482 - .L_481)
.L_481:
        /*0004*/ 	.word	0x00000082


	//----- nvinfo : EIATTR_KPARAM_INFO
	.align		4
.L_482:
        /*0008*/ 	.byte	0x04, 0x17
        /*000a*/ 	.short	(.L_484 - .L_483)
.L_483:
        /*000c*/ 	.word	0x00000000
        /*0010*/ 	.short	0x000e
        /*0012*/ 	.short	0x0080
        /*0014*/ 	.byte	0x00, 0xf0, 0x21, 0x00


	//----- nvinfo : EIATTR_KPARAM_INFO
	.align		4
.L_484:
        /*0018*/ 	.byte	0x04, 0x17
        /*001a*/ 	.short	(.L_486 - .L_485)
.L_485:
        /*001c*/ 	.word	0x00000000
        /*0020*/ 	.short	0x000d
        /*0022*/ 	.short	0x0078
        /*0024*/ 	.byte	0x00, 0xf0, 0x21, 0x00


	//----- nvinfo : EIATTR_KPARAM_INFO
	.align		4
.L_486:
        /*0028*/ 	.byte	0x04, 0x17
        /*002a*/ 	.short	(.L_488 - .L_487)
.L_487:
        /*002c*/ 	.word	0x00000000
        /*0030*/ 	.short	0x000c
        /*0032*/ 	.short	0x0070
        /*0034*/ 	.byte	0x00, 0xf0, 0x21, 0x00


	//----- nvinfo : EIATTR_KPARAM_INFO
	.align		4
.L_488:
        /*0038*/ 	.byte	0x04, 0x17
        /*003a*/ 	.short	(.L_490 - .L_489)
.L_489:
        /*003c*/ 	.word	0x00000000
        /*0040*/ 	.short	0x000b
        /*0042*/ 	.short	0x0068
        /*0044*/ 	.byte	0x00, 0xf0, 0x21, 0x00


	//----- nvinfo : EIATTR_KPARAM_INFO
	.align		4
.L_490:
        /*0048*/ 	.byte	0x04, 0x17
        /*004a*/ 	.short	(.L_492 - .L_491)
.L_491:
        /*004c*/ 	.word	0x00000000
        /*0050*/ 	.short	0x000a
        /*0052*/ 	.short	0x0064
        /*0054*/ 	.byte	0x00, 0xf0, 0x11, 0x00


	//----- nvinfo : EIATTR_KPARAM_INFO
	.align		4
.L_492:
        /*0058*/ 	.byte	0x04, 0x17
        /*005a*/ 	.short	(.L_494 - .L_493)
.L_493:
        /*005c*/ 	.word	0x00000000
        /*0060*/ 	.short	0x0009
        /*0062*/ 	.short	0x0060
        /*0064*/ 	.byte	0x00, 0xf0, 0x11, 0x00


	//----- nvinfo : EIATTR_KPARAM_INFO
	.align		4
.L_494:
        /*0068*/ 	.byte	0x04, 0x17
        /*006a*/ 	.short	(.L_496 - .L_495)
.L_495:
        /*006c*/ 	.word	0x00000000
        /*0070*/ 	.short	0x0008
        /*0072*/ 	.short	0x0050
        /*0074*/ 	.byte	0x00, 0xf0, 0x41, 0x00


	//----- nvinfo : EIATTR_KPARAM_INFO
	.align		4
.L_496:
        /*0078*/ 	.byte	0x04, 0x17
        /*007a*/ 	.short	(.L_498 - .L_497)
.L_497:
        /*007c*/ 	.word	0x00000000
        /*0080*/ 	.short	0x0007
        /*0082*/ 	.short	0x0040
        /*0084*/ 	.byte	0x00, 0xf0, 0x41, 0x00


	//----- nvinfo : EIATTR_KPARAM_INFO
	.align		4
.L_498:
        /*0088*/ 	.byte	0x04, 0x17
        /*008a*/ 	.short	(.L_500 - .L_499)
.L_499:
        /*008c*/ 	.word	0x00000000
        /*0090*/ 	.short	0x0006
        /*0092*/ 	.short	0x003c
        /*0094*/ 	.byte	0x00, 0xf0, 0x11, 0x00


	//----- nvinfo : EIATTR_KPARAM_INFO
	.align		4
.L_500:
        /*0098*/ 	.byte	0x04, 0x17
        /*009a*/ 	.short	(.L_502 - .L_501)
.L_501:
        /*009c*/ 	.word	0x00000000
        /*00a0*/ 	.short	0x0005
        /*00a2*/ 	.short	0x0038
        /*00a4*/ 	.byte	0x00, 0xf0, 0x11, 0x00


	//----- nvinfo : EIATTR_KPARAM_INFO
	.align		4
.L_502:
        /*00a8*/ 	.byte	0x04, 0x17
        /*00aa*/ 	.short	(.L_504 - .L_503)
.L_503:
        /*00ac*/ 	.word	0x00000000
        /*00b0*/ 	.short	0x0004
        /*00b2*/ 	.short	0x0028
        /*00b4*/ 	.byte	0x00, 0xf0, 0x41, 0x00


	//----- nvinfo : EIATTR_KPARAM_INFO
	.align		4
.L_504:
        /*00b8*/ 	.byte	0x04, 0x17
        /*00ba*/ 	.short	(.L_506 - .L_505)
.L_505:
        /*00bc*/ 	.word	0x00000000
        /*00c0*/ 	.short	0x0003
        /*00c2*/ 	.short	0x0020
        /*00c4*/ 	.byte	0x00, 0xf0, 0x11, 0x00


	//----- nvinfo : EIATTR_KPARAM_INFO
	.align		4
.L_506:
        /*00c8*/ 	.byte	0x04, 0x17
        /*00ca*/ 	.short	(.L_508 - .L_507)
.L_507:
        /*00cc*/ 	.word	0x00000000
        /*00d0*/ 	.short	0x0002
        /*00d2*/ 	.short	0x0010
        /*00d4*/ 	.byte	0x00, 0xf0, 0x41, 0x00


	//----- nvinfo : EIATTR_KPARAM_INFO
	.align		4
.L_508:
        /*00d8*/ 	.byte	0x04, 0x17
        /*00da*/ 	.short	(.L_510 - .L_509)
.L_509:
        /*00dc*/ 	.word	0x00000000
        /*00e0*/ 	.short	0x0001
        /*00e2*/ 	.short	0x000c
        /*00e4*/ 	.byte	0x00, 0xf0, 0x11, 0x00


	//----- nvinfo : EIATTR_KPARAM_INFO
	.align		4
.L_510:
        /*00e8*/ 	.byte	0x04, 0x17
        /*00ea*/ 	.short	(.L_512 - .L_511)
.L_511:
        /*00ec*/ 	.word	0x00000000
        /*00f0*/ 	.short	0x0000
        /*00f2*/ 	.short	0x0000
        /*00f4*/ 	.byte	0x00, 0xf0, 0x31, 0x00


	//----- nvinfo : EIATTR_SPARSE_MMA_MASK
	.align		4
.L_512:
        /*00f8*/ 	.byte	0x03, 0x50
        /*00fa*/ 	.short	0x0000


	//----- nvinfo : EIATTR_MAXREG_COUNT
	.align		4
        /*00fc*/ 	.byte	0x03, 0x1b
        /*00fe*/ 	.short	0x00ff


	//----- nvinfo : EIATTR_MERCURY_ISA_VERSION
	.align		4
        /*0100*/ 	.byte	0x03, 0x5f
        /*0102*/ 	.short	0x0101


	//----- nvinfo : EIATTR_EXIT_INSTR_OFFSETS
	.align		4
        /*0104*/ 	.byte	0x04, 0x1c
        /*0106*/ 	.short	(.L_514 - .L_513)


	//   ....[0]....
.L_513:
        /*0108*/ 	.word	0x00000120


	//   ....[1]....
        /*010c*/ 	.word	0x00003280


	//----- nvinfo : EIATTR_CRS_STACK_SIZE
	.align		4
.L_514:
        /*0110*/ 	.byte	0x04, 0x1e
        /*0112*/ 	.short	(.L_516 - .L_515)
.L_515:
        /*0114*/ 	.word	0x00000000


	//----- nvinfo : EIATTR_CBANK_PARAM_SIZE
	.align		4
.L_516:
        /*0118*/ 	.byte	0x03, 0x19
        /*011a*/ 	.short	0x0088


	//----- nvinfo : EIATTR_PARAM_CBANK
	.align		4
        /*011c*/ 	.byte	0x04, 0x0a
        /*011e*/ 	.short	(.L_518 - .L_517)
	.align		4
.L_517:
        /*0120*/ 	.word	index@(.nv.constant0._ZN7cutlass9reference6device6kernel11GemmComplexINS_6half_tENS_6layout11ColumnMajorES4_S6_S4_NS5_8RowMajorEffS4_NS_16NumericConverterIS4_fLNS_15FloatRoundStyleE2EEENS_12multiply_addIfffEELi4ELi4EEEvNS_4gemm9GemmCoordET5_NS_9TensorRefIT_T0_EENS_16ComplexTransformENSG_IT1_T2_EESK_SF_NSG_IT3_T4_EENSG_IT7_SP_EET6_illll)
        /*0124*/ 	.short	0x0210
        /*0126*/ 	.short	0x0088


	//----- nvinfo : EIATTR_SW_WAR
	.align		4
.L_518:
        /*0128*/ 	.byte	0x04, 0x36
        /*012a*/ 	.short	(.L_520 - .L_519)
.L_519:
        /*012c*/ 	.word	0x00000008
.L_520:


//--------------------- .nv.info._ZN7cutlass9reference6device6kernel11GemmComplexINS_6half_tENS_6layout11ColumnMajorES4_S6_S4_S6_ffS4_NS_16NumericConverterIS4_fLNS_15FloatRoundStyleE2EEENS_12multiply_addIfffEELi4ELi16EEEvNS_4gemm9GemmCoordET5_NS_9TensorRefIT_T0_EENS_16ComplexTransformENSF_IT1_T2_EESJ_SE_NSF_IT3_T4_EENSF_IT7_SO_EET6_illll --------------------------
	.section	.nv.info._ZN7cutlass9reference6device6kernel11GemmComplexINS_6half_tENS_6layout11ColumnMajorES4_S6_S4_S6_ffS4_NS_16NumericConverterIS4_fLNS_15FloatRoundStyleE2EEENS_12multiply_addIfffEELi4ELi16EEEvNS_4gemm9GemmCoordET5_NS_9TensorRefIT_T0_EENS_16ComplexTransformENSF_IT1_T2_EESJ_SE_NSF_IT3_T4_EENSF_IT7_SO_EET6_illll,"",@"SHT_CUDA_INFO"
	.sectionflags	@""
	.align	4


	//----- nvinfo : EIATTR_CUDA_API_VERSION
	.align		4
        /*0000*/ 	.byte	0x04, 0x37
        /*0002*/ 	.short	(.L_522 - .L_521)
.L_521:
        /*0004*/ 	.word	0x00000082


	//----- nvinfo : EIATTR_KPARAM_INFO
	.align		4
.L_522:
        /*0008*/ 	.byte	0x04, 0x17
        /*000a*/ 	.short	(.L_524 - .L_523)
.L_523:
        /*000c*/ 	.word	0x00000000
        /*0010*/ 	.short	0x000e
        /*0012*/ 	.short	0x0080
        /*0014*/ 	.byte	0x00, 0xf0, 0x21, 0x00


	//----- nvinfo : EIATTR_KPARAM_INFO
	.align		4
.L_524:
        /*0018*/ 	.byte	0x04, 0x17
        /*001a*/ 	.short	(.L_526 - .L_525)
.L_525:
        /*001c*/ 	.word	0x00000000
        /*0020*/ 	.short	0x000d
        /*0022*/ 	.short	0x0078
        /*0024*/ 	.byte	0x00, 0xf0, 0x21, 0x00


	//----- nvinfo : EIATTR_KPARAM_INFO
	.align		4
.L_526:
        /*0028*/ 	.byte	0x04, 0x17
        /*002a*/ 	.short	(.L_528 - .L_527)
.L_527:
        /*002c*/ 	.word	0x00000000
        /*0030*/ 	.short	0x000c
        /*0032*/ 	.short	0x0070
        /*0034*/ 	.byte	0x00, 0xf0, 0x21, 0x00


	//----- nvinfo : EIATTR_KPARAM_INFO
	.align		4
.L_528:
        /*0038*/ 	.byte	0x04, 0x17
        /*003a*/ 	.short	(.L_530 - .L_529)
.L_529:
        /*003c*/ 	.word	0x00000000
        /*0040*/ 	.short	0x000b
        /*0042*/ 	.short	0x0068
        /*0044*/ 	.byte	0x00, 0xf0, 0x21, 0x00


	//----- nvinfo : EIATTR_KPARAM_INFO
	.align		4
.L_530:
        /*0048*/ 	.byte	0x04, 0x17
        /*004a*/ 	.short	(.L_532 - .L_531)
.L_531:
        /*004c*/ 	.word	0x00000000
        /*0050*/ 	.short	0x000a
        /*0052*/ 	.short	0x0064
        /*0054*/ 	.byte	0x00, 0xf0, 0x11, 0x00


	//----- nvinfo : EIATTR_KPARAM_INFO
	.align		4
.L_532:
        /*0058*/ 	.byte	0x04, 0x17
        /*005a*/ 	.short	(.L_534 - .L_533)
.L_533:
        /*005c*/ 	.word	0x00000000
        /*0060*/ 	.short	0x0009
        /*0062*/ 	.short	0x0060
        /*0064*/ 	.byte	0x00, 0xf0, 0x11, 0x00


	//----- nvinfo : EIATTR_KPARAM_INFO
	.align		4
.L_534:
        /*0068*/ 	.byte	0x04, 0x17
        /*006a*/ 	.short	(.L_536 - .L_535)
.L_535:
        /*006c*/ 	.word	0x00000000
        /*0070*/ 	.short	0x0008
        /*0072*/ 	.short	0x0050
        /*0074*/ 	.byte	0x00, 0xf0, 0x41, 0x00


	//----- nvinfo : EIATTR_KPARAM_INFO
	.align		4
.L_536:
        /*0078*/ 	.byte	0x04, 0x17
        /*007a*/ 	.short	(.L_538 - .L_537)
.L_537:
        /*007c*/ 	.word	0x00000000
        /*0080*/ 	.short	0x0007
        /*0082*/ 	.short	0x0040
        /*0084*/ 	.byte	0x00, 0xf0, 0x41, 0x00


	//----- nvinfo : EIATTR_KPARAM_INFO
	.align		4
.L_538:
        /*0088*/ 	.byte	0x04, 0x17
        /*008a*/ 	.short	(.L_540 - .L_539)
.L_539:
        /*008c*/ 	.word	0x00000000
        /*0090*/ 	.short	0x0006
        /*0092*/ 	.short	0x003c
        /*0094*/ 	.byte	0x00, 0xf0, 0x11, 0x00


	//----- nvinfo : EIATTR_KPARAM_INFO
	.align		4
.L_540:
        /*0098*/ 	.byte	0x04, 0x17
        /*009a*/ 	.short	(.L_542 - .L_541)
.L_541:
        /*009c*/ 	.word	0x00000000
        /*00a0*/ 	.short	0x0005
        /*00a2*/ 	.short	0x0038
        /*00a4*/ 	.byte	0x00, 0xf0, 0x11, 0x00


	//----- nvinfo : EIATTR_KPARAM_INFO
	.align		4
.L_542:
        /*00a8*/ 	.byte	0x04, 0x17
        /*00aa*/ 	.short	(.L_544 - .L_543)
.L_543:
        /*00ac*/ 	.word	0x00000000
        /*00b0*/ 	.short	0x0004
        /*00b2*/ 	.short	0x0028
        /*00b4*/ 	.byte	0x00, 0xf0, 0x41, 0x00


	//----- nvinfo : EIATTR_KPARAM_INFO
	.align		4
.L_544:
        /*00b8*/ 	.byte	0x04, 0x17
        /*00ba*/ 	.short	(.L_546 - .L_545)
.L_545:
        /*00bc*/ 	.word	0x00000000
        /*00c0*/ 	.short	0x0003
        /*00c2*/ 	.short	0x0020
        /*00c4*/ 	.byte	0x00, 0xf0, 0x11, 0x00


	//----- nvinfo : EIATTR_KPARAM_INFO
	.align		4
.L_546:
        /*00c8*/ 	.byte	0x04, 0x17
        /*00ca*/ 	.short	(.L_548 - .L_547)
.L_547:
        /*00cc*/ 	.word	0x00000000
        /*00d0*/ 	.short	0x0002
        /*00d2*/ 	.short	0x0010
        /*00d4*/ 	.byte	0x00, 0xf0, 0x41, 0x00


	//----- nvinfo : EIATTR_KPARAM_INFO
	.align		4
.L_548:
        /*00d8*/ 	.byte	0x04, 0x17
        /*00da*/ 	.short	(.L_550 - .L_549)
.L_549:
        /*00dc*/ 	.word	0x00000000
        /*00e0*/ 	.short	0x0001
        /*00e2*/ 	.short	0x000c
        /*00e4*/ 	.byte	0x00, 0xf0, 0x11, 0x00


	//----- nvinfo : EIATTR_KPARAM_INFO
	.align		4
.L_550:
        /*00e8*/ 	.byte	0x04, 0x17
        /*00ea*/ 	.short	(.L_552 - .L_551)
.L_551:
        /*00ec*/ 	.word	0x00000000
        /*00f0*/ 	.short	0x0000
        /*00f2*/ 	.short	0x0000
        /*00f4*/ 	.byte	0x00, 0xf0, 0x31, 0x00


	//----- nvinfo : EIATTR_SPARSE_MMA_MASK
	.align		4
.L_552:
        /*00f8*/ 	.byte	0x03, 0x50
        /*00fa*/ 	.short	0x0000


	//----- nvinfo : EIATTR_MAXREG_COUNT
	.align		4
        /*00fc*/ 	.byte	0x03, 0x1b
        /*00fe*/ 	.short	0x00ff


	//----- nvinfo : EIATTR_MERCURY_ISA_VERSION
	.align		4
        /*0100*/ 	.byte	0x03, 0x5f
        /*0102*/ 	.short	0x0101


	//----- nvinfo : EIATTR_EXIT_INSTR_OFFSETS
	.align		4
        /*0104*/ 	.byte	0x04, 0x1c
        /*0106*/ 	.short	(.L_554 - .L_553)


	//   ....[0]....
.L_553:
        /*0108*/ 	.word	0x00000150


	//   ....[1]....
        /*010c*/ 	.word	0x0000d830


	//----- nvinfo : EIATTR_CRS_STACK_SIZE
	.align		4
.L_554:
        /*0110*/ 	.byte	0x04, 0x1e
        /*0112*/ 	.short	(.L_556 - .L_555)
.L_555:
        /*0114*/ 	.word	0x00000000


	//----- nvinfo : EIATTR_CBANK_PARAM_SIZE
	.align		4
.L_556:
        /*0118*/ 	.byte	0x03, 0x19
        /*011a*/ 	.short	0x0088


	//----- nvinfo : EIATTR_PARAM_CBANK
	.align		4
        /*011c*/ 	.byte	0x04, 0x0a
        /*011e*/ 	.short	(.L_558 - .L_557)
	.align		4
.L_557:
        /*0120*/ 	.word	index@(.nv.constant0._ZN7cutlass9reference6device6kernel11GemmComplexINS_6half_tENS_6layout11ColumnMajorES4_S6_S4_S6_ffS4_NS_16NumericConverterIS4_fLNS_15FloatRoundStyleE2EEENS_12multiply_addIfffEELi4ELi16EEEvNS_4gemm9GemmCoordET5_NS_9TensorRefIT_T0_EENS_16ComplexTransformENSF_IT1_T2_EESJ_SE_NSF_IT3_T4_EENSF_IT7_SO_EET6_illll)
        /*0124*/ 	.short	0x0210
        /*0126*/ 	.short	0x0088


	//----- nvinfo : EIATTR_SW_WAR
	.align		4
.L_558:
        /*0128*/ 	.byte	0x04, 0x36
        /*012a*/ 	.short	(.L_560 - .L_559)
.L_559:
        /*012c*/ 	.word	0x00000008
.L_560:


//--------------------- .nv.info._ZN7cutlass9reference6device6kernel11GemmComplexINS_6half_tENS_6layout11ColumnMajorES4_S6_S4_S6_ffS4_NS_16NumericConverterIS4_fLNS_15FloatRoundStyleE2EEENS_12multiply_addIfffEELi4ELi4EEEvNS_4gemm9GemmCoordET5_NS_9TensorRefIT_T0_EENS_16ComplexTransformENSF_IT1_T2_EESJ_SE_NSF_IT3_T4_EENSF_IT7_SO_EET6_illll --------------------------
	.section	.nv.info._ZN7cutlass9reference6device6kernel11GemmComplexINS_6half_tENS_6layout11ColumnMajorES4_S6_S4_S6_ffS4_NS_16NumericConverterIS4_fLNS_15FloatRoundStyleE2EEENS_12multiply_addIfffEELi4ELi4EEEvNS_4gemm9GemmCoordET5_NS_9TensorRefIT_T0_EENS_16ComplexTransformENSF_IT1_T2_EESJ_SE_NSF_IT3_T4_EENSF_IT7_SO_EET6_illll,"",@"SHT_CUDA_INFO"
	.sectionflags	@""
	.align	4


	//----- nvinfo : EIATTR_CUDA_API_VERSION
	.align		4
        /*0000*/ 	.byte	0x04, 0x37
        /*0002*/ 	.short	(.L_562 - .L_561)
.L_561:
        /*0004*/ 	.word	0x00000082


	//----- nvinfo : EIATTR_KPARAM_INFO
	.align		4
.L_562:
        /*0008*/ 	.byte	0x04, 0x17
        /*000a*/ 	.short	(.L_564 - .L_563)
.L_563:
        /*000c*/ 	.word	0x00000000
        /*0010*/ 	.short	0x000e
        /*0012*/ 	.short	0x0080
        /*0014*/ 	.byte	0x00, 0xf0, 0x21, 0x00


	//----- nvinfo : EIATTR_KPARAM_INFO
	.align		4
.L_564:
        /*0018*/ 	.byte	0x04, 0x17
        /*001a*/ 	.short	(.L_566 - .L_565)
.L_565:
        /*001c*/ 	.word	0x00000000
        /*0020*/ 	.short	0x000d
        /*0022*/ 	.short	0x0078
        /*0024*/ 	.byte	0x00, 0xf0, 0x21, 0x00


	//----- nvinfo : EIATTR_KPARAM_INFO
	.align		4
.L_566:
        /*0028*/ 	.byte	0x04, 0x17
        /*002a*/ 	.short	(.L_568 - .L_567)
.L_567:
        /*002c*/ 	.word	0x00000000
        /*0030*/ 	.short	0x000c
        /*0032*/ 	.short	0x0070
        /*0034*/ 	.byte	0x00, 0xf0, 0x21, 0x00


	//----- nvinfo : EIATTR_KPARAM_INFO
	.align		4
.L_568:
        /*0038*/ 	.byte	0x04, 0x17
        /*003a*/ 	.short	(.L_570 - .L_569)
.L_569:
        /*003c*/ 	.word	0x00000000
        /*0040*/ 	.short	0x000b
        /*0042*/ 	.short	0x0068
        /*0044*/ 	.byte	0x00, 0xf0, 0x21, 0x00


	//----- nvinfo : EIATTR_KPARAM_INFO
	.align		4
.L_570:
        /*0048*/ 	.byte	0x04, 0x17
        /*004a*/ 	.short	(.L_572 - .L_571)
.L_571:
        /*004c*/ 	.word	0x00000000
        /*0050*/ 	.short	0x000a
        /*0052*/ 	.short	0x0064
        /*0054*/ 	.byte	0x00, 0xf0, 0x11, 0x00


	//----- nvinfo : EIATTR_KPARAM_INFO
	.align		4
.L_572:
        /*0058*/ 	.byte	0x04, 0x17
        /*005a*/ 	.short	(.L_574 - .L_573)
.L_573:
        /*005c*/ 	.word	0x00000000
        /*0060*/ 	.short	0x0009
        /*0062*/ 	.short	0x0060
        /*0064*/ 	.byte	0x00, 0xf0, 0x11, 0x00


	//----- nvinfo : EIATTR_KPARAM_INFO
	.align		4
.L_574:
        /*0068*/ 	.byte	0x04, 0x17
        /*006a*/ 	.short	(.L_576 - .L_575)
.L_575:
        /*006c*/ 	.word	0x00000000
        /*0070*/ 	.short	0x0008
        /*0072*/ 	.short	0x0050
        /*0074*/ 	.byte	0x00, 0xf0, 0x41, 0x00


	//----- nvinfo : EIATTR_KPARAM_INFO
	.align		4
.L_576:
        /*0078*/ 	.byte	0x04, 0x17
        /*007a*/ 	.short	(.L_578 - .L_577)
.L_577:
        /*007c*/ 	.word	0x00000000
        /*0080*/ 	.short	0x0007
        /*0082*/ 	.short	0x0040
        /*0084*/ 	.byte	0x00, 0xf0, 0x41, 0x00


	//----- nvinfo : EIATTR_KPARAM_INFO
	.align		4
.L_578:
        /*0088*/ 	.byte	0x04, 0x17
        /*008a*/ 	.short	(.L_580 - .L_579)
.L_579:
        /*008c*/ 	.word	0x00000000
        /*0090*/ 	.short	0x0006
        /*0092*/ 	.short	0x003c
        /*0094*/ 	.byte	0x00, 0xf0, 0x11, 0x00


	//----- nvinfo : EIATTR_KPARAM_INFO
	.align		4
.L_580:
        /*0098*/ 	.byte	0x04, 0x17
        /*009a*/ 	.short	(.L_582 - .L_581)
.L_581:
        /*009c*/ 	.word	0x00000000
        /*00a0*/ 	.short	0x0005
        /*00a2*/ 	.short	0x0038
        /*00a4*/ 	.byte	0x00, 0xf0, 0x11, 0x00


	//----- nvinfo : EIATTR_KPARAM_INFO
	.align		4
.L_582:
        /*00a8*/ 	.byte	0x04, 0x17
        /*00aa*/ 	.short	(.L_584 - .L_583)
.L_583:
        /*00ac*/ 	.word	0x00000000
        /*00b0*/ 	.short	0x0004
        /*00b2*/ 	.short	0x0028
        /*00b4*/ 	.byte	0x00, 0xf0, 0x41, 0x00


	//----- nvinfo : EIATTR_KPARAM_INFO
	.align		4
.L_584:
        /*00b8*/ 	.byte	0x04, 0x17
        /*00ba*/ 	.short	(.L_586 - .L_585)
.L_585:
        /*00bc*/ 	.word	0x00000000
        /*00c0*/ 	.short	0x0003
        /*00c2*/ 	.short	0x0020
        /*00c4*/ 	.byte	0x00, 0xf0, 0x11, 0x00


	//----- nvinfo : EIATTR_KPARAM_INFO
	.align		4
.L_586:
        /*00c8*/ 	.byte	0x04, 0x17
        /*00ca*/ 	.short	(.L_588 - .L_587)
.L_587:
        /*00cc*/ 	.word	0x00000000
        /*00d0*/ 	.short	0x0002
        /*00d2*/ 	.short	0x0010
        /*00d4*/ 	.byte	0x00, 0xf0, 0x41, 0x00


	//----- nvinfo : EIATTR_KPARAM_INFO
	.align		4
.L_588:
        /*00d8*/ 	.byte	0x04, 0x17
        /*00da*/ 	.short	(.L_590 - .L_589)
.L_589:
        /*00dc*/ 	.word	0x00000000
        /*00e0*/ 	.short	0x0001
        /*00e2*/ 	.short	0x000c
        /*00e4*/ 	.byte	0x00, 0xf0, 0x11, 0x00


	//----- nvinfo : EIATTR_KPARAM_INFO
	.align		4
.L_590:
        /*00e8*/ 	.byte	0x04, 0x17
        /*00ea*/ 	.short	(.L_592 - .L_591)
.L_591:
        /*00ec*/ 	.word	0x00000000
        /*00f0*/ 	.short	0x0000
        /*00f2*/ 	.short	0x0000
        /*00f4*/ 	.byte	0x00, 0xf0, 0x31, 0x00


	//----- nvinfo : EIATTR_SPARSE_MMA_MASK
	.align		4
.L_592:
        /*00f8*/ 	.byte	0x03, 0x50
        /*00fa*/ 	.short	0x0000


	//----- nvinfo : EIATTR_MAXREG_COUNT
	.align		4
        /*00fc*/ 	.byte	0x03, 0x1b
        /*00fe*/ 	.short	0x00ff


	//----- nvinfo : EIATTR_MERCURY_ISA_VERSION
	.align		4
        /*0100*/ 	.byte	0x03, 0x5f
        /*0102*/ 	.short	0x0101


	//----- nvinfo : EIATTR_EXIT_INSTR_OFFSETS
	.align		4
        /*0104*/ 	.byte	0x04, 0x1c
        /*0106*/ 	.short	(.L_594 - .L_593)


	//   ....[0]....
.L_593:
        /*0108*/ 	.word	0x00000130


	//   ....[1]....
        /*010c*/ 	.word	0x00003220


	//----- nvinfo : EIATTR_CRS_STACK_SIZE
	.align		4
.L_594:
        /*0110*/ 	.byte	0x04, 0x1e
        /*0112*/ 	.short	(.L_596 - .L_595)
.L_595:
        /*0114*/ 	.word	0x00000000


	//----- nvinfo : EIATTR_CBANK_PARAM_SIZE
	.align		4
.L_596:
        /*0118*/ 	.byte	0x03, 0x19
        /*011a*/ 	.short	0x0088


	//----- nvinfo : EIATTR_PARAM_CBANK
	.align		4
        /*011c*/ 	.byte	0x04, 0x0a
        /*011e*/ 	.short	(.L_598 - .L_597)
	.align		4
.L_597:
        /*0120*/ 	.word	index@(.nv.constant0._ZN7cutlass9reference6device6kernel11GemmComplexINS_6half_tENS_6layout11ColumnMajorES4_S6_S4_S6_ffS4_NS_16NumericConverterIS4_fLNS_15FloatRoundStyleE2EEENS_12multiply_addIfffEELi4ELi4EEEvNS_4gemm9GemmCoordET5_NS_9TensorRefIT_T0_EENS_16ComplexTransformENSF_IT1_T2_EESJ_SE_NSF_IT3_T4_EENSF_IT7_SO_EET6_illll)
        /*0124*/ 	.short	0x0210
        /*0126*/ 	.short	0x0088


	//----- nvinfo : EIATTR_SW_WAR
	.align		4
.L_598:
        /*0128*/ 	.byte	0x04, 0x36
        /*012a*/ 	.short	(.L_600 - .L_599)
.L_599:
        /*012c*/ 	.word	0x00000008
.L_600:


//--------------------- .nv.info._ZN7cutlass9reference6device6kernel17BlockCompareEqualINS_6half_tEEEvPiPKT_S8_m --------------------------
	.section	.nv.info._ZN7cutlass9reference6device6kernel17BlockCompareEqualINS_6half_tEEEvPiPKT_S8_m,"",@"SHT_CUDA_INFO"
	.sectionflags	@""
	.align	4


	//----- nvinfo : EIATTR_CUDA_API_VERSION
	.align		4
        /*0000*/ 	.byte	0x04, 0x37
        /*0002*/ 	.short	(.L_602 - .L_601)
.L_601:
        /*0004*/ 	.word	0x00000082


	//----- nvinfo : EIATTR_KPARAM_INFO
	.align		4
.L_602:
        /*0008*/ 	.byte	0x04, 0x17
        /*000a*/ 	.short	(.L_604 - .L_603)
.L_603:
        /*000c*/ 	.word	0x00000000
        /*0010*/ 	.short	0x0003
        /*0012*/ 	.short	0x0018
        /*0014*/ 	.byte	0x00, 0xf0, 0x21, 0x00


	//----- nvinfo : EIATTR_KPARAM_INFO
	.align		4
.L_604:
        /*0018*/ 	.byte	0x04, 0x17
        /*001a*/ 	.short	(.L_606 - .L_605)
.L_605:
        /*001c*/ 	.word	0x00000000
        /*0020*/ 	.short	0x0002
        /*0022*/ 	.short	0x0010
        /*0024*/ 	.byte	0x00, 0xf0, 0x21, 0x00


	//----- nvinfo : EIATTR_KPARAM_INFO
	.align		4
.L_606:
        /*0028*/ 	.byte	0x04, 0x17
        /*002a*/ 	.short	(.L_608 - .L_607)
.L_607:
        /*002c*/ 	.word	0x00000000
        /*0030*/ 	.short	0x0001
        /*0032*/ 	.short	0x0008
        /*0034*/ 	.byte	0x00, 0xf0, 0x21, 0x00


	//----- nvinfo : EIATTR_KPARAM_INFO
	.align		4
.L_608:
        /*0038*/ 	.byte	0x04, 0x17
        /*003a*/ 	.short	(.L_610 - .L_609)
.L_609:
        /*003c*/ 	.word	0x00000000
        /*0040*/ 	.short	0x0000
        /*0042*/ 	.short	0x0000
        /*0044*/ 	.byte	0x00, 0xf0, 0x21, 0x00


	//----- nvinfo : EIATTR_SPARSE_MMA_MASK
	.align		4
.L_610:
        /*0048*/ 	.byte	0x03, 0x50
        /*004a*/ 	.short	0x0000


	//----- nvinfo : EIATTR_MAXREG_COUNT
	.align		4
        /*004c*/ 	.byte	0x03, 0x1b
        /*004e*/ 	.short	0x00ff


	//----- nvinfo : EIATTR_MERCURY_ISA_VERSION
	.align		4
        /*0050*/ 	.byte	0x03, 0x5f
        /*0052*/ 	.short	0x0101


	//----- nvinfo : EIATTR_EXIT_INSTR_OFFSETS
	.align		4
        /*0054*/ 	.byte	0x04, 0x1c
        /*0056*/ 	.short	(.L_612 - .L_611)


	//   ....[0]....
.L_611:
        /*0058*/ 	.word	0x00000080


	//   ....[1]....
        /*005c*/ 	.word	0x00000210


	//   ....[2]....
        /*0060*/ 	.word	0x00000250


	//----- nvinfo : EIATTR_CRS_STACK_SIZE
	.align		4
.L_612:
        /*0064*/ 	.byte	0x04, 0x1e
        /*0066*/ 	.short	(.L_614 - .L_613)
.L_613:
        /*0068*/ 	.word	0x00000000


	//----- nvinfo : EIATTR_CBANK_PARAM_SIZE
	.align		4
.L_614:
        /*006c*/ 	.byte	0x03, 0x19
        /*006e*/ 	.short	0x0020


	//----- nvinfo : EIATTR_PARAM_CBANK
	.align		4
        /*0070*/ 	.byte	0x04, 0x0a
        /*0072*/ 	.short	(.L_616 - .L_615)
	.align		4
.L_615:
        /*0074*/ 	.word	index@(.nv.constant0._ZN7cutlass9reference6device6kernel17BlockCompareEqualINS_6half_tEEEvPiPKT_S8_m)
        /*0078*/ 	.short	0x0210
        /*007a*/ 	.short	0x0020


	//----- nvinfo : EIATTR_SW_WAR
	.align		4
.L_616:
        /*007c*/ 	.byte	0x04, 0x36
        /*007e*/ 	.short	(.L_618 - .L_617)
.L_617:
        /*0080*/ 	.word	0x00000008
.L_618:


//--------------------- .nv.info._ZN7cutlass9reference6device6kernel11GemmComplexINS_6half_tENS_6layout8RowMajorES4_S6_S4_S6_ffS4_NS_16NumericConverterIS4_fLNS_15FloatRoundStyleE2EEENS_12multiply_addIfffEELi4ELi16EEEvNS_4gemm9GemmCoordET5_NS_9TensorRefIT_T0_EENS_16ComplexTransformENSF_IT1_T2_EESJ_SE_NSF_IT3_T4_EENSF_IT7_SO_EET6_illll --------------------------
	.section	.nv.info._ZN7cutlass9reference6device6kernel11GemmComplexINS_6half_tENS_6layout8RowMajorES4_S6_S4_S6_ffS4_NS_16NumericConverterIS4_fLNS_15FloatRoundStyleE2EEENS_12multiply_addIfffEELi4ELi16EEEvNS_4gemm9GemmCoordET5_NS_9TensorRefIT_T0_EENS_16ComplexTransformENSF_IT1_T2_EESJ_SE_NSF_IT3_T4_EENSF_IT7_SO_EET6_illll,"",@"SHT_CUDA_INFO"
	.sectionflags	@""
	.align	4


	//----- nvinfo : EIATTR_CUDA_API_VERSION
	.align		4
        /*0000*/ 	.byte	0x04, 0x37
        /*0002*/ 	.short	(.L_620 - .L_619)
.L_619:
        /*0004*/ 	.word	0x00000082


	//----- nvinfo : EIATTR_KPARAM_INFO
	.align		4
.L_620:
        /*0008*/ 	.byte	0x04, 0x17
        /*000a*/ 	.short	(.L_622 - .L_621)
.L_621:
        /*000c*/ 	.word	0x00000000
        /*0010*/ 	.short	0x000e
        /*0012*/ 	.short	0x0080
        /*0014*/ 	.byte	0x00, 0xf0, 0x21, 0x00


	//----- nvinfo : EIATTR_KPARAM_INFO
	.align		4
.L_622:
        /*0018*/ 	.byte	0x04, 0x17
        /*001a*/ 	.short	(.L_624 - .L_623)
.L_623:
        /*001c*/ 	.word	0x00000000
        /*0020*/ 	.short	0x000d
        /*0022*/ 	.short	0x0078
        /*0024*/ 	.byte	0x00, 0xf0, 0x21, 0x00


	//----- nvinfo : EIATTR_KPARAM_INFO
	.align		4
.L_624:
        /*0028*/ 	.byte	0x04, 0x17
        /*002a*/ 	.short	(.L_626 - .L_625)
.L_625:
        /*002c*/ 	.word	0x00000000
        /*0030*/ 	.short	0x000c
        /*0032*/ 	.short	0x0070
        /*0034*/ 	.byte	0x00, 0xf0, 0x21, 0x00


	//----- nvinfo : EIATTR_KPARAM_INFO
	.align		4
.L_626:
        /*0038*/ 	.byte	0x04, 0x17
        /*003a*/ 	.short	(.L_628 - .L_627)
.L_627:
        /*003c*/ 	.word	0x00000000
        /*0040*/ 	.short	0x000b
        /*0042*/ 	.short	0x0068
        /*0044*/ 	.byte	0x00, 0xf0, 0x21, 0x00


	//----- nvinfo : EIATTR_KPARAM_INFO
	.align		4
.L_628:
        /*0048*/ 	.byte	0x04, 0x17
        /*004a*/ 	.short	(.L_630 - .L_629)
.L_629:
        /*004c*/ 	.word	0x00000000
        /*0050*/ 	.short	0x000a
        /*0052*/ 	.short	0x0064
        /*0054*/ 	.byte	0x00, 0xf0, 0x11, 0x00


	//----- nvinfo : EIATTR_KPARAM_INFO
	.align		4
.L_630:
        /*0058*/ 	.byte	0x04, 0x17
        /*005a*/ 	.short	(.L_632 - .L_631)
.L_631:
        /*005c*/ 	.word	0x00000000
        /*0060*/ 	.short	0x0009
        /*0062*/ 	.short	0x0060
        /*0064*/ 	.byte	0x00, 0xf0, 0x11, 0x00


	//----- nvinfo : EIATTR_KPARAM_INFO
	.align		4
.L_632:
        /*0068*/ 	.byte	0x04, 0x17
        /*006a*/ 	.short	(.L_634 - .L_633)
.L_633:
        /*006c*/ 	.word	0x00000000
        /*0070*/ 	.short	0x0008
        /*0072*/ 	.short	0x0050
        /*0074*/ 	.byte	0x00, 0xf0, 0x41, 0x00


	//----- nvinfo : EIATTR_KPARAM_INFO
	.align		4
.L_634:
        /*0078*/ 	.byte	0x04, 0x17
        /*007a*/ 	.short	(.L_636 - .L_635)
.L_635:
        /*007c*/ 	.word	0x00000000
        /*0080*/ 	.short	0x0007
        /*0082*/ 	.short	0x0040
        /*0084*/ 	.byte	0x00, 0xf0, 0x41, 0x00


	//----- nvinfo : EIATTR_KPARAM_INFO
	.align		4
.L_636:
        /*0088*/ 	.byte	0x04, 0x17
        /*008a*/ 	.short	(.L_638 - .L_637)
.L_637:
        /*008c*/ 	.word	0x00000000
        /*0090*/ 	.short	0x0006
        /*0092*/ 	.short	0x003c
        /*0094*/ 	.byte	0x00, 0xf0, 0x11, 0x00


	//----- nvinfo : EIATTR_KPARAM_INFO
	.align		4
.L_638:
        /*0098*/ 	.byte	0x04, 0x17
        /*009a*/ 	.short	(.L_640 - .L_639)
.L_639:
        /*009c*/ 	.word	0x00000000
        /*00a0*/ 	.short	0x0005
        /*00a2*/ 	.short	0x0038
        /*00a4*/ 	.byte	0x00, 0xf0, 0x11, 0x00


	//----- nvinfo : EIATTR_KPARAM_INFO
	.align		4
.L_640:
        /*00a8*/ 	.byte	0x04, 0x17
        /*00aa*/ 	.short	(.L_642 - .L_641)
.L_641:
        /*00ac*/ 	.word	0x00000000
        /*00b0*/ 	.short	0x0004
        /*00b2*/ 	.short	0x0028
        /*00b4*/ 	.byte	0x00, 0xf0, 0x41, 0x00


	//----- nvinfo : EIATTR_KPARAM_INFO
	.align		4
.L_642:
        /*00b8*/ 	.byte	0x04, 0x17
        /*00ba*/ 	.short	(.L_644 - .L_643)
.L_643:
        /*00bc*/ 	.word	0x00000000
        /*00c0*/ 	.short	0x0003
        /*00c2*/ 	.short	0x0020
        /*00c4*/ 	.byte	0x00, 0xf0, 0x11, 0x00


	//----- nvinfo : EIATTR_KPARAM_INFO
	.align		4
.L_644:
        /*00c8*/ 	.byte	0x04, 0x17
        /*00ca*/ 	.short	(.L_646 - .L_645)
.L_645:
        /*00cc*/ 	.word	0x00000000
        /*00d0*/ 	.short	0x0002
        /*00d2*/ 	.short	0x0010
        /*00d4*/ 	.byte	0x00, 0xf0, 0x41, 0x00


	//----- nvinfo : EIATTR_KPARAM_INFO
	.align		4
.L_646:
        /*00d8*/ 	.byte	0x04, 0x17
        /*00da*/ 	.short	(.L_648 - .L_647)
.L_647:
        /*00dc*/ 	.word	0x00000000
        /*00e0*/ 	.short	0x0001
        /*00e2*/ 	.short	0x000c
        /*00e4*/ 	.byte	0x00, 0xf0, 0x11, 0x00


	//----- nvinfo : EIATTR_KPARAM_INFO
	.align		4
.L_648:
        /*00e8*/ 	.byte	0x04, 0x17
        /*00ea*/ 	.short	(.L_650 - .L_649)
.L_649:
        /*00ec*/ 	.word	0x00000000
        /*00f0*/ 	.short	0x0000
        /*00f2*/ 	.short	0x0000
        /*00f4*/ 	.byte	0x00, 0xf0, 0x31, 0x00


	//----- nvinfo : EIATTR_SPARSE_MMA_MASK
	.align		4
.L_650:
        /*00f8*/ 	.byte	0x03, 0x50
        /*00fa*/ 	.short	0x0000


	//----- nvinfo : EIATTR_MAXREG_COUNT
	.align		4
        /*00fc*/ 	.byte	0x03, 0x1b
        /*00fe*/ 	.short	0x00ff


	//----- nvinfo : EIATTR_MERCURY_ISA_VERSION
	.align		4
        /*0100*/ 	.byte	0x03, 0x5f
        /*0102*/ 	.short	0x0101


	//----- nvinfo : EIATTR_EXIT_INSTR_OFFSETS
	.align		4
        /*0104*/ 	.byte	0x04, 0x1c
        /*0106*/ 	.short	(.L_652 - .L_651)


	//   ....[0]....
.L_651:
        /*0108*/ 	.word	0x00000040


	//   ....[1]....
        /*010c*/ 	.word	0x00009060


	//----- nvinfo : EIATTR_CRS_STACK_SIZE
	.align		4
.L_652:
        /*0110*/ 	.byte	0x04, 0x1e
        /*0112*/ 	.short	(.L_654 - .L_653)
.L_653:
        /*0114*/ 	.word	0x00000000


	//----- nvinfo : EIATTR_CBANK_PARAM_SIZE
	.align		4
.L_654:
        /*0118*/ 	.byte	0x03, 0x19
        /*011a*/ 	.short	0x0088


	//----- nvinfo : EIATTR_PARAM_CBANK
	.align		4
        /*011c*/ 	.byte	0x04, 0x0a
        /*011e*/ 	.short	(.L_656 - .L_655)
	.align		4
.L_655:
        /*0120*/ 	.word	index@(.nv.constant0._ZN7cutlass9reference6device6kernel11GemmComplexINS_6half_tENS_6layout8RowMajorES4_S6_S4_S6_ffS4_NS_16NumericConverterIS4_fLNS_15FloatRoundStyleE2EEENS_12multiply_addIfffEELi4ELi16EEEvNS_4gemm9GemmCoordET5_NS_9TensorRefIT_T0_EENS_16ComplexTransformENSF_IT1_T2_EESJ_SE_NSF_IT3_T4_EENSF_IT7_SO_EET6_illll)
        /*0124*/ 	.short	0x0210
        /*0126*/ 	.short	0x0088


	//----- nvinfo : EIATTR_SW_WAR
	.align		4
.L_656:
        /*0128*/ 	.byte	0x04, 0x36
        /*012a*/ 	.short	(.L_658 - .L_657)
.L_657:
        /*012c*/ 	.word	0x00000008
.L_658:


//--------------------- .nv.info._ZN7cutlass9reference6device6kernel11GemmComplexINS_6half_tENS_6layout8RowMajorES4_S6_S4_S6_ffS4_NS_16NumericConverterIS4_fLNS_15FloatRoundStyleE2EEENS_12multiply_addIfffEELi4ELi4EEEvNS_4gemm9GemmCoordET5_NS_9TensorRefIT_T0_EENS_16ComplexTransformENSF_IT1_T2_EESJ_SE_NSF_IT3_T4_EENSF_IT7_SO_EET6_illll --------------------------
	.section	.nv.info._ZN7cutlass9reference6device6kernel11GemmComplexINS_6half_tENS_6layout8RowMajorES4_S6_S4_S6_ffS4_NS_16NumericConverterIS4_fLNS_15FloatRoundStyleE2EEENS_12multiply_addIfffEELi4ELi4EEEvNS_4gemm9GemmCoordET5_NS_9TensorRefIT_T0_EENS_16ComplexTransformENSF_IT1_T2_EESJ_SE_NSF_IT3_T4_EENSF_IT7_SO_EET6_illll,"",@"SHT_CUDA_INFO"
	.sectionflags	@""
	.align	4


	//----- nvinfo : EIATTR_CUDA_API_VERSION
	.align		4
        /*0000*/ 	.byte	0x04, 0x37
        /*0002*/ 	.short	(.L_660 - .L_659)
.L_659:
        /*0004*/ 	.word	0x00000082


	//----- nvinfo : EIATTR_KPARAM_INFO
	.align		4
.L_660:
        /*0008*/ 	.byte	0x04, 0x17
        /*000a*/ 	.short	(.L_662 - .L_661)
.L_661:
        /*000c*/ 	.word	0x00000000
        /*0010*/ 	.short	0x000e
        /*0012*/ 	.short	0x0080
        /*0014*/ 	.byte	0x00, 0xf0, 0x21, 0x00


	//----- nvinfo : EIATTR_KPARAM_INFO
	.align		4
.L_662:
        /*0018*/ 	.byte	0x04, 0x17
        /*001a*/ 	.short	(.L_664 - .L_663)
.L_663:
        /*001c*/ 	.word	0x00000000
        /*0020*/ 	.short	0x000d
        /*0022*/ 	.short	0x0078
        /*0024*/ 	.byte	0x00, 0xf0, 0x21, 0x00


	//----- nvinfo : EIATTR_KPARAM_INFO
	.align		4
.L_664:
        /*0028*/ 	.byte	0x04, 0x17
        /*002a*/ 	.short	(.L_666 - .L_665)
.L_665:
        /*002c*/ 	.word	0x00000000
        /*0030*/ 	.short	0x000c
        /*0032*/ 	.short	0x0070
        /*0034*/ 	.byte	0x00, 0xf0, 0x21, 0x00


	//----- nvinfo : EIATTR_KPARAM_INFO
	.align		4
.L_666:
        /*0038*/ 	.byte	0x04, 0x17
        /*003a*/ 	.short	(.L_668 - .L_667)
.L_667:
        /*003c*/ 	.word	0x00000000
        /*0040*/ 	.short	0x000b
        /*0042*/ 	.short	0x0068
        /*0044*/ 	.byte	0x00, 0xf0, 0x21, 0x00


	//----- nvinfo : EIATTR_KPARAM_INFO
	.align		4
.L_668:
        /*0048*/ 	.byte	0x04, 0x17
        /*004a*/ 	.short	(.L_670 - .L_669)
.L_669:
        /*004c*/ 	.word	0x00000000
        /*0050*/ 	.short	0x000a
        /*0052*/ 	.short	0x0064
        /*0054*/ 	.byte	0x00, 0xf0, 0x11, 0x00


	//----- nvinfo : EIATTR_KPARAM_INFO
	.align		4
.L_670:
        /*0058*/ 	.byte	0x04, 0x17
        /*005a*/ 	.short	(.L_672 - .L_671)
.L_671:
        /*005c*/ 	.word	0x00000000
        /*0060*/ 	.short	0x0009
        /*0062*/ 	.short	0x0060
        /*0064*/ 	.byte	0x00, 0xf0, 0x11, 0x00


	//----- nvinfo : EIATTR_KPARAM_INFO
	.align		4
.L_672:
        /*0068*/ 	.byte	0x04, 0x17
        /*006a*/ 	.short	(.L_674 - .L_673)
.L_673:
        /*006c*/ 	.word	0x00000000
        /*0070*/ 	.short	0x0008
        /*0072*/ 	.short	0x0050
        /*0074*/ 	.byte	0x00, 0xf0, 0x41, 0x00


	//----- nvinfo : EIATTR_KPARAM_INFO
	.align		4
.L_674:
        /*0078*/ 	.byte	0x04, 0x17
        /*007a*/ 	.short	(.L_676 - .L_675)
.L_675:
        /*007c*/ 	.word	0x00000000
        /*0080*/ 	.short	0x0007
        /*0082*/ 	.short	0x0040
        /*0084*/ 	.byte	0x00, 0xf0, 0x41, 0x00


	//----- nvinfo : EIATTR_KPARAM_INFO
	.align		4
.L_676:
        /*0088*/ 	.byte	0x04, 0x17
        /*008a*/ 	.short	(.L_678 - .L_677)
.L_677:
        /*008c*/ 	.word	0x00000000
        /*0090*/ 	.short	0x0006
        /*0092*/ 	.short	0x003c
        /*0094*/ 	.byte	0x00, 0xf0, 0x11, 0x00


	//----- nvinfo : EIATTR_KPARAM_INFO
	.align		4
.L_678:
        /*0098*/ 	.byte	0x04, 0x17
        /*009a*/ 	.short	(.L_680 - .L_679)
.L_679:
        /*009c*/ 	.word	0x00000000
        /*00a0*/ 	.short	0x0005
        /*00a2*/ 	.short	0x0038
        /*00a4*/ 	.byte	0x00, 0xf0, 0x11, 0x00


	//----- nvinfo : EIATTR_KPARAM_INFO
	.align		4
.L_680:
        /*00a8*/ 	.byte	0x04, 0x17
        /*00aa*/ 	.short	(.L_682 - .L_681)
.L_681:
        /*00ac*/ 	.word	0x00000000
        /*00b0*/ 	.short	0x0004
        /*00b2*/ 	.short	0x0028
        /*00b4*/ 	.byte	0x00, 0xf0, 0x41, 0x00


	//----- nvinfo : EIATTR_KPARAM_INFO
	.align		4
.L_682:
        /*00b8*/ 	.byte	0x04, 0x17
        /*00ba*/ 	.short	(.L_684 - .L_683)
.L_683:
        /*00bc*/ 	.word	0x00000000
        /*00c0*/ 	.short	0x0003
        /*00c2*/ 	.short	0x0020
        /*00c4*/ 	.byte	0x00, 0xf0, 0x11, 0x00


	//----- nvinfo : EIATTR_KPARAM_INFO
	.align		4
.L_684:
        /*00c8*/ 	.byte	0x04, 0x17
        /*00ca*/ 	.short	(.L_686 - .L_685)
.L_685:
        /*00cc*/ 	.word	0x00000000
        /*00d0*/ 	.short	0x0002
        /*00d2*/ 	.short	0x0010
        /*00d4*/ 	.byte	0x00, 0xf0, 0x41, 0x00


	//----- nvinfo : EIATTR_KPARAM_INFO
	.align		4
.L_686:
        /*00d8*/ 	.byte	0x04, 0x17
        /*00da*/ 	.short	(.L_688 - .L_687)
.L_687:
        /*00dc*/ 	.word	0x00000000
        /*00e0*/ 	.short	0x0001
        /*00e2*/ 	.short	0x000c
        /*00e4*/ 	.byte	0x00, 0xf0, 0x11, 0x00


	//----- nvinfo : EIATTR_KPARAM_INFO
	.align		4
.L_688:
        /*00e8*/ 	.byte	0x04, 0x17
        /*00ea*/ 	.short	(.L_690 - .L_689)
.L_689:
        /*00ec*/ 	.word	0x00000000
        /*00f0*/ 	.short	0x0000
        /*00f2*/ 	.short	0x0000
        /*00f4*/ 	.byte	0x00, 0xf0, 0x31, 0x00


	//----- nvinfo : EIATTR_SPARSE_MMA_MASK
	.align		4
.L_690:
        /*00f8*/ 	.byte	0x03, 0x50
        /*00fa*/ 	.short	0x0000


	//----- nvinfo : EIATTR_MAXREG_COUNT
	.align		4
        /*00fc*/ 	.byte	0x03, 0x1b
        /*00fe*/ 	.short	0x00ff


	//----- nvinfo : EIATTR_MERCURY_ISA_VERSION
	.align		4
        /*0100*/ 	.byte	0x03, 0x5f
        /*0102*/ 	.short	0x0101


	//----- nvinfo : EIATTR_EXIT_INSTR_OFFSETS
	.align		4
        /*0104*/ 	.byte	0x04, 0x1c
        /*0106*/ 	.short	(.L_692 - .L_691)


	//   ....[0]....
.L_691:
        /*0108*/ 	.word	0x000001d0


	//   ....[1]....
        /*010c*/ 	.word	0x00003270


	//----- nvinfo : EIATTR_CRS_STACK_SIZE
	.align		4
.L_692:
        /*0110*/ 	.byte	0x04, 0x1e
        /*0112*/ 	.short	(.L_694 - .L_693)
.L_693:
        /*0114*/ 	.word	0x00000000


	//----- nvinfo : EIATTR_CBANK_PARAM_SIZE
	.align		4
.L_694:
        /*0118*/ 	.byte	0x03, 0x19
        /*011a*/ 	.short	0x0088


	//----- nvinfo : EIATTR_PARAM_CBANK
	.align		4
        /*011c*/ 	.byte	0x04, 0x0a
        /*011e*/ 	.short	(.L_696 - .L_695)
	.align		4
.L_695:
        /*0120*/ 	.word	index@(.nv.constant0._ZN7cutlass9reference6device6kernel11GemmComplexINS_6half_tENS_6layout8RowMajorES4_S6_S4_S6_ffS4_NS_16NumericConverterIS4_fLNS_15FloatRoundStyleE2EEENS_12multiply_addIfffEELi4ELi4EEEvNS_4gemm9GemmCoordET5_NS_9TensorRefIT_T0_EENS_16ComplexTransformENSF_IT1_T2_EESJ_SE_NSF_IT3_T4_EENSF_IT7_SO_EET6_illll)
        /*0124*/ 	.short	0x0210
        /*0126*/ 	.short	0x0088


	//----- nvinfo : EIATTR_SW_WAR
	.align		4
.L_696:
        /*0128*/ 	.byte	0x04, 0x36
        /*012a*/ 	.short	(.L_698 - .L_697)
.L_697:
        /*012c*/ 	.word	0x00000008
.L_698:


//--------------------- .nv.info._ZN7cutlass9reference6device6kernel13TensorForEachINS1_6detail20TensorFillLinearFuncINS_6half_tENS_6layout18PackedVectorLayoutEEELi1ENS9_6ParamsEEEvNS_5CoordIXT0_EilEET1_ --------------------------
	.section	.nv.info._ZN7cutlass9reference6device6kernel13TensorForEachINS1_6detail20TensorFillLinearFuncINS_6half_tENS_6layout18PackedVectorLayoutEEELi1ENS9_6ParamsEEEvNS_5CoordIXT0_EilEET1_,"",@"SHT_CUDA_INFO"
	.sectionflags	@""
	.align	4


	//----- nvinfo : EIATTR_CUDA_API_VERSION
	.align		4
        /*0000*/ 	.byte	0x04, 0x37
        /*0002*/ 	.short	(.L_700 - .L_699)
.L_699:
        /*0004*/ 	.word	0x00000082


	//----- nvinfo : EIATTR_KPARAM_INFO
	.align		4
.L_700:
        /*0008*/ 	.byte	0x04, 0x17
        /*000a*/ 	.short	(.L_702 - .L_701)
.L_701:
        /*000c*/ 	.word	0x00000000
        /*0010*/ 	.short	0x0001
        /*0012*/ 	.short	0x0008
        /*0014*/ 	.byte	0x00, 0xf0, 0x61, 0x00


	//----- nvinfo : EIATTR_KPARAM_INFO
	.align		4
.L_702:
        /*0018*/ 	.byte	0x04, 0x17
        /*001a*/ 	.short	(.L_704 - .L_703)
.L_703:
        /*001c*/ 	.word	0x00000000
        /*0020*/ 	.short	0x0000
        /*0022*/ 	.short	0x0000
        /*0024*/ 	.byte	0x00, 0xf0, 0x11, 0x00


	//----- nvinfo : EIATTR_SPARSE_MMA_MASK
	.align		4
.L_704:
        /*0028*/ 	.byte	0x03, 0x50
        /*002a*/ 	.short	0x0000


	//----- nvinfo : EIATTR_MAXREG_COUNT
	.align		4
        /*002c*/ 	.byte	0x03, 0x1b
        /*002e*/ 	.short	0x00ff


	//----- nvinfo : EIATTR_MERCURY_ISA_VERSION
	.align		4
        /*0030*/ 	.byte	0x03, 0x5f
        /*0032*/ 	.short	0x0101


	//----- nvinfo : EIATTR_EXIT_INSTR_OFFSETS
	.align		4
        /*0034*/ 	.byte	0x04, 0x1c
        /*0036*/ 	.short	(.L_706 - .L_705)


	//   ....[0]....
.L_705:
        /*0038*/ 	.word	0x000000a0


	//   ....[1]....
        /*003c*/ 	.word	0x00000240


	//----- nvinfo : EIATTR_CRS_STACK_SIZE
	.align		4
.L_706:
        /*0040*/ 	.byte	0x04, 0x1e
        /*0042*/ 	.short	(.L_708 - .L_707)
.L_707:
        /*0044*/ 	.word	0x00000000


	//----- nvinfo : EIATTR_CBANK_PARAM_SIZE
	.align		4
.L_708:
        /*0048*/ 	.byte	0x03, 0x19
        /*004a*/ 	.short	0x0020


	//----- nvinfo : EIATTR_PARAM_CBANK
	.align		4
        /*004c*/ 	.byte	0x04, 0x0a
        /*004e*/ 	.short	(.L_710 - .L_709)
	.align		4
.L_709:
        /*0050*/ 	.word	index@(.nv.constant0._ZN7cutlass9reference6device6kernel13TensorForEachINS1_6detail20TensorFillLinearFuncINS_6half_tENS_6layout18PackedVectorLayoutEEELi1ENS9_6ParamsEEEvNS_5CoordIXT0_EilEET1_)
        /*0054*/ 	.short	0x0210
        /*0056*/ 	.short	0x0020


	//----- nvinfo : EIATTR_SW_WAR
	.align		4
.L_710:
        /*0058*/ 	.byte	0x04, 0x36
        /*005a*/ 	.short	(.L_712 - .L_711)
.L_711:
        /*005c*/ 	.word	0x00000008
.L_712:


//--------------------- .nv.info._ZN7cutlass9reference6device6kernel12BlockForEachINS_6half_tENS1_6detail18RandomGaussianFuncIS4_EEEEvPT_mNT0_6ParamsE --------------------------
	.section	.nv.info._ZN7cutlass9reference6device6kernel12BlockForEachINS_6half_tENS1_6detail18RandomGaussianFuncIS4_EEEEvPT_mNT0_6ParamsE,"",@"SHT_CUDA_INFO"
	.sectionflags	@""
	.align	4


	//----- nvinfo : EIATTR_CUDA_API_VERSION
	.align		4
        /*0000*/ 	.byte	0x04, 0x37
        /*0002*/ 	.short	(.L_714 - .L_713)
.L_713:
        /*0004*/ 	.word	0x00000082


	//----- nvinfo : EIATTR_KPARAM_INFO
	.align		4
.L_714:
        /*0008*/ 	.byte	0x04, 0x17
        /*000a*/ 	.short	(.L_716 - .L_715)
.L_715:
        /*000c*/ 	.word	0x00000000
        /*0010*/ 	.short	0x0002
        /*0012*/ 	.short	0x0010
        /*0014*/ 	.byte	0x00, 0xf0, 0x81, 0x00


	//----- nvinfo : EIATTR_KPARAM_INFO
	.align		4
.L_716:
        /*0018*/ 	.byte	0x04, 0x17
        /*001a*/ 	.short	(.L_718 - .L_717)
.L_717:
        /*001c*/ 	.word	0x00000000
        /*0020*/ 	.short	0x0001
        /*0022*/ 	.short	0x0008
        /*0024*/ 	.byte	0x00, 0xf0, 0x21, 0x00


	//----- nvinfo : EIATTR_KPARAM_INFO
	.align		4
.L_718:
        /*0028*/ 	.byte	0x04, 0x17
        /*002a*/ 	.short	(.L_720 - .L_719)
.L_719:
        /*002c*/ 	.word	0x00000000
        /*0030*/ 	.short	0x0000
        /*0032*/ 	.short	0x0000
        /*0034*/ 	.byte	0x00, 0xf0, 0x21, 0x00


	//----- nvinfo : EIATTR_SPARSE_MMA_MASK
	.align		4
.L_720:
        /*0038*/ 	.byte	0x03, 0x50
        /*003a*/ 	.short	0x0000


	//----- nvinfo : EIATTR_MAXREG_COUNT
	.align		4
        /*003c*/ 	.byte	0x03, 0x1b
        /*003e*/ 	.short	0x00ff


	//----- nvinfo : EIATTR_MERCURY_ISA_VERSION
	.align		4
        /*0040*/ 	.byte	0x03, 0x5f
        /*0042*/ 	.short	0x0101


	//----- nvinfo : EIATTR_EXIT_INSTR_OFFSETS
	.align		4
        /*0044*/ 	.byte	0x04, 0x1c
        /*0046*/ 	.short	(.L_722 - .L_721)


	//   ....[0]....
.L_721:
        /*0048*/ 	.word	0x00001260


	//   ....[1]....
        /*004c*/ 	.word	0x00001cd0


	//----- nvinfo : EIATTR_CRS_STACK_SIZE
	.align		4
.L_722:
        /*0050*/ 	.byte	0x04, 0x1e
        /*0052*/ 	.short	(.L_724 - .L_723)
.L_723:
        /*0054*/ 	.word	0x00000000


	//----- nvinfo : EIATTR_CBANK_PARAM_SIZE
	.align		4
.L_724:
        /*0058*/ 	.byte	0x03, 0x19
        /*005a*/ 	.short	0x0030


	//----- nvinfo : EIATTR_PARAM_CBANK
	.align		4
        /*005c*/ 	.byte	0x04, 0x0a
        /*005e*/ 	.short	(.L_726 - .L_725)
	.align		4
.L_725:
        /*0060*/ 	.word	index@(.nv.constant0._ZN7cutlass9reference6device6kernel12BlockForEachINS_6half_tENS1_6detail18RandomGaussianFuncIS4_EEEEvPT_mNT0_6ParamsE)
        /*0064*/ 	.short	0x0210
        /*0066*/ 	.short	0x0030


	//----- nvinfo : EIATTR_SW_WAR
	.align		4
.L_726:
        /*0068*/ 	.byte	0x04, 0x36
        /*006a*/ 	.short	(.L_728 - .L_727)
.L_727:
        /*006c*/ 	.word	0x00000008
.L_728:


//--------------------- .nv.info._ZN7cutlass9reference6device6kernel12BlockForEachINS_6half_tENS1_6detail17RandomUniformFuncIS4_EEEEvPT_mNT0_6ParamsE --------------------------
	.section	.nv.info._ZN7cutlass9reference6device6kernel12BlockForEachINS_6half_tENS1_6detail17RandomUniformFuncIS4_EEEEvPT_mNT0_6ParamsE,"",@"SHT_CUDA_INFO"
	.sectionflags	@""
	.align	4


	//----- nvinfo : EIATTR_CUDA_API_VERSION
	.align		4
        /*0000*/ 	.byte	0x04, 0x37
        /*0002*/ 	.short	(.L_730 - .L_729)
.L_729:
        /*0004*/ 	.word	0x00000082


	//----- nvinfo : EIATTR_KPARAM_INFO
	.align		4
.L_730:
        /*0008*/ 	.byte	0x04, 0x17
        /*000a*/ 	.short	(.L_732 - .L_731)
.L_731:
        /*000c*/ 	.word	0x00000000
        /*0010*/ 	.short	0x0002
        /*0012*/ 	.short	0x0010
        /*0014*/ 	.byte	0x00, 0xf0, 0xc1, 0x00


	//----- nvinfo : EIATTR_KPARAM_INFO
	.align		4
.L_732:
        /*0018*/ 	.byte	0x04, 0x17
        /*001a*/ 	.short	(.L_734 - .L_733)
.L_733:
        /*001c*/ 	.word	0x00000000
        /*0020*/ 	.short	0x0001
        /*0022*/ 	.short	0x0008
        /*0024*/ 	.byte	0x00, 0xf0, 0x21, 0x00


	//----- nvinfo : EIATTR_KPARAM_INFO
	.align		4
.L_734:
        /*0028*/ 	.byte	0x04, 0x17
        /*002a*/ 	.short	(.L_736 - .L_735)
.L_735:
        /*002c*/ 	.word	0x00000000
        /*0030*/ 	.short	0x0000
        /*0032*/ 	.short	0x0000
        /*0034*/ 	.byte	0x00, 0xf0, 0x21, 0x00


	//----- nvinfo : EIATTR_SPARSE_MMA_MASK
	.align		4
.L_736:
        /*0038*/ 	.byte	0x03, 0x50
        /*003a*/ 	.short	0x0000


	//----- nvinfo : EIATTR_MAXREG_COUNT
	.align		4
        /*003c*/ 	.byte	0x03, 0x1b
        /*003e*/ 	.short	0x00ff


	//----- nvinfo : EIATTR_MERCURY_ISA_VERSION
	.align		4
        /*0040*/ 	.byte	0x03, 0x5f
        /*0042*/ 	.short	0x0101


	//----- nvinfo : EIATTR_EXIT_INSTR_OFFSETS
	.align		4
        /*0044*/ 	.byte	0x04, 0x1c
        /*0046*/ 	.short	(.L_738 - .L_737)


	//   ....[0]....
.L_737:
        /*0048*/ 	.word	0x00001310


	//   ....[1]....
        /*004c*/ 	.word	0x00001c70


	//----- nvinfo : EIATTR_CRS_STACK_SIZE
	.align		4
.L_738:
        /*0050*/ 	.byte	0x04, 0x1e
        /*0052*/ 	.short	(.L_740 - .L_739)
.L_739:
        /*0054*/ 	.word	0x00000000


	//----- nvinfo : EIATTR_CBANK_PARAM_SIZE
	.align		4
.L_740:
        /*0058*/ 	.byte	0x03, 0x19
        /*005a*/ 	.short	0x0040


	//----- nvinfo : EIATTR_PARAM_CBANK
	.align		4
        /*005c*/ 	.byte	0x04, 0x0a
        /*005e*/ 	.short	(.L_742 - .L_741)
	.align		4
.L_741:
        /*0060*/ 	.word	index@(.nv.constant0._ZN7cutlass9reference6device6kernel12BlockForEachINS_6half_tENS1_6detail17RandomUniformFuncIS4_EEEEvPT_mNT0_6ParamsE)
        /*0064*/ 	.short	0x0210
        /*0066*/ 	.short	0x0040


	//----- nvinfo : EIATTR_SW_WAR
	.align		4
.L_742:
        /*0068*/ 	.byte	0x04, 0x36
        /*006a*/ 	.short	(.L_744 - .L_743)
.L_743:
        /*006c*/ 	.word	0x00000008
.L_744:


//--------------------- .nv.info._ZN7cutlass7Kernel2INS_4gemm6kernel20DefaultGemmUniversalINS_6half_tENS_6layout8RowMajorELNS_16ComplexTransformE0ELi8ES4_S6_LS7_0ELi8ES4_S6_fNS_4arch15OpClassTensorOpENS8_4Sm80ENS1_9GemmShapeILi128ELi128ELi32EEENSB_ILi64ELi64ELi32EEENSB_ILi16ELi8ELi16EEENS_8epilogue6thread17LinearCombinationIS4_Li8EffLNSG_9ScaleType4KindE0ELNS_15FloatRoundStyleE2ES4_EENS1_11threadblock30GemmIdentityThreadblockSwizzleILi8EEELi4ENS8_13OpMultiplyAddELNS1_23SharedMemoryClearOptionE0ELb0ELb0ELb0ENS5_33Tensor4DPermuteBMM0321ColumnMajorILi12EEENS5_40Tensor4DPermuteBMM0321ColumnMajorInverseILi12EEESU_vE10SelectBaseISO_vEEEEvNT_6ParamsE --------------------------
	.section	.nv.info._ZN7cutlass7Kernel2INS_4gemm6kernel20DefaultGemmUniversalINS_6half_tENS_6layout8RowMajorELNS_16ComplexTransformE0ELi8ES4_S6_LS7_0ELi8ES4_S6_fNS_4arch15OpClassTensorOpENS8_4Sm80ENS1_9GemmShapeILi128ELi128ELi32EEENSB_ILi64ELi64ELi32EEENSB_ILi16ELi8ELi16EEENS_8epilogue6thread17LinearCombinationIS4_Li8EffLNSG_9ScaleType4KindE0ELNS_15FloatRoundStyleE2ES4_EENS1_11threadblock30GemmIdentityThreadblockSwizzleILi8EEELi4ENS8_13OpMultiplyAddELNS1_23SharedMemoryClearOptionE0ELb0ELb0ELb0ENS5_33Tensor4DPermuteBMM0321ColumnMajorILi12EEENS5_40Tensor4DPermuteBMM0321ColumnMajorInverseILi12EEESU_vE10SelectBaseISO_vEEEEvNT_6ParamsE,"",@"SHT_CUDA_INFO"
	.sectionflags	@""
	.align	4


	//----- nvinfo : EIATTR_CUDA_API_VERSION
	.align		4
        /*0000*/ 	.byte	0x04, 0x37
        /*0002*/ 	.short	(.L_746 - .L_745)
.L_745:
        /*0004*/ 	.word	0x00000082


	//----- nvinfo : EIATTR_KPARAM_INFO
	.align		4
.L_746:
        /*0008*/ 	.byte	0x04, 0x17
        /*000a*/ 	.short	(.L_748 - .L_747)
.L_747:
        /*000c*/ 	.word	0x00000000
        /*0010*/ 	.short	0x0000
        /*0012*/ 	.short	0x0000
        /*0014*/ 	.byte	0x00, 0xf0, 0xc1, 0x05


	//----- nvinfo : EIATTR_SPARSE_MMA_MASK
	.align		4
.L_748:
        /*0018*/ 	.byte	0x03, 0x50
        /*001a*/ 	.short	0x0000


	//----- nvinfo : EIATTR_MAXREG_COUNT
	.align		4
        /*001c*/ 	.byte	0x03, 0x1b
        /*001e*/ 	.short	0x00ff


	//----- nvinfo : EIATTR_NUM_BARRIERS
	.align		4
        /*0020*/ 	.byte	0x02, 0x4c
        /*0022*/ 	.byte	0x01
	.zero		1


	//----- nvinfo : EIATTR_EXTERNS
	.align		4
        /*0024*/ 	.byte	0x04, 0x0f
        /*0026*/ 	.short	(.L_750 - .L_749)


	//   ....[0]....
	.align		4
.L_749:
        /*0028*/ 	.word	index@(__assertfail)


	//----- nvinfo : EIATTR_MERCURY_ISA_VERSION
	.align		4
.L_750:
        /*002c*/ 	.byte	0x03, 0x5f
        /*002e*/ 	.short	0x0101


	//----- nvinfo : EIATTR_COOP_GROUP_MASK_REGIDS
	.align		4
        /*0030*/ 	.byte	0x04, 0x29
        /*0032*/ 	.short	(.L_752 - .L_751)


	//   ....[0]....
.L_751:
        /*0034*/ 	.word	0xffffffff


	//   ....[1]....
        /*0038*/ 	.word	0x0500000f


	//----- nvinfo : EIATTR_COOP_GROUP_INSTR_OFFSETS
	.align		4
.L_752:
        /*003c*/ 	.byte	0x04, 0x28
        /*003e*/ 	.short	(.L_754 - .L_753)


	//   ....[0]....
.L_753:
        /*0040*/ 	.word	0x00000a40


	//   ....[1]....
        /*0044*/ 	.word	0x0000ebf0


	//----- nvinfo : EIATTR_SYSCALL_OFFSETS
	.align		4
.L_754:
        /*0048*/ 	.byte	0x04, 0x46
        /*004a*/ 	.short	(.L_756 - .L_755)


	//   ....[0]....
.L_755:
        /*004c*/ 	.word	0x00000580


	//   ....[1]....
        /*0050*/ 	.word	0x00000850


	//----- nvinfo : EIATTR_EXIT_INSTR_OFFSETS
	.align		4
.L_756:
        /*0054*/ 	.byte	0x04, 0x1c
        /*0056*/ 	.short	(.L_758 - .L_757)


	//   ....[0]....
.L_757:
        /*0058*/ 	.word	0x000000e0


	//   ....[1]....
        /*005c*/ 	.word	0x0000ea80


	//   ....[2]....
        /*0060*/ 	.word	0x0000eac0


	//   ....[3]....
        /*0064*/ 	.word	0x0000eba0


	//----- nvinfo : EIATTR_INDIRECT_BRANCH_TARGETS
	.align		4
.L_758:
        /*0068*/ 	.byte	0x04, 0x34
        /*006a*/ 	.short	(.L_760 - .L_759)


	//   ....[0]....
.L_759:
        /*006c*/ 	.word	.L_x_3278@srel
        /*0070*/ 	.short	0x0
        /*0072*/ 	.short	0x0
        /*0074*/ 	.word	0x3
        /*0078*/ 	.word	.L_x_3279@srel
        /*007c*/ 	.word	.L_x_3280@srel
        /*0080*/ 	.word	.L_x_3281@srel


	//----- nvinfo : EIATTR_CRS_STACK_SIZE
	.align		4
.L_760:
        /*0084*/ 	.byte	0x04, 0x1e
        /*0086*/ 	.short	(.L_762 - .L_761)
.L_761:
        /*0088*/ 	.word	0x00000000


	//----- nvinfo : EIATTR_CBANK_PARAM_SIZE
	.align		4
.L_762:
        /*008c*/ 	.byte	0x03, 0x19
        /*008e*/ 	.short	0x0170


	//----- nvinfo : EIATTR_PARAM_CBANK
	.align		4
        /*0090*/ 	.byte	0x04, 0x0a
        /*0092*/ 	.short	(.L_764 - .L_763)
	.align		4
.L_763:
        /*0094*/ 	.word	index@(.nv.constant0._ZN7cutlass7Kernel2INS_4gemm6kernel20DefaultGemmUniversalINS_6half_tENS_6layout8RowMajorELNS_16ComplexTransformE0ELi8ES4_S6_LS7_0ELi8ES4_S6_fNS_4arch15OpClassTensorOpENS8_4Sm80ENS1_9GemmShapeILi128ELi128ELi32EEENSB_ILi64ELi64ELi32EEENSB_ILi16ELi8ELi16EEENS_8epilogue6thread17LinearCombinationIS4_Li8EffLNSG_9ScaleType4KindE0ELNS_15FloatRoundStyleE2ES4_EENS1_11threadblock30GemmIdentityThreadblockSwizzleILi8EEELi4ENS8_13OpMultiplyAddELNS1_23SharedMemoryClearOptionE0ELb0ELb0ELb0ENS5_33Tensor4DPermuteBMM0321ColumnMajorILi12EEENS5_40Tensor4DPermuteBMM0321ColumnMajorInverseILi12EEESU_vE10SelectBaseISO_vEEEEvNT_6ParamsE)
        /*0098*/ 	.short	0x0210
        /*009a*/ 	.short	0x0170


	//----- nvinfo : EIATTR_SW_WAR
	.align		4
.L_764:
        /*009c*/ 	.byte	0x04, 0x36
        /*009e*/ 	.short	(.L_766 - .L_765)
.L_765:
        /*00a0*/ 	.word	0x00000008
.L_766:


//--------------------- .nv.info._ZN7cutlass7Kernel2INS_4gemm6kernel20DefaultGemmUniversalINS_6half_tENS_6layout8RowMajorELNS_16ComplexTransformE0ELi8ES4_S6_LS7_0ELi8ES4_S6_fNS_4arch15OpClassTensorOpENS8_4Sm80ENS1_9GemmShapeILi128ELi128ELi32EEENSB_ILi64ELi64ELi32EEENSB_ILi16ELi8ELi16EEENS_8epilogue6thread17LinearCombinationIS4_Li8EffLNSG_9ScaleType4KindE0ELNS_15FloatRoundStyleE2ES4_EENS1_11threadblock30GemmIdentityThreadblockSwizzleILi8EEELi4ENS8_13OpMultiplyAddELNS1_23SharedMemoryClearOptionE0ELb0ELb0ELb0ENS5_9NoPermuteENS5_40Tensor4DPermuteBMM0321ColumnMajorInverseILi12EEEST_vE10SelectBaseISO_vEEEEvNT_6ParamsE --------------------------
	.section	.nv.info._ZN7cutlass7Kernel2INS_4gemm6kernel20DefaultGemmUniversalINS_6half_tENS_6layout8RowMajorELNS_16ComplexTransformE0ELi8ES4_S6_LS7_0ELi8ES4_S6_fNS_4arch15OpClassTensorOpENS8_4Sm80ENS1_9GemmShapeILi128ELi128ELi32EEENSB_ILi64ELi64ELi32EEENSB_ILi16ELi8ELi16EEENS_8epilogue6thread17LinearCombinationIS4_Li8EffLNSG_9ScaleType4KindE0ELNS_15FloatRoundStyleE2ES4_EENS1_11threadblock30GemmIdentityThreadblockSwizzleILi8EEELi4ENS8_13OpMultiplyAddELNS1_23SharedMemoryClearOptionE0ELb0ELb0ELb0ENS5_9NoPermuteENS5_40Tensor4DPermuteBMM0321ColumnMajorInverseILi12EEEST_vE10SelectBaseISO_vEEEEvNT_6ParamsE,"",@"SHT_CUDA_INFO"
	.sectionflags	@""
	.align	4


	//----- nvinfo : EIATTR_CUDA_API_VERSION
	.align		4
        /*0000*/ 	.byte	0x04, 0x37
        /*0002*/ 	.short	(.L_768 - .L_767)
.L_767:
        /*0004*/ 	.word	0x00000082


	//----- nvinfo : EIATTR_KPARAM_INFO
	.align		4
.L_768:
        /*0008*/ 	.byte	0x04, 0x17
        /*000a*/ 	.short	(.L_770 - .L_769)
.L_769:
        /*000c*/ 	.word	0x00000000
        /*0010*/ 	.short	0x0000
        /*0012*/ 	.short	0x0000
        /*0014*/ 	.byte	0x00, 0xf0, 0xc1, 0x05


	//----- nvinfo : EIATTR_SPARSE_MMA_MASK
	.align		4
.L_770:
        /*0018*/ 	.byte	0x03, 0x50
        /*001a*/ 	.short	0x0000


	//----- nvinfo : EIATTR_MAXREG_COUNT
	.align		4
        /*001c*/ 	.byte	0x03, 0x1b
        /*001e*/ 	.short	0x00ff


	//----- nvinfo : EIATTR_NUM_BARRIERS
	.align		4
        /*0020*/ 	.byte	0x02, 0x4c
        /*0022*/ 	.byte	0x01
	.zero		1


	//----- nvinfo : EIATTR_EXTERNS
	.align		4
        /*0024*/ 	.byte	0x04, 0x0f
        /*0026*/ 	.short	(.L_772 - .L_771)


	//   ....[0]....
	.align		4
.L_771:
        /*0028*/ 	.word	index@(__assertfail)


	//----- nvinfo : EIATTR_MERCURY_ISA_VERSION
	.align		4
.L_772:
        /*002c*/ 	.byte	0x03, 0x5f
        /*002e*/ 	.short	0x0101


	//----- nvinfo : EIATTR_COOP_GROUP_MASK_REGIDS
	.align		4
        /*0030*/ 	.byte	0x04, 0x29
        /*0032*/ 	.short	(.L_774 - .L_773)


	//   ....[0]....
.L_773:
        /*0034*/ 	.word	0xffffffff


	//   ....[1]....
        /*0038*/ 	.word	0x0500000f


	//----- nvinfo : EIATTR_COOP_GROUP_INSTR_OFFSETS
	.align		4
.L_774:
        /*003c*/ 	.byte	0x04, 0x28
        /*003e*/ 	.short	(.L_776 - .L_775)


	//   ....[0]....
.L_775:
        /*0040*/ 	.word	0x00000a40


	//   ....[1]....
        /*0044*/ 	.word	0x0000d930


	//----- nvinfo : EIATTR_SYSCALL_OFFSETS
	.align		4
.L_776:
        /*0048*/ 	.byte	0x04, 0x46
        /*004a*/ 	.short	(.L_778 - .L_777)


	//   ....[0]....
.L_777:
        /*004c*/ 	.word	0x00000580


	//   ....[1]....
        /*0050*/ 	.word	0x00000850


	//----- nvinfo : EIATTR_EXIT_INSTR_OFFSETS
	.align		4
.L_778:
        /*0054*/ 	.byte	0x04, 0x1c
        /*0056*/ 	.short	(.L_780 - .L_779)


	//   ....[0]....
.L_779:
        /*0058*/ 	.word	0x000000e0


	//   ....[1]....
        /*005c*/ 	.word	0x0000d7c0


	//   ....[2]....
        /*0060*/ 	.word	0x0000d800


	//   ....[3]....
        /*0064*/ 	.word	0x0000d8e0


	//----- nvinfo : EIATTR_INDIRECT_BRANCH_TARGETS
	.align		4
.L_780:
        /*0068*/ 	.byte	0x04, 0x34
        /*006a*/ 	.short	(.L_782 - .L_781)


	//   ....[0]....
.L_781:
        /*006c*/ 	.word	.L_x_3282@srel
        /*0070*/ 	.short	0x0
        /*0072*/ 	.short	0x0
        /*0074*/ 	.word	0x3
        /*0078*/ 	.word	.L_x_3283@srel
        /*007c*/ 	.word	.L_x_3284@srel
        /*0080*/ 	.word	.L_x_3285@srel


	//----- nvinfo : EIATTR_CRS_STACK_SIZE
	.align		4
.L_782:
        /*0084*/ 	.byte	0x04, 0x1e
        /*0086*/ 	.short	(.L_784 - .L_783)
.L_783:
        /*0088*/ 	.word	0x00000000


	//----- nvinfo : EIATTR_CBANK_PARAM_SIZE
	.align		4
.L_784:
        /*008c*/ 	.byte	0x03, 0x19
        /*008e*/ 	.short	0x0170


	//----- nvinfo : EIATTR_PARAM_CBANK
	.align		4
        /*0090*/ 	.byte	0x04, 0x0a
        /*0092*/ 	.short	(.L_786 - .L_785)
	.align		4
.L_785:
        /*0094*/ 	.word	index@(.nv.constant0._ZN7cutlass7Kernel2INS_4gemm6kernel20DefaultGemmUniversalINS_6half_tENS_6layout8RowMajorELNS_16ComplexTransformE0ELi8ES4_S6_LS7_0ELi8ES4_S6_fNS_4arch15OpClassTensorOpENS8_4Sm80ENS1_9GemmShapeILi128ELi128ELi32EEENSB_ILi64ELi64ELi32EEENSB_ILi16ELi8ELi16EEENS_8epilogue6thread17LinearCombinationIS4_Li8EffLNSG_9ScaleType4KindE0ELNS_15FloatRoundStyleE2ES4_EENS1_11threadblock30GemmIdentityThreadblockSwizzleILi8EEELi4ENS8_13OpMultiplyAddELNS1_23SharedMemoryClearOptionE0ELb0ELb0ELb0ENS5_9NoPermuteENS5_40Tensor4DPermuteBMM0321ColumnMajorInverseILi12EEEST_vE10SelectBaseISO_vEEEEvNT_6ParamsE)
        /*0098*/ 	.short	0x0210
        /*009a*/ 	.short	0x0170


	//----- nvinfo : EIATTR_SW_WAR
	.align		4
.L_786:
        /*009c*/ 	.byte	0x04, 0x36
        /*009e*/ 	.short	(.L_788 - .L_787)
.L_787:
        /*00a0*/ 	.word	0x00000008
.L_788:


//--------------------- .nv.info._ZN7cutlass7Kernel2INS_4gemm6kernel20DefaultGemmUniversalINS_6half_tENS_6layout8RowMajorELNS_16ComplexTransformE0ELi8ES4_S6_LS7_0ELi8ES4_S6_fNS_4arch15OpClassTensorOpENS8_4Sm80ENS1_9GemmShapeILi128ELi128ELi32EEENSB_ILi64ELi64ELi32EEENSB_ILi16ELi8ELi16EEENS_8epilogue6thread17LinearCombinationIS4_Li8EffLNSG_9ScaleType4KindE0ELNS_15FloatRoundStyleE2ES4_EENS1_11threadblock30GemmIdentityThreadblockSwizzleILi8EEELi4ENS8_13OpMultiplyAddELNS1_23SharedMemoryClearOptionE0ELb0ELb0ELb0ENS5_33Tensor4DPermuteBMM0321ColumnMajorILi12EEENS5_9NoPermuteEST_vE10SelectBaseISO_vEEEEvNT_6ParamsE --------------------------
	.section	.nv.info._ZN7cutlass7Kernel2INS_4gemm6kernel20DefaultGemmUniversalINS_6half_tENS_6layout8RowMajorELNS_16ComplexTransformE0ELi8ES4_S6_LS7_0ELi8ES4_S6_fNS_4arch15OpClassTensorOpENS8_4Sm80ENS1_9GemmShapeILi128ELi128ELi32EEENSB_ILi64ELi64ELi32EEENSB_ILi16ELi8ELi16EEENS_8epilogue6thread17LinearCombinationIS4_Li8EffLNSG_9ScaleType4KindE0ELNS_15FloatRoundStyleE2ES4_EENS1_11threadblock30GemmIdentityThreadblockSwizzleILi8EEELi4ENS8_13OpMultiplyAddELNS1_23SharedMemoryClearOptionE0ELb0ELb0ELb0ENS5_33Tensor4DPermuteBMM0321ColumnMajorILi12EEENS5_9NoPermuteEST_vE10SelectBaseISO_vEEEEvNT_6ParamsE,"",@"SHT_CUDA_INFO"
	.sectionflags	@""
	.align	4


	//----- nvinfo : EIATTR_CUDA_API_VERSION
	.align		4
        /*0000*/ 	.byte	0x04, 0x37
        /*0002*/ 	.short	(.L_790 - .L_789)
.L_789:
        /*0004*/ 	.word	0x00000082


	//----- nvinfo : EIATTR_KPARAM_INFO
	.align		4
.L_790:
        /*0008*/ 	.byte	0x04, 0x17
        /*000a*/ 	.short	(.L_792 - .L_791)
.L_791:
        /*000c*/ 	.word	0x00000000
        /*0010*/ 	.short	0x0000
        /*0012*/ 	.short	0x0000
        /*0014*/ 	.byte	0x00, 0xf0, 0xc1, 0x05


	//----- nvinfo : EIATTR_SPARSE_MMA_MASK
	.align		4
.L_792:
        /*0018*/ 	.byte	0x03, 0x50
        /*001a*/ 	.short	0x0000


	//----- nvinfo : EIATTR_MAXREG_COUNT
	.align		4
        /*001c*/ 	.byte	0x03, 0x1b
        /*001e*/ 	.short	0x00ff


	//----- nvinfo : EIATTR_NUM_BARRIERS
	.align		4
        /*0020*/ 	.byte	0x02, 0x4c
        /*0022*/ 	.byte	0x01
	.zero		1


	//----- nvinfo : EIATTR_MERCURY_ISA_VERSION
	.align		4
        /*0024*/ 	.byte	0x03, 0x5f
        /*0026*/ 	.short	0x0101


	//----- nvinfo : EIATTR_COOP_GROUP_MASK_REGIDS
	.align		4
        /*0028*/ 	.byte	0x04, 0x29
        /*002a*/ 	.short	(.L_794 - .L_793)


	//   ....[0]....
.L_793:
        /*002c*/ 	.word	0xffffffff


	//----- nvinfo : EIATTR_COOP_GROUP_INSTR_OFFSETS
	.align		4
.L_794:
        /*0030*/ 	.byte	0x04, 0x28
        /*0032*/ 	.short	(.L_796 - .L_795)


	//   ....[0]....
.L_795:
        /*0034*/ 	.word	0x00001390


	//----- nvinfo : EIATTR_EXIT_INSTR_OFFSETS
	.align		4
.L_796:
        /*0038*/ 	.byte	0x04, 0x1c
        /*003a*/ 	.short	(.L_798 - .L_797)


	//   ....[0]....
.L_797:
        /*003c*/ 	.word	0x000000e0


	//   ....[1]....
        /*0040*/ 	.word	0x00009260


	//   ....[2]....
        /*0044*/ 	.word	0x00009290


	//   ....[3]....
        /*0048*/ 	.word	0x00009360


	//----- nvinfo : EIATTR_INDIRECT_BRANCH_TARGETS
	.align		4
.L_798:
        /*004c*/ 	.byte	0x04, 0x34
        /*004e*/ 	.short	(.L_800 - .L_799)


	//   ....[0]....
.L_799:
        /*0050*/ 	.word	.L_x_3286@srel
        /*0054*/ 	.short	0x0
        /*0056*/ 	.short	0x0
        /*0058*/ 	.word	0x3
        /*005c*/ 	.word	.L_x_3287@srel
        /*0060*/ 	.word	.L_x_3288@srel
        /*0064*/ 	.word	.L_x_3289@srel


	//----- nvinfo : EIATTR_CRS_STACK_SIZE
	.align		4
.L_800:
        /*0068*/ 	.byte	0x04, 0x1e
        /*006a*/ 	.short	(.L_802 - .L_801)
.L_801:
        /*006c*/ 	.word	0x00000000


	//----- nvinfo : EIATTR_CBANK_PARAM_SIZE
	.align		4
.L_802:
        /*0070*/ 	.byte	0x03, 0x19
        /*0072*/ 	.short	0x0170


	//----- nvinfo : EIATTR_PARAM_CBANK
	.align		4
        /*0074*/ 	.byte	0x04, 0x0a
        /*0076*/ 	.short	(.L_804 - .L_803)
	.align		4
.L_803:
        /*0078*/ 	.word	index@(.nv.constant0._ZN7cutlass7Kernel2INS_4gemm6kernel20DefaultGemmUniversalINS_6half_tENS_6layout8RowMajorELNS_16ComplexTransformE0ELi8ES4_S6_LS7_0ELi8ES4_S6_fNS_4arch15OpClassTensorOpENS8_4Sm80ENS1_9GemmShapeILi128ELi128ELi32EEENSB_ILi64ELi64ELi32EEENSB_ILi16ELi8ELi16EEENS_8epilogue6thread17LinearCombinationIS4_Li8EffLNSG_9ScaleType4KindE0ELNS_15FloatRoundStyleE2ES4_EENS1_11threadblock30GemmIdentityThreadblockSwizzleILi8EEELi4ENS8_13OpMultiplyAddELNS1_23SharedMemoryClearOptionE0ELb0ELb0ELb0ENS5_33Tensor4DPermuteBMM0321ColumnMajorILi12EEENS5_9NoPermuteEST_vE10SelectBaseISO_vEEEEvNT_6ParamsE)
        /*007c*/ 	.short	0x0210
        /*007e*/ 	.short	0x0170


	//----- nvinfo : EIATTR_SW_WAR
	.align		4
.L_804:
        /*0080*/ 	.byte	0x04, 0x36
        /*0082*/ 	.short	(.L_806 - .L_805)
.L_805:
        /*0084*/ 	.word	0x00000008
.L_806:


//--------------------- .nv.info._ZN7cutlass7Kernel2INS_4gemm6kernel20DefaultGemmUniversalINS_6half_tENS_6layout8RowMajorELNS_16ComplexTransformE0ELi8ES4_S6_LS7_0ELi8ES4_S6_fNS_4arch15OpClassTensorOpENS8_4Sm80ENS1_9GemmShapeILi128ELi128ELi32EEENSB_ILi64ELi64ELi32EEENSB_ILi16ELi8ELi16EEENS_8epilogue6thread17LinearCombinationIS4_Li8EffLNSG_9ScaleType4KindE0ELNS_15FloatRoundStyleE2ES4_EENS1_11threadblock30GemmIdentityThreadblockSwizzleILi8EEELi4ENS8_13OpMultiplyAddELNS1_23SharedMemoryClearOptionE0ELb0ELb0ELb0ENS5_33Tensor4DPermuteBMM0321ColumnMajorILi12EEENS5_40Tensor4DPermuteBMM0321ColumnMajorInverseILi12EEENS5_9NoPermuteEvE10SelectBaseISO_vEEEEvNT_6ParamsE --------------------------
	.section	.nv.info._ZN7cutlass7Kernel2INS_4gemm6kernel20DefaultGemmUniversalINS_6half_tENS_6layout8RowMajorELNS_16ComplexTransformE0ELi8ES4_S6_LS7_0ELi8ES4_S6_fNS_4arch15OpClassTensorOpENS8_4Sm80ENS1_9GemmShapeILi128ELi128ELi32EEENSB_ILi64ELi64ELi32EEENSB_ILi16ELi8ELi16EEENS_8epilogue6thread17LinearCombinationIS4_Li8EffLNSG_9ScaleType4KindE0ELNS_15FloatRoundStyleE2ES4_EENS1_11threadblock30GemmIdentityThreadblockSwizzleILi8EEELi4ENS8_13OpMultiplyAddELNS1_23SharedMemoryClearOptionE0ELb0ELb0ELb0ENS5_33Tensor4DPermuteBMM0321ColumnMajorILi12EEENS5_40Tensor4DPermuteBMM0321ColumnMajorInverseILi12EEENS5_9NoPermuteEvE10SelectBaseISO_vEEEEvNT_6ParamsE,"",@"SHT_CUDA_INFO"
	.sectionflags	@""
	.align	4


	//----- nvinfo : EIATTR_CUDA_API_VERSION
	.align		4
        /*0000*/ 	.byte	0x04, 0x37
        /*0002*/ 	.short	(.L_808 - .L_807)
.L_807:
        /*0004*/ 	.word	0x00000082


	//----- nvinfo : EIATTR_KPARAM_INFO
	.align		4
.L_808:
        /*0008*/ 	.byte	0x04, 0x17
        /*000a*/ 	.short	(.L_810 - .L_809)
.L_809:
        /*000c*/ 	.word	0x00000000
        /*0010*/ 	.short	0x0000
        /*0012*/ 	.short	0x0000
        /*0014*/ 	.byte	0x00, 0xf0, 0xc1, 0x05


	//----- nvinfo : EIATTR_SPARSE_MMA_MASK
	.align		4
.L_810:
        /*0018*/ 	.byte	0x03, 0x50
        /*001a*/ 	.short	0x0000


	//----- nvinfo : EIATTR_MAXREG_COUNT
	.align		4
        /*001c*/ 	.byte	0x03, 0x1b
        /*001e*/ 	.short	0x00ff


	//----- nvinfo : EIATTR_NUM_BARRIERS
	.align		4
        /*0020*/ 	.byte	0x02, 0x4c
        /*0022*/ 	.byte	0x01
	.zero		1


	//----- nvinfo : EIATTR_EXTERNS
	.align		4
        /*0024*/ 	.byte	0x04, 0x0f
        /*0026*/ 	.short	(.L_812 - .L_811)


	//   ....[0]....
	.align		4
.L_811:
        /*0028*/ 	.word	index@(__assertfail)


	//----- nvinfo : EIATTR_MERCURY_ISA_VERSION
	.align		4
.L_812:
        /*002c*/ 	.byte	0x03, 0x5f
        /*002e*/ 	.short	0x0101


	//----- nvinfo : EIATTR_COOP_GROUP_MASK_REGIDS
	.align		4
        /*0030*/ 	.byte	0x04, 0x29
        /*0032*/ 	.short	(.L_814 - .L_813)


	//   ....[0]....
.L_813:
        /*0034*/ 	.word	0xffffffff


	//   ....[1]....
        /*0038*/ 	.word	0x0500000f


	//----- nvinfo : EIATTR_COOP_GROUP_INSTR_OFFSETS
	.align		4
.L_814:
        /*003c*/ 	.byte	0x04, 0x28
        /*003e*/ 	.short	(.L_816 - .L_815)


	//   ....[0]....
.L_815:
        /*0040*/ 	.word	0x00000a20


	//   ....[1]....
        /*0044*/ 	.word	0x0000bfe0


	//----- nvinfo : EIATTR_SYSCALL_OFFSETS
	.align		4
.L_816:
        /*0048*/ 	.byte	0x04, 0x46
        /*004a*/ 	.short	(.L_818 - .L_817)


	//   ....[0]....
.L_817:
        /*004c*/ 	.word	0x00000570


	//----- nvinfo : EIATTR_EXIT_INSTR_OFFSETS
	.align		4
.L_818:
        /*0050*/ 	.byte	0x04, 0x1c
        /*0052*/ 	.short	(.L_820 - .L_819)


	//   ....[0]....
.L_819:
        /*0054*/ 	.word	0x000000e0


	//   ....[1]....
        /*0058*/ 	.word	0x0000be70


	//   ....[2]....
        /*005c*/ 	.word	0x0000beb0


	//   ....[3]....
        /*0060*/ 	.word	0x0000bf90


	//----- nvinfo : EIATTR_INDIRECT_BRANCH_TARGETS
	.align		4
.L_820:
        /*0064*/ 	.byte	0x04, 0x34
        /*0066*/ 	.short	(.L_822 - .L_821)


	//   ....[0]....
.L_821:
        /*0068*/ 	.word	.L_x_3290@srel
        /*006c*/ 	.short	0x0
        /*006e*/ 	.short	0x0
        /*0070*/ 	.word	0x3
        /*0074*/ 	.word	.L_x_3291@srel
        /*0078*/ 	.word	.L_x_3292@srel
        /*007c*/ 	.word	.L_x_3293@srel


	//----- nvinfo : EIATTR_CRS_STACK_SIZE
	.align		4
.L_822:
        /*0080*/ 	.byte	0x04, 0x1e
        /*0082*/ 	.short	(.L_824 - .L_823)
.L_823:
        /*0084*/ 	.word	0x00000000


	//----- nvinfo : EIATTR_CBANK_PARAM_SIZE
	.align		4
.L_824:
        /*0088*/ 	.byte	0x03, 0x19
        /*008a*/ 	.short	0x0170


	//----- nvinfo : EIATTR_PARAM_CBANK
	.align		4
        /*008c*/ 	.byte	0x04, 0x0a
        /*008e*/ 	.short	(.L_826 - .L_825)
	.align		4
.L_825:
        /*0090*/ 	.word	index@(.nv.constant0._ZN7cutlass7Kernel2INS_4gemm6kernel20DefaultGemmUniversalINS_6half_tENS_6layout8RowMajorELNS_16ComplexTransformE0ELi8ES4_S6_LS7_0ELi8ES4_S6_fNS_4arch15OpClassTensorOpENS8_4Sm80ENS1_9GemmShapeILi128ELi128ELi32EEENSB_ILi64ELi64ELi32EEENSB_ILi16ELi8ELi16EEENS_8epilogue6thread17LinearCombinationIS4_Li8EffLNSG_9ScaleType4KindE0ELNS_15FloatRoundStyleE2ES4_EENS1_11threadblock30GemmIdentityThreadblockSwizzleILi8EEELi4ENS8_13OpMultiplyAddELNS1_23SharedMemoryClearOptionE0ELb0ELb0ELb0ENS5_33Tensor4DPermuteBMM0321ColumnMajorILi12EEENS5_40Tensor4DPermuteBMM0321ColumnMajorInverseILi12EEENS5_9NoPermuteEvE10SelectBaseISO_vEEEEvNT_6ParamsE)
        /*0094*/ 	.short	0x0210
        /*0096*/ 	.short	0x0170


	//----- nvinfo : EIATTR_SW_WAR
	.align		4
.L_826:
        /*0098*/ 	.byte	0x04, 0x36
        /*009a*/ 	.short	(.L_828 - .L_827)
.L_827:
        /*009c*/ 	.word	0x00000008
.L_828:


//--------------------- .nv.info._ZN7cutlass7Kernel2INS_4gemm6kernel20DefaultGemmUniversalINS_6half_tENS_6layout8RowMajorELNS_16ComplexTransformE0ELi8ES4_S6_LS7_0ELi8ES4_S6_fNS_4arch15OpClassTensorOpENS8_4Sm80ENS1_9GemmShapeILi128ELi128ELi32EEENSB_ILi64ELi64ELi32EEENSB_ILi16ELi8ELi16EEENS_8epilogue6thread17LinearCombinationIS4_Li8EffLNSG_9ScaleType4KindE0ELNS_15FloatRoundStyleE2ES4_EENS1_11threadblock30GemmIdentityThreadblockSwizzleILi8EEELi4ENS8_13OpMultiplyAddELNS1_23SharedMemoryClearOptionE0ELb0ELb0ELb0ENS5_9NoPermuteENS5_40Tensor4DPermuteBMM0321ColumnMajorInverseILi12EEESR_vE10SelectBaseISO_vEEEEvNT_6ParamsE --------------------------
	.section	.nv.info._ZN7cutlass7Kernel2INS_4gemm6kernel20DefaultGemmUniversalINS_6half_tENS_6layout8RowMajorELNS_16ComplexTransformE0ELi8ES4_S6_LS7_0ELi8ES4_S6_fNS_4arch15OpClassTensorOpENS8_4Sm80ENS1_9GemmShapeILi128ELi128ELi32EEENSB_ILi64ELi64ELi32EEENSB_ILi16ELi8ELi16EEENS_8epilogue6thread17LinearCombinationIS4_Li8EffLNSG_9ScaleType4KindE0ELNS_15FloatRoundStyleE2ES4_EENS1_11threadblock30GemmIdentityThreadblockSwizzleILi8EEELi4ENS8_13OpMultiplyAddELNS1_23SharedMemoryClearOptionE0ELb0ELb0ELb0ENS5_9NoPermuteENS5_40Tensor4DPermuteBMM0321ColumnMajorInverseILi12EEESR_vE10SelectBaseISO_vEEEEvNT_6ParamsE,"",@"SHT_CUDA_INFO"
	.sectionflags	@""
	.align	4


	//----- nvinfo : EIATTR_CUDA_API_VERSION
	.align		4
        /*0000*/ 	.byte	0x04, 0x37
        /*0002*/ 	.short	(.L_830 - .L_829)
.L_829:
        /*0004*/ 	.word	0x00000082


	//----- nvinfo : EIATTR_KPARAM_INFO
	.align		4
.L_830:
        /*0008*/ 	.byte	0x04, 0x17
        /*000a*/ 	.short	(.L_832 - .L_831)
.L_831:
        /*000c*/ 	.word	0x00000000
        /*0010*/ 	.short	0x0000
        /*0012*/ 	.short	0x0000
        /*0014*/ 	.byte	0x00, 0xf0, 0xc1, 0x05


	//----- nvinfo : EIATTR_SPARSE_MMA_MASK
	.align		4
.L_832:
        /*0018*/ 	.byte	0x03, 0x50
        /*001a*/ 	.short	0x0000


	//----- nvinfo : EIATTR_MAXREG_COUNT
	.align		4
        /*001c*/ 	.byte	0x03, 0x1b
        /*001e*/ 	.short	0x00ff


	//----- nvinfo : EIATTR_NUM_BARRIERS
	.align		4
        /*0020*/ 	.byte	0x02, 0x4c
        /*0022*/ 	.byte	0x01
	.zero		1


	//----- nvinfo : EIATTR_EXTERNS
	.align		4
        /*0024*/ 	.byte	0x04, 0x0f
        /*0026*/ 	.short	(.L_834 - .L_833)


	//   ....[0]....
	.align		4
.L_833:
        /*0028*/ 	.word	index@(__assertfail)


	//----- nvinfo : EIATTR_MERCURY_ISA_VERSION
	.align		4
.L_834:
        /*002c*/ 	.byte	0x03, 0x5f
        /*002e*/ 	.short	0x0101


	//----- nvinfo : EIATTR_COOP_GROUP_MASK_REGIDS
	.align		4
        /*0030*/ 	.byte	0x04, 0x29
        /*0032*/ 	.short	(.L_836 - .L_835)


	//   ....[0]....
.L_835:
        /*0034*/ 	.word	0xffffffff


	//   ....[1]....
        /*0038*/ 	.word	0x0500000f


	//----- nvinfo : EIATTR_COOP_GROUP_INSTR_OFFSETS
	.align		4
.L_836:
        /*003c*/ 	.byte	0x04, 0x28
        /*003e*/ 	.short	(.L_838 - .L_837)


	//   ....[0]....
.L_837:
        /*0040*/ 	.word	0x00000a20


	//   ....[1]....
        /*0044*/ 	.word	0x0000ad20


	//----- nvinfo : EIATTR_SYSCALL_OFFSETS
	.align		4
.L_838:
        /*0048*/ 	.byte	0x04, 0x46
        /*004a*/ 	.short	(.L_840 - .L_839)


	//   ....[0]....
.L_839:
        /*004c*/ 	.word	0x00000570


	//----- nvinfo : EIATTR_EXIT_INSTR_OFFSETS
	.align		4
.L_840:
        /*0050*/ 	.byte	0x04, 0x1c
        /*0052*/ 	.short	(.L_842 - .L_841)


	//   ....[0]....
.L_841:
        /*0054*/ 	.word	0x000000e0


	//   ....[1]....
        /*0058*/ 	.word	0x0000abb0


	//   ....[2]....
        /*005c*/ 	.word	0x0000abf0


	//   ....[3]....
        /*0060*/ 	.word	0x0000acd0


	//----- nvinfo : EIATTR_INDIRECT_BRANCH_TARGETS
	.align		4
.L_842:
        /*0064*/ 	.byte	0x04, 0x34
        /*0066*/ 	.short	(.L_844 - .L_843)


	//   ....[0]....
.L_843:
        /*0068*/ 	.word	.L_x_3294@srel
        /*006c*/ 	.short	0x0
        /*006e*/ 	.short	0x0
        /*0070*/ 	.word	0x3
        /*0074*/ 	.word	.L_x_3295@srel
        /*0078*/ 	.word	.L_x_3296@srel
        /*007c*/ 	.word	.L_x_3297@srel


	//----- nvinfo : EIATTR_CRS_STACK_SIZE
	.align		4
.L_844:
        /*0080*/ 	.byte	0x04, 0x1e
        /*0082*/ 	.short	(.L_846 - .L_845)
.L_845:
        /*0084*/ 	.word	0x00000000


	//----- nvinfo : EIATTR_CBANK_PARAM_SIZE
	.align		4
.L_846:
        /*0088*/ 	.byte	0x03, 0x19
        /*008a*/ 	.short	0x0170


	//----- nvinfo : EIATTR_PARAM_CBANK
	.align		4
        /*008c*/ 	.byte	0x04, 0x0a
        /*008e*/ 	.short	(.L_848 - .L_847)
	.align		4
.L_847:
        /*0090*/ 	.word	index@(.nv.constant0._ZN7cutlass7Kernel2INS_4gemm6kernel20DefaultGemmUniversalINS_6half_tENS_6layout8RowMajorELNS_16ComplexTransformE0ELi8ES4_S6_LS7_0ELi8ES4_S6_fNS_4arch15OpClassTensorOpENS8_4Sm80ENS1_9GemmShapeILi128ELi128ELi32EEENSB_ILi64ELi64ELi32EEENSB_ILi16ELi8ELi16EEENS_8epilogue6thread17LinearCombinationIS4_Li8EffLNSG_9ScaleType4KindE0ELNS_15FloatRoundStyleE2ES4_EENS1_11threadblock30GemmIdentityThreadblockSwizzleILi8EEELi4ENS8_13OpMultiplyAddELNS1_23SharedMemoryClearOptionE0ELb0ELb0ELb0ENS5_9NoPermuteENS5_40Tensor4DPermuteBMM0321ColumnMajorInverseILi12EEESR_vE10SelectBaseISO_vEEEEvNT_6ParamsE)
        /*0094*/ 	.short	0x0210
        /*0096*/ 	.short	0x0170


	//----- nvinfo : EIATTR_SW_WAR
	.align		4
.L_848:
        /*0098*/ 	.byte	0x04, 0x36
        /*009a*/ 	.short	(.L_850 - .L_849)
.L_849:
        /*009c*/ 	.word	0x00000008
.L_850:


//--------------------- .nv.info._ZN7cutlass7Kernel2INS_4gemm6kernel20DefaultGemmUniversalINS_6half_tENS_6layout8RowMajorELNS_16ComplexTransformE0ELi8ES4_S6_LS7_0ELi8ES4_S6_fNS_4arch15OpClassTensorOpENS8_4Sm80ENS1_9GemmShapeILi128ELi128ELi32EEENSB_ILi64ELi64ELi32EEENSB_ILi16ELi8ELi16EEENS_8epilogue6thread17LinearCombinationIS4_Li8EffLNSG_9ScaleType4KindE0ELNS_15FloatRoundStyleE2ES4_EENS1_11threadblock30GemmIdentityThreadblockSwizzleILi8EEELi4ENS8_13OpMultiplyAddELNS1_23SharedMemoryClearOptionE0ELb0ELb0ELb0ENS5_33Tensor4DPermuteBMM0321ColumnMajorILi12EEENS5_9NoPermuteENS5_40Tensor4DPermuteBMM0321ColumnMajorInverseILi12EEEvE10SelectBaseISO_vEEEEvNT_6ParamsE --------------------------
	.section	.nv.info._ZN7cutlass7Kernel2INS_4gemm6kernel20DefaultGemmUniversalINS_6half_tENS_6layout8RowMajorELNS_16ComplexTransformE0ELi8ES4_S6_LS7_0ELi8ES4_S6_fNS_4arch15OpClassTensorOpENS8_4Sm80ENS1_9GemmShapeILi128ELi128ELi32EEENSB_ILi64ELi64ELi32EEENSB_ILi16ELi8ELi16EEENS_8epilogue6thread17LinearCombinationIS4_Li8EffLNSG_9ScaleType4KindE0ELNS_15FloatRoundStyleE2ES4_EENS1_11threadblock30GemmIdentityThreadblockSwizzleILi8EEELi4ENS8_13OpMultiplyAddELNS1_23SharedMemoryClearOptionE0ELb0ELb0ELb0ENS5_33Tensor4DPermuteBMM0321ColumnMajorILi12EEENS5_9NoPermuteENS5_40Tensor4DPermuteBMM0321ColumnMajorInverseILi12EEEvE10SelectBaseISO_vEEEEvNT_6ParamsE,"",@"SHT_CUDA_INFO"
	.sectionflags	@""
	.align	4


	//----- nvinfo : EIATTR_CUDA_API_VERSION
	.align		4
        /*0000*/ 	.byte	0x04, 0x37
        /*0002*/ 	.short	(.L_852 - .L_851)
.L_851:
        /*0004*/ 	.word	0x00000082


	//----- nvinfo : EIATTR_KPARAM_INFO
	.align		4
.L_852:
        /*0008*/ 	.byte	0x04, 0x17
        /*000a*/ 	.short	(.L_854 - .L_853)
.L_853:
        /*000c*/ 	.word	0x00000000
        /*0010*/ 	.short	0x0000
        /*0012*/ 	.short	0x0000
        /*0014*/ 	.byte	0x00, 0xf0, 0xc1, 0x05


	//----- nvinfo : EIATTR_SPARSE_MMA_MASK
	.align		4
.L_854:
        /*0018*/ 	.byte	0x03, 0x50
        /*001a*/ 	.short	0x0000


	//----- nvinfo : EIATTR_MAXREG_COUNT
	.align		4
        /*001c*/ 	.byte	0x03, 0x1b
        /*001e*/ 	.short	0x00ff


	//----- nvinfo : EIATTR_NUM_BARRIERS
	.align		4
        /*0020*/ 	.byte	0x02, 0x4c
        /*0022*/ 	.byte	0x01
	.zero		1


	//----- nvinfo : EIATTR_EXTERNS
	.align		4
        /*0024*/ 	.byte	0x04, 0x0f
        /*0026*/ 	.short	(.L_856 - .L_855)


	//   ....[0]....
	.align		4
.L_855:
        /*0028*/ 	.word	index@(__assertfail)


	//----- nvinfo : EIATTR_MERCURY_ISA_VERSION
	.align		4
.L_856:
        /*002c*/ 	.byte	0x03, 0x5f
        /*002e*/ 	.short	0x0101


	//----- nvinfo : EIATTR_COOP_GROUP_MASK_REGIDS
	.align		4
        /*0030*/ 	.byte	0x04, 0x29
        /*0032*/ 	.short	(.L_858 - .L_857)


	//   ....[0]....
.L_857:
        /*0034*/ 	.word	0xffffffff


	//   ....[1]....
        /*0038*/ 	.word	0x0500000f


	//----- nvinfo : EIATTR_COOP_GROUP_INSTR_OFFSETS
	.align		4
.L_858:
        /*003c*/ 	.byte	0x04, 0x28
        /*003e*/ 	.short	(.L_860 - .L_859)


	//   ....[0]....
.L_859:
        /*0040*/ 	.word	0x00000940


	//   ....[1]....
        /*0044*/ 	.word	0x0000c250


	//----- nvinfo : EIATTR_SYSCALL_OFFSETS
	.align		4
.L_860:
        /*0048*/ 	.byte	0x04, 0x46
        /*004a*/ 	.short	(.L_862 - .L_861)


	//   ....[0]....
.L_861:
        /*004c*/ 	.word	0x00000690


	//----- nvinfo : EIATTR_EXIT_INSTR_OFFSETS
	.align		4
.L_862:
        /*0050*/ 	.byte	0x04, 0x1c
        /*0052*/ 	.short	(.L_864 - .L_863)


	//   ....[0]....
.L_863:
        /*0054*/ 	.word	0x000000e0


	//   ....[1]....
        /*0058*/ 	.word	0x0000c0e0


	//   ....[2]....
        /*005c*/ 	.word	0x0000c120


	//   ....[3]....
        /*0060*/ 	.word	0x0000c200


	//----- nvinfo : EIATTR_INDIRECT_BRANCH_TARGETS
	.align		4
.L_864:
        /*0064*/ 	.byte	0x04, 0x34
        /*0066*/ 	.short	(.L_866 - .L_865)


	//   ....[0]....
.L_865:
        /*0068*/ 	.word	.L_x_3298@srel
        /*006c*/ 	.short	0x0
        /*006e*/ 	.short	0x0
        /*0070*/ 	.word	0x3
        /*0074*/ 	.word	.L_x_3299@srel
        /*0078*/ 	.word	.L_x_3300@srel
        /*007c*/ 	.word	.L_x_3301@srel


	//----- nvinfo : EIATTR_CRS_STACK_SIZE
	.align		4
.L_866:
        /*0080*/ 	.byte	0x04, 0x1e
        /*0082*/ 	.short	(.L_868 - .L_867)
.L_867:
        /*0084*/ 	.word	0x00000000


	//----- nvinfo : EIATTR_CBANK_PARAM_SIZE
	.align		4
.L_868:
        /*0088*/ 	.byte	0x03, 0x19
        /*008a*/ 	.short	0x0170


	//----- nvinfo : EIATTR_PARAM_CBANK
	.align		4
        /*008c*/ 	.byte	0x04, 0x0a
        /*008e*/ 	.short	(.L_870 - .L_869)
	.align		4
.L_869:
        /*0090*/ 	.word	index@(.nv.constant0._ZN7cutlass7Kernel2INS_4gemm6kernel20DefaultGemmUniversalINS_6half_tENS_6layout8RowMajorELNS_16ComplexTransformE0ELi8ES4_S6_LS7_0ELi8ES4_S6_fNS_4arch15OpClassTensorOpENS8_4Sm80ENS1_9GemmShapeILi128ELi128ELi32EEENSB_ILi64ELi64ELi32EEENSB_ILi16ELi8ELi16EEENS_8epilogue6thread17LinearCombinationIS4_Li8EffLNSG_9ScaleType4KindE0ELNS_15FloatRoundStyleE2ES4_EENS1_11threadblock30GemmIdentityThreadblockSwizzleILi8EEELi4ENS8_13OpMultiplyAddELNS1_23SharedMemoryClearOptionE0ELb0ELb0ELb0ENS5_33Tensor4DPermuteBMM0321ColumnMajorILi12EEENS5_9NoPermuteENS5_40Tensor4DPermuteBMM0321ColumnMajorInverseILi12EEEvE10SelectBaseISO_vEEEEvNT_6ParamsE)
        /*0094*/ 	.short	0x0210
        /*0096*/ 	.short	0x0170


	//----- nvinfo : EIATTR_SW_WAR
	.align		4
.L_870:
        /*0098*/ 	.byte	0x04, 0x36
        /*009a*/ 	.short	(.L_872 - .L_871)
.L_871:
        /*009c*/ 	.word	0x00000008
.L_872:


//--------------------- .nv.info._ZN7cutlass7Kernel2INS_4gemm6kernel20DefaultGemmUniversalINS_6half_tENS_6layout8RowMajorELNS_16ComplexTransformE0ELi8ES4_S6_LS7_0ELi8ES4_S6_fNS_4arch15OpClassTensorOpENS8_4Sm80ENS1_9GemmShapeILi128ELi128ELi32EEENSB_ILi64ELi64ELi32EEENSB_ILi16ELi8ELi16EEENS_8epilogue6thread17LinearCombinationIS4_Li8EffLNSG_9ScaleType4KindE0ELNS_15FloatRoundStyleE2ES4_EENS1_11threadblock30GemmIdentityThreadblockSwizzleILi8EEELi4ENS8_13OpMultiplyAddELNS1_23SharedMemoryClearOptionE0ELb0ELb0ELb0ENS5_9NoPermuteESR_NS5_40Tensor4DPermuteBMM0321ColumnMajorInverseILi12EEEvE10SelectBaseISO_vEEEEvNT_6ParamsE --------------------------
	.section	.nv.info._ZN7cutlass7Kernel2INS_4gemm6kernel20DefaultGemmUniversalINS_6half_tENS_6layout8RowMajorELNS_16ComplexTransformE0ELi8ES4_S6_LS7_0ELi8ES4_S6_fNS_4arch15OpClassTensorOpENS8_4Sm80ENS1_9GemmShapeILi128ELi128ELi32EEENSB_ILi64ELi64ELi32EEENSB_ILi16ELi8ELi16EEENS_8epilogue6thread17LinearCombinationIS4_Li8EffLNSG_9ScaleType4KindE0ELNS_15FloatRoundStyleE2ES4_EENS1_11threadblock30GemmIdentityThreadblockSwizzleILi8EEELi4ENS8_13OpMultiplyAddELNS1_23SharedMemoryClearOptionE0ELb0ELb0ELb0ENS5_9NoPermuteESR_NS5_40Tensor4DPermuteBMM0321ColumnMajorInverseILi12EEEvE10SelectBaseISO_vEEEEvNT_6ParamsE,"",@"SHT_CUDA_INFO"
	.sectionflags	@""
	.align	4


	//----- nvinfo : EIATTR_CUDA_API_VERSION
	.align		4
        /*0000*/ 	.byte	0x04, 0x37
        /*0002*/ 	.short	(.L_874 - .L_873)
.L_873:
        /*0004*/ 	.word	0x00000082


	//----- nvinfo : EIATTR_KPARAM_INFO
	.align		4
.L_874:
        /*0008*/ 	.byte	0x04, 0x17
        /*000a*/ 	.short	(.L_876 - .L_875)
.L_875:
        /*000c*/ 	.word	0x00000000
        /*0010*/ 	.short	0x0000
        /*0012*/ 	.short	0x0000
        /*0014*/ 	.byte	0x00, 0xf0, 0xc1, 0x05


	//----- nvinfo : EIATTR_SPARSE_MMA_MASK
	.align		4
.L_876:
        /*0018*/ 	.byte	0x03, 0x50
        /*001a*/ 	.short	0x0000


	//----- nvinfo : EIATTR_MAXREG_COUNT
	.align		4
        /*001c*/ 	.byte	0x03, 0x1b
        /*001e*/ 	.short	0x00ff


	//----- nvinfo : EIATTR_NUM_BARRIERS
	.align		4
        /*0020*/ 	.byte	0x02, 0x4c
        /*0022*/ 	.byte	0x01
	.zero		1


	//----- nvinfo : EIATTR_EXTERNS
	.align		4
        /*0024*/ 	.byte	0x04, 0x0f
        /*0026*/ 	.short	(.L_878 - .L_877)


	//   ....[0]....
	.align		4
.L_877:
        /*0028*/ 	.word	index@(__assertfail)


	//----- nvinfo : EIATTR_MERCURY_ISA_VERSION
	.align		4
.L_878:
        /*002c*/ 	.byte	0x03, 0x5f
        /*002e*/ 	.short	0x0101


	//----- nvinfo : EIATTR_COOP_GROUP_MASK_REGIDS
	.align		4
        /*0030*/ 	.byte	0x04, 0x29
        /*0032*/ 	.short	(.L_880 - .L_879)


	//   ....[0]....
.L_879:
        /*0034*/ 	.word	0xffffffff


	//   ....[1]....
        /*0038*/ 	.word	0x0500000f


	//----- nvinfo : EIATTR_COOP_GROUP_INSTR_OFFSETS
	.align		4
.L_880:
        /*003c*/ 	.byte	0x04, 0x28
        /*003e*/ 	.short	(.L_882 - .L_881)


	//   ....[0]....
.L_881:
        /*0040*/ 	.word	0x00000940


	//   ....[1]....
        /*0044*/ 	.word	0x0000af90


	//----- nvinfo : EIATTR_SYSCALL_OFFSETS
	.align		4
.L_882:
        /*0048*/ 	.byte	0x04, 0x46
        /*004a*/ 	.short	(.L_884 - .L_883)


	//   ....[0]....
.L_883:
        /*004c*/ 	.word	0x00000690


	//----- nvinfo : EIATTR_EXIT_INSTR_OFFSETS
	.align		4
.L_884:
        /*0050*/ 	.byte	0x04, 0x1c
        /*0052*/ 	.short	(.L_886 - .L_885)


	//   ....[0]....
.L_885:
        /*0054*/ 	.word	0x000000e0


	//   ....[1]....
        /*0058*/ 	.word	0x0000ae20


	//   ....[2]....
        /*005c*/ 	.word	0x0000ae60


	//   ....[3]....
        /*0060*/ 	.word	0x0000af40


	//----- nvinfo : EIATTR_INDIRECT_BRANCH_TARGETS
	.align		4
.L_886:
        /*0064*/ 	.byte	0x04, 0x34
        /*0066*/ 	.short	(.L_888 - .L_887)


	//   ....[0]....
.L_887:
        /*0068*/ 	.word	.L_x_3302@srel
        /*006c*/ 	.short	0x0
        /*006e*/ 	.short	0x0
        /*0070*/ 	.word	0x3
        /*0074*/ 	.word	.L_x_3303@srel
        /*0078*/ 	.word	.L_x_3304@srel
        /*007c*/ 	.word	.L_x_3305@srel


	//----- nvinfo : EIATTR_CRS_STACK_SIZE
	.align		4
.L_888:
        /*0080*/ 	.byte	0x04, 0x1e
        /*0082*/ 	.short	(.L_890 - .L_889)
.L_889:
        /*0084*/ 	.word	0x00000000


	//----- nvinfo : EIATTR_CBANK_PARAM_SIZE
	.align		4
.L_890:
        /*0088*/ 	.byte	0x03, 0x19
        /*008a*/ 	.short	0x0170


	//----- nvinfo : EIATTR_PARAM_CBANK
	.align		4
        /*008c*/ 	.byte	0x04, 0x0a
        /*008e*/ 	.short	(.L_892 - .L_891)
	.align		4
.L_891:
        /*0090*/ 	.word	index@(.nv.constant0._ZN7cutlass7Kernel2INS_4gemm6kernel20DefaultGemmUniversalINS_6half_tENS_6layout8RowMajorELNS_16ComplexTransformE0ELi8ES4_S6_LS7_0ELi8ES4_S6_fNS_4arch15OpClassTensorOpENS8_4Sm80ENS1_9GemmShapeILi128ELi128ELi32EEENSB_ILi64ELi64ELi32EEENSB_ILi16ELi8ELi16EEENS_8epilogue6thread17LinearCombinationIS4_Li8EffLNSG_9ScaleType4KindE0ELNS_15FloatRoundStyleE2ES4_EENS1_11threadblock30GemmIdentityThreadblockSwizzleILi8EEELi4ENS8_13OpMultiplyAddELNS1_23SharedMemoryClearOptionE0ELb0ELb0ELb0ENS5_9NoPermuteESR_NS5_40Tensor4DPermuteBMM0321ColumnMajorInverseILi12EEEvE10SelectBaseISO_vEEEEvNT_6ParamsE)
        /*0094*/ 	.short	0x0210
        /*0096*/ 	.short	0x0170


	//----- nvinfo : EIATTR_SW_WAR
	.align		4
.L_892:
        /*0098*/ 	.byte	0x04, 0x36
        /*009a*/ 	.short	(.L_894 - .L_893)
.L_893:
        /*009c*/ 	.word	0x00000008
.L_894:


//--------------------- .nv.info._ZN7cutlass7Kernel2INS_4gemm6kernel20DefaultGemmUniversalINS_6half_tENS_6layout8RowMajorELNS_16ComplexTransformE0ELi8ES4_S6_LS7_0ELi8ES4_S6_fNS_4arch15OpClassTensorOpENS8_4Sm80ENS1_9GemmShapeILi128ELi128ELi32EEENSB_ILi64ELi64ELi32EEENSB_ILi16ELi8ELi16EEENS_8epilogue6thread17LinearCombinationIS4_Li8EffLNSG_9ScaleType4KindE0ELNS_15FloatRoundStyleE2ES4_EENS1_11threadblock30GemmIdentityThreadblockSwizzleILi8EEELi4ENS8_13OpMultiplyAddELNS1_23SharedMemoryClearOptionE0ELb0ELb0ELb0ENS5_30Tensor4DPermuteBMM0213RowMajorILi12EEENS5_37Tensor4DPermuteBMM0213RowMajorInverseILi12EEESU_vE10SelectBaseISO_vEEEEvNT_6ParamsE --------------------------
	.section	.nv.info._ZN7cutlass7Kernel2INS_4gemm6kernel20DefaultGemmUniversalINS_6half_tENS_6layout8RowMajorELNS_16ComplexTransformE0ELi8ES4_S6_LS7_0ELi8ES4_S6_fNS_4arch15OpClassTensorOpENS8_4Sm80ENS1_9GemmShapeILi128ELi128ELi32EEENSB_ILi64ELi64ELi32EEENSB_ILi16ELi8ELi16EEENS_8epilogue6thread17LinearCombinationIS4_Li8EffLNSG_9ScaleType4KindE0ELNS_15FloatRoundStyleE2ES4_EENS1_11threadblock30GemmIdentityThreadblockSwizzleILi8EEELi4ENS8_13OpMultiplyAddELNS1_23SharedMemoryClearOptionE0ELb0ELb0ELb0ENS5_30Tensor4DPermuteBMM0213RowMajorILi12EEENS5_37Tensor4DPermuteBMM0213RowMajorInverseILi12EEESU_vE10SelectBaseISO_vEEEEvNT_6ParamsE,"",@"SHT_CUDA_INFO"
	.sectionflags	@""
	.align	4


	//----- nvinfo : EIATTR_CUDA_API_VERSION
	.align		4
        /*0000*/ 	.byte	0x04, 0x37
        /*0002*/ 	.short	(.L_896 - .L_895)
.L_895:
        /*0004*/ 	.word	0x00000082


	//----- nvinfo : EIATTR_KPARAM_INFO
	.align		4
.L_896:
        /*0008*/ 	.byte	0x04, 0x17
        /*000a*/ 	.short	(.L_898 - .L_897)
.L_897:
        /*000c*/ 	.word	0x00000000
        /*0010*/ 	.short	0x0000
        /*0012*/ 	.short	0x0000
        /*0014*/ 	.byte	0x00, 0xf0, 0xc1, 0x05


	//----- nvinfo : EIATTR_SPARSE_MMA_MASK
	.align		4
.L_898:
        /*0018*/ 	.byte	0x03, 0x50
        /*001a*/ 	.short	0x0000


	//----- nvinfo : EIATTR_MAXREG_COUNT
	.align		4
        /*001c*/ 	.byte	0x03, 0x1b
        /*001e*/ 	.short	0x00ff


	//----- nvinfo : EIATTR_NUM_BARRIERS
	.align		4
        /*0020*/ 	.byte	0x02, 0x4c
        /*0022*/ 	.byte	0x01
	.zero		1


	//----- nvinfo : EIATTR_EXTERNS
	.align		4
        /*0024*/ 	.byte	0x04, 0x0f
        /*0026*/ 	.short	(.L_900 - .L_899)


	//   ....[0]....
	.align		4
.L_899:
        /*0028*/ 	.word	index@(__assertfail)


	//----- nvinfo : EIATTR_MERCURY_ISA_VERSION
	.align		4
.L_900:
        /*002c*/ 	.byte	0x03, 0x5f
        /*002e*/ 	.short	0x0101


	//----- nvinfo : EIATTR_COOP_GROUP_MASK_REGIDS
	.align		4
        /*0030*/ 	.byte	0x04, 0x29
        /*0032*/ 	.short	(.L_902 - .L_901)


	//   ....[0]....
.L_901:
        /*0034*/ 	.word	0xffffffff


	//   ....[1]....
        /*0038*/ 	.word	0x0500000f


	//----- nvinfo : EIATTR_COOP_GROUP_INSTR_OFFSETS
	.align		4
.L_902:
        /*003c*/ 	.byte	0x04, 0x28
        /*003e*/ 	.short	(.L_904 - .L_903)


	//   ....[0]....
.L_903:
        /*0040*/ 	.word	0x00000a40


	//   ....[1]....
        /*0044*/ 	.word	0x0000edd0


	//----- nvinfo : EIATTR_SYSCALL_OFFSETS
	.align		4
.L_904:
        /*0048*/ 	.byte	0x04, 0x46
        /*004a*/ 	.short	(.L_906 - .L_905)


	//   ....[0]....
.L_905:
        /*004c*/ 	.word	0x00000580


	//   ....[1]....
        /*0050*/ 	.word	0x00000850


	//----- nvinfo : EIATTR_EXIT_INSTR_OFFSETS
	.align		4
.L_906:
        /*0054*/ 	.byte	0x04, 0x1c
        /*0056*/ 	.short	(.L_908 - .L_907)


	//   ....[0]....
.L_907:
        /*0058*/ 	.word	0x000000e0


	//   ....[1]....
        /*005c*/ 	.word	0x0000ec60


	//   ....[2]....
        /*0060*/ 	.word	0x0000eca0


	//   ....[3]....
        /*0064*/ 	.word	0x0000ed80


	//----- nvinfo : EIATTR_INDIRECT_BRANCH_TARGETS
	.align		4
.L_908:
        /*0068*/ 	.byte	0x04, 0x34
        /*006a*/ 	.short	(.L_910 - .L_909)


	//   ....[0]....
.L_909:
        /*006c*/ 	.word	.L_x_3306@srel
        /*0070*/ 	.short	0x0
        /*0072*/ 	.short	0x0
        /*0074*/ 	.word	0x3
        /*0078*/ 	.word	.L_x_3307@srel
        /*007c*/ 	.word	.L_x_3308@srel
        /*0080*/ 	.word	.L_x_3309@srel


	//----- nvinfo : EIATTR_CRS_STACK_SIZE
	.align		4
.L_910:
        /*0084*/ 	.byte	0x04, 0x1e
        /*0086*/ 	.short	(.L_912 - .L_911)
.L_911:
        /*0088*/ 	.word	0x00000000


	//----- nvinfo : EIATTR_CBANK_PARAM_SIZE
	.align		4
.L_912:
        /*008c*/ 	.byte	0x03, 0x19
        /*008e*/ 	.short	0x0170


	//----- nvinfo : EIATTR_PARAM_CBANK
	.align		4
        /*0090*/ 	.byte	0x04, 0x0a
        /*0092*/ 	.short	(.L_914 - .L_913)
	.align		4
.L_913:
        /*0094*/ 	.word	index@(.nv.constant0._ZN7cutlass7Kernel2INS_4gemm6kernel20DefaultGemmUniversalINS_6half_tENS_6layout8RowMajorELNS_16ComplexTransformE0ELi8ES4_S6_LS7_0ELi8ES4_S6_fNS_4arch15OpClassTensorOpENS8_4Sm80ENS1_9GemmShapeILi128ELi128ELi32EEENSB_ILi64ELi64ELi32EEENSB_ILi16ELi8ELi16EEENS_8epilogue6thread17LinearCombinationIS4_Li8EffLNSG_9ScaleType4KindE0ELNS_15FloatRoundStyleE2ES4_EENS1_11threadblock30GemmIdentityThreadblockSwizzleILi8EEELi4ENS8_13OpMultiplyAddELNS1_23SharedMemoryClearOptionE0ELb0ELb0ELb0ENS5_30Tensor4DPermuteBMM0213RowMajorILi12EEENS5_37Tensor4DPermuteBMM0213RowMajorInverseILi12EEESU_vE10SelectBaseISO_vEEEEvNT_6ParamsE)
        /*0098*/ 	.short	0x0210
        /*009a*/ 	.short	0x0170


	//----- nvinfo : EIATTR_SW_WAR
	.align		4
.L_914:
        /*009c*/ 	.byte	0x04, 0x36
        /*009e*/ 	.short	(.L_916 - .L_915)
.L_915:
        /*00a0*/ 	.word	0x00000008
.L_916:


//--------------------- .nv.info._ZN7cutlass7Kernel2INS_4gemm6kernel20DefaultGemmUniversalINS_6half_tENS_6layout8RowMajorELNS_16ComplexTransformE0ELi8ES4_S6_LS7_0ELi8ES4_S6_fNS_4arch15OpClassTensorOpENS8_4Sm80ENS1_9GemmShapeILi128ELi128ELi32EEENSB_ILi64ELi64ELi32EEENSB_ILi16ELi8ELi16EEENS_8epilogue6thread17LinearCombinationIS4_Li8EffLNSG_9ScaleType4KindE0ELNS_15FloatRoundStyleE2ES4_EENS1_11threadblock30GemmIdentityThreadblockSwizzleILi8EEELi4ENS8_13OpMultiplyAddELNS1_23SharedMemoryClearOptionE0ELb0ELb0ELb0ENS5_30Tensor4DPermuteBMM0213RowMajorILi12EEENS5_9NoPermuteEST_vE10SelectBaseISO_vEEEEvNT_6ParamsE --------------------------
	.section	.nv.info._ZN7cutlass7Kernel2INS_4gemm6kernel20DefaultGemmUniversalINS_6half_tENS_6layout8RowMajorELNS_16ComplexTransformE0ELi8ES4_S6_LS7_0ELi8ES4_S6_fNS_4arch15OpClassTensorOpENS8_4Sm80ENS1_9GemmShapeILi128ELi128ELi32EEENSB_ILi64ELi64ELi32EEENSB_ILi16ELi8ELi16EEENS_8epilogue6thread17LinearCombinationIS4_Li8EffLNSG_9ScaleType4KindE0ELNS_15FloatRoundStyleE2ES4_EENS1_11threadblock30GemmIdentityThreadblockSwizzleILi8EEELi4ENS8_13OpMultiplyAddELNS1_23SharedMemoryClearOptionE0ELb0ELb0ELb0ENS5_30Tensor4DPermuteBMM0213RowMajorILi12EEENS5_9NoPermuteEST_vE10SelectBaseISO_vEEEEvNT_6ParamsE,"",@"SHT_CUDA_INFO"
	.sectionflags	@""
	.align	4


	//----- nvinfo : EIATTR_CUDA_API_VERSION
	.align		4
        /*0000*/ 	.byte	0x04, 0x37
        /*0002*/ 	.short	(.L_918 - .L_917)
.L_917:
        /*0004*/ 	.word	0x00000082


	//----- nvinfo : EIATTR_KPARAM_INFO
	.align		4
.L_918:
        /*0008*/ 	.byte	0x04, 0x17
        /*000a*/ 	.short	(.L_920 - .L_919)
.L_919:
        /*000c*/ 	.word	0x00000000
        /*0010*/ 	.short	0x0000
        /*0012*/ 	.short	0x0000
        /*0014*/ 	.byte	0x00, 0xf0, 0xc1, 0x05


	//----- nvinfo : EIATTR_SPARSE_MMA_MASK
	.align		4
.L_920:
        /*0018*/ 	.byte	0x03, 0x50
        /*001a*/ 	.short	0x0000


	//----- nvinfo : EIATTR_MAXREG_COUNT
	.align		4
        /*001c*/ 	.byte	0x03, 0x1b
        /*001e*/ 	.short	0x00ff


	//----- nvinfo : EIATTR_NUM_BARRIERS
	.align		4
        /*0020*/ 	.byte	0x02, 0x4c
        /*0022*/ 	.byte	0x01
	.zero		1


	//----- nvinfo : EIATTR_MERCURY_ISA_VERSION
	.align		4
        /*0024*/ 	.byte	0x03, 0x5f
        /*0026*/ 	.short	0x0101


	//----- nvinfo : EIATTR_COOP_GROUP_MASK_REGIDS
	.align		4
        /*0028*/ 	.byte	0x04, 0x29
        /*002a*/ 	.short	(.L_922 - .L_921)


	//   ....[0]....
.L_921:
        /*002c*/ 	.word	0xffffffff


	//----- nvinfo : EIATTR_COOP_GROUP_INSTR_OFFSETS
	.align		4
.L_922:
        /*0030*/ 	.byte	0x04, 0x28
        /*0032*/ 	.short	(.L_924 - .L_923)


	//   ....[0]....
.L_923:
        /*0034*/ 	.word	0x00001390


	//----- nvinfo : EIATTR_EXIT_INSTR_OFFSETS
	.align		4
.L_924:
        /*0038*/ 	.byte	0x04, 0x1c
        /*003a*/ 	.short	(.L_926 - .L_925)


	//   ....[0]....
.L_925:
        /*003c*/ 	.word	0x000000e0


	//   ....[1]....
        /*0040*/ 	.word	0x00009440


	//   ....[2]....
        /*0044*/ 	.word	0x00009470


	//   ....[3]....
        /*0048*/ 	.word	0x00009540


	//----- nvinfo : EIATTR_INDIRECT_BRANCH_TARGETS
	.align		4
.L_926:
        /*004c*/ 	.byte	0x04, 0x34
        /*004e*/ 	.short	(.L_928 - .L_927)


	//   ....[0]....
.L_927:
        /*0050*/ 	.word	.L_x_3310@srel
        /*0054*/ 	.short	0x0
        /*0056*/ 	.short	0x0
        /*0058*/ 	.word	0x3
        /*005c*/ 	.word	.L_x_3311@srel
        /*0060*/ 	.word	.L_x_3312@srel
        /*0064*/ 	.word	.L_x_3313@srel


	//----- nvinfo : EIATTR_CRS_STACK_SIZE
	.align		4
.L_928:
        /*0068*/ 	.byte	0x04, 0x1e
        /*006a*/ 	.short	(.L_930 - .L_929)
.L_929:
        /*006c*/ 	.word	0x00000000


	//----- nvinfo : EIATTR_CBANK_PARAM_SIZE
	.align		4
.L_930:
        /*0070*/ 	.byte	0x03, 0x19
        /*0072*/ 	.short	0x0170


	//----- nvinfo : EIATTR_PARAM_CBANK
	.align		4
        /*0074*/ 	.byte	0x04, 0x0a
        /*0076*/ 	.short	(.L_932 - .L_931)
	.align		4
.L_931:
        /*0078*/ 	.word	index@(.nv.constant0._ZN7cutlass7Kernel2INS_4gemm6kernel20DefaultGemmUniversalINS_6half_tENS_6layout8RowMajorELNS_16ComplexTransformE0ELi8ES4_S6_LS7_0ELi8ES4_S6_fNS_4arch15OpClassTensorOpENS8_4Sm80ENS1_9GemmShapeILi128ELi128ELi32EEENSB_ILi64ELi64ELi32EEENSB_ILi16ELi8ELi16EEENS_8epilogue6thread17LinearCombinationIS4_Li8EffLNSG_9ScaleType4KindE0ELNS_15FloatRoundStyleE2ES4_EENS1_11threadblock30GemmIdentityThreadblockSwizzleILi8EEELi4ENS8_13OpMultiplyAddELNS1_23SharedMemoryClearOptionE0ELb0ELb0ELb0ENS5_30Tensor4DPermuteBMM0213RowMajorILi12EEENS5_9NoPermuteEST_vE10SelectBaseISO_vEEEEvNT_6ParamsE)
        /*007c*/ 	.short	0x0210
        /*007e*/ 	.short	0x0170


	//----- nvinfo : EIATTR_SW_WAR
	.align		4
.L_932:
        /*0080*/ 	.byte	0x04, 0x36
        /*0082*/ 	.short	(.L_934 - .L_933)
.L_933:
        /*0084*/ 	.word	0x00000008
.L_934:


//--------------------- .nv.info._ZN7cutlass7Kernel2INS_4gemm6kernel20DefaultGemmUniversalINS_6half_tENS_6layout8RowMajorELNS_16ComplexTransformE0ELi8ES4_S6_LS7_0ELi8ES4_S6_fNS_4arch15OpClassTensorOpENS8_4Sm80ENS1_9GemmShapeILi128ELi128ELi32EEENSB_ILi64ELi64ELi32EEENSB_ILi16ELi8ELi16EEENS_8epilogue6thread17LinearCombinationIS4_Li8EffLNSG_9ScaleType4KindE0ELNS_15FloatRoundStyleE2ES4_EENS1_11threadblock30GemmIdentityThreadblockSwizzleILi8EEELi4ENS8_13OpMultiplyAddELNS1_23SharedMemoryClearOptionE0ELb0ELb0ELb0ENS5_30Tensor4DPermuteBMM0213RowMajorILi12EEENS5_9NoPermuteENS5_37Tensor4DPermuteBMM0213RowMajorInverseILi12EEEvE10SelectBaseISO_vEEEEvNT_6ParamsE --------------------------
	.section	.nv.info._ZN7cutlass7Kernel2INS_4gemm6kernel20DefaultGemmUniversalINS_6half_tENS_6layout8RowMajorELNS_16ComplexTransformE0ELi8ES4_S6_LS7_0ELi8ES4_S6_fNS_4arch15OpClassTensorOpENS8_4Sm80ENS1_9GemmShapeILi128ELi128ELi32EEENSB_ILi64ELi64ELi32EEENSB_ILi16ELi8ELi16EEENS_8epilogue6thread17LinearCombinationIS4_Li8EffLNSG_9ScaleType4KindE0ELNS_15FloatRoundStyleE2ES4_EENS1_11threadblock30GemmIdentityThreadblockSwizzleILi8EEELi4ENS8_13OpMultiplyAddELNS1_23SharedMemoryClearOptionE0ELb0ELb0ELb0ENS5_30Tensor4DPermuteBMM0213RowMajorILi12EEENS5_9NoPermuteENS5_37Tensor4DPermuteBMM0213RowMajorInverseILi12EEEvE10SelectBaseISO_vEEEEvNT_6ParamsE,"",@"SHT_CUDA_INFO"
	.sectionflags	@""
	.align	4


	//----- nvinfo : EIATTR_CUDA_API_VERSION
	.align		4
        /*0000*/ 	.byte	0x04, 0x37
        /*0002*/ 	.short	(.L_936 - .L_935)
.L_935:
        /*0004*/ 	.word	0x00000082


	//----- nvinfo : EIATTR_KPARAM_INFO
	.align		4
.L_936:
        /*0008*/ 	.byte	0x04, 0x17
        /*000a*/ 	.short	(.L_938 - .L_937)
.L_937:
        /*000c*/ 	.word	0x00000000
        /*0010*/ 	.short	0x0000
        /*0012*/ 	.short	0x0000
        /*0014*/ 	.byte	0x00, 0xf0, 0xc1, 0x05


	//----- nvinfo : EIATTR_SPARSE_MMA_MASK
	.align		4
.L_938:
        /*0018*/ 	.byte	0x03, 0x50
        /*001a*/ 	.short	0x0000


	//----- nvinfo : EIATTR_MAXREG_COUNT
	.align		4
        /*001c*/ 	.byte	0x03, 0x1b
        /*001e*/ 	.short	0x00ff


	//----- nvinfo : EIATTR_NUM_BARRIERS
	.align		4
        /*0020*/ 	.byte	0x02, 0x4c
        /*0022*/ 	.byte	0x01
	.zero		1


	//----- nvinfo : EIATTR_EXTERNS
	.align		4
        /*0024*/ 	.byte	0x04, 0x0f
        /*0026*/ 	.short	(.L_940 - .L_939)


	//   ....[0]....
	.align		4
.L_939:
        /*0028*/ 	.word	index@(__assertfail)


	//----- nvinfo : EIATTR_MERCURY_ISA_VERSION
	.align		4
.L_940:
        /*002c*/ 	.byte	0x03, 0x5f
        /*002e*/ 	.short	0x0101


	//----- nvinfo : EIATTR_COOP_GROUP_MASK_REGIDS
	.align		4
        /*0030*/ 	.byte	0x04, 0x29
        /*0032*/ 	.short	(.L_942 - .L_941)


	//   ....[0]....
.L_941:
        /*0034*/ 	.word	0xffffffff


	//   ....[1]....
        /*0038*/ 	.word	0x0500000f


	//----- nvinfo : EIATTR_COOP_GROUP_INSTR_OFFSETS
	.align		4
.L_942:
        /*003c*/ 	.byte	0x04, 0x28
        /*003e*/ 	.short	(.L_944 - .L_943)


	//   ....[0]....
.L_943:
        /*0040*/ 	.word	0x00000940


	//   ....[1]....
        /*0044*/ 	.word	0x0000c430


	//----- nvinfo : EIATTR_SYSCALL_OFFSETS
	.align		4
.L_944:
        /*0048*/ 	.byte	0x04, 0x46
        /*004a*/ 	.short	(.L_946 - .L_945)


	//   ....[0]....
.L_945:
        /*004c*/ 	.word	0x00000690


	//----- nvinfo : EIATTR_EXIT_INSTR_OFFSETS
	.align		4
.L_946:
        /*0050*/ 	.byte	0x04, 0x1c
        /*0052*/ 	.short	(.L_948 - .L_947)


	//   ....[0]....
.L_947:
        /*0054*/ 	.word	0x000000e0


	//   ....[1]....
        /*0058*/ 	.word	0x0000c2c0


	//   ....[2]....
        /*005c*/ 	.word	0x0000c300


	//   ....[3]....
        /*0060*/ 	.word	0x0000c3e0


	//----- nvinfo : EIATTR_INDIRECT_BRANCH_TARGETS
	.align		4
.L_948:
        /*0064*/ 	.byte	0x04, 0x34
        /*0066*/ 	.short	(.L_950 - .L_949)


	//   ....[0]....
.L_949:
        /*0068*/ 	.word	.L_x_3314@srel
        /*006c*/ 	.short	0x0
        /*006e*/ 	.short	0x0
        /*0070*/ 	.word	0x3
        /*0074*/ 	.word	.L_x_3315@srel
        /*0078*/ 	.word	.L_x_3316@srel
        /*007c*/ 	.word	.L_x_3317@srel


	//----- nvinfo : EIATTR_CRS_STACK_SIZE
	.align		4
.L_950:
        /*0080*/ 	.byte	0x04, 0x1e
        /*0082*/ 	.short	(.L_952 - .L_951)
.L_951:
        /*0084*/ 	.word	0x00000000


	//----- nvinfo : EIATTR_CBANK_PARAM_SIZE
	.align		4
.L_952:
        /*0088*/ 	.byte	0x03, 0x19
        /*008a*/ 	.short	0x0170


	//----- nvinfo : EIATTR_PARAM_CBANK
	.align		4
        /*008c*/ 	.byte	0x04, 0x0a
        /*008e*/ 	.short	(.L_954 - .L_953)
	.align		4
.L_953:
        /*0090*/ 	.word	index@(.nv.constant0._ZN7cutlass7Kernel2INS_4gemm6kernel20DefaultGemmUniversalINS_6half_tENS_6layout8RowMajorELNS_16ComplexTransformE0ELi8ES4_S6_LS7_0ELi8ES4_S6_fNS_4arch15OpClassTensorOpENS8_4Sm80ENS1_9GemmShapeILi128ELi128ELi32EEENSB_ILi64ELi64ELi32EEENSB_ILi16ELi8ELi16EEENS_8epilogue6thread17LinearCombinationIS4_Li8EffLNSG_9ScaleType4KindE0ELNS_15FloatRoundStyleE2ES4_EENS1_11threadblock30GemmIdentityThreadblockSwizzleILi8EEELi4ENS8_13OpMultiplyAddELNS1_23SharedMemoryClearOptionE0ELb0ELb0ELb0ENS5_30Tensor4DPermuteBMM0213RowMajorILi12EEENS5_9NoPermuteENS5_37Tensor4DPermuteBMM0213RowMajorInverseILi12EEEvE10SelectBaseISO_vEEEEvNT_6ParamsE)
        /*0094*/ 	.short	0x0210
        /*0096*/ 	.short	0x0170


	//----- nvinfo : EIATTR_SW_WAR
	.align		4
.L_954:
        /*0098*/ 	.byte	0x04, 0x36
        /*009a*/ 	.short	(.L_956 - .L_955)
.L_955:
        /*009c*/ 	.word	0x00000008
.L_956:


//--------------------- .nv.info._ZN7cutlass7Kernel2INS_4gemm6kernel20DefaultGemmUniversalINS_6half_tENS_6layout8RowMajorELNS_16ComplexTransformE0ELi8ES4_S6_LS7_0ELi8ES4_S6_fNS_4arch15OpClassTensorOpENS8_4Sm80ENS1_9GemmShapeILi128ELi128ELi32EEENSB_ILi64ELi64ELi32EEENSB_ILi16ELi8ELi16EEENS_8epilogue6thread17LinearCombinationIS4_Li8EffLNSG_9ScaleType4KindE0ELNS_15FloatRoundStyleE2ES4_EENS1_11threadblock30GemmIdentityThreadblockSwizzleILi8EEELi4ENS8_13OpMultiplyAddELNS1_23SharedMemoryClearOptionE0ELb0ELb0ELb0ENS5_9NoPermuteESR_NS5_37Tensor4DPermuteBMM0213RowMajorInverseILi12EEEvE10SelectBaseISO_vEEEEvNT_6ParamsE --------------------------
	.section	.nv.info._ZN7cutlass7Kernel2INS_4gemm6kernel20DefaultGemmUniversalINS_6half_tENS_6layout8RowMajorELNS_16ComplexTransformE0ELi8ES4_S6_LS7_0ELi8ES4_S6_fNS_4arch15OpClassTensorOpENS8_4Sm80ENS1_9GemmShapeILi128ELi128ELi32EEENSB_ILi64ELi64ELi32EEENSB_ILi16ELi8ELi16EEENS_8epilogue6thread17LinearCombinationIS4_Li8EffLNSG_9ScaleType4KindE0ELNS_15FloatRoundStyleE2ES4_EENS1_11threadblock30GemmIdentityThreadblockSwizzleILi8EEELi4ENS8_13OpMultiplyAddELNS1_23SharedMemoryClearOptionE0ELb0ELb0ELb0ENS5_9NoPermuteESR_NS5_37Tensor4DPermuteBMM0213RowMajorInverseILi12EEEvE10SelectBaseISO_vEEEEvNT_6ParamsE,"",@"SHT_CUDA_INFO"
	.sectionflags	@""
	.align	4


	//----- nvinfo : EIATTR_CUDA_API_VERSION
	.align		4
        /*0000*/ 	.byte	0x04, 0x37
        /*0002*/ 	.short	(.L_958 - .L_957)
.L_957:
        /*0004*/ 	.word	0x00000082


	//----- nvinfo : EIATTR_KPARAM_INFO
	.align		4
.L_958:
        /*0008*/ 	.byte	0x04, 0x17
        /*000a*/ 	.short	(.L_960 - .L_959)
.L_959:
        /*000c*/ 	.word	0x00000000
        /*0010*/ 	.short	0x0000
        /*0012*/ 	.short	0x0000
        /*0014*/ 	.byte	0x00, 0xf0, 0xc1, 0x05


	//----- nvinfo : EIATTR_SPARSE_MMA_MASK
	.align		4
.L_960:
        /*0018*/ 	.byte	0x03, 0x50
        /*001a*/ 	.short	0x0000


	//----- nvinfo : EIATTR_MAXREG_COUNT
	.align		4
        /*001c*/ 	.byte	0x03, 0x1b
        /*001e*/ 	.short	0x00ff


	//----- nvinfo : EIATTR_NUM_BARRIERS
	.align		4
        /*0020*/ 	.byte	0x02, 0x4c
        /*0022*/ 	.byte	0x01
	.zero		1


	//----- nvinfo : EIATTR_EXTERNS
	.align		4
        /*0024*/ 	.byte	0x04, 0x0f
        /*0026*/ 	.short	(.L_962 - .L_961)


	//   ....[0]....
	.align		4
.L_961:
        /*0028*/ 	.word	index@(__assertfail)


	//----- nvinfo : EIATTR_MERCURY_ISA_VERSION
	.align		4
.L_962:
        /*002c*/ 	.byte	0x03, 0x5f
        /*002e*/ 	.short	0x0101


	//----- nvinfo : EIATTR_COOP_GROUP_MASK_REGIDS
	.align		4
        /*0030*/ 	.byte	0x04, 0x29
        /*0032*/ 	.short	(.L_964 - .L_963)


	//   ....[0]....
.L_963:
        /*0034*/ 	.word	0xffffffff


	//   ....[1]....
        /*0038*/ 	.word	0x0500000f


	//----- nvinfo : EIATTR_COOP_GROUP_INSTR_OFFSETS
	.align		4
.L_964:
        /*003c*/ 	.byte	0x04, 0x28
        /*003e*/ 	.short	(.L_966 - .L_965)


	//   ....[0]....
.L_965:
        /*0040*/ 	.word	0x00000940


	//   ....[1]....
        /*0044*/ 	.word	0x0000af90


	//----- nvinfo : EIATTR_SYSCALL_OFFSETS
	.align		4
.L_966:
        /*0048*/ 	.byte	0x04, 0x46
        /*004a*/ 	.short	(.L_968 - .L_967)


	//   ....[0]....
.L_967:
        /*004c*/ 	.word	0x00000690


	//----- nvinfo : EIATTR_EXIT_INSTR_OFFSETS
	.align		4
.L_968:
        /*0050*/ 	.byte	0x04, 0x1c
        /*0052*/ 	.short	(.L_970 - .L_969)


	//   ....[0]....
.L_969:
        /*0054*/ 	.word	0x000000e0


	//   ....[1]....
        /*0058*/ 	.word	0x0000ae20


	//   ....[2]....
        /*005c*/ 	.word	0x0000ae60


	//   ....[3]....
        /*0060*/ 	.word	0x0000af40


	//----- nvinfo : EIATTR_INDIRECT_BRANCH_TARGETS
	.align		4
.L_970:
        /*0064*/ 	.byte	0x04, 0x34
        /*0066*/ 	.short	(.L_972 - .L_971)


	//   ....[0]....
.L_971:
        /*0068*/ 	.word	.L_x_3318@srel
        /*006c*/ 	.short	0x0
        /*006e*/ 	.short	0x0
        /*0070*/ 	.word	0x3
        /*0074*/ 	.word	.L_x_3319@srel
        /*0078*/ 	.word	.L_x_3320@srel
        /*007c*/ 	.word	.L_x_3321@srel


	//----- nvinfo : EIATTR_CRS_STACK_SIZE
	.align		4
.L_972:
        /*0080*/ 	.byte	0x04, 0x1e
        /*0082*/ 	.short	(.L_974 - .L_973)
.L_973:
        /*0084*/ 	.word	0x00000000


	//----- nvinfo : EIATTR_CBANK_PARAM_SIZE
	.align		4
.L_974:
        /*0088*/ 	.byte	0x03, 0x19
        /*008a*/ 	.short	0x0170


	//----- nvinfo : EIATTR_PARAM_CBANK
	.align		4
        /*008c*/ 	.byte	0x04, 0x0a
        /*008e*/ 	.short	(.L_976 - .L_975)
	.align		4
.L_975:
        /*0090*/ 	.word	index@(.nv.constant0._ZN7cutlass7Kernel2INS_4gemm6kernel20DefaultGemmUniversalINS_6half_tENS_6layout8RowMajorELNS_16ComplexTransformE0ELi8ES4_S6_LS7_0ELi8ES4_S6_fNS_4arch15OpClassTensorOpENS8_4Sm80ENS1_9GemmShapeILi128ELi128ELi32EEENSB_ILi64ELi64ELi32EEENSB_ILi16ELi8ELi16EEENS_8epilogue6thread17LinearCombinationIS4_Li8EffLNSG_9ScaleType4KindE0ELNS_15FloatRoundStyleE2ES4_EENS1_11threadblock30GemmIdentityThreadblockSwizzleILi8EEELi4ENS8_13OpMultiplyAddELNS1_23SharedMemoryClearOptionE0ELb0ELb0ELb0ENS5_9NoPermuteESR_NS5_37Tensor4DPermuteBMM0213RowMajorInverseILi12EEEvE10SelectBaseISO_vEEEEvNT_6ParamsE)
        /*0094*/ 	.short	0x0210
        /*0096*/ 	.short	0x0170


	//----- nvinfo : EIATTR_SW_WAR
	.align		4
.L_976:
        /*0098*/ 	.byte	0x04, 0x36
        /*009a*/ 	.short	(.L_978 - .L_977)
.L_977:
        /*009c*/ 	.word	0x00000008
.L_978:


//--------------------- .nv.info._ZN7cutlass7Kernel2INS_4gemm6kernel20DefaultGemmUniversalINS_6half_tENS_6layout8RowMajorELNS_16ComplexTransformE0ELi8ES4_S6_LS7_0ELi8ES4_S6_fNS_4arch15OpClassTensorOpENS8_4Sm80ENS1_9GemmShapeILi128ELi128ELi32EEENSB_ILi64ELi64ELi32EEENSB_ILi16ELi8ELi16EEENS_8epilogue6thread17LinearCombinationIS4_Li8EffLNSG_9ScaleType4KindE0ELNS_15FloatRoundStyleE2ES4_EENS1_11threadblock30GemmIdentityThreadblockSwizzleILi8EEELi4ENS8_13OpMultiplyAddELNS1_23SharedMemoryClearOptionE0ELb0ELb0ELb0ENS5_30Tensor4DPermuteBMM0213RowMajorILi12EEENS5_37Tensor4DPermuteBMM0213RowMajorInverseILi12EEENS5_9NoPermuteEvE10SelectBaseISO_vEEEEvNT_6ParamsE --------------------------
	.section	.nv.info._ZN7cutlass7Kernel2INS_4gemm6kernel20DefaultGemmUniversalINS_6half_tENS_6layout8RowMajorELNS_16ComplexTransformE0ELi8ES4_S6_LS7_0ELi8ES4_S6_fNS_4arch15OpClassTensorOpENS8_4Sm80ENS1_9GemmShapeILi128ELi128ELi32EEENSB_ILi64ELi64ELi32EEENSB_ILi16ELi8ELi16EEENS_8epilogue6thread17LinearCombinationIS4_Li8EffLNSG_9ScaleType4KindE0ELNS_15FloatRoundStyleE2ES4_EENS1_11threadblock30GemmIdentityThreadblockSwizzleILi8EEELi4ENS8_13OpMultiplyAddELNS1_23SharedMemoryClearOptionE0ELb0ELb0ELb0ENS5_30Tensor4DPermuteBMM0213RowMajorILi12EEENS5_37Tensor4DPermuteBMM0213RowMajorInverseILi12EEENS5_9NoPermuteEvE10SelectBaseISO_vEEEEvNT_6ParamsE,"",@"SHT_CUDA_INFO"
	.sectionflags	@""
	.align	4


	//----- nvinfo : EIATTR_CUDA_API_VERSION
	.align		4
        /*0000*/ 	.byte	0x04, 0x37
        /*0002*/ 	.short	(.L_980 - .L_979)
.L_979:
        /*0004*/ 	.word	0x00000082


	//----- nvinfo : EIATTR_KPARAM_INFO
	.align		4
.L_980:
        /*0008*/ 	.byte	0x04, 0x17
        /*000a*/ 	.short	(.L_982 - .L_981)
.L_981:
        /*000c*/ 	.word	0x00000000
        /*0010*/ 	.short	0x0000
        /*0012*/ 	.short	0x0000
        /*0014*/ 	.byte	0x00, 0xf0, 0xc1, 0x05


	//----- nvinfo : EIATTR_SPARSE_MMA_MASK
	.align		4
.L_982:
        /*0018*/ 	.byte	0x03, 0x50
        /*001a*/ 	.short	0x0000


	//----- nvinfo : EIATTR_MAXREG_COUNT
	.align		4
        /*001c*/ 	.byte	0x03, 0x1b
        /*001e*/ 	.short	0x00ff


	//----- nvinfo : EIATTR_NUM_BARRIERS
	.align		4
        /*0020*/ 	.byte	0x02, 0x4c
        /*0022*/ 	.byte	0x01
	.zero		1


	//----- nvinfo : EIATTR_EXTERNS
	.align		4
        /*0024*/ 	.byte	0x04, 0x0f
        /*0026*/ 	.short	(.L_984 - .L_983)


	//   ....[0]....
	.align		4
.L_983:
        /*0028*/ 	.word	index@(__assertfail)


	//----- nvinfo : EIATTR_MERCURY_ISA_VERSION
	.align		4
.L_984:
        /*002c*/ 	.byte	0x03, 0x5f
        /*002e*/ 	.short	0x0101


	//----- nvinfo : EIATTR_COOP_GROUP_MASK_REGIDS
	.align		4
        /*0030*/ 	.byte	0x04, 0x29
        /*0032*/ 	.short	(.L_986 - .L_985)


	//   ....[0]....
.L_985:
        /*0034*/ 	.word	0xffffffff


	//   ....[1]....
        /*0038*/ 	.word	0x0500000f


	//----- nvinfo : EIATTR_COOP_GROUP_INSTR_OFFSETS
	.align		4
.L_986:
        /*003c*/ 	.byte	0x04, 0x28
        /*003e*/ 	.short	(.L_988 - .L_987)


	//   ....[0]....
.L_987:
        /*0040*/ 	.word	0x00000a20


	//   ....[1]....
        /*0044*/ 	.word	0x0000c1c0


	//----- nvinfo : EIATTR_SYSCALL_OFFSETS
	.align		4
.L_988:
        /*0048*/ 	.byte	0x04, 0x46
        /*004a*/ 	.short	(.L_990 - .L_989)


	//   ....[0]....
.L_989:
        /*004c*/ 	.word	0x00000570


	//----- nvinfo : EIATTR_EXIT_INSTR_OFFSETS
	.align		4
.L_990:
        /*0050*/ 	.byte	0x04, 0x1c
        /*0052*/ 	.short	(.L_992 - .L_991)


	//   ....[0]....
.L_991:
        /*0054*/ 	.word	0x000000e0


	//   ....[1]....
        /*0058*/ 	.word	0x0000c050


	//   ....[2]....
        /*005c*/ 	.word	0x0000c090


	//   ....[3]....
        /*0060*/ 	.word	0x0000c170


	//----- nvinfo : EIATTR_INDIRECT_BRANCH_TARGETS
	.align		4
.L_992:
        /*0064*/ 	.byte	0x04, 0x34
        /*0066*/ 	.short	(.L_994 - .L_993)


	//   ....[0]....
.L_993:
        /*0068*/ 	.word	.L_x_3322@srel
        /*006c*/ 	.short	0x0
        /*006e*/ 	.short	0x0
        /*0070*/ 	.word	0x3
        /*0074*/ 	.word	.L_x_3323@srel
        /*0078*/ 	.word	.L_x_3324@srel
        /*007c*/ 	.word	.L_x_3325@srel


	//----- nvinfo : EIATTR_CRS_STACK_SIZE
	.align		4
.L_994:
        /*0080*/ 	.byte	0x04, 0x1e
        /*0082*/ 	.short	(.L_996 - .L_995)
.L_995:
        /*0084*/ 	.word	0x00000000


	//----- nvinfo : EIATTR_CBANK_PARAM_SIZE
	.align		4
.L_996:
        /*0088*/ 	.byte	0x03, 0x19
        /*008a*/ 	.short	0x0170


	//----- nvinfo : EIATTR_PARAM_CBANK
	.align		4
        /*008c*/ 	.byte	0x04, 0x0a
        /*008e*/ 	.short	(.L_998 - .L_997)
	.align		4
.L_997:
        /*0090*/ 	.word	index@(.nv.constant0._ZN7cutlass7Kernel2INS_4gemm6kernel20DefaultGemmUniversalINS_6half_tENS_6layout8RowMajorELNS_16ComplexTransformE0ELi8ES4_S6_LS7_0ELi8ES4_S6_fNS_4arch15OpClassTensorOpENS8_4Sm80ENS1_9GemmShapeILi128ELi128ELi32EEENSB_ILi64ELi64ELi32EEENSB_ILi16ELi8ELi16EEENS_8epilogue6thread17LinearCombinationIS4_Li8EffLNSG_9ScaleType4KindE0ELNS_15FloatRoundStyleE2ES4_EENS1_11threadblock30GemmIdentityThreadblockSwizzleILi8EEELi4ENS8_13OpMultiplyAddELNS1_23SharedMemoryClearOptionE0ELb0ELb0ELb0ENS5_30Tensor4DPermuteBMM0213RowMajorILi12EEENS5_37Tensor4DPermuteBMM0213RowMajorInverseILi12EEENS5_9NoPermuteEvE10SelectBaseISO_vEEEEvNT_6ParamsE)
        /*0094*/ 	.short	0x0210
        /*0096*/ 	.short	0x0170


	//----- nvinfo : EIATTR_SW_WAR
	.align		4
.L_998:
        /*0098*/ 	.byte	0x04, 0x36
        /*009a*/ 	.short	(.L_1000 - .L_999)
.L_999:
        /*009c*/ 	.word	0x00000008
.L_1000:


//--------------------- .nv.info._ZN7cutlass7Kernel2INS_4gemm6kernel20DefaultGemmUniversalINS_6half_tENS_6layout8RowMajorELNS_16ComplexTransformE0ELi8ES4_S6_LS7_0ELi8ES4_S6_fNS_4arch15OpClassTensorOpENS8_4Sm80ENS1_9GemmShapeILi128ELi128ELi32EEENSB_ILi64ELi64ELi32EEENSB_ILi16ELi8ELi16EEENS_8epilogue6thread17LinearCombinationIS4_Li8EffLNSG_9ScaleType4KindE0ELNS_15FloatRoundStyleE2ES4_EENS1_11threadblock30GemmIdentityThreadblockSwizzleILi8EEELi4ENS8_13OpMultiplyAddELNS1_23SharedMemoryClearOptionE0ELb0ELb0ELb0ENS5_9NoPermuteENS5_37Tensor4DPermuteBMM0213RowMajorInverseILi12EEESR_vE10SelectBaseISO_vEEEEvNT_6ParamsE --------------------------
	.section	.nv.info._ZN7cutlass7Kernel2INS_4gemm6kernel20DefaultGemmUniversalINS_6half_tENS_6layout8RowMajorELNS_16ComplexTransformE0ELi8ES4_S6_LS7_0ELi8ES4_S6_fNS_4arch15OpClassTensorOpENS8_4Sm80ENS1_9GemmShapeILi128ELi128ELi32EEENSB_ILi64ELi64ELi32EEENSB_ILi16ELi8ELi16EEENS_8epilogue6thread17LinearCombinationIS4_Li8EffLNSG_9ScaleType4KindE0ELNS_15FloatRoundStyleE2ES4_EENS1_11threadblock30GemmIdentityThreadblockSwizzleILi8EEELi4ENS8_13OpMultiplyAddELNS1_23SharedMemoryClearOptionE0ELb0ELb0ELb0ENS5_9NoPermuteENS5_37Tensor4DPermuteBMM0213RowMajorInverseILi12EEESR_vE10SelectBaseISO_vEEEEvNT_6ParamsE,"",@"SHT_CUDA_INFO"
	.sectionflags	@""
	.align	4


	//----- nvinfo : EIATTR_CUDA_API_VERSION
	.align		4
        /*0000*/ 	.byte	0x04, 0x37
        /*0002*/ 	.short	(.L_1002 - .L_1001)
.L_1001:
        /*0004*/ 	.word	0x00000082


	//----- nvinfo : EIATTR_KPARAM_INFO
	.align		4
.L_1002:
        /*0008*/ 	.byte	0x04, 0x17
        /*000a*/ 	.short	(.L_1004 - .L_1003)
.L_1003:
        /*000c*/ 	.word	0x00000000
        /*0010*/ 	.short	0x0000
        /*0012*/ 	.short	0x0000
        /*0014*/ 	.byte	0x00, 0xf0, 0xc1, 0x05


	//----- nvinfo : EIATTR_SPARSE_MMA_MASK
	.align		4
.L_1004:
        /*0018*/ 	.byte	0x03, 0x50
        /*001a*/ 	.short	0x0000


	//----- nvinfo : EIATTR_MAXREG_COUNT
	.align		4
        /*001c*/ 	.byte	0x03, 0x1b
        /*001e*/ 	.short	0x00ff


	//----- nvinfo : EIATTR_NUM_BARRIERS
	.align		4
        /*0020*/ 	.byte	0x02, 0x4c
        /*0022*/ 	.byte	0x01
	.zero		1


	//----- nvinfo : EIATTR_EXTERNS
	.align		4
        /*0024*/ 	.byte	0x04, 0x0f
        /*0026*/ 	.short	(.L_1006 - .L_1005)


	//   ....[0]....
	.align		4
.L_1005:
        /*0028*/ 	.word	index@(__assertfail)


	//----- nvinfo : EIATTR_MERCURY_ISA_VERSION
	.align		4
.L_1006:
        /*002c*/ 	.byte	0x03, 0x5f
        /*002e*/ 	.short	0x0101


	//----- nvinfo : EIATTR_COOP_GROUP_MASK_REGIDS
	.align		4
        /*0030*/ 	.byte	0x04, 0x29
        /*0032*/ 	.short	(.L_1008 - .L_1007)


	//   ....[0]....
.L_1007:
        /*0034*/ 	.word	0xffffffff


	//   ....[1]....
        /*0038*/ 	.word	0x0500000f


	//----- nvinfo : EIATTR_COOP_GROUP_INSTR_OFFSETS
	.align		4
.L_1008:
        /*003c*/ 	.byte	0x04, 0x28
        /*003e*/ 	.short	(.L_1010 - .L_1009)


	//   ....[0]....
.L_1009:
        /*0040*/ 	.word	0x00000a20


	//   ....[1]....
        /*0044*/ 	.word	0x0000ad20


	//----- nvinfo : EIATTR_SYSCALL_OFFSETS
	.align		4
.L_1010:
        /*0048*/ 	.byte	0x04, 0x46
        /*004a*/ 	.short	(.L_1012 - .L_1011)


	//   ....[0]....
.L_1011:
        /*004c*/ 	.word	0x00000570


	//----- nvinfo : EIATTR_EXIT_INSTR_OFFSETS
	.align		4
.L_1012:
        /*0050*/ 	.byte	0x04, 0x1c
        /*0052*/ 	.short	(.L_1014 - .L_1013)


	//   ....[0]....
.L_1013:
        /*0054*/ 	.word	0x000000e0


	//   ....[1]....
        /*0058*/ 	.word	0x0000abb0


	//   ....[2]....
        /*005c*/ 	.word	0x0000abf0


	//   ....[3]....
        /*0060*/ 	.word	0x0000acd0


	//----- nvinfo : EIATTR_INDIRECT_BRANCH_TARGETS
	.align		4
.L_1014:
        /*0064*/ 	.byte	0x04, 0x34
        /*0066*/ 	.short	(.L_1016 - .L_1015)


	//   ....[0]....
.L_1015:
        /*0068*/ 	.word	.L_x_3326@srel
        /*006c*/ 	.short	0x0
        /*006e*/ 	.short	0x0
        /*0070*/ 	.word	0x3
        /*0074*/ 	.word	.L_x_3327@srel
        /*0078*/ 	.word	.L_x_3328@srel
        /*007c*/ 	.word	.L_x_3329@srel


	//----- nvinfo : EIATTR_CRS_STACK_SIZE
	.align		4
.L_1016:
        /*0080*/ 	.byte	0x04, 0x1e
        /*0082*/ 	.short	(.L_1018 - .L_1017)
.L_1017:
        /*0084*/ 	.word	0x00000000


	//----- nvinfo : EIATTR_CBANK_PARAM_SIZE
	.align		4
.L_1018:
        /*0088*/ 	.byte	0x03, 0x19
        /*008a*/ 	.short	0x0170


	//----- nvinfo : EIATTR_PARAM_CBANK
	.align		4
        /*008c*/ 	.byte	0x04, 0x0a
        /*008e*/ 	.short	(.L_1020 - .L_1019)
	.align		4
.L_1019:
        /*0090*/ 	.word	index@(.nv.constant0._ZN7cutlass7Kernel2INS_4gemm6kernel20DefaultGemmUniversalINS_6half_tENS_6layout8RowMajorELNS_16ComplexTransformE0ELi8ES4_S6_LS7_0ELi8ES4_S6_fNS_4arch15OpClassTensorOpENS8_4Sm80ENS1_9GemmShapeILi128ELi128ELi32EEENSB_ILi64ELi64ELi32EEENSB_ILi16ELi8ELi16EEENS_8epilogue6thread17LinearCombinationIS4_Li8EffLNSG_9ScaleType4KindE0ELNS_15FloatRoundStyleE2ES4_EENS1_11threadblock30GemmIdentityThreadblockSwizzleILi8EEELi4ENS8_13OpMultiplyAddELNS1_23SharedMemoryClearOptionE0ELb0ELb0ELb0ENS5_9NoPermuteENS5_37Tensor4DPermuteBMM0213RowMajorInverseILi12EEESR_vE10SelectBaseISO_vEEEEvNT_6ParamsE)
        /*0094*/ 	.short	0x0210
        /*0096*/ 	.short	0x0170


	//----- nvinfo : EIATTR_SW_WAR
	.align		4
.L_1020:
        /*0098*/ 	.byte	0x04, 0x36
        /*009a*/ 	.short	(.L_1022 - .L_1021)
.L_1021:
        /*009c*/ 	.word	0x00000008
.L_1022:


//--------------------- .nv.info._ZN7cutlass7Kernel2INS_4gemm6kernel20DefaultGemmUniversalINS_6half_tENS_6layout11ColumnMajorELNS_16ComplexTransformE0ELi8ES4_S6_LS7_0ELi8ES4_NS5_8RowMajorEfNS_4arch15OpClassTensorOpENS9_4Sm80ENS1_9GemmShapeILi128ELi128ELi32EEENSC_ILi64ELi64ELi32EEENSC_ILi16ELi8ELi16EEENS_8epilogue6thread17LinearCombinationIS4_Li8EffLNSH_9ScaleType4KindE0ELNS_15FloatRoundStyleE2ES4_EENS1_11threadblock30GemmIdentityThreadblockSwizzleILi8EEELi4ENS9_13OpMultiplyAddELNS1_23SharedMemoryClearOptionE0ELb0ELb0ELb0ENS5_31Tensor5DPermute02413ColumnMajorILi16ELi3ELi8EEENS5_34Tensor4DPermute0213RowMajorInverseILi8ELi4EEESV_vE10SelectBaseISP_vEEEEvNT_6ParamsE --------------------------
	.section	.nv.info._ZN7cutlass7Kernel2INS_4gemm6kernel20DefaultGemmUniversalINS_6half_tENS_6layout11ColumnMajorELNS_16ComplexTransformE0ELi8ES4_S6_LS7_0ELi8ES4_NS5_8RowMajorEfNS_4arch15OpClassTensorOpENS9_4Sm80ENS1_9GemmShapeILi128ELi128ELi32EEENSC_ILi64ELi64ELi32EEENSC_ILi16ELi8ELi16EEENS_8epilogue6thread17LinearCombinationIS4_Li8EffLNSH_9ScaleType4KindE0ELNS_15FloatRoundStyleE2ES4_EENS1_11threadblock30GemmIdentityThreadblockSwizzleILi8EEELi4ENS9_13OpMultiplyAddELNS1_23SharedMemoryClearOptionE0ELb0ELb0ELb0ENS5_31Tensor5DPermute02413ColumnMajorILi16ELi3ELi8EEENS5_34Tensor4DPermute0213RowMajorInverseILi8ELi4EEESV_vE10SelectBaseISP_vEEEEvNT_6ParamsE,"",@"SHT_CUDA_INFO"
	.sectionflags	@""
	.align	4


	//----- nvinfo : EIATTR_CUDA_API_VERSION
	.align		4
        /*0000*/ 	.byte	0x04, 0x37
        /*0002*/ 	.short	(.L_1024 - .L_1023)
.L_1023:
        /*0004*/ 	.word	0x00000082


	//----- nvinfo : EIATTR_KPARAM_INFO
	.align		4
.L_1024:
        /*0008*/ 	.byte	0x04, 0x17
        /*000a*/ 	.short	(.L_1026 - .L_1025)
.L_1025:
        /*000c*/ 	.word	0x00000000
        /*0010*/ 	.short	0x0000
        /*0012*/ 	.short	0x0000
        /*0014*/ 	.byte	0x00, 0xf0, 0xc1, 0x05


	//----- nvinfo : EIATTR_SPARSE_MMA_MASK
	.align		4
.L_1026:
        /*0018*/ 	.byte	0x03, 0x50
        /*001a*/ 	.short	0x0000


	//----- nvinfo : EIATTR_MAXREG_COUNT
	.align		4
        /*001c*/ 	.byte	0x03, 0x1b
        /*001e*/ 	.short	0x00ff


	//----- nvinfo : EIATTR_NUM_BARRIERS
	.align		4
        /*0020*/ 	.byte	0x02, 0x4c
        /*0022*/ 	.byte	0x01
	.zero		1


	//----- nvinfo : EIATTR_EXTERNS
	.align		4
        /*0024*/ 	.byte	0x04, 0x0f
        /*0026*/ 	.short	(.L_1028 - .L_1027)


	//   ....[0]....
	.align		4
.L_1027:
        /*0028*/ 	.word	index@(__assertfail)


	//----- nvinfo : EIATTR_MERCURY_ISA_VERSION
	.align		4
.L_1028:
        /*002c*/ 	.byte	0x03, 0x5f
        /*002e*/ 	.short	0x0101


	//----- nvinfo : EIATTR_COOP_GROUP_MASK_REGIDS
	.align		4
        /*0030*/ 	.byte	0x04, 0x29
        /*0032*/ 	.short	(.L_1030 - .L_1029)


	//   ....[0]....
.L_1029:
        /*0034*/ 	.word	0xffffffff


	//   ....[1]....
        /*0038*/ 	.word	0x0500000f


	//----- nvinfo : EIATTR_COOP_GROUP_INSTR_OFFSETS
	.align		4
.L_1030:
        /*003c*/ 	.byte	0x04, 0x28
        /*003e*/ 	.short	(.L_1032 - .L_1031)


	//   ....[0]....
.L_1031:
        /*0040*/ 	.word	0x00000c80


	//   ....[1]....
        /*0044*/ 	.word	0x00011cd0


	//----- nvinfo : EIATTR_SYSCALL_OFFSETS
	.align		4
.L_1032:
        /*0048*/ 	.byte	0x04, 0x46
        /*004a*/ 	.short	(.L_1034 - .L_1033)


	//   ....[0]....
.L_1033:
        /*004c*/ 	.word	0x00000530


	//   ....[1]....
        /*0050*/ 	.word	0x00000670


	//   ....[2]....
        /*0054*/ 	.word	0x00000900


	//   ....[3]....
        /*0058*/ 	.word	0x00000a20


	//   ....[4]....
        /*005c*/ 	.word	0x00009840


	//   ....[5]....
        /*0060*/ 	.word	0x000099c0


	//   ....[6]....
        /*0064*/ 	.word	0x00009e20


	//   ....[7]....
        /*0068*/ 	.word	0x00009f40


	//----- nvinfo : EIATTR_EXIT_INSTR_OFFSETS
	.align		4
.L_1034:
        /*006c*/ 	.byte	0x04, 0x1c
        /*006e*/ 	.short	(.L_1036 - .L_1035)


	//   ....[0]....
.L_1035:
        /*0070*/ 	.word	0x000000e0


	//   ....[1]....
        /*0074*/ 	.word	0x00011b60


	//   ....[2]....
        /*0078*/ 	.word	0x00011ba0


	//   ....[3]....
        /*007c*/ 	.word	0x00011c80


	//----- nvinfo : EIATTR_INDIRECT_BRANCH_TARGETS
	.align		4
.L_1036:
        /*0080*/ 	.byte	0x04, 0x34
        /*0082*/ 	.short	(.L_1038 - .L_1037)


	//   ....[0]....
.L_1037:
        /*0084*/ 	.word	.L_x_3330@srel
        /*0088*/ 	.short	0x0
        /*008a*/ 	.short	0x0
        /*008c*/ 	.word	0x3
        /*0090*/ 	.word	.L_x_3331@srel
        /*0094*/ 	.word	.L_x_3332@srel
        /*0098*/ 	.word	.L_x_3333@srel


	//----- nvinfo : EIATTR_CRS_STACK_SIZE
	.align		4
.L_1038:
        /*009c*/ 	.byte	0x04, 0x1e
        /*009e*/ 	.short	(.L_1040 - .L_1039)
.L_1039:
        /*00a0*/ 	.word	0x00000000


	//----- nvinfo : EIATTR_CBANK_PARAM_SIZE
	.align		4
.L_1040:
        /*00a4*/ 	.byte	0x03, 0x19
        /*00a6*/ 	.short	0x0170


	//----- nvinfo : EIATTR_PARAM_CBANK
	.align		4
        /*00a8*/ 	.byte	0x04, 0x0a
        /*00aa*/ 	.short	(.L_1042 - .L_1041)
	.align		4
.L_1041:
        /*00ac*/ 	.word	index@(.nv.constant0._ZN7cutlass7Kernel2INS_4gemm6kernel20DefaultGemmUniversalINS_6half_tENS_6layout11ColumnMajorELNS_16ComplexTransformE0ELi8ES4_S6_LS7_0ELi8ES4_NS5_8RowMajorEfNS_4arch15OpClassTensorOpENS9_4Sm80ENS1_9GemmShapeILi128ELi128ELi32EEENSC_ILi64ELi64ELi32EEENSC_ILi16ELi8ELi16EEENS_8epilogue6thread17LinearCombinationIS4_Li8EffLNSH_9ScaleType4KindE0ELNS_15FloatRoundStyleE2ES4_EENS1_11threadblock30GemmIdentityThreadblockSwizzleILi8EEELi4ENS9_13OpMultiplyAddELNS1_23SharedMemoryClearOptionE0ELb0ELb0ELb0ENS5_31Tensor5DPermute02413ColumnMajorILi16ELi3ELi8EEENS5_34Tensor4DPermute0213RowMajorInverseILi8ELi4EEESV_vE10SelectBaseISP_vEEEEvNT_6ParamsE)
        /*00b0*/ 	.short	0x0210
        /*00b2*/ 	.short	0x0170


	//----- nvinfo : EIATTR_SW_WAR
	.align		4
.L_1042:
        /*00b4*/ 	.byte	0x04, 0x36
        /*00b6*/ 	.short	(.L_1044 - .L_1043)
.L_1043:
        /*00b8*/ 	.word	0x00000008
.L_1044:


//--------------------- .nv.info._ZN7cutlass7Kernel2INS_4gemm6kernel20DefaultGemmUniversalINS_6half_tENS_6layout11ColumnMajorELNS_16ComplexTransformE0ELi8ES4_S6_LS7_0ELi8ES4_NS5_8RowMajorEfNS_4arch15OpClassTensorOpENS9_4Sm80ENS1_9GemmShapeILi128ELi128ELi32EEENSC_ILi64ELi64ELi32EEENSC_ILi16ELi8ELi16EEENS_8epilogue6thread17LinearCombinationIS4_Li8EffLNSH_9ScaleType4KindE0ELNS_15FloatRoundStyleE2ES4_EENS1_11threadblock30GemmIdentityThreadblockSwizzleILi8EEELi4ENS9_13OpMultiplyAddELNS1_23SharedMemoryClearOptionE0ELb0ELb0ELb0ENS5_9NoPermuteENS5_34Tensor4DPermute0213RowMajorInverseILi8ELi4EEESU_vE10SelectBaseISP_vEEEEvNT_6ParamsE --------------------------
	.section	.nv.info._ZN7cutlass7Kernel2INS_4gemm6kernel20DefaultGemmUniversalINS_6half_tENS_6layout11ColumnMajorELNS_16ComplexTransformE0ELi8ES4_S6_LS7_0ELi8ES4_NS5_8RowMajorEfNS_4arch15OpClassTensorOpENS9_4Sm80ENS1_9GemmShapeILi128ELi128ELi32EEENSC_ILi64ELi64ELi32EEENSC_ILi16ELi8ELi16EEENS_8epilogue6thread17LinearCombinationIS4_Li8EffLNSH_9ScaleType4KindE0ELNS_15FloatRoundStyleE2ES4_EENS1_11threadblock30GemmIdentityThreadblockSwizzleILi8EEELi4ENS9_13OpMultiplyAddELNS1_23SharedMemoryClearOptionE0ELb0ELb0ELb0ENS5_9NoPermuteENS5_34Tensor4DPermute0213RowMajorInverseILi8ELi4EEESU_vE10SelectBaseISP_vEEEEvNT_6ParamsE,"",@"SHT_CUDA_INFO"
	.sectionflags	@""
	.align	4


	//----- nvinfo : EIATTR_CUDA_API_VERSION
	.align		4
        /*0000*/ 	.byte	0x04, 0x37
        /*0002*/ 	.short	(.L_1046 - .L_1045)
.L_1045:
        /*0004*/ 	.word	0x00000082


	//----- nvinfo : EIATTR_KPARAM_INFO
	.align		4
.L_1046:
        /*0008*/ 	.byte	0x04, 0x17
        /*000a*/ 	.short	(.L_1048 - .L_1047)
.L_1047:
        /*000c*/ 	.word	0x00000000
        /*0010*/ 	.short	0x0000
        /*0012*/ 	.short	0x0000
        /*0014*/ 	.byte	0x00, 0xf0, 0xc1, 0x05


	//----- nvinfo : EIATTR_SPARSE_MMA_MASK
	.align		4
.L_1048:
        /*0018*/ 	.byte	0x03, 0x50
        /*001a*/ 	.short	0x0000


	//----- nvinfo : EIATTR_MAXREG_COUNT
	.align		4
        /*001c*/ 	.byte	0x03, 0x1b
        /*001e*/ 	.short	0x00ff


	//----- nvinfo : EIATTR_NUM_BARRIERS
	.align		4
        /*0020*/ 	.byte	0x02, 0x4c
        /*0022*/ 	.byte	0x01
	.zero		1


	//----- nvinfo : EIATTR_EXTERNS
	.align		4
        /*0024*/ 	.byte	0x04, 0x0f
        /*0026*/ 	.short	(.L_1050 - .L_1049)


	//   ....[0]....
	.align		4
.L_1049:
        /*0028*/ 	.word	index@(__assertfail)


	//----- nvinfo : EIATTR_MERCURY_ISA_VERSION
	.align		4
.L_1050:
        /*002c*/ 	.byte	0x03, 0x5f
        /*002e*/ 	.short	0x0101


	//----- nvinfo : EIATTR_COOP_GROUP_MASK_REGIDS
	.align		4
        /*0030*/ 	.byte	0x04, 0x29
        /*0032*/ 	.short	(.L_1052 - .L_1051)


	//   ....[0]....
.L_1051:
        /*0034*/ 	.word	0xffffffff


	//   ....[1]....
        /*0038*/ 	.word	0x0500000f


	//----- nvinfo : EIATTR_COOP_GROUP_INSTR_OFFSETS
	.align		4
.L_1052:
        /*003c*/ 	.byte	0x04, 0x28
        /*003e*/ 	.short	(.L_1054 - .L_1053)


	//   ....[0]....
.L_1053:
        /*0040*/ 	.word	0x00000c80


	//   ....[1]....
        /*0044*/ 	.word	0x0000e4d0


	//----- nvinfo : EIATTR_SYSCALL_OFFSETS
	.align		4
.L_1054:
        /*0048*/ 	.byte	0x04, 0x46
        /*004a*/ 	.short	(.L_1056 - .L_1055)


	//   ....[0]....
.L_1055:
        /*004c*/ 	.word	0x00000530


	//   ....[1]....
        /*0050*/ 	.word	0x00000670


	//   ....[2]....
        /*0054*/ 	.word	0x00000900


	//   ....[3]....
        /*0058*/ 	.word	0x00000a20


	//----- nvinfo : EIATTR_EXIT_INSTR_OFFSETS
	.align		4
.L_1056:
        /*005c*/ 	.byte	0x04, 0x1c
        /*005e*/ 	.short	(.L_1058 - .L_1057)


	//   ....[0]....
.L_1057:
        /*0060*/ 	.word	0x000000e0


	//   ....[1]....
        /*0064*/ 	.word	0x0000e360


	//   ....[2]....
        /*0068*/ 	.word	0x0000e3a0


	//   ....[3]....
        /*006c*/ 	.word	0x0000e480


	//----- nvinfo : EIATTR_INDIRECT_BRANCH_TARGETS
	.align		4
.L_1058:
        /*0070*/ 	.byte	0x04, 0x34
        /*0072*/ 	.short	(.L_1060 - .L_1059)


	//   ....[0]....
.L_1059:
        /*0074*/ 	.word	.L_x_3334@srel
        /*0078*/ 	.short	0x0
        /*007a*/ 	.short	0x0
        /*007c*/ 	.word	0x3
        /*0080*/ 	.word	.L_x_3335@srel
        /*0084*/ 	.word	.L_x_3336@srel
        /*0088*/ 	.word	.L_x_3337@srel


	//----- nvinfo : EIATTR_CRS_STACK_SIZE
	.align		4
.L_1060:
        /*008c*/ 	.byte	0x04, 0x1e
        /*008e*/ 	.short	(.L_1062 - .L_1061)
.L_1061:
        /*0090*/ 	.word	0x00000000


	//----- nvinfo : EIATTR_CBANK_PARAM_SIZE
	.align		4
.L_1062:
        /*0094*/ 	.byte	0x03, 0x19
        /*0096*/ 	.short	0x0170


	//----- nvinfo : EIATTR_PARAM_CBANK
	.align		4
        /*0098*/ 	.byte	0x04, 0x0a
        /*009a*/ 	.short	(.L_1064 - .L_1063)
	.align		4
.L_1063:
        /*009c*/ 	.word	index@(.nv.constant0._ZN7cutlass7Kernel2INS_4gemm6kernel20DefaultGemmUniversalINS_6half_tENS_6layout11ColumnMajorELNS_16ComplexTransformE0ELi8ES4_S6_LS7_0ELi8ES4_NS5_8RowMajorEfNS_4arch15OpClassTensorOpENS9_4Sm80ENS1_9GemmShapeILi128ELi128ELi32EEENSC_ILi64ELi64ELi32EEENSC_ILi16ELi8ELi16EEENS_8epilogue6thread17LinearCombinationIS4_Li8EffLNSH_9ScaleType4KindE0ELNS_15FloatRoundStyleE2ES4_EENS1_11threadblock30GemmIdentityThreadblockSwizzleILi8EEELi4ENS9_13OpMultiplyAddELNS1_23SharedMemoryClearOptionE0ELb0ELb0ELb0ENS5_9NoPermuteENS5_34Tensor4DPermute0213RowMajorInverseILi8ELi4EEESU_vE10SelectBaseISP_vEEEEvNT_6ParamsE)
        /*00a0*/ 	.short	0x0210
        /*00a2*/ 	.short	0x0170


	//----- nvinfo : EIATTR_SW_WAR
	.align		4
.L_1064:
        /*00a4*/ 	.byte	0x04, 0x36
        /*00a6*/ 	.short	(.L_1066 - .L_1065)
.L_1065:
        /*00a8*/ 	.word	0x00000008
.L_1066:


//--------------------- .nv.info._ZN7cutlass7Kernel2INS_4gemm6kernel20DefaultGemmUniversalINS_6half_tENS_6layout11ColumnMajorELNS_16ComplexTransformE0ELi8ES4_S6_LS7_0ELi8ES4_NS5_8RowMajorEfNS_4arch15OpClassTensorOpENS9_4Sm80ENS1_9GemmShapeILi128ELi128ELi32EEENSC_ILi64ELi64ELi32EEENSC_ILi16ELi8ELi16EEENS_8epilogue6thread17LinearCombinationIS4_Li8EffLNSH_9ScaleType4KindE0ELNS_15FloatRoundStyleE2ES4_EENS1_11threadblock30GemmIdentityThreadblockSwizzleILi8EEELi4ENS9_13OpMultiplyAddELNS1_23SharedMemoryClearOptionE0ELb0ELb0ELb0ENS5_31Tensor5DPermute02413ColumnMajorILi16ELi3ELi8EEENS5_9NoPermuteESU_vE10SelectBaseISP_vEEEEvNT_6ParamsE --------------------------
	.section	.nv.info._ZN7cutlass7Kernel2INS_4gemm6kernel20DefaultGemmUniversalINS_6half_tENS_6layout11ColumnMajorELNS_16ComplexTransformE0ELi8ES4_S6_LS7_0ELi8ES4_NS5_8RowMajorEfNS_4arch15OpClassTensorOpENS9_4Sm80ENS1_9GemmShapeILi128ELi128ELi32EEENSC_ILi64ELi64ELi32EEENSC_ILi16ELi8ELi16EEENS_8epilogue6thread17LinearCombinationIS4_Li8EffLNSH_9ScaleType4KindE0ELNS_15FloatRoundStyleE2ES4_EENS1_11threadblock30GemmIdentityThreadblockSwizzleILi8EEELi4ENS9_13OpMultiplyAddELNS1_23SharedMemoryClearOptionE0ELb0ELb0ELb0ENS5_31Tensor5DPermute02413ColumnMajorILi16ELi3ELi8EEENS5_9NoPermuteESU_vE10SelectBaseISP_vEEEEvNT_6ParamsE,"",@"SHT_CUDA_INFO"
	.sectionflags	@""
	.align	4


	//----- nvinfo : EIATTR_CUDA_API_VERSION
	.align		4
        /*0000*/ 	.byte	0x04, 0x37
        /*0002*/ 	.short	(.L_1068 - .L_1067)
.L_1067:
        /*0004*/ 	.word	0x00000082


	//----- nvinfo : EIATTR_KPARAM_INFO
	.align		4
.L_1068:
        /*0008*/ 	.byte	0x04, 0x17
        /*000a*/ 	.short	(.L_1070 - .L_1069)
.L_1069:
        /*000c*/ 	.word	0x00000000
        /*0010*/ 	.short	0x0000
        /*0012*/ 	.short	0x0000
        /*0014*/ 	.byte	0x00, 0xf0, 0xc1, 0x05


	//----- nvinfo : EIATTR_SPARSE_MMA_MASK
	.align		4
.L_1070:
        /*0018*/ 	.byte	0x03, 0x50
        /*001a*/ 	.short	0x0000


	//----- nvinfo : EIATTR_MAXREG_COUNT
	.align		4
        /*001c*/ 	.byte	0x03, 0x1b
        /*001e*/ 	.short	0x00ff


	//----- nvinfo : EIATTR_NUM_BARRIERS
	.align		4
        /*0020*/ 	.byte	0x02, 0x4c
        /*0022*/ 	.byte	0x01
	.zero		1


	//----- nvinfo : EIATTR_EXTERNS
	.align		4
        /*0024*/ 	.byte	0x04, 0x0f
        /*0026*/ 	.short	(.L_1072 - .L_1071)


	//   ....[0]....
	.align		4
.L_1071:
        /*0028*/ 	.word	index@(__assertfail)


	//----- nvinfo : EIATTR_MERCURY_ISA_VERSION
	.align		4
.L_1072:
        /*002c*/ 	.byte	0x03, 0x5f
        /*002e*/ 	.short	0x0101


	//----- nvinfo : EIATTR_COOP_GROUP_MASK_REGIDS
	.align		4
        /*0030*/ 	.byte	0x04, 0x29
        /*0032*/ 	.short	(.L_1074 - .L_1073)


	//   ....[0]....
.L_1073:
        /*0034*/ 	.word	0xffffffff


	//----- nvinfo : EIATTR_COOP_GROUP_INSTR_OFFSETS
	.align		4
.L_1074:
        /*0038*/ 	.byte	0x04, 0x28
        /*003a*/ 	.short	(.L_1076 - .L_1075)


	//   ....[0]....
.L_1075:
        /*003c*/ 	.word	0x00001120


	//----- nvinfo : EIATTR_SYSCALL_OFFSETS
	.align		4
.L_1076:
        /*0040*/ 	.byte	0x04, 0x46
        /*0042*/ 	.short	(.L_1078 - .L_1077)


	//   ....[0]....
.L_1077:
        /*0044*/ 	.word	0x00003440


	//   ....[1]....
        /*0048*/ 	.word	0x000035c0


	//   ....[2]....
        /*004c*/ 	.word	0x00003a20


	//   ....[3]....
        /*0050*/ 	.word	0x00003b80


	//----- nvinfo : EIATTR_EXIT_INSTR_OFFSETS
	.align		4
.L_1078:
        /*0054*/ 	.byte	0x04, 0x1c
        /*0056*/ 	.short	(.L_1080 - .L_1079)


	//   ....[0]....
.L_1079:
        /*0058*/ 	.word	0x000000e0


	//   ....[1]....
        /*005c*/ 	.word	0x0000b830


	//   ....[2]....
        /*0060*/ 	.word	0x0000b870


	//   ....[3]....
        /*0064*/ 	.word	0x0000b950


	//----- nvinfo : EIATTR_INDIRECT_BRANCH_TARGETS
	.align		4
.L_1080:
        /*0068*/ 	.byte	0x04, 0x34
        /*006a*/ 	.short	(.L_1082 - .L_1081)


	//   ....[0]....
.L_1081:
        /*006c*/ 	.word	.L_x_3338@srel
        /*0070*/ 	.short	0x0
        /*0072*/ 	.short	0x0
        /*0074*/ 	.word	0x3
        /*0078*/ 	.word	.L_x_3339@srel
        /*007c*/ 	.word	.L_x_3340@srel
        /*0080*/ 	.word	.L_x_3341@srel


	//----- nvinfo : EIATTR_CRS_STACK_SIZE
	.align		4
.L_1082:
        /*0084*/ 	.byte	0x04, 0x1e
        /*0086*/ 	.short	(.L_1084 - .L_1083)
.L_1083:
        /*0088*/ 	.word	0x00000000


	//----- nvinfo : EIATTR_CBANK_PARAM_SIZE
	.align		4
.L_1084:
        /*008c*/ 	.byte	0x03, 0x19
        /*008e*/ 	.short	0x0170


	//----- nvinfo : EIATTR_PARAM_CBANK
	.align		4
        /*0090*/ 	.byte	0x04, 0x0a
        /*0092*/ 	.short	(.L_1086 - .L_1085)
	.align		4
.L_1085:
        /*0094*/ 	.word	index@(.nv.constant0._ZN7cutlass7Kernel2INS_4gemm6kernel20DefaultGemmUniversalINS_6half_tENS_6layout11ColumnMajorELNS_16ComplexTransformE0ELi8ES4_S6_LS7_0ELi8ES4_NS5_8RowMajorEfNS_4arch15OpClassTensorOpENS9_4Sm80ENS1_9GemmShapeILi128ELi128ELi32EEENSC_ILi64ELi64ELi32EEENSC_ILi16ELi8ELi16EEENS_8epilogue6thread17LinearCombinationIS4_Li8EffLNSH_9ScaleType4KindE0ELNS_15FloatRoundStyleE2ES4_EENS1_11threadblock30GemmIdentityThreadblockSwizzleILi8EEELi4ENS9_13OpMultiplyAddELNS1_23SharedMemoryClearOptionE0ELb0ELb0ELb0ENS5_31Tensor5DPermute02413ColumnMajorILi16ELi3ELi8EEENS5_9NoPermuteESU_vE10SelectBaseISP_vEEEEvNT_6ParamsE)
        /*0098*/ 	.short	0x0210
        /*009a*/ 	.short	0x0170


	//----- nvinfo : EIATTR_SW_WAR
	.align		4
.L_1086:
        /*009c*/ 	.byte	0x04, 0x36
        /*009e*/ 	.short	(.L_1088 - .L_1087)
.L_1087:
        /*00a0*/ 	.word	0x00000008
.L_1088:


//--------------------- .nv.info._ZN7cutlass7Kernel2INS_4gemm6kernel20DefaultGemmUniversalINS_6half_tENS_6layout11ColumnMajorELNS_16ComplexTransformE0ELi8ES4_S6_LS7_0ELi8ES4_NS5_8RowMajorEfNS_4arch15OpClassTensorOpENS9_4Sm80ENS1_9GemmShapeILi128ELi128ELi32EEENSC_ILi64ELi64ELi32EEENSC_ILi16ELi8ELi16EEENS_8epilogue6thread17LinearCombinationIS4_Li8EffLNSH_9ScaleType4KindE0ELNS_15FloatRoundStyleE2ES4_EENS1_11threadblock30GemmIdentityThreadblockSwizzleILi8EEELi4ENS9_13OpMultiplyAddELNS1_23SharedMemoryClearOptionE0ELb0ELb0ELb0ENS5_31Tensor5DPermute02413ColumnMajorILi16ELi3ELi8EEENS5_34Tensor4DPermute0213RowMajorInverseILi8ELi4EEENS5_9NoPermuteEvE10SelectBaseISP_vEEEEvNT_6ParamsE --------------------------
	.section	.nv.info._ZN7cutlass7Kernel2INS_4gemm6kernel20DefaultGemmUniversalINS_6half_tENS_6layout11ColumnMajorELNS_16ComplexTransformE0ELi8ES4_S6_LS7_0ELi8ES4_NS5_8RowMajorEfNS_4arch15OpClassTensorOpENS9_4Sm80ENS1_9GemmShapeILi128ELi128ELi32EEENSC_ILi64ELi64ELi32EEENSC_ILi16ELi8ELi16EEENS_8epilogue6thread17LinearCombinationIS4_Li8EffLNSH_9ScaleType4KindE0ELNS_15FloatRoundStyleE2ES4_EENS1_11threadblock30GemmIdentityThreadblockSwizzleILi8EEELi4ENS9_13OpMultiplyAddELNS1_23SharedMemoryClearOptionE0ELb0ELb0ELb0ENS5_31Tensor5DPermute02413ColumnMajorILi16ELi3ELi8EEENS5_34Tensor4DPermute0213RowMajorInverseILi8ELi4EEENS5_9NoPermuteEvE10SelectBaseISP_vEEEEvNT_6ParamsE,"",@"SHT_CUDA_INFO"
	.sectionflags	@""
	.align	4


	//----- nvinfo : EIATTR_CUDA_API_VERSION
	.align		4
        /*0000*/ 	.byte	0x04, 0x37
        /*0002*/ 	.short	(.L_1090 - .L_1089)
.L_1089:
        /*0004*/ 	.word	0x00000082


	//----- nvinfo : EIATTR_KPARAM_INFO
	.align		4
.L_1090:
        /*0008*/ 	.byte	0x04, 0x17
        /*000a*/ 	.short	(.L_1092 - .L_1091)
.L_1091:
        /*000c*/ 	.word	0x00000000
        /*0010*/ 	.short	0x0000
        /*0012*/ 	.short	0x0000
        /*0014*/ 	.byte	0x00, 0xf0, 0xc1, 0x05


	//----- nvinfo : EIATTR_SPARSE_MMA_MASK
	.align		4
.L_1092:
        /*0018*/ 	.byte	0x03, 0x50
        /*001a*/ 	.short	0x0000


	//----- nvinfo : EIATTR_MAXREG_COUNT
	.align		4
        /*001c*/ 	.byte	0x03, 0x1b
        /*001e*/ 	.short	0x00ff


	//----- nvinfo : EIATTR_NUM_BARRIERS
	.align		4
        /*0020*/ 	.byte	0x02, 0x4c
        /*0022*/ 	.byte	0x01
	.zero		1


	//----- nvinfo : EIATTR_EXTERNS
	.align		4
        /*0024*/ 	.byte	0x04, 0x0f
        /*0026*/ 	.short	(.L_1094 - .L_1093)


	//   ....[0]....
	.align		4
.L_1093:
        /*0028*/ 	.word	index@(__assertfail)


	//----- nvinfo : EIATTR_MERCURY_ISA_VERSION
	.align		4
.L_1094:
        /*002c*/ 	.byte	0x03, 0x5f
        /*002e*/ 	.short	0x0101


	//----- nvinfo : EIATTR_COOP_GROUP_MASK_REGIDS
	.align		4
        /*0030*/ 	.byte	0x04, 0x29
        /*0032*/ 	.short	(.L_1096 - .L_1095)


	//   ....[0]....
.L_1095:
        /*0034*/ 	.word	0xffffffff


	//   ....[1]....
        /*0038*/ 	.word	0x0500000f


	//----- nvinfo : EIATTR_COOP_GROUP_INSTR_OFFSETS
	.align		4
.L_1096:
        /*003c*/ 	.byte	0x04, 0x28
        /*003e*/ 	.short	(.L_1098 - .L_1097)


	//   ....[0]....
.L_1097:
        /*0040*/ 	.word	0x00000b20


	//   ....[1]....
        /*0044*/ 	.word	0x0000eab0


	//----- nvinfo : EIATTR_SYSCALL_OFFSETS
	.align		4
.L_1098:
        /*0048*/ 	.byte	0x04, 0x46
        /*004a*/ 	.short	(.L_1100 - .L_1099)


	//   ....[0]....
.L_1099:
        /*004c*/ 	.word	0x00000530


	//   ....[1]....
        /*0050*/ 	.word	0x00000660


	//   ....[2]....
        /*0054*/ 	.word	0x00006620


	//   ....[3]....
        /*0058*/ 	.word	0x000067a0


	//   ....[4]....
        /*005c*/ 	.word	0x00006c00


	//   ....[5]....
        /*0060*/ 	.word	0x00006d20


	//----- nvinfo : EIATTR_EXIT_INSTR_OFFSETS
	.align		4
.L_1100:
        /*0064*/ 	.byte	0x04, 0x1c
        /*0066*/ 	.short	(.L_1102 - .L_1101)


	//   ....[0]....
.L_1101:
        /*0068*/ 	.word	0x000000e0


	//   ....[1]....
        /*006c*/ 	.word	0x0000e940


	//   ....[2]....
        /*0070*/ 	.word	0x0000e980


	//   ....[3]....
        /*0074*/ 	.word	0x0000ea60


	//----- nvinfo : EIATTR_INDIRECT_BRANCH_TARGETS
	.align		4
.L_1102:
        /*0078*/ 	.byte	0x04, 0x34
        /*007a*/ 	.short	(.L_1104 - .L_1103)


	//   ....[0]....
.L_1103:
        /*007c*/ 	.word	.L_x_3342@srel
        /*0080*/ 	.short	0x0
        /*0082*/ 	.short	0x0
        /*0084*/ 	.word	0x3
        /*0088*/ 	.word	.L_x_3343@srel
        /*008c*/ 	.word	.L_x_3344@srel
        /*0090*/ 	.word	.L_x_3345@srel


	//----- nvinfo : EIATTR_CRS_STACK_SIZE
	.align		4
.L_1104:
        /*0094*/ 	.byte	0x04, 0x1e
        /*0096*/ 	.short	(.L_1106 - .L_1105)
.L_1105:
        /*0098*/ 	.word	0x00000000


	//----- nvinfo : EIATTR_CBANK_PARAM_SIZE
	.align		4
.L_1106:
        /*009c*/ 	.byte	0x03, 0x19
        /*009e*/ 	.short	0x0170


	//----- nvinfo : EIATTR_PARAM_CBANK
	.align		4
        /*00a0*/ 	.byte	0x04, 0x0a
        /*00a2*/ 	.short	(.L_1108 - .L_1107)
	.align		4
.L_1107:
        /*00a4*/ 	.word	index@(.nv.constant0._ZN7cutlass7Kernel2INS_4gemm6kernel20DefaultGemmUniversalINS_6half_tENS_6layout11ColumnMajorELNS_16ComplexTransformE0ELi8ES4_S6_LS7_0ELi8ES4_NS5_8RowMajorEfNS_4arch15OpClassTensorOpENS9_4Sm80ENS1_9GemmShapeILi128ELi128ELi32EEENSC_ILi64ELi64ELi32EEENSC_ILi16ELi8ELi16EEENS_8epilogue6thread17LinearCombinationIS4_Li8EffLNSH_9ScaleType4KindE0ELNS_15FloatRoundStyleE2ES4_EENS1_11threadblock30GemmIdentityThreadblockSwizzleILi8EEELi4ENS9_13OpMultiplyAddELNS1_23SharedMemoryClearOptionE0ELb0ELb0ELb0ENS5_31Tensor5DPermute02413ColumnMajorILi16ELi3ELi8EEENS5_34Tensor4DPermute0213RowMajorInverseILi8ELi4EEENS5_9NoPermuteEvE10SelectBaseISP_vEEEEvNT_6ParamsE)
        /*00a8*/ 	.short	0x0210
        /*00aa*/ 	.short	0x0170


	//----- nvinfo : EIATTR_SW_WAR
	.align		4
.L_1108:
        /*00ac*/ 	.byte	0x04, 0x36
        /*00ae*/ 	.short	(.L_1110 - .L_1109)
.L_1109:
        /*00b0*/ 	.word	0x00000008
.L_1110:


//--------------------- .nv.info._ZN7cutlass7Kernel2INS_4gemm6kernel20DefaultGemmUniversalINS_6half_tENS_6layout11ColumnMajorELNS_16ComplexTransformE0ELi8ES4_S6_LS7_0ELi8ES4_NS5_8RowMajorEfNS_4arch15OpClassTensorOpENS9_4Sm80ENS1_9GemmShapeILi128ELi128ELi32EEENSC_ILi64ELi64ELi32EEENSC_ILi16ELi8ELi16EEENS_8epilogue6thread17LinearCombinationIS4_Li8EffLNSH_9ScaleType4KindE0ELNS_15FloatRoundStyleE2ES4_EENS1_11threadblock30GemmIdentityThreadblockSwizzleILi8EEELi4ENS9_13OpMultiplyAddELNS1_23SharedMemoryClearOptionE0ELb0ELb0ELb0ENS5_31Tensor5DPermute02413ColumnMajorILi16ELi3ELi8EEENS5_9NoPermuteENS5_34Tensor4DPermute0213RowMajorInverseILi8ELi4EEEvE10SelectBaseISP_vEEEEvNT_6ParamsE --------------------------
	.section	.nv.info._ZN7cutlass7Kernel2INS_4gemm6kernel20DefaultGemmUniversalINS_6half_tENS_6layout11ColumnMajorELNS_16ComplexTransformE0ELi8ES4_S6_LS7_0ELi8ES4_NS5_8RowMajorEfNS_4arch15OpClassTensorOpENS9_4Sm80ENS1_9GemmShapeILi128ELi128ELi32EEENSC_ILi64ELi64ELi32EEENSC_ILi16ELi8ELi16EEENS_8epilogue6thread17LinearCombinationIS4_Li8EffLNSH_9ScaleType4KindE0ELNS_15FloatRoundStyleE2ES4_EENS1_11threadblock30GemmIdentityThreadblockSwizzleILi8EEELi4ENS9_13OpMultiplyAddELNS1_23SharedMemoryClearOptionE0ELb0ELb0ELb0ENS5_31Tensor5DPermute02413ColumnMajorILi16ELi3ELi8EEENS5_9NoPermuteENS5_34Tensor4DPermute0213RowMajorInverseILi8ELi4EEEvE10SelectBaseISP_vEEEEvNT_6ParamsE,"",@"SHT_CUDA_INFO"
	.sectionflags	@""
	.align	4


	//----- nvinfo : EIATTR_CUDA_API_VERSION
	.align		4
        /*0000*/ 	.byte	0x04, 0x37
        /*0002*/ 	.short	(.L_1112 - .L_1111)
.L_1111:
        /*0004*/ 	.word	0x00000082


	//----- nvinfo : EIATTR_KPARAM_INFO
	.align		4
.L_1112:
        /*0008*/ 	.byte	0x04, 0x17
        /*000a*/ 	.short	(.L_1114 - .L_1113)
.L_1113:
        /*000c*/ 	.word	0x00000000
        /*0010*/ 	.short	0x0000
        /*0012*/ 	.short	0x0000
        /*0014*/ 	.byte	0x00, 0xf0, 0xc1, 0x05


	//----- nvinfo : EIATTR_SPARSE_MMA_MASK
	.align		4
.L_1114:
        /*0018*/ 	.byte	0x03, 0x50
        /*001a*/ 	.short	0x0000


	//----- nvinfo : EIATTR_MAXREG_COUNT
	.align		4
        /*001c*/ 	.byte	0x03, 0x1b
        /*001e*/ 	.short	0x00ff


	//----- nvinfo : EIATTR_NUM_BARRIERS
	.align		4
        /*0020*/ 	.byte	0x02, 0x4c
        /*0022*/ 	.byte	0x01
	.zero		1


	//----- nvinfo : EIATTR_EXTERNS
	.align		4
        /*0024*/ 	.byte	0x04, 0x0f
        /*0026*/ 	.short	(.L_1116 - .L_1115)


	//   ....[0]....
	.align		4
.L_1115:
        /*0028*/ 	.word	index@(__assertfail)


	//----- nvinfo : EIATTR_MERCURY_ISA_VERSION
	.align		4
.L_1116:
        /*002c*/ 	.byte	0x03, 0x5f
        /*002e*/ 	.short	0x0101


	//----- nvinfo : EIATTR_COOP_GROUP_MASK_REGIDS
	.align		4
        /*0030*/ 	.byte	0x04, 0x29
        /*0032*/ 	.short	(.L_1118 - .L_1117)


	//   ....[0]....
.L_1117:
        /*0034*/ 	.word	0xffffffff


	//   ....[1]....
        /*0038*/ 	.word	0x0500000f


	//----- nvinfo : EIATTR_COOP_GROUP_INSTR_OFFSETS
	.align		4
.L_1118:
        /*003c*/ 	.byte	0x04, 0x28
        /*003e*/ 	.short	(.L_1120 - .L_1119)


	//   ....[0]....
.L_1119:
        /*0040*/ 	.word	0x00000af0


	//   ....[1]....
        /*0044*/ 	.word	0x0000ebb0


	//----- nvinfo : EIATTR_SYSCALL_OFFSETS
	.align		4
.L_1120:
        /*0048*/ 	.byte	0x04, 0x46
        /*004a*/ 	.short	(.L_1122 - .L_1121)


	//   ....[0]....
.L_1121:
        /*004c*/ 	.word	0x00000670


	//   ....[1]....
        /*0050*/ 	.word	0x00000790


	//   ....[2]....
        /*0054*/ 	.word	0x00006710


	//   ....[3]....
        /*0058*/ 	.word	0x00006890


	//   ....[4]....
        /*005c*/ 	.word	0x00006d00


	//   ....[5]....
        /*0060*/ 	.word	0x00006e20


	//----- nvinfo : EIATTR_EXIT_INSTR_OFFSETS
	.align		4
.L_1122:
        /*0064*/ 	.byte	0x04, 0x1c
        /*0066*/ 	.short	(.L_1124 - .L_1123)


	//   ....[0]....
.L_1123:
        /*0068*/ 	.word	0x000000e0


	//   ....[1]....
        /*006c*/ 	.word	0x0000ea40


	//   ....[2]....
        /*0070*/ 	.word	0x0000ea80


	//   ....[3]....
        /*0074*/ 	.word	0x0000eb60


	//----- nvinfo : EIATTR_INDIRECT_BRANCH_TARGETS
	.align		4
.L_1124:
        /*0078*/ 	.byte	0x04, 0x34
        /*007a*/ 	.short	(.L_1126 - .L_1125)


	//   ....[0]....
.L_1125:
        /*007c*/ 	.word	.L_x_3346@srel
        /*0080*/ 	.short	0x0
        /*0082*/ 	.short	0x0
        /*0084*/ 	.word	0x3
        /*0088*/ 	.word	.L_x_3347@srel
        /*008c*/ 	.word	.L_x_3348@srel
        /*0090*/ 	.word	.L_x_3349@srel


	//----- nvinfo : EIATTR_CRS_STACK_SIZE
	.align		4
.L_1126:
        /*0094*/ 	.byte	0x04, 0x1e
        /*0096*/ 	.short	(.L_1128 - .L_1127)
.L_1127:
        /*0098*/ 	.word	0x00000000


	//----- nvinfo : EIATTR_CBANK_PARAM_SIZE
	.align		4
.L_1128:
        /*009c*/ 	.byte	0x03, 0x19
        /*009e*/ 	.short	0x0170


	//----- nvinfo : EIATTR_PARAM_CBANK
	.align		4
        /*00a0*/ 	.byte	0x04, 0x0a
        /*00a2*/ 	.short	(.L_1130 - .L_1129)
	.align		4
.L_1129:
        /*00a4*/ 	.word	index@(.nv.constant0._ZN7cutlass7Kernel2INS_4gemm6kernel20DefaultGemmUniversalINS_6half_tENS_6layout11ColumnMajorELNS_16ComplexTransformE0ELi8ES4_S6_LS7_0ELi8ES4_NS5_8RowMajorEfNS_4arch15OpClassTensorOpENS9_4Sm80ENS1_9GemmShapeILi128ELi128ELi32EEENSC_ILi64ELi64ELi32EEENSC_ILi16ELi8ELi16EEENS_8epilogue6thread17LinearCombinationIS4_Li8EffLNSH_9ScaleType4KindE0ELNS_15FloatRoundStyleE2ES4_EENS1_11threadblock30GemmIdentityThreadblockSwizzleILi8EEELi4ENS9_13OpMultiplyAddELNS1_23SharedMemoryClearOptionE0ELb0ELb0ELb0ENS5_31Tensor5DPermute02413ColumnMajorILi16ELi3ELi8EEENS5_9NoPermuteENS5_34Tensor4DPermute0213RowMajorInverseILi8ELi4EEEvE10SelectBaseISP_vEEEEvNT_6ParamsE)
        /*00a8*/ 	.short	0x0210
        /*00aa*/ 	.short	0x0170


	//----- nvinfo : EIATTR_SW_WAR
	.align		4
.L_1130:
        /*00ac*/ 	.byte	0x04, 0x36
        /*00ae*/ 	.short	(.L_1132 - .L_1131)
.L_1131:
        /*00b0*/ 	.word	0x00000008
.L_1132:


//--------------------- .nv.info._ZN7cutlass7Kernel2INS_4gemm6kernel20DefaultGemmUniversalINS_6half_tENS_6layout11ColumnMajorELNS_16ComplexTransformE0ELi8ES4_S6_LS7_0ELi8ES4_NS5_8RowMajorEfNS_4arch15OpClassTensorOpENS9_4Sm80ENS1_9GemmShapeILi128ELi128ELi32EEENSC_ILi64ELi64ELi32EEENSC_ILi16ELi8ELi16EEENS_8epilogue6thread17LinearCombinationIS4_Li8EffLNSH_9ScaleType4KindE0ELNS_15FloatRoundStyleE2ES4_EENS1_11threadblock30GemmIdentityThreadblockSwizzleILi8EEELi4ENS9_13OpMultiplyAddELNS1_23SharedMemoryClearOptionE0ELb0ELb0ELb0ENS5_9NoPermuteESS_NS5_34Tensor4DPermute0213RowMajorInverseILi8ELi4EEEvE10SelectBaseISP_vEEEEvNT_6ParamsE --------------------------
	.section	.nv.info._ZN7cutlass7Kernel2INS_4gemm6kernel20DefaultGemmUniversalINS_6half_tENS_6layout11ColumnMajorELNS_16ComplexTransformE0ELi8ES4_S6_LS7_0ELi8ES4_NS5_8RowMajorEfNS_4arch15OpClassTensorOpENS9_4Sm80ENS1_9GemmShapeILi128ELi128ELi32EEENSC_ILi64ELi64ELi32EEENSC_ILi16ELi8ELi16EEENS_8epilogue6thread17LinearCombinationIS4_Li8EffLNSH_9ScaleType4KindE0ELNS_15FloatRoundStyleE2ES4_EENS1_11threadblock30GemmIdentityThreadblockSwizzleILi8EEELi4ENS9_13OpMultiplyAddELNS1_23SharedMemoryClearOptionE0ELb0ELb0ELb0ENS5_9NoPermuteESS_NS5_34Tensor4DPermute0213RowMajorInverseILi8ELi4EEEvE10SelectBaseISP_vEEEEvNT_6ParamsE,"",@"SHT_CUDA_INFO"
	.sectionflags	@""
	.align	4


	//----- nvinfo : EIATTR_CUDA_API_VERSION
	.align		4
        /*0000*/ 	.byte	0x04, 0x37
        /*0002*/ 	.short	(.L_1134 - .L_1133)
.L_1133:
        /*0004*/ 	.word	0x00000082


	//----- nvinfo : EIATTR_KPARAM_INFO
	.align		4
.L_1134:
        /*0008*/ 	.byte	0x04, 0x17
        /*000a*/ 	.short	(.L_1136 - .L_1135)
.L_1135:
        /*000c*/ 	.word	0x00000000
        /*0010*/ 	.short	0x0000
        /*0012*/ 	.short	0x0000
        /*0014*/ 	.byte	0x00, 0xf0, 0xc1, 0x05


	//----- nvinfo : EIATTR_SPARSE_MMA_MASK
	.align		4
.L_1136:
        /*0018*/ 	.byte	0x03, 0x50
        /*001a*/ 	.short	0x0000


	//----- nvinfo : EIATTR_MAXREG_COUNT
	.align		4
        /*001c*/ 	.byte	0x03, 0x1b
        /*001e*/ 	.short	0x00ff


	//----- nvinfo : EIATTR_NUM_BARRIERS
	.align		4
        /*0020*/ 	.byte	0x02, 0x4c
        /*0022*/ 	.byte	0x01
	.zero		1


	//----- nvinfo : EIATTR_EXTERNS
	.align		4
        /*0024*/ 	.byte	0x04, 0x0f
        /*0026*/ 	.short	(.L_1138 - .L_1137)


	//   ....[0]....
	.align		4
.L_1137:
        /*0028*/ 	.word	index@(__assertfail)


	//----- nvinfo : EIATTR_MERCURY_ISA_VERSION
	.align		4
.L_1138:
        /*002c*/ 	.byte	0x03, 0x5f
        /*002e*/ 	.short	0x0101


	//----- nvinfo : EIATTR_COOP_GROUP_MASK_REGIDS
	.align		4
        /*0030*/ 	.byte	0x04, 0x29
        /*0032*/ 	.short	(.L_1140 - .L_1139)


	//   ....[0]....
.L_1139:
        /*0034*/ 	.word	0xffffffff


	//   ....[1]....
        /*0038*/ 	.word	0x0500000f


	//----- nvinfo : EIATTR_COOP_GROUP_INSTR_OFFSETS
	.align		4
.L_1140:
        /*003c*/ 	.byte	0x04, 0x28
        /*003e*/ 	.short	(.L_1142 - .L_1141)


	//   ....[0]....
.L_1141:
        /*0040*/ 	.word	0x00000af0


	//   ....[1]....
        /*0044*/ 	.word	0x0000b3c0


	//----- nvinfo : EIATTR_SYSCALL_OFFSETS
	.align		4
.L_1142:
        /*0048*/ 	.byte	0x04, 0x46
        /*004a*/ 	.short	(.L_1144 - .L_1143)


	//   ....[0]....
.L_1143:
        /*004c*/ 	.word	0x00000670


	//   ....[1]....
        /*0050*/ 	.word	0x00000790


	//----- nvinfo : EIATTR_EXIT_INSTR_OFFSETS
	.align		4
.L_1144:
        /*0054*/ 	.byte	0x04, 0x1c
        /*0056*/ 	.short	(.L_1146 - .L_1145)


	//   ....[0]....
.L_1145:
        /*0058*/ 	.word	0x000000e0


	//   ....[1]....
        /*005c*/ 	.word	0x0000b250


	//   ....[2]....
        /*0060*/ 	.word	0x0000b290


	//   ....[3]....
        /*0064*/ 	.word	0x0000b370


	//----- nvinfo : EIATTR_INDIRECT_BRANCH_TARGETS
	.align		4
.L_1146:
        /*0068*/ 	.byte	0x04, 0x34
        /*006a*/ 	.short	(.L_1148 - .L_1147)


	//   ....[0]....
.L_1147:
        /*006c*/ 	.word	.L_x_3350@srel
        /*0070*/ 	.short	0x0
        /*0072*/ 	.short	0x0
        /*0074*/ 	.word	0x3
        /*0078*/ 	.word	.L_x_3351@srel
        /*007c*/ 	.word	.L_x_3352@srel
        /*0080*/ 	.word	.L_x_3353@srel


	//----- nvinfo : EIATTR_CRS_STACK_SIZE
	.align		4
.L_1148:
        /*0084*/ 	.byte	0x04, 0x1e
        /*0086*/ 	.short	(.L_1150 - .L_1149)
.L_1149:
        /*0088*/ 	.word	0x00000000


	//----- nvinfo : EIATTR_CBANK_PARAM_SIZE
	.align		4
.L_1150:
        /*008c*/ 	.byte	0x03, 0x19
        /*008e*/ 	.short	0x0170


	//----- nvinfo : EIATTR_PARAM_CBANK
	.align		4
        /*0090*/ 	.byte	0x04, 0x0a
        /*0092*/ 	.short	(.L_1152 - .L_1151)
	.align		4
.L_1151:
        /*0094*/ 	.word	index@(.nv.constant0._ZN7cutlass7Kernel2INS_4gemm6kernel20DefaultGemmUniversalINS_6half_tENS_6layout11ColumnMajorELNS_16ComplexTransformE0ELi8ES4_S6_LS7_0ELi8ES4_NS5_8RowMajorEfNS_4arch15OpClassTensorOpENS9_4Sm80ENS1_9GemmShapeILi128ELi128ELi32EEENSC_ILi64ELi64ELi32EEENSC_ILi16ELi8ELi16EEENS_8epilogue6thread17LinearCombinationIS4_Li8EffLNSH_9ScaleType4KindE0ELNS_15FloatRoundStyleE2ES4_EENS1_11threadblock30GemmIdentityThreadblockSwizzleILi8EEELi4ENS9_13OpMultiplyAddELNS1_23SharedMemoryClearOptionE0ELb0ELb0ELb0ENS5_9NoPermuteESS_NS5_34Tensor4DPermute0213RowMajorInverseILi8ELi4EEEvE10SelectBaseISP_vEEEEvNT_6ParamsE)
        /*0098*/ 	.short	0x0210
        /*009a*/ 	.short	0x0170


	//----- nvinfo : EIATTR_SW_WAR
	.align		4
.L_1152:
        /*009c*/ 	.byte	0x04, 0x36
        /*009e*/ 	.short	(.L_1154 - .L_1153)
.L_1153:
        /*00a0*/ 	.word	0x00000008
.L_1154:


//--------------------- .nv.info._ZN7cutlass7Kernel2INS_4gemm6kernel20DefaultGemmUniversalINS_6half_tENS_6layout11ColumnMajorELNS_16ComplexTransformE0ELi8ES4_S6_LS7_0ELi8ES4_NS5_8RowMajorEfNS_4arch15OpClassTensorOpENS9_4Sm80ENS1_9GemmShapeILi128ELi128ELi32EEENSC_ILi64ELi64ELi32EEENSC_ILi16ELi8ELi16EEENS_8epilogue6thread17LinearCombinationIS4_Li8EffLNSH_9ScaleType4KindE0ELNS_15FloatRoundStyleE2ES4_EENS1_11threadblock30GemmIdentityThreadblockSwizzleILi8EEELi4ENS9_13OpMultiplyAddELNS1_23SharedMemoryClearOptionE0ELb0ELb0ELb0ENS5_28Tensor5DPermute20314RowMajorILi16ELi3ELi8EEENS5_34Tensor4DPermute0213RowMajorInverseILi8ELi4EEENS5_37Tensor4DPermute0213ColumnMajorInverseILi8ELi4EEEvE10SelectBaseISP_vEEEEvNT_6ParamsE --------------------------
	.section	.nv.info._ZN7cutlass7Kernel2INS_4gemm6kernel20DefaultGemmUniversalINS_6half_tENS_6layout11ColumnMajorELNS_16ComplexTransformE0ELi8ES4_S6_LS7_0ELi8ES4_NS5_8RowMajorEfNS_4arch15OpClassTensorOpENS9_4Sm80ENS1_9GemmShapeILi128ELi128ELi32EEENSC_ILi64ELi64ELi32EEENSC_ILi16ELi8ELi16EEENS_8epilogue6thread17LinearCombinationIS4_Li8EffLNSH_9ScaleType4KindE0ELNS_15FloatRoundStyleE2ES4_EENS1_11threadblock30GemmIdentityThreadblockSwizzleILi8EEELi4ENS9_13OpMultiplyAddELNS1_23SharedMemoryClearOptionE0ELb0ELb0ELb0ENS5_28Tensor5DPermute20314RowMajorILi16ELi3ELi8EEENS5_34Tensor4DPermute0213RowMajorInverseILi8ELi4EEENS5_37Tensor4DPermute0213ColumnMajorInverseILi8ELi4EEEvE10SelectBaseISP_vEEEEvNT_6ParamsE,"",@"SHT_CUDA_INFO"
	.sectionflags	@""
	.align	4


	//----- nvinfo : EIATTR_CUDA_API_VERSION
	.align		4
        /*0000*/ 	.byte	0x04, 0x37
        /*0002*/ 	.short	(.L_1156 - .L_1155)
.L_1155:
        /*0004*/ 	.word	0x00000082


	//----- nvinfo : EIATTR_KPARAM_INFO
	.align		4
.L_1156:
        /*0008*/ 	.byte	0x04, 0x17
        /*000a*/ 	.short	(.L_1158 - .L_1157)
.L_1157:
        /*000c*/ 	.word	0x00000000
        /*0010*/ 	.short	0x0000
        /*0012*/ 	.short	0x0000
        /*0014*/ 	.byte	0x00, 0xf0, 0xc1, 0x05


	//----- nvinfo : EIATTR_SPARSE_MMA_MASK
	.align		4
.L_1158:
        /*0018*/ 	.byte	0x03, 0x50
        /*001a*/ 	.short	0x0000


	//----- nvinfo : EIATTR_MAXREG_COUNT
	.align		4
        /*001c*/ 	.byte	0x03, 0x1b
        /*001e*/ 	.short	0x00ff


	//----- nvinfo : EIATTR_NUM_BARRIERS
	.align		4
        /*0020*/ 	.byte	0x02, 0x4c
        /*0022*/ 	.byte	0x01
	.zero		1


	//----- nvinfo : EIATTR_EXTERNS
	.align		4
        /*0024*/ 	.byte	0x04, 0x0f
        /*0026*/ 	.short	(.L_1160 - .L_1159)


	//   ....[0]....
	.align		4
.L_1159:
        /*0028*/ 	.word	index@(__assertfail)


	//----- nvinfo : EIATTR_MERCURY_ISA_VERSION
	.align		4
.L_1160:
        /*002c*/ 	.byte	0x03, 0x5f
        /*002e*/ 	.short	0x0101


	//----- nvinfo : EIATTR_COOP_GROUP_MASK_REGIDS
	.align		4
        /*0030*/ 	.byte	0x04, 0x29
        /*0032*/ 	.short	(.L_1162 - .L_1161)


	//   ....[0]....
.L_1161:
        /*0034*/ 	.word	0xffffffff


	//   ....[1]....
        /*0038*/ 	.word	0x0500000f


	//----- nvinfo : EIATTR_COOP_GROUP_INSTR_OFFSETS
	.align		4
.L_1162:
        /*003c*/ 	.byte	0x04, 0x28
        /*003e*/ 	.short	(.L_1164 - .L_1163)


	//   ....[0]....
.L_1163:
        /*0040*/ 	.word	0x00000c90


	//   ....[1]....
        /*0044*/ 	.word	0x00010e80


	//----- nvinfo : EIATTR_SYSCALL_OFFSETS
	.align		4
.L_1164:
        /*0048*/ 	.byte	0x04, 0x46
        /*004a*/ 	.short	(.L_1166 - .L_1165)


	//   ....[0]....
.L_1165:
        /*004c*/ 	.word	0x00000540


	//   ....[1]....
        /*0050*/ 	.word	0x00000680


	//   ....[2]....
        /*0054*/ 	.word	0x00000900


	//   ....[3]....
        /*0058*/ 	.word	0x00000a30


	//   ....[4]....
        /*005c*/ 	.word	0x00009560


	//   ....[5]....
        /*0060*/ 	.word	0x000096e0


	//   ....[6]....
        /*0064*/ 	.word	0x00009b40


	//   ....[7]....
        /*0068*/ 	.word	0x00009c60


	//----- nvinfo : EIATTR_EXIT_INSTR_OFFSETS
	.align		4
.L_1166:
        /*006c*/ 	.byte	0x04, 0x1c
        /*006e*/ 	.short	(.L_1168 - .L_1167)


	//   ....[0]....
.L_1167:
        /*0070*/ 	.word	0x000000e0


	//   ....[1]....
        /*0074*/ 	.word	0x00010d10


	//   ....[2]....
        /*0078*/ 	.word	0x00010d50


	//   ....[3]....
        /*007c*/ 	.word	0x00010e30


	//----- nvinfo : EIATTR_INDIRECT_BRANCH_TARGETS
	.align		4
.L_1168:
        /*0080*/ 	.byte	0x04, 0x34
        /*0082*/ 	.short	(.L_1170 - .L_1169)


	//   ....[0]....
.L_1169:
        /*0084*/ 	.word	.L_x_3354@srel
        /*0088*/ 	.short	0x0
        /*008a*/ 	.short	0x0
        /*008c*/ 	.word	0x3
        /*0090*/ 	.word	.L_x_3355@srel
        /*0094*/ 	.word	.L_x_3356@srel
        /*0098*/ 	.word	.L_x_3357@srel


	//----- nvinfo : EIATTR_CRS_STACK_SIZE
	.align		4
.L_1170:
        /*009c*/ 	.byte	0x04, 0x1e
        /*009e*/ 	.short	(.L_1172 - .L_1171)
.L_1171:
        /*00a0*/ 	.word	0x00000000


	//----- nvinfo : EIATTR_CBANK_PARAM_SIZE
	.align		4
.L_1172:
        /*00a4*/ 	.byte	0x03, 0x19
        /*00a6*/ 	.short	0x0170


	//----- nvinfo : EIATTR_PARAM_CBANK
	.align		4
        /*00a8*/ 	.byte	0x04, 0x0a
        /*00aa*/ 	.short	(.L_1174 - .L_1173)
	.align		4
.L_1173:
        /*00ac*/ 	.word	index@(.nv.constant0._ZN7cutlass7Kernel2INS_4gemm6kernel20DefaultGemmUniversalINS_6half_tENS_6layout11ColumnMajorELNS_16ComplexTransformE0ELi8ES4_S6_LS7_0ELi8ES4_NS5_8RowMajorEfNS_4arch15OpClassTensorOpENS9_4Sm80ENS1_9GemmShapeILi128ELi128ELi32EEENSC_ILi64ELi64ELi32EEENSC_ILi16ELi8ELi16EEENS_8epilogue6thread17LinearCombinationIS4_Li8EffLNSH_9ScaleType4KindE0ELNS_15FloatRoundStyleE2ES4_EENS1_11threadblock30GemmIdentityThreadblockSwizzleILi8EEELi4ENS9_13OpMultiplyAddELNS1_23SharedMemoryClearOptionE0ELb0ELb0ELb0ENS5_28Tensor5DPermute20314RowMajorILi16ELi3ELi8EEENS5_34Tensor4DPermute0213RowMajorInverseILi8ELi4EEENS5_37Tensor4DPermute0213ColumnMajorInverseILi8ELi4EEEvE10SelectBaseISP_vEEEEvNT_6ParamsE)
        /*00b0*/ 	.short	0x0210
        /*00b2*/ 	.short	0x0170


	//----- nvinfo : EIATTR_SW_WAR
	.align		4
.L_1174:
        /*00b4*/ 	.byte	0x04, 0x36
        /*00b6*/ 	.short	(.L_1176 - .L_1175)
.L_1175:
        /*00b8*/ 	.word	0x00000008
.L_1176:


//--------------------- .nv.info._ZN7cutlass7Kernel2INS_4gemm6kernel20DefaultGemmUniversalINS_6half_tENS_6layout11ColumnMajorELNS_16ComplexTransformE0ELi8ES4_S6_LS7_0ELi8ES4_NS5_8RowMajorEfNS_4arch15OpClassTensorOpENS9_4Sm80ENS1_9GemmShapeILi128ELi128ELi32EEENSC_ILi64ELi64ELi32EEENSC_ILi16ELi8ELi16EEENS_8epilogue6thread17LinearCombinationIS4_Li8EffLNSH_9ScaleType4KindE0ELNS_15FloatRoundStyleE2ES4_EENS1_11threadblock30GemmIdentityThreadblockSwizzleILi8EEELi4ENS9_13OpMultiplyAddELNS1_23SharedMemoryClearOptionE0ELb0ELb0ELb0ENS5_9NoPermuteENS5_34Tensor4DPermute0213RowMajorInverseILi8ELi4EEENS5_37Tensor4DPermute0213ColumnMajorInverseILi8ELi4EEEvE10SelectBaseISP_vEEEEvNT_6ParamsE --------------------------
	.section	.nv.info._ZN7cutlass7Kernel2INS_4gemm6kernel20DefaultGemmUniversalINS_6half_tENS_6layout11ColumnMajorELNS_16ComplexTransformE0ELi8ES4_S6_LS7_0ELi8ES4_NS5_8RowMajorEfNS_4arch15OpClassTensorOpENS9_4Sm80ENS1_9GemmShapeILi128ELi128ELi32EEENSC_ILi64ELi64ELi32EEENSC_ILi16ELi8ELi16EEENS_8epilogue6thread17LinearCombinationIS4_Li8EffLNSH_9ScaleType4KindE0ELNS_15FloatRoundStyleE2ES4_EENS1_11threadblock30GemmIdentityThreadblockSwizzleILi8EEELi4ENS9_13OpMultiplyAddELNS1_23SharedMemoryClearOptionE0ELb0ELb0ELb0ENS5_9NoPermuteENS5_34Tensor4DPermute0213RowMajorInverseILi8ELi4EEENS5_37Tensor4DPermute0213ColumnMajorInverseILi8ELi4EEEvE10SelectBaseISP_vEEEEvNT_6ParamsE,"",@"SHT_CUDA_INFO"
	.sectionflags	@""
	.align	4


	//----- nvinfo : EIATTR_CUDA_API_VERSION
	.align		4
        /*0000*/ 	.byte	0x04, 0x37
        /*0002*/ 	.short	(.L_1178 - .L_1177)
.L_1177:
        /*0004*/ 	.word	0x00000082


	//----- nvinfo : EIATTR_KPARAM_INFO
	.align		4
.L_1178:
        /*0008*/ 	.byte	0x04, 0x17
        /*000a*/ 	.short	(.L_1180 - .L_1179)
.L_1179:
        /*000c*/ 	.word	0x00000000
        /*0010*/ 	.short	0x0000
        /*0012*/ 	.short	0x0000
        /*0014*/ 	.byte	0x00, 0xf0, 0xc1, 0x05


	//----- nvinfo : EIATTR_SPARSE_MMA_MASK
	.align		4
.L_1180:
        /*0018*/ 	.byte	0x03, 0x50
        /*001a*/ 	.short	0x0000


	//----- nvinfo : EIATTR_MAXREG_COUNT
	.align		4
        /*001c*/ 	.byte	0x03, 0x1b
        /*001e*/ 	.short	0x00ff


	//----- nvinfo : EIATTR_NUM_BARRIERS
	.align		4
        /*0020*/ 	.byte	0x02, 0x4c
        /*0022*/ 	.byte	0x01
	.zero		1


	//----- nvinfo : EIATTR_EXTERNS
	.align		4
        /*0024*/ 	.byte	0x04, 0x0f
        /*0026*/ 	.short	(.L_1182 - .L_1181)


	//   ....[0]....
	.align		4
.L_1181:
        /*0028*/ 	.word	index@(__assertfail)


	//----- nvinfo : EIATTR_MERCURY_ISA_VERSION
	.align		4
.L_1182:
        /*002c*/ 	.byte	0x03, 0x5f
        /*002e*/ 	.short	0x0101


	//----- nvinfo : EIATTR_COOP_GROUP_MASK_REGIDS
	.align		4
        /*0030*/ 	.byte	0x04, 0x29
        /*0032*/ 	.short	(.L_1184 - .L_1183)


	//   ....[0]....
.L_1183:
        /*0034*/ 	.word	0xffffffff


	//   ....[1]....
        /*0038*/ 	.word	0x0500000f


	//----- nvinfo : EIATTR_COOP_GROUP_INSTR_OFFSETS
	.align		4
.L_1184:
        /*003c*/ 	.byte	0x04, 0x28
        /*003e*/ 	.short	(.L_1186 - .L_1185)


	//   ....[0]....
.L_1185:
        /*0040*/ 	.word	0x00000c90


	//   ....[1]....
        /*0044*/ 	.word	0x0000e210


	//----- nvinfo : EIATTR_SYSCALL_OFFSETS
	.align		4
.L_1186:
        /*0048*/ 	.byte	0x04, 0x46
        /*004a*/ 	.short	(.L_1188 - .L_1187)


	//   ....[0]....
.L_1187:
        /*004c*/ 	.word	0x00000540


	//   ....[1]....
        /*0050*/ 	.word	0x00000680


	//   ....[2]....
        /*0054*/ 	.word	0x00000900


	//   ....[3]....
        /*0058*/ 	.word	0x00000a30


	//----- nvinfo : EIATTR_EXIT_INSTR_OFFSETS
	.align		4
.L_1188:
        /*005c*/ 	.byte	0x04, 0x1c
        /*005e*/ 	.short	(.L_1190 - .L_1189)


	//   ....[0]....
.L_1189:
        /*0060*/ 	.word	0x000000e0


	//   ....[1]....
        /*0064*/ 	.word	0x0000e0a0


	//   ....[2]....
        /*0068*/ 	.word	0x0000e0e0


	//   ....[3]....
        /*006c*/ 	.word	0x0000e1c0


	//----- nvinfo : EIATTR_INDIRECT_BRANCH_TARGETS
	.align		4
.L_1190:
        /*0070*/ 	.byte	0x04, 0x34
        /*0072*/ 	.short	(.L_1192 - .L_1191)


	//   ....[0]....
.L_1191:
        /*0074*/ 	.word	.L_x_3358@srel
        /*0078*/ 	.short	0x0
        /*007a*/ 	.short	0x0
        /*007c*/ 	.word	0x3
        /*0080*/ 	.word	.L_x_3359@srel
        /*0084*/ 	.word	.L_x_3360@srel
        /*0088*/ 	.word	.L_x_3361@srel


	//----- nvinfo : EIATTR_CRS_STACK_SIZE
	.align		4
.L_1192:
        /*008c*/ 	.byte	0x04, 0x1e
        /*008e*/ 	.short	(.L_1194 - .L_1193)
.L_1193:
        /*0090*/ 	.word	0x00000000


	//----- nvinfo : EIATTR_CBANK_PARAM_SIZE
	.align		4
.L_1194:
        /*0094*/ 	.byte	0x03, 0x19
        /*0096*/ 	.short	0x0170


	//----- nvinfo : EIATTR_PARAM_CBANK
	.align		4
        /*0098*/ 	.byte	0x04, 0x0a
        /*009a*/ 	.short	(.L_1196 - .L_1195)
	.align		4
.L_1195:
        /*009c*/ 	.word	index@(.nv.constant0._ZN7cutlass7Kernel2INS_4gemm6kernel20DefaultGemmUniversalINS_6half_tENS_6layout11ColumnMajorELNS_16ComplexTransformE0ELi8ES4_S6_LS7_0ELi8ES4_NS5_8RowMajorEfNS_4arch15OpClassTensorOpENS9_4Sm80ENS1_9GemmShapeILi128ELi128ELi32EEENSC_ILi64ELi64ELi32EEENSC_ILi16ELi8ELi16EEENS_8epilogue6thread17LinearCombinationIS4_Li8EffLNSH_9ScaleType4KindE0ELNS_15FloatRoundStyleE2ES4_EENS1_11threadblock30GemmIdentityThreadblockSwizzleILi8EEELi4ENS9_13OpMultiplyAddELNS1_23SharedMemoryClearOptionE0ELb0ELb0ELb0ENS5_9NoPermuteENS5_34Tensor4DPermute0213RowMajorInverseILi8ELi4EEENS5_37Tensor4DPermute0213ColumnMajorInverseILi8ELi4EEEvE10SelectBaseISP_vEEEEvNT_6ParamsE)
        /*00a0*/ 	.short	0x0210
        /*00a2*/ 	.short	0x0170


	//----- nvinfo : EIATTR_SW_WAR
	.align		4
.L_1196:
        /*00a4*/ 	.byte	0x04, 0x36
        /*00a6*/ 	.short	(.L_1198 - .L_1197)
.L_1197:
        /*00a8*/ 	.word	0x00000008
.L_1198:


//--------------------- .nv.info._ZN7cutlass7Kernel2INS_4gemm6kernel20DefaultGemmUniversalINS_6half_tENS_6layout11ColumnMajorELNS_16ComplexTransformE0ELi8ES4_S6_LS7_0ELi8ES4_NS5_8RowMajorEfNS_4arch15OpClassTensorOpENS9_4Sm80ENS1_9GemmShapeILi128ELi128ELi32EEENSC_ILi64ELi64ELi32EEENSC_ILi16ELi8ELi16EEENS_8epilogue6thread17LinearCombinationIS4_Li8EffLNSH_9ScaleType4KindE0ELNS_15FloatRoundStyleE2ES4_EENS1_11threadblock30GemmIdentityThreadblockSwizzleILi8EEELi4ENS9_13OpMultiplyAddELNS1_23SharedMemoryClearOptionE0ELb0ELb0ELb0ENS5_28Tensor5DPermute20314RowMajorILi16ELi3ELi8EEENS5_9NoPermuteESU_vE10SelectBaseISP_vEEEEvNT_6ParamsE --------------------------
	.section	.nv.info._ZN7cutlass7Kernel2INS_4gemm6kernel20DefaultGemmUniversalINS_6half_tENS_6layout11ColumnMajorELNS_16ComplexTransformE0ELi8ES4_S6_LS7_0ELi8ES4_NS5_8RowMajorEfNS_4arch15OpClassTensorOpENS9_4Sm80ENS1_9GemmShapeILi128ELi128ELi32EEENSC_ILi64ELi64ELi32EEENSC_ILi16ELi8ELi16EEENS_8epilogue6thread17LinearCombinationIS4_Li8EffLNSH_9ScaleType4KindE0ELNS_15FloatRoundStyleE2ES4_EENS1_11threadblock30GemmIdentityThreadblockSwizzleILi8EEELi4ENS9_13OpMultiplyAddELNS1_23SharedMemoryClearOptionE0ELb0ELb0ELb0ENS5_28Tensor5DPermute20314RowMajorILi16ELi3ELi8EEENS5_9NoPermuteESU_vE10SelectBaseISP_vEEEEvNT_6ParamsE,"",@"SHT_CUDA_INFO"
	.sectionflags	@""
	.align	4


	//----- nvinfo : EIATTR_CUDA_API_VERSION
	.align		4
        /*0000*/ 	.byte	0x04, 0x37
        /*0002*/ 	.short	(.L_1200 - .L_1199)
.L_1199:
        /*0004*/ 	.word	0x00000082


	//----- nvinfo : EIATTR_KPARAM_INFO
	.align		4
.L_1200:
        /*0008*/ 	.byte	0x04, 0x17
        /*000a*/ 	.short	(.L_1202 - .L_1201)
.L_1201:
        /*000c*/ 	.word	0x00000000
        /*0010*/ 	.short	0x0000
        /*0012*/ 	.short	0x0000
        /*0014*/ 	.byte	0x00, 0xf0, 0xc1, 0x05


	//----- nvinfo : EIATTR_SPARSE_MMA_MASK
	.align		4
.L_1202:
        /*0018*/ 	.byte	0x03, 0x50
        /*001a*/ 	.short	0x0000


	//----- nvinfo : EIATTR_MAXREG_COUNT
	.align		4
        /*001c*/ 	.byte	0x03, 0x1b
        /*001e*/ 	.short	0x00ff


	//----- nvinfo : EIATTR_NUM_BARRIERS
	.align		4
        /*0020*/ 	.byte	0x02, 0x4c
        /*0022*/ 	.byte	0x01
	.zero		1


	//----- nvinfo : EIATTR_EXTERNS
	.align		4
        /*0024*/ 	.byte	0x04, 0x0f
        /*0026*/ 	.short	(.L_1204 - .L_1203)


	//   ....[0]....
	.align		4
.L_1203:
        /*0028*/ 	.word	index@(__assertfail)


	//----- nvinfo : EIATTR_MERCURY_ISA_VERSION
	.align		4
.L_1204:
        /*002c*/ 	.byte	0x03, 0x5f
        /*002e*/ 	.short	0x0101


	//----- nvinfo : EIATTR_COOP_GROUP_MASK_REGIDS
	.align		4
        /*0030*/ 	.byte	0x04, 0x29
        /*0032*/ 	.short	(.L_1206 - .L_1205)


	//   ....[0]....
.L_1205:
        /*0034*/ 	.word	0xffffffff


	//----- nvinfo : EIATTR_COOP_GROUP_INSTR_OFFSETS
	.align		4
.L_1206:
        /*0038*/ 	.byte	0x04, 0x28
        /*003a*/ 	.short	(.L_1208 - .L_1207)


	//   ....[0]....
.L_1207:
        /*003c*/ 	.word	0x00001120


	//----- nvinfo : EIATTR_SYSCALL_OFFSETS
	.align		4
.L_1208:
        /*0040*/ 	.byte	0x04, 0x46
        /*0042*/ 	.short	(.L_1210 - .L_1209)


	//   ....[0]....
.L_1209:
        /*0044*/ 	.word	0x00003440


	//   ....[1]....
        /*0048*/ 	.word	0x000035c0


	//   ....[2]....
        /*004c*/ 	.word	0x00003a20


	//   ....[3]....
        /*0050*/ 	.word	0x00003b80


	//----- nvinfo : EIATTR_EXIT_INSTR_OFFSETS
	.align		4
.L_1210:
        /*0054*/ 	.byte	0x04, 0x1c
        /*0056*/ 	.short	(.L_1212 - .L_1211)


	//   ....[0]....
.L_1211:
        /*0058*/ 	.word	0x000000e0


	//   ....[1]....
        /*005c*/ 	.word	0x0000acc0


	//   ....[2]....
        /*0060*/ 	.word	0x0000ad00


	//   ....[3]....
        /*0064*/ 	.word	0x0000ade0


	//----- nvinfo : EIATTR_INDIRECT_BRANCH_TARGETS
	.align		4
.L_1212:
        /*0068*/ 	.byte	0x04, 0x34
        /*006a*/ 	.short	(.L_1214 - .L_1213)


	//   ....[0]....
.L_1213:
        /*006c*/ 	.word	.L_x_3362@srel
        /*0070*/ 	.short	0x0
        /*0072*/ 	.short	0x0
        /*0074*/ 	.word	0x3
        /*0078*/ 	.word	.L_x_3363@srel
        /*007c*/ 	.word	.L_x_3364@srel
        /*0080*/ 	.word	.L_x_3365@srel


	//----- nvinfo : EIATTR_CRS_STACK_SIZE
	.align		4
.L_1214:
        /*0084*/ 	.byte	0x04, 0x1e
        /*0086*/ 	.short	(.L_1216 - .L_1215)
.L_1215:
        /*0088*/ 	.word	0x00000000


	//----- nvinfo : EIATTR_CBANK_PARAM_SIZE
	.align		4
.L_1216:
        /*008c*/ 	.byte	0x03, 0x19
        /*008e*/ 	.short	0x0170


	//----- nvinfo : EIATTR_PARAM_CBANK
	.align		4
        /*0090*/ 	.byte	0x04, 0x0a
        /*0092*/ 	.short	(.L_1218 - .L_1217)
	.align		4
.L_1217:
        /*0094*/ 	.word	index@(.nv.constant0._ZN7cutlass7Kernel2INS_4gemm6kernel20DefaultGemmUniversalINS_6half_tENS_6layout11ColumnMajorELNS_16ComplexTransformE0ELi8ES4_S6_LS7_0ELi8ES4_NS5_8RowMajorEfNS_4arch15OpClassTensorOpENS9_4Sm80ENS1_9GemmShapeILi128ELi128ELi32EEENSC_ILi64ELi64ELi32EEENSC_ILi16ELi8ELi16EEENS_8epilogue6thread17LinearCombinationIS4_Li8EffLNSH_9ScaleType4KindE0ELNS_15FloatRoundStyleE2ES4_EENS1_11threadblock30GemmIdentityThreadblockSwizzleILi8EEELi4ENS9_13OpMultiplyAddELNS1_23SharedMemoryClearOptionE0ELb0ELb0ELb0ENS5_28Tensor5DPermute20314RowMajorILi16ELi3ELi8EEENS5_9NoPermuteESU_vE10SelectBaseISP_vEEEEvNT_6ParamsE)
        /*0098*/ 	.short	0x0210
        /*009a*/ 	.short	0x0170


	//----- nvinfo : EIATTR_SW_WAR
	.align		4
.L_1218:
        /*009c*/ 	.byte	0x04, 0x36
        /*009e*/ 	.short	(.L_1220 - .L_1219)
.L_1219:
        /*00a0*/ 	.word	0x00000008
.L_1220:


//--------------------- .nv.info._ZN7cutlass7Kernel2INS_4gemm6kernel20DefaultGemmUniversalINS_6half_tENS_6layout11ColumnMajorELNS_16ComplexTransformE0ELi8ES4_S6_LS7_0ELi8ES4_NS5_8RowMajorEfNS_4arch15OpClassTensorOpENS9_4Sm80ENS1_9GemmShapeILi128ELi128ELi32EEENSC_ILi64ELi64ELi32EEENSC_ILi16ELi8ELi16EEENS_8epilogue6thread17LinearCombinationIS4_Li8EffLNSH_9ScaleType4KindE0ELNS_15FloatRoundStyleE2ES4_EENS1_11threadblock30GemmIdentityThreadblockSwizzleILi8EEELi4ENS9_13OpMultiplyAddELNS1_23SharedMemoryClearOptionE0ELb0ELb0ELb0ENS5_28Tensor5DPermute20314RowMajorILi16ELi3ELi8EEENS5_9NoPermuteENS5_37Tensor4DPermute0213ColumnMajorInverseILi8ELi4EEEvE10SelectBaseISP_vEEEEvNT_6ParamsE --------------------------
	.section	.nv.info._ZN7cutlass7Kernel2INS_4gemm6kernel20DefaultGemmUniversalINS_6half_tENS_6layout11ColumnMajorELNS_16ComplexTransformE0ELi8ES4_S6_LS7_0ELi8ES4_NS5_8RowMajorEfNS_4arch15OpClassTensorOpENS9_4Sm80ENS1_9GemmShapeILi128ELi128ELi32EEENSC_ILi64ELi64ELi32EEENSC_ILi16ELi8ELi16EEENS_8epilogue6thread17LinearCombinationIS4_Li8EffLNSH_9ScaleType4KindE0ELNS_15FloatRoundStyleE2ES4_EENS1_11threadblock30GemmIdentityThreadblockSwizzleILi8EEELi4ENS9_13OpMultiplyAddELNS1_23SharedMemoryClearOptionE0ELb0ELb0ELb0ENS5_28Tensor5DPermute20314RowMajorILi16ELi3ELi8EEENS5_9NoPermuteENS5_37Tensor4DPermute0213ColumnMajorInverseILi8ELi4EEEvE10SelectBaseISP_vEEEEvNT_6ParamsE,"",@"SHT_CUDA_INFO"
	.sectionflags	@""
	.align	4


	//----- nvinfo : EIATTR_CUDA_API_VERSION
	.align		4
        /*0000*/ 	.byte	0x04, 0x37
        /*0002*/ 	.short	(.L_1222 - .L_1221)
.L_1221:
        /*0004*/ 	.word	0x00000082


	//----- nvinfo : EIATTR_KPARAM_INFO
	.align		4
.L_1222:
        /*0008*/ 	.byte	0x04, 0x17
        /*000a*/ 	.short	(.L_1224 - .L_1223)
.L_1223:
        /*000c*/ 	.word	0x00000000
        /*0010*/ 	.short	0x0000
        /*0012*/ 	.short	0x0000
        /*0014*/ 	.byte	0x00, 0xf0, 0xc1, 0x05


	//----- nvinfo : EIATTR_SPARSE_MMA_MASK
	.align		4
.L_1224:
        /*0018*/ 	.byte	0x03, 0x50
        /*001a*/ 	.short	0x0000


	//----- nvinfo : EIATTR_MAXREG_COUNT
	.align		4
        /*001c*/ 	.byte	0x03, 0x1b
        /*001e*/ 	.short	0x00ff


	//----- nvinfo : EIATTR_NUM_BARRIERS
	.align		4
        /*0020*/ 	.byte	0x02, 0x4c
        /*0022*/ 	.byte	0x01
	.zero		1


	//----- nvinfo : EIATTR_EXTERNS
	.align		4
        /*0024*/ 	.byte	0x04, 0x0f
        /*0026*/ 	.short	(.L_1226 - .L_1225)


	//   ....[0]....
	.align		4
.L_1225:
        /*0028*/ 	.word	index@(__assertfail)


	//----- nvinfo : EIATTR_MERCURY_ISA_VERSION
	.align		4
.L_1226:
        /*002c*/ 	.byte	0x03, 0x5f
        /*002e*/ 	.short	0x0101


	//----- nvinfo : EIATTR_COOP_GROUP_MASK_REGIDS
	.align		4
        /*0030*/ 	.byte	0x04, 0x29
        /*0032*/ 	.short	(.L_1228 - .L_1227)


	//   ....[0]....
.L_1227:
        /*0034*/ 	.word	0xffffffff


	//   ....[1]....
        /*0038*/ 	.word	0x0500000f


	//----- nvinfo : EIATTR_COOP_GROUP_INSTR_OFFSETS
	.align		4
.L_1228:
        /*003c*/ 	.byte	0x04, 0x28
        /*003e*/ 	.short	(.L_1230 - .L_1229)


	//   ....[0]....
.L_1229:
        /*0040*/ 	.word	0x00000ae0


	//   ....[1]....
        /*0044*/ 	.word	0x0000dd90


	//----- nvinfo : EIATTR_SYSCALL_OFFSETS
	.align		4
.L_1230:
        /*0048*/ 	.byte	0x04, 0x46
        /*004a*/ 	.short	(.L_1232 - .L_1231)


	//   ....[0]....
.L_1231:
        /*004c*/ 	.word	0x00000660


	//   ....[1]....
        /*0050*/ 	.word	0x00000790


	//   ....[2]....
        /*0054*/ 	.word	0x00006460


	//   ....[3]....
        /*0058*/ 	.word	0x000065e0


	//   ....[4]....
        /*005c*/ 	.word	0x00006a50


	//   ....[5]....
        /*0060*/ 	.word	0x00006b70


	//----- nvinfo : EIATTR_EXIT_INSTR_OFFSETS
	.align		4
.L_1232:
        /*0064*/ 	.byte	0x04, 0x1c
        /*0066*/ 	.short	(.L_1234 - .L_1233)


	//   ....[0]....
.L_1233:
        /*0068*/ 	.word	0x000000e0


	//   ....[1]....
        /*006c*/ 	.word	0x0000dc20


	//   ....[2]....
        /*0070*/ 	.word	0x0000dc60


	//   ....[3]....
        /*0074*/ 	.word	0x0000dd40


	//----- nvinfo : EIATTR_INDIRECT_BRANCH_TARGETS
	.align		4
.L_1234:
        /*0078*/ 	.byte	0x04, 0x34
        /*007a*/ 	.short	(.L_1236 - .L_1235)


	//   ....[0]....
.L_1235:
        /*007c*/ 	.word	.L_x_3366@srel
        /*0080*/ 	.short	0x0
        /*0082*/ 	.short	0x0
        /*0084*/ 	.word	0x3
        /*0088*/ 	.word	.L_x_3367@srel
        /*008c*/ 	.word	.L_x_3368@srel
        /*0090*/ 	.word	.L_x_3369@srel


	//----- nvinfo : EIATTR_CRS_STACK_SIZE
	.align		4
.L_1236:
        /*0094*/ 	.byte	0x04, 0x1e
        /*0096*/ 	.short	(.L_1238 - .L_1237)
.L_1237:
        /*0098*/ 	.word	0x00000000


	//----- nvinfo : EIATTR_CBANK_PARAM_SIZE
	.align		4
.L_1238:
        /*009c*/ 	.byte	0x03, 0x19
        /*009e*/ 	.short	0x0170


	//----- nvinfo : EIATTR_PARAM_CBANK
	.align		4
        /*00a0*/ 	.byte	0x04, 0x0a
        /*00a2*/ 	.short	(.L_1240 - .L_1239)
	.align		4
.L_1239:
        /*00a4*/ 	.word	index@(.nv.constant0._ZN7cutlass7Kernel2INS_4gemm6kernel20DefaultGemmUniversalINS_6half_tENS_6layout11ColumnMajorELNS_16ComplexTransformE0ELi8ES4_S6_LS7_0ELi8ES4_NS5_8RowMajorEfNS_4arch15OpClassTensorOpENS9_4Sm80ENS1_9GemmShapeILi128ELi128ELi32EEENSC_ILi64ELi64ELi32EEENSC_ILi16ELi8ELi16EEENS_8epilogue6thread17LinearCombinationIS4_Li8EffLNSH_9ScaleType4KindE0ELNS_15FloatRoundStyleE2ES4_EENS1_11threadblock30GemmIdentityThreadblockSwizzleILi8EEELi4ENS9_13OpMultiplyAddELNS1_23SharedMemoryClearOptionE0ELb0ELb0ELb0ENS5_28Tensor5DPermute20314RowMajorILi16ELi3ELi8EEENS5_9NoPermuteENS5_37Tensor4DPermute0213ColumnMajorInverseILi8ELi4EEEvE10SelectBaseISP_vEEEEvNT_6ParamsE)
        /*00a8*/ 	.short	0x0210
        /*00aa*/ 	.short	0x0170


	//----- nvinfo : EIATTR_SW_WAR
	.align		4
.L_1240:
        /*00ac*/ 	.byte	0x04, 0x36
        /*00ae*/ 	.short	(.L_1242 - .L_1241)
.L_1241:
        /*00b0*/ 	.word	0x00000008
.L_1242:


//--------------------- .nv.info._ZN7cutlass7Kernel2INS_4gemm6kernel20DefaultGemmUniversalINS_6half_tENS_6layout11ColumnMajorELNS_16ComplexTransformE0ELi8ES4_S6_LS7_0ELi8ES4_NS5_8RowMajorEfNS_4arch15OpClassTensorOpENS9_4Sm80ENS1_9GemmShapeILi128ELi128ELi32EEENSC_ILi64ELi64ELi32EEENSC_ILi16ELi8ELi16EEENS_8epilogue6thread17LinearCombinationIS4_Li8EffLNSH_9ScaleType4KindE0ELNS_15FloatRoundStyleE2ES4_EENS1_11threadblock30GemmIdentityThreadblockSwizzleILi8EEELi4ENS9_13OpMultiplyAddELNS1_23SharedMemoryClearOptionE0ELb0ELb0ELb0ENS5_9NoPermuteESS_NS5_37Tensor4DPermute0213ColumnMajorInverseILi8ELi4EEEvE10SelectBaseISP_vEEEEvNT_6ParamsE --------------------------
	.section	.nv.info._ZN7cutlass7Kernel2INS_4gemm6kernel20DefaultGemmUniversalINS_6half_tENS_6layout11ColumnMajorELNS_16ComplexTransformE0ELi8ES4_S6_LS7_0ELi8ES4_NS5_8RowMajorEfNS_4arch15OpClassTensorOpENS9_4Sm80ENS1_9GemmShapeILi128ELi128ELi32EEENSC_ILi64ELi64ELi32EEENSC_ILi16ELi8ELi16EEENS_8epilogue6thread17LinearCombinationIS4_Li8EffLNSH_9ScaleType4KindE0ELNS_15FloatRoundStyleE2ES4_EENS1_11threadblock30GemmIdentityThreadblockSwizzleILi8EEELi4ENS9_13OpMultiplyAddELNS1_23SharedMemoryClearOptionE0ELb0ELb0ELb0ENS5_9NoPermuteESS_NS5_37Tensor4DPermute0213ColumnMajorInverseILi8ELi4EEEvE10SelectBaseISP_vEEEEvNT_6ParamsE,"",@"SHT_CUDA_INFO"
	.sectionflags	@""
	.align	4


	//----- nvinfo : EIATTR_CUDA_API_VERSION
	.align		4
        /*0000*/ 	.byte	0x04, 0x37
        /*0002*/ 	.short	(.L_1244 - .L_1243)
.L_1243:
        /*0004*/ 	.word	0x00000082


	//----- nvinfo : EIATTR_KPARAM_INFO
	.align		4
.L_1244:
        /*0008*/ 	.byte	0x04, 0x17
        /*000a*/ 	.short	(.L_1246 - .L_1245)
.L_1245:
        /*000c*/ 	.word	0x00000000
        /*0010*/ 	.short	0x0000
        /*0012*/ 	.short	0x0000
        /*0014*/ 	.byte	0x00, 0xf0, 0xc1, 0x05


	//----- nvinfo : EIATTR_SPARSE_MMA_MASK
	.align		4
.L_1246:
        /*0018*/ 	.byte	0x03, 0x50
        /*001a*/ 	.short	0x0000


	//----- nvinfo : EIATTR_MAXREG_COUNT
	.align		4
        /*001c*/ 	.byte	0x03, 0x1b
        /*001e*/ 	.short	0x00ff


	//----- nvinfo : EIATTR_NUM_BARRIERS
	.align		4
        /*0020*/ 	.byte	0x02, 0x4c
        /*0022*/ 	.byte	0x01
	.zero		1


	//----- nvinfo : EIATTR_EXTERNS
	.align		4
        /*0024*/ 	.byte	0x04, 0x0f
        /*0026*/ 	.short	(.L_1248 - .L_1247)


	//   ....[0]....
	.align		4
.L_1247:
        /*0028*/ 	.word	index@(__assertfail)


	//----- nvinfo : EIATTR_MERCURY_ISA_VERSION
	.align		4
.L_1248:
        /*002c*/ 	.byte	0x03, 0x5f
        /*002e*/ 	.short	0x0101


	//----- nvinfo : EIATTR_COOP_GROUP_MASK_REGIDS
	.align		4
        /*0030*/ 	.byte	0x04, 0x29
        /*0032*/ 	.short	(.L_1250 - .L_1249)


	//   ....[0]....
.L_1249:
        /*0034*/ 	.word	0xffffffff


	//   ....[1]....
        /*0038*/ 	.word	0x0500000f


	//----- nvinfo : EIATTR_COOP_GROUP_INSTR_OFFSETS
	.align		4
.L_1250:
        /*003c*/ 	.byte	0x04, 0x28
        /*003e*/ 	.short	(.L_1252 - .L_1251)


	//   ....[0]....
.L_1251:
        /*0040*/ 	.word	0x00000ae0


	//   ....[1]....
        /*0044*/ 	.word	0x0000b110


	//----- nvinfo : EIATTR_SYSCALL_OFFSETS
	.align		4
.L_1252:
        /*0048*/ 	.byte	0x04, 0x46
        /*004a*/ 	.short	(.L_1254 - .L_1253)


	//   ....[0]....
.L_1253:
        /*004c*/ 	.word	0x00000660


	//   ....[1]....
        /*0050*/ 	.word	0x00000790


	//----- nvinfo : EIATTR_EXIT_INSTR_OFFSETS
	.align		4
.L_1254:
        /*0054*/ 	.byte	0x04, 0x1c
        /*0056*/ 	.short	(.L_1256 - .L_1255)


	//   ....[0]....
.L_1255:
        /*0058*/ 	.word	0x000000e0


	//   ....[1]....
        /*005c*/ 	.word	0x0000afa0


	//   ....[2]....
        /*0060*/ 	.word	0x0000afe0


	//   ....[3]....
        /*0064*/ 	.word	0x0000b0c0


	//----- nvinfo : EIATTR_INDIRECT_BRANCH_TARGETS
	.align		4
.L_1256:
        /*0068*/ 	.byte	0x04, 0x34
        /*006a*/ 	.short	(.L_1258 - .L_1257)


	//   ....[0]....
.L_1257:
        /*006c*/ 	.word	.L_x_3370@srel
        /*0070*/ 	.short	0x0
        /*0072*/ 	.short	0x0
        /*0074*/ 	.word	0x3
        /*0078*/ 	.word	.L_x_3371@srel
        /*007c*/ 	.word	.L_x_3372@srel
        /*0080*/ 	.word	.L_x_3373@srel


	//----- nvinfo : EIATTR_CRS_STACK_SIZE
	.align		4
.L_1258:
        /*0084*/ 	.byte	0x04, 0x1e
        /*0086*/ 	.short	(.L_1260 - .L_1259)
.L_1259:
        /*0088*/ 	.word	0x00000000


	//----- nvinfo : EIATTR_CBANK_PARAM_SIZE
	.align		4
.L_1260:
        /*008c*/ 	.byte	0x03, 0x19
        /*008e*/ 	.short	0x0170


	//----- nvinfo : EIATTR_PARAM_CBANK
	.align		4
        /*0090*/ 	.byte	0x04, 0x0a
        /*0092*/ 	.short	(.L_1262 - .L_1261)
	.align		4
.L_1261:
        /*0094*/ 	.word	index@(.nv.constant0._ZN7cutlass7Kernel2INS_4gemm6kernel20DefaultGemmUniversalINS_6half_tENS_6layout11ColumnMajorELNS_16ComplexTransformE0ELi8ES4_S6_LS7_0ELi8ES4_NS5_8RowMajorEfNS_4arch15OpClassTensorOpENS9_4Sm80ENS1_9GemmShapeILi128ELi128ELi32EEENSC_ILi64ELi64ELi32EEENSC_ILi16ELi8ELi16EEENS_8epilogue6thread17LinearCombinationIS4_Li8EffLNSH_9ScaleType4KindE0ELNS_15FloatRoundStyleE2ES4_EENS1_11threadblock30GemmIdentityThreadblockSwizzleILi8EEELi4ENS9_13OpMultiplyAddELNS1_23SharedMemoryClearOptionE0ELb0ELb0ELb0ENS5_9NoPermuteESS_NS5_37Tensor4DPermute0213ColumnMajorInverseILi8ELi4EEEvE10SelectBaseISP_vEEEEvNT_6ParamsE)
        /*0098*/ 	.short	0x0210
        /*009a*/ 	.short	0x0170


	//----- nvinfo : EIATTR_SW_WAR
	.align		4
.L_1262:
        /*009c*/ 	.byte	0x04, 0x36
        /*009e*/ 	.short	(.L_1264 - .L_1263)
.L_1263:
        /*00a0*/ 	.word	0x00000008
.L_1264:


//--------------------- .nv.info._ZN7cutlass7Kernel2INS_4gemm6kernel20DefaultGemmUniversalINS_6half_tENS_6layout11ColumnMajorELNS_16ComplexTransformE0ELi8ES4_S6_LS7_0ELi8ES4_NS5_8RowMajorEfNS_4arch15OpClassTensorOpENS9_4Sm80ENS1_9GemmShapeILi128ELi128ELi32EEENSC_ILi64ELi64ELi32EEENSC_ILi16ELi8ELi16EEENS_8epilogue6thread17LinearCombinationIS4_Li8EffLNSH_9ScaleType4KindE0ELNS_15FloatRoundStyleE2ES4_EENS1_11threadblock30GemmIdentityThreadblockSwizzleILi8EEELi4ENS9_13OpMultiplyAddELNS1_23SharedMemoryClearOptionE0ELb0ELb0ELb0ENS5_28Tensor5DPermute20314RowMajorILi16ELi3ELi8EEENS5_34Tensor4DPermute0213RowMajorInverseILi8ELi4EEENS5_9NoPermuteEvE10SelectBaseISP_vEEEEvNT_6ParamsE --------------------------
	.section	.nv.info._ZN7cutlass7Kernel2INS_4gemm6kernel20DefaultGemmUniversalINS_6half_tENS_6layout11ColumnMajorELNS_16ComplexTransformE0ELi8ES4_S6_LS7_0ELi8ES4_NS5_8RowMajorEfNS_4arch15OpClassTensorOpENS9_4Sm80ENS1_9GemmShapeILi128ELi128ELi32EEENSC_ILi64ELi64ELi32EEENSC_ILi16ELi8ELi16EEENS_8epilogue6thread17LinearCombinationIS4_Li8EffLNSH_9ScaleType4KindE0ELNS_15FloatRoundStyleE2ES4_EENS1_11threadblock30GemmIdentityThreadblockSwizzleILi8EEELi4ENS9_13OpMultiplyAddELNS1_23SharedMemoryClearOptionE0ELb0ELb0ELb0ENS5_28Tensor5DPermute20314RowMajorILi16ELi3ELi8EEENS5_34Tensor4DPermute0213RowMajorInverseILi8ELi4EEENS5_9NoPermuteEvE10SelectBaseISP_vEEEEvNT_6ParamsE,"",@"SHT_CUDA_INFO"
	.sectionflags	@""
	.align	4


	//----- nvinfo : EIATTR_CUDA_API_VERSION
	.align		4
        /*0000*/ 	.byte	0x04, 0x37
        /*0002*/ 	.short	(.L_1266 - .L_1265)
.L_1265:
        /*0004*/ 	.word	0x00000082


	//----- nvinfo : EIATTR_KPARAM_INFO
	.align		4
.L_1266:
        /*0008*/ 	.byte	0x04, 0x17
        /*000a*/ 	.short	(.L_1268 - .L_1267)
.L_1267:
        /*000c*/ 	.word	0x00000000
        /*0010*/ 	.short	0x0000
        /*0012*/ 	.short	0x0000
        /*0014*/ 	.byte	0x00, 0xf0, 0xc1, 0x05


	//----- nvinfo : EIATTR_SPARSE_MMA_MASK
	.align		4
.L_1268:
        /*0018*/ 	.byte	0x03, 0x50
        /*001a*/ 	.short	0x0000


	//----- nvinfo : EIATTR_MAXREG_COUNT
	.align		4
        /*001c*/ 	.byte	0x03, 0x1b
        /*001e*/ 	.short	0x00ff


	//----- nvinfo : EIATTR_NUM_BARRIERS
	.align		4
        /*0020*/ 	.byte	0x02, 0x4c
        /*0022*/ 	.byte	0x01
	.zero		1


	//----- nvinfo : EIATTR_EXTERNS
	.align		4
        /*0024*/ 	.byte	0x04, 0x0f
        /*0026*/ 	.short	(.L_1270 - .L_1269)


	//   ....[0]....
	.align		4
.L_1269:
        /*0028*/ 	.word	index@(__assertfail)


	//----- nvinfo : EIATTR_MERCURY_ISA_VERSION
	.align		4
.L_1270:
        /*002c*/ 	.byte	0x03, 0x5f
        /*002e*/ 	.short	0x0101


	//----- nvinfo : EIATTR_COOP_GROUP_MASK_REGIDS
	.align		4
        /*0030*/ 	.byte	0x04, 0x29
        /*0032*/ 	.short	(.L_1272 - .L_1271)


	//   ....[0]....
.L_1271:
        /*0034*/ 	.word	0xffffffff


	//   ....[1]....
        /*0038*/ 	.word	0x0500000f


	//----- nvinfo : EIATTR_COOP_GROUP_INSTR_OFFSETS
	.align		4
.L_1272:
        /*003c*/ 	.byte	0x04, 0x28
        /*003e*/ 	.short	(.L_1274 - .L_1273)


	//   ....[0]....
.L_1273:
        /*0040*/ 	.word	0x00000b20


	//   ....[1]....
        /*0044*/ 	.word	0x0000df40


	//----- nvinfo : EIATTR_SYSCALL_OFFSETS
	.align		4
.L_1274:
        /*0048*/ 	.byte	0x04, 0x46
        /*004a*/ 	.short	(.L_1276 - .L_1275)


	//   ....[0]....
.L_1275:
        /*004c*/ 	.word	0x00000530


	//   ....[1]....
        /*0050*/ 	.word	0x00000660


	//   ....[2]....
        /*0054*/ 	.word	0x00006620


	//   ....[3]....
        /*0058*/ 	.word	0x000067a0


	//   ....[4]....
        /*005c*/ 	.word	0x00006c00


	//   ....[5]....
        /*0060*/ 	.word	0x00006d20


	//----- nvinfo : EIATTR_EXIT_INSTR_OFFSETS
	.align		4
.L_1276:
        /*0064*/ 	.byte	0x04, 0x1c
        /*0066*/ 	.short	(.L_1278 - .L_1277)


	//   ....[0]....
.L_1277:
        /*0068*/ 	.word	0x000000e0


	//   ....[1]....
        /*006c*/ 	.word	0x0000ddd0


	//   ....[2]....
        /*0070*/ 	.word	0x0000de10


	//   ....[3]....
        /*0074*/ 	.word	0x0000def0


	//----- nvinfo : EIATTR_INDIRECT_BRANCH_TARGETS
	.align		4
.L_1278:
        /*0078*/ 	.byte	0x04, 0x34
        /*007a*/ 	.short	(.L_1280 - .L_1279)


	//   ....[0]....
.L_1279:
        /*007c*/ 	.word	.L_x_3374@srel
        /*0080*/ 	.short	0x0
        /*0082*/ 	.short	0x0
        /*0084*/ 	.word	0x3
        /*0088*/ 	.word	.L_x_3375@srel
        /*008c*/ 	.word	.L_x_3376@srel
        /*0090*/ 	.word	.L_x_3377@srel


	//----- nvinfo : EIATTR_CRS_STACK_SIZE
	.align		4
.L_1280:
        /*0094*/ 	.byte	0x04, 0x1e
        /*0096*/ 	.short	(.L_1282 - .L_1281)
.L_1281:
        /*0098*/ 	.word	0x00000000


	//----- nvinfo : EIATTR_CBANK_PARAM_SIZE
	.align		4
.L_1282:
        /*009c*/ 	.byte	0x03, 0x19
        /*009e*/ 	.short	0x0170


	//----- nvinfo : EIATTR_PARAM_CBANK
	.align		4
        /*00a0*/ 	.byte	0x04, 0x0a
        /*00a2*/ 	.short	(.L_1284 - .L_1283)
	.align		4
.L_1283:
        /*00a4*/ 	.word	index@(.nv.constant0._ZN7cutlass7Kernel2INS_4gemm6kernel20DefaultGemmUniversalINS_6half_tENS_6layout11ColumnMajorELNS_16ComplexTransformE0ELi8ES4_S6_LS7_0ELi8ES4_NS5_8RowMajorEfNS_4arch15OpClassTensorOpENS9_4Sm80ENS1_9GemmShapeILi128ELi128ELi32EEENSC_ILi64ELi64ELi32EEENSC_ILi16ELi8ELi16EEENS_8epilogue6thread17LinearCombinationIS4_Li8EffLNSH_9ScaleType4KindE0ELNS_15FloatRoundStyleE2ES4_EENS1_11threadblock30GemmIdentityThreadblockSwizzleILi8EEELi4ENS9_13OpMultiplyAddELNS1_23SharedMemoryClearOptionE0ELb0ELb0ELb0ENS5_28Tensor5DPermute20314RowMajorILi16ELi3ELi8EEENS5_34Tensor4DPermute0213RowMajorInverseILi8ELi4EEENS5_9NoPermuteEvE10SelectBaseISP_vEEEEvNT_6ParamsE)
        /*00a8*/ 	.short	0x0210
        /*00aa*/ 	.short	0x0170


	//----- nvinfo : EIATTR_SW_WAR
	.align		4
.L_1284:
        /*00ac*/ 	.byte	0x04, 0x36
        /*00ae*/ 	.short	(.L_1286 - .L_1285)
.L_1285:
        /*00b0*/ 	.word	0x00000008
.L_1286:


//--------------------- .nv.info._ZN7cutlass7Kernel2INS_4gemm6kernel20DefaultGemmUniversalINS_6half_tENS_6layout11ColumnMajorELNS_16ComplexTransformE0ELi8ES4_S6_LS7_0ELi8ES4_NS5_8RowMajorEfNS_4arch15OpClassTensorOpENS9_4Sm80ENS1_9GemmShapeILi128ELi128ELi32EEENSC_ILi64ELi64ELi32EEENSC_ILi16ELi8ELi16EEENS_8epilogue6thread17LinearCombinationIS4_Li8EffLNSH_9ScaleType4KindE0ELNS_15FloatRoundStyleE2ES4_EENS1_11threadblock30GemmIdentityThreadblockSwizzleILi8EEELi4ENS9_13OpMultiplyAddELNS1_23SharedMemoryClearOptionE0ELb0ELb0ELb0ENS5_9NoPermuteENS5_34Tensor4DPermute0213RowMajorInverseILi8ELi4EEESS_vE10SelectBaseISP_vEEEEvNT_6ParamsE --------------------------
	.section	.nv.info._ZN7cutlass7Kernel2INS_4gemm6kernel20DefaultGemmUniversalINS_6half_tENS_6layout11ColumnMajorELNS_16ComplexTransformE0ELi8ES4_S6_LS7_0ELi8ES4_NS5_8RowMajorEfNS_4arch15OpClassTensorOpENS9_4Sm80ENS1_9GemmShapeILi128ELi128ELi32EEENSC_ILi64ELi64ELi32EEENSC_ILi16ELi8ELi16EEENS_8epilogue6thread17LinearCombinationIS4_Li8EffLNSH_9ScaleType4KindE0ELNS_15FloatRoundStyleE2ES4_EENS1_11threadblock30GemmIdentityThreadblockSwizzleILi8EEELi4ENS9_13OpMultiplyAddELNS1_23SharedMemoryClearOptionE0ELb0ELb0ELb0ENS5_9NoPermuteENS5_34Tensor4DPermute0213RowMajorInverseILi8ELi4EEESS_vE10SelectBaseISP_vEEEEvNT_6ParamsE,"",@"SHT_CUDA_INFO"
	.sectionflags	@""
	.align	4


	//----- nvinfo : EIATTR_CUDA_API_VERSION
	.align		4
        /*0000*/ 	.byte	0x04, 0x37
        /*0002*/ 	.short	(.L_1288 - .L_1287)
.L_1287:
        /*0004*/ 	.word	0x00000082


	//----- nvinfo : EIATTR_KPARAM_INFO
	.align		4
.L_1288:
        /*0008*/ 	.byte	0x04, 0x17
        /*000a*/ 	.short	(.L_1290 - .L_1289)
.L_1289:
        /*000c*/ 	.word	0x00000000
        /*0010*/ 	.short	0x0000
        /*0012*/ 	.short	0x0000
        /*0014*/ 	.byte	0x00, 0xf0, 0xc1, 0x05


	//----- nvinfo : EIATTR_SPARSE_MMA_MASK
	.align		4
.L_1290:
        /*0018*/ 	.byte	0x03, 0x50
        /*001a*/ 	.short	0x0000


	//----- nvinfo : EIATTR_MAXREG_COUNT
	.align		4
        /*001c*/ 	.byte	0x03, 0x1b
        /*001e*/ 	.short	0x00ff


	//----- nvinfo : EIATTR_NUM_BARRIERS
	.align		4
        /*0020*/ 	.byte	0x02, 0x4c
        /*0022*/ 	.byte	0x01
	.zero		1


	//----- nvinfo : EIATTR_EXTERNS
	.align		4
        /*0024*/ 	.byte	0x04, 0x0f
        /*0026*/ 	.short	(.L_1292 - .L_1291)


	//   ....[0]....
	.align		4
.L_1291:
        /*0028*/ 	.word	index@(__assertfail)


	//----- nvinfo : EIATTR_MERCURY_ISA_VERSION
	.align		4
.L_1292:
        /*002c*/ 	.byte	0x03, 0x5f
        /*002e*/ 	.short	0x0101


	//----- nvinfo : EIATTR_COOP_GROUP_MASK_REGIDS
	.align		4
        /*0030*/ 	.byte	0x04, 0x29
        /*0032*/ 	.short	(.L_1294 - .L_1293)


	//   ....[0]....
.L_1293:
        /*0034*/ 	.word	0xffffffff


	//   ....[1]....
        /*0038*/ 	.word	0x0500000f


	//----- nvinfo : EIATTR_COOP_GROUP_INSTR_OFFSETS
	.align		4
.L_1294:
        /*003c*/ 	.byte	0x04, 0x28
        /*003e*/ 	.short	(.L_1296 - .L_1295)


	//   ....[0]....
.L_1295:
        /*0040*/ 	.word	0x00000b20


	//   ....[1]....
        /*0044*/ 	.word	0x0000b2d0


	//----- nvinfo : EIATTR_SYSCALL_OFFSETS
	.align		4
.L_1296:
        /*0048*/ 	.byte	0x04, 0x46
        /*004a*/ 	.short	(.L_1298 - .L_1297)


	//   ....[0]....
.L_1297:
        /*004c*/ 	.word	0x00000530


	//   ....[1]....
        /*0050*/ 	.word	0x00000660


	//----- nvinfo : EIATTR_EXIT_INSTR_OFFSETS
	.align		4
.L_1298:
        /*0054*/ 	.byte	0x04, 0x1c
        /*0056*/ 	.short	(.L_1300 - .L_1299)


	//   ....[0]....
.L_1299:
        /*0058*/ 	.word	0x000000e0


	//   ....[1]....
        /*005c*/ 	.word	0x0000b160


	//   ....[2]....
        /*0060*/ 	.word	0x0000b1a0


	//   ....[3]....
        /*0064*/ 	.word	0x0000b280


	//----- nvinfo : EIATTR_INDIRECT_BRANCH_TARGETS
	.align		4
.L_1300:
        /*0068*/ 	.byte	0x04, 0x34
        /*006a*/ 	.short	(.L_1302 - .L_1301)


	//   ....[0]....
.L_1301:
        /*006c*/ 	.word	.L_x_3378@srel
        /*0070*/ 	.short	0x0
        /*0072*/ 	.short	0x0
        /*0074*/ 	.word	0x3
        /*0078*/ 	.word	.L_x_3379@srel
        /*007c*/ 	.word	.L_x_3380@srel
        /*0080*/ 	.word	.L_x_3381@srel


	//----- nvinfo : EIATTR_CRS_STACK_SIZE
	.align		4
.L_1302:
        /*0084*/ 	.byte	0x04, 0x1e
        /*0086*/ 	.short	(.L_1304 - .L_1303)
.L_1303:
        /*0088*/ 	.word	0x00000000


	//----- nvinfo : EIATTR_CBANK_PARAM_SIZE
	.align		4
.L_1304:
        /*008c*/ 	.byte	0x03, 0x19
        /*008e*/ 	.short	0x0170


	//----- nvinfo : EIATTR_PARAM_CBANK
	.align		4
        /*0090*/ 	.byte	0x04, 0x0a
        /*0092*/ 	.short	(.L_1306 - .L_1305)
	.align		4
.L_1305:
        /*0094*/ 	.word	index@(.nv.constant0._ZN7cutlass7Kernel2INS_4gemm6kernel20DefaultGemmUniversalINS_6half_tENS_6layout11ColumnMajorELNS_16ComplexTransformE0ELi8ES4_S6_LS7_0ELi8ES4_NS5_8RowMajorEfNS_4arch15OpClassTensorOpENS9_4Sm80ENS1_9GemmShapeILi128ELi128ELi32EEENSC_ILi64ELi64ELi32EEENSC_ILi16ELi8ELi16EEENS_8epilogue6thread17LinearCombinationIS4_Li8EffLNSH_9ScaleType4KindE0ELNS_15FloatRoundStyleE2ES4_EENS1_11threadblock30GemmIdentityThreadblockSwizzleILi8EEELi4ENS9_13OpMultiplyAddELNS1_23SharedMemoryClearOptionE0ELb0ELb0ELb0ENS5_9NoPermuteENS5_34Tensor4DPermute0213RowMajorInverseILi8ELi4EEESS_vE10SelectBaseISP_vEEEEvNT_6ParamsE)
        /*0098*/ 	.short	0x0210
        /*009a*/ 	.short	0x0170


	//----- nvinfo : EIATTR_SW_WAR
	.align		4
.L_1306:
        /*009c*/ 	.byte	0x04, 0x36
        /*009e*/ 	.short	(.L_1308 - .L_1307)
.L_1307:
        /*00a0*/ 	.word	0x00000008
.L_1308:


//--------------------- .nv.info._ZN7cutlass7Kernel2INS_4gemm6kernel20DefaultGemmUniversalINS_6half_tENS_6layout11ColumnMajorELNS_16ComplexTransformE0ELi8ES4_S6_LS7_0ELi8ES4_NS5_8RowMajorEfNS_4arch15OpClassTensorOpENS9_4Sm80ENS1_9GemmShapeILi128ELi128ELi32EEENSC_ILi64ELi64ELi32EEENSC_ILi16ELi8ELi16EEENS_8epilogue6thread17LinearCombinationIS4_Li8EffLNSH_9ScaleType4KindE0ELNS_15FloatRoundStyleE2ES4_EENS1_11threadblock30GemmIdentityThreadblockSwizzleILi8EEELi4ENS9_13OpMultiplyAddELNS1_23SharedMemoryClearOptionE0ELb0ELb0ELb0ENS5_9NoPermuteESS_SS_vE10SelectBaseISP_vEEEEvNT_6ParamsE --------------------------
	.section	.nv.info._ZN7cutlass7Kernel2INS_4gemm6kernel20DefaultGemmUniversalINS_6half_tENS_6layout11ColumnMajorELNS_16ComplexTransformE0ELi8ES4_S6_LS7_0ELi8ES4_NS5_8RowMajorEfNS_4arch15OpClassTensorOpENS9_4Sm80ENS1_9GemmShapeILi128ELi128ELi32EEENSC_ILi64ELi64ELi32EEENSC_ILi16ELi8ELi16EEENS_8epilogue6thread17LinearCombinationIS4_Li8EffLNSH_9ScaleType4KindE0ELNS_15FloatRoundStyleE2ES4_EENS1_11threadblock30GemmIdentityThreadblockSwizzleILi8EEELi4ENS9_13OpMultiplyAddELNS1_23SharedMemoryClearOptionE0ELb0ELb0ELb0ENS5_9NoPermuteESS_SS_vE10SelectBaseISP_vEEEEvNT_6ParamsE,"",@"SHT_CUDA_INFO"
	.sectionflags	@""
	.align	4


	//----- nvinfo : EIATTR_CUDA_API_VERSION
	.align		4
        /*0000*/ 	.byte	0x04, 0x37
        /*0002*/ 	.short	(.L_1310 - .L_1309)
.L_1309:
        /*0004*/ 	.word	0x00000082


	//----- nvinfo : EIATTR_KPARAM_INFO
	.align		4
.L_1310:
        /*0008*/ 	.byte	0x04, 0x17
        /*000a*/ 	.short	(.L_1312 - .L_1311)
.L_1311:
        /*000c*/ 	.word	0x00000000
        /*0010*/ 	.short	0x0000
        /*0012*/ 	.short	0x0000
        /*0014*/ 	.byte	0x00, 0xf0, 0xc1, 0x05


	//----- nvinfo : EIATTR_SPARSE_MMA_MASK
	.align		4
.L_1312:
        /*0018*/ 	.byte	0x03, 0x50
        /*001a*/ 	.short	0x0000


	//----- nvinfo : EIATTR_MAXREG_COUNT
	.align		4
        /*001c*/ 	.byte	0x03, 0x1b
        /*001e*/ 	.short	0x00ff


	//----- nvinfo : EIATTR_NUM_BARRIERS
	.align		4
        /*0020*/ 	.byte	0x02, 0x4c
        /*0022*/ 	.byte	0x01
	.zero		1


	//----- nvinfo : EIATTR_MERCURY_ISA_VERSION
	.align		4
        /*0024*/ 	.byte	0x03, 0x5f
        /*0026*/ 	.short	0x0101


	//----- nvinfo : EIATTR_COOP_GROUP_MASK_REGIDS
	.align		4
        /*0028*/ 	.byte	0x04, 0x29
        /*002a*/ 	.short	(.L_1314 - .L_1313)


	//   ....[0]....
.L_1313:
        /*002c*/ 	.word	0xffffffff


	//----- nvinfo : EIATTR_COOP_GROUP_INSTR_OFFSETS
	.align		4
.L_1314:
        /*0030*/ 	.byte	0x04, 0x28
        /*0032*/ 	.short	(.L_1316 - .L_1315)


	//   ....[0]....
.L_1315:
        /*0034*/ 	.word	0x00001090


	//----- nvinfo : EIATTR_EXIT_INSTR_OFFSETS
	.align		4
.L_1316:
        /*0038*/ 	.byte	0x04, 0x1c
        /*003a*/ 	.short	(.L_1318 - .L_1317)


	//   ....[0]....
.L_1317:
        /*003c*/ 	.word	0x000000e0


	//   ....[1]....
        /*0040*/ 	.word	0x00008000


	//   ....[2]....
        /*0044*/ 	.word	0x00008030


	//   ....[3]....
        /*0048*/ 	.word	0x00008100


	//----- nvinfo : EIATTR_INDIRECT_BRANCH_TARGETS
	.align		4
.L_1318:
        /*004c*/ 	.byte	0x04, 0x34
        /*004e*/ 	.short	(.L_1320 - .L_1319)


	//   ....[0]....
.L_1319:
        /*0050*/ 	.word	.L_x_3382@srel
        /*0054*/ 	.short	0x0
        /*0056*/ 	.short	0x0
        /*0058*/ 	.word	0x3
        /*005c*/ 	.word	.L_x_3383@srel
        /*0060*/ 	.word	.L_x_3384@srel
        /*0064*/ 	.word	.L_x_3385@srel


	//----- nvinfo : EIATTR_CRS_STACK_SIZE
	.align		4
.L_1320:
        /*0068*/ 	.byte	0x04, 0x1e
        /*006a*/ 	.short	(.L_1322 - .L_1321)
.L_1321:
        /*006c*/ 	.word	0x00000000


	//----- nvinfo : EIATTR_CBANK_PARAM_SIZE
	.align		4
.L_1322:
        /*0070*/ 	.byte	0x03, 0x19
        /*0072*/ 	.short	0x0170


	//----- nvinfo : EIATTR_PARAM_CBANK
	.align		4
        /*0074*/ 	.byte	0x04, 0x0a
        /*0076*/ 	.short	(.L_1324 - .L_1323)
	.align		4
.L_1323:
        /*0078*/ 	.word	index@(.nv.constant0._ZN7cutlass7Kernel2INS_4gemm6kernel20DefaultGemmUniversalINS_6half_tENS_6layout11ColumnMajorELNS_16ComplexTransformE0ELi8ES4_S6_LS7_0ELi8ES4_NS5_8RowMajorEfNS_4arch15OpClassTensorOpENS9_4Sm80ENS1_9GemmShapeILi128ELi128ELi32EEENSC_ILi64ELi64ELi32EEENSC_ILi16ELi8ELi16EEENS_8epilogue6thread17LinearCombinationIS4_Li8EffLNSH_9ScaleType4KindE0ELNS_15FloatRoundStyleE2ES4_EENS1_11threadblock30GemmIdentityThreadblockSwizzleILi8EEELi4ENS9_13OpMultiplyAddELNS1_23SharedMemoryClearOptionE0ELb0ELb0ELb0ENS5_9NoPermuteESS_SS_vE10SelectBaseISP_vEEEEvNT_6ParamsE)
        /*007c*/ 	.short	0x0210
        /*007e*/ 	.short	0x0170


	//----- nvinfo : EIATTR_SW_WAR
	.align		4
.L_1324:
        /*0080*/ 	.byte	0x04, 0x36
        /*0082*/ 	.short	(.L_1326 - .L_1325)
.L_1325:
        /*0084*/ 	.word	0x00000008
.L_1326:


//--------------------- .nv.info._ZN7cutlass7Kernel2INS_4gemm6kernel20DefaultGemmUniversalINS_6half_tENS_6layout8RowMajorELNS_16ComplexTransformE0ELi8ES4_S6_LS7_0ELi8ES4_S6_fNS_4arch15OpClassTensorOpENS8_4Sm80ENS1_9GemmShapeILi128ELi128ELi32EEENSB_ILi64ELi64ELi32EEENSB_ILi16ELi8ELi16EEENS_8epilogue6thread17LinearCombinationIS4_Li8EffLNSG_9ScaleType4KindE0ELNS_15FloatRoundStyleE2ES4_EENS1_11threadblock30GemmIdentityThreadblockSwizzleILi8EEELi4ENS8_13OpMultiplyAddELNS1_23SharedMemoryClearOptionE0ELb0ELb0ELb0ENS5_31Tensor5DPermute02413ColumnMajorILi16ELi3ELi8EEENS5_37Tensor4DPermute0213ColumnMajorInverseILi8ELi4EEENS5_38Tensor5DPermute02413ColumnMajorInverseILi16ELi3ELi8EEEvE10SelectBaseISO_vEEEEvNT_6ParamsE --------------------------
	.section	.nv.info._ZN7cutlass7Kernel2INS_4gemm6kernel20DefaultGemmUniversalINS_6half_tENS_6layout8RowMajorELNS_16ComplexTransformE0ELi8ES4_S6_LS7_0ELi8ES4_S6_fNS_4arch15OpClassTensorOpENS8_4Sm80ENS1_9GemmShapeILi128ELi128ELi32EEENSB_ILi64ELi64ELi32EEENSB_ILi16ELi8ELi16EEENS_8epilogue6thread17LinearCombinationIS4_Li8EffLNSG_9ScaleType4KindE0ELNS_15FloatRoundStyleE2ES4_EENS1_11threadblock30GemmIdentityThreadblockSwizzleILi8EEELi4ENS8_13OpMultiplyAddELNS1_23SharedMemoryClearOptionE0ELb0ELb0ELb0ENS5_31Tensor5DPermute02413ColumnMajorILi16ELi3ELi8EEENS5_37Tensor4DPermute0213ColumnMajorInverseILi8ELi4EEENS5_38Tensor5DPermute02413ColumnMajorInverseILi16ELi3ELi8EEEvE10SelectBaseISO_vEEEEvNT_6ParamsE,"",@"SHT_CUDA_INFO"
	.sectionflags	@""
	.align	4


	//----- nvinfo : EIATTR_CUDA_API_VERSION
	.align		4
        /*0000*/ 	.byte	0x04, 0x37
        /*0002*/ 	.short	(.L_1328 - .L_1327)
.L_1327:
        /*0004*/ 	.word	0x00000082


	//----- nvinfo : EIATTR_KPARAM_INFO
	.align		4
.L_1328:
        /*0008*/ 	.byte	0x04, 0x17
        /*000a*/ 	.short	(.L_1330 - .L_1329)
.L_1329:
        /*000c*/ 	.word	0x00000000
        /*0010*/ 	.short	0x0000
        /*0012*/ 	.short	0x0000
        /*0014*/ 	.byte	0x00, 0xf0, 0xc1, 0x05


	//----- nvinfo : EIATTR_SPARSE_MMA_MASK
	.align		4
.L_1330:
        /*0018*/ 	.byte	0x03, 0x50
        /*001a*/ 	.short	0x0000


	//----- nvinfo : EIATTR_MAXREG_COUNT
	.align		4
        /*001c*/ 	.byte	0x03, 0x1b
        /*001e*/ 	.short	0x00ff


	//----- nvinfo : EIATTR_NUM_BARRIERS
	.align		4
        /*0020*/ 	.byte	0x02, 0x4c
        /*0022*/ 	.byte	0x01
	.zero		1


	//----- nvinfo : EIATTR_EXTERNS
	.align		4
        /*0024*/ 	.byte	0x04, 0x0f
        /*0026*/ 	.short	(.L_1332 - .L_1331)


	//   ....[0]....
	.align		4
.L_1331:
        /*0028*/ 	.word	index@(__assertfail)


	//----- nvinfo : EIATTR_MERCURY_ISA_VERSION
	.align		4
.L_1332:
        /*002c*/ 	.byte	0x03, 0x5f
        /*002e*/ 	.short	0x0101


	//----- nvinfo : EIATTR_COOP_GROUP_MASK_REGIDS
	.align		4
        /*0030*/ 	.byte	0x04, 0x29
        /*0032*/ 	.short	(.L_1334 - .L_1333)


	//   ....[0]....
.L_1333:
        /*0034*/ 	.word	0xffffffff


	//   ....[1]....
        /*0038*/ 	.word	0x0500000f


	//----- nvinfo : EIATTR_COOP_GROUP_INSTR_OFFSETS
	.align		4
.L_1334:
        /*003c*/ 	.byte	0x04, 0x28
        /*003e*/ 	.short	(.L_1336 - .L_1335)


	//   ....[0]....
.L_1335:
        /*0040*/ 	.word	0x00000c40


	//   ....[1]....
        /*0044*/ 	.word	0x00013410


	//----- nvinfo : EIATTR_SYSCALL_OFFSETS
	.align		4
.L_1336:
        /*0048*/ 	.byte	0x04, 0x46
        /*004a*/ 	.short	(.L_1338 - .L_1337)


	//   ....[0]....
.L_1337:
        /*004c*/ 	.word	0x00000530


	//   ....[1]....
        /*0050*/ 	.word	0x00000670


	//   ....[2]....
        /*0054*/ 	.word	0x00000960


	//   ....[3]....
        /*0058*/ 	.word	0x00000a80


	//   ....[4]....
        /*005c*/ 	.word	0x0000af80


	//   ....[5]....
        /*0060*/ 	.word	0x0000b100


	//   ....[6]....
        /*0064*/ 	.word	0x0000b560


	//   ....[7]....
        /*0068*/ 	.word	0x0000b680


	//----- nvinfo : EIATTR_EXIT_INSTR_OFFSETS
	.align		4
.L_1338:
        /*006c*/ 	.byte	0x04, 0x1c
        /*006e*/ 	.short	(.L_1340 - .L_1339)


	//   ....[0]....
.L_1339:
        /*0070*/ 	.word	0x000000e0


	//   ....[1]....
        /*0074*/ 	.word	0x000132a0


	//   ....[2]....
        /*0078*/ 	.word	0x000132e0


	//   ....[3]....
        /*007c*/ 	.word	0x000133c0


	//----- nvinfo : EIATTR_INDIRECT_BRANCH_TARGETS
	.align		4
.L_1340:
        /*0080*/ 	.byte	0x04, 0x34
        /*0082*/ 	.short	(.L_1342 - .L_1341)


	//   ....[0]....
.L_1341:
        /*0084*/ 	.word	.L_x_3386@srel
        /*0088*/ 	.short	0x0
        /*008a*/ 	.short	0x0
        /*008c*/ 	.word	0x3
        /*0090*/ 	.word	.L_x_3387@srel
        /*0094*/ 	.word	.L_x_3388@srel
        /*0098*/ 	.word	.L_x_3389@srel


	//----- nvinfo : EIATTR_CRS_STACK_SIZE
	.align		4
.L_1342:
        /*009c*/ 	.byte	0x04, 0x1e
        /*009e*/ 	.short	(.L_1344 - .L_1343)
.L_1343:
        /*00a0*/ 	.word	0x00000000


	//----- nvinfo : EIATTR_CBANK_PARAM_SIZE
	.align		4
.L_1344:
        /*00a4*/ 	.byte	0x03, 0x19
        /*00a6*/ 	.short	0x0170


	//----- nvinfo : EIATTR_PARAM_CBANK
	.align		4
        /*00a8*/ 	.byte	0x04, 0x0a
        /*00aa*/ 	.short	(.L_1346 - .L_1345)
	.align		4
.L_1345:
        /*00ac*/ 	.word	index@(.nv.constant0._ZN7cutlass7Kernel2INS_4gemm6kernel20DefaultGemmUniversalINS_6half_tENS_6layout8RowMajorELNS_16ComplexTransformE0ELi8ES4_S6_LS7_0ELi8ES4_S6_fNS_4arch15OpClassTensorOpENS8_4Sm80ENS1_9GemmShapeILi128ELi128ELi32EEENSB_ILi64ELi64ELi32EEENSB_ILi16ELi8ELi16EEENS_8epilogue6thread17LinearCombinationIS4_Li8EffLNSG_9ScaleType4KindE0ELNS_15FloatRoundStyleE2ES4_EENS1_11threadblock30GemmIdentityThreadblockSwizzleILi8EEELi4ENS8_13OpMultiplyAddELNS1_23SharedMemoryClearOptionE0ELb0ELb0ELb0ENS5_31Tensor5DPermute02413ColumnMajorILi16ELi3ELi8EEENS5_37Tensor4DPermute0213ColumnMajorInverseILi8ELi4EEENS5_38Tensor5DPermute02413ColumnMajorInverseILi16ELi3ELi8EEEvE10SelectBaseISO_vEEEEvNT_6ParamsE)
        /*00b0*/ 	.short	0x0210
        /*00b2*/ 	.short	0x0170


	//----- nvinfo : EIATTR_SW_WAR
	.align		4
.L_1346:
        /*00b4*/ 	.byte	0x04, 0x36
        /*00b6*/ 	.short	(.L_1348 - .L_1347)
.L_1347:
        /*00b8*/ 	.word	0x00000008
.L_1348:


//--------------------- .nv.info._ZN7cutlass7Kernel2INS_4gemm6kernel20DefaultGemmUniversalINS_6half_tENS_6layout8RowMajorELNS_16ComplexTransformE0ELi8ES4_S6_LS7_0ELi8ES4_S6_fNS_4arch15OpClassTensorOpENS8_4Sm80ENS1_9GemmShapeILi128ELi128ELi32EEENSB_ILi64ELi64ELi32EEENSB_ILi16ELi8ELi16EEENS_8epilogue6thread17LinearCombinationIS4_Li8EffLNSG_9ScaleType4KindE0ELNS_15FloatRoundStyleE2ES4_EENS1_11threadblock30GemmIdentityThreadblockSwizzleILi8EEELi4ENS8_13OpMultiplyAddELNS1_23SharedMemoryClearOptionE0ELb0ELb0ELb0ENS5_9NoPermuteENS5_37Tensor4DPermute0213ColumnMajorInverseILi8ELi4EEENS5_38Tensor5DPermute02413ColumnMajorInverseILi16ELi3ELi8EEEvE10SelectBaseISO_vEEEEvNT_6ParamsE --------------------------
	.section	.nv.info._ZN7cutlass7Kernel2INS_4gemm6kernel20DefaultGemmUniversalINS_6half_tENS_6layout8RowMajorELNS_16ComplexTransformE0ELi8ES4_S6_LS7_0ELi8ES4_S6_fNS_4arch15OpClassTensorOpENS8_4Sm80ENS1_9GemmShapeILi128ELi128ELi32EEENSB_ILi64ELi64ELi32EEENSB_ILi16ELi8ELi16EEENS_8epilogue6thread17LinearCombinationIS4_Li8EffLNSG_9ScaleType4KindE0ELNS_15FloatRoundStyleE2ES4_EENS1_11threadblock30GemmIdentityThreadblockSwizzleILi8EEELi4ENS8_13OpMultiplyAddELNS1_23SharedMemoryClearOptionE0ELb0ELb0ELb0ENS5_9NoPermuteENS5_37Tensor4DPermute0213ColumnMajorInverseILi8ELi4EEENS5_38Tensor5DPermute02413ColumnMajorInverseILi16ELi3ELi8EEEvE10SelectBaseISO_vEEEEvNT_6ParamsE,"",@"SHT_CUDA_INFO"
	.sectionflags	@""
	.align	4


	//----- nvinfo : EIATTR_CUDA_API_VERSION
	.align		4
        /*0000*/ 	.byte	0x04, 0x37
        /*0002*/ 	.short	(.L_1350 - .L_1349)
.L_1349:
        /*0004*/ 	.word	0x00000082


	//----- nvinfo : EIATTR_KPARAM_INFO
	.align		4
.L_1350:
        /*0008*/ 	.byte	0x04, 0x17
        /*000a*/ 	.short	(.L_1352 - .L_1351)
.L_1351:
        /*000c*/ 	.word	0x00000000
        /*0010*/ 	.short	0x0000
        /*0012*/ 	.short	0x0000
        /*0014*/ 	.byte	0x00, 0xf0, 0xc1, 0x05


	//----- nvinfo : EIATTR_SPARSE_MMA_MASK
	.align		4
.L_1352:
        /*0018*/ 	.byte	0x03, 0x50
        /*001a*/ 	.short	0x0000


	//----- nvinfo : EIATTR_MAXREG_COUNT
	.align		4
        /*001c*/ 	.byte	0x03, 0x1b
        /*001e*/ 	.short	0x00ff


	//----- nvinfo : EIATTR_NUM_BARRIERS
	.align		4
        /*0020*/ 	.byte	0x02, 0x4c
        /*0022*/ 	.byte	0x01
	.zero		1


	//----- nvinfo : EIATTR_EXTERNS
	.align		4
        /*0024*/ 	.byte	0x04, 0x0f
        /*0026*/ 	.short	(.L_1354 - .L_1353)


	//   ....[0]....
	.align		4
.L_1353:
        /*0028*/ 	.word	index@(__assertfail)


	//----- nvinfo : EIATTR_MERCURY_ISA_VERSION
	.align		4
.L_1354:
        /*002c*/ 	.byte	0x03, 0x5f
        /*002e*/ 	.short	0x0101


	//----- nvinfo : EIATTR_COOP_GROUP_MASK_REGIDS
	.align		4
        /*0030*/ 	.byte	0x04, 0x29
        /*0032*/ 	.short	(.L_1356 - .L_1355)


	//   ....[0]....
.L_1355:
        /*0034*/ 	.word	0xffffffff


	//   ....[1]....
        /*0038*/ 	.word	0x0500000f


	//----- nvinfo : EIATTR_COOP_GROUP_INSTR_OFFSETS
	.align		4
.L_1356:
        /*003c*/ 	.byte	0x04, 0x28
        /*003e*/ 	.short	(.L_1358 - .L_1357)


	//   ....[0]....
.L_1357:
        /*0040*/ 	.word	0x00000c40


	//   ....[1]....
        /*0044*/ 	.word	0x0000fc70


	//----- nvinfo : EIATTR_SYSCALL_OFFSETS
	.align		4
.L_1358:
        /*0048*/ 	.byte	0x04, 0x46
        /*004a*/ 	.short	(.L_1360 - .L_1359)


	//   ....[0]....
.L_1359:
        /*004c*/ 	.word	0x00000530


	//   ....[1]....
        /*0050*/ 	.word	0x00000670


	//   ....[2]....
        /*0054*/ 	.word	0x00000960


	//   ....[3]....
        /*0058*/ 	.word	0x00000a80


	//----- nvinfo : EIATTR_EXIT_INSTR_OFFSETS
	.align		4
.L_1360:
        /*005c*/ 	.byte	0x04, 0x1c
        /*005e*/ 	.short	(.L_1362 - .L_1361)


	//   ....[0]....
.L_1361:
        /*0060*/ 	.word	0x000000e0


	//   ....[1]....
        /*0064*/ 	.word	0x0000fb00


	//   ....[2]....
        /*0068*/ 	.word	0x0000fb40


	//   ....[3]....
        /*006c*/ 	.word	0x0000fc20


	//----- nvinfo : EIATTR_INDIRECT_BRANCH_TARGETS
	.align		4
.L_1362:
        /*0070*/ 	.byte	0x04, 0x34
        /*0072*/ 	.short	(.L_1364 - .L_1363)


	//   ....[0]....
.L_1363:
        /*0074*/ 	.word	.L_x_3390@srel
        /*0078*/ 	.short	0x0
        /*007a*/ 	.short	0x0
        /*007c*/ 	.word	0x3
        /*0080*/ 	.word	.L_x_3391@srel
        /*0084*/ 	.word	.L_x_3392@srel
        /*0088*/ 	.word	.L_x_3393@srel


	//----- nvinfo : EIATTR_CRS_STACK_SIZE
	.align		4
.L_1364:
        /*008c*/ 	.byte	0x04, 0x1e
        /*008e*/ 	.short	(.L_1366 - .L_1365)
.L_1365:
        /*0090*/ 	.word	0x00000000


	//----- nvinfo : EIATTR_CBANK_PARAM_SIZE
	.align		4
.L_1366:
        /*0094*/ 	.byte	0x03, 0x19
        /*0096*/ 	.short	0x0170


	//----- nvinfo : EIATTR_PARAM_CBANK
	.align		4
        /*0098*/ 	.byte	0x04, 0x0a
        /*009a*/ 	.short	(.L_1368 - .L_1367)
	.align		4
.L_1367:
        /*009c*/ 	.word	index@(.nv.constant0._ZN7cutlass7Kernel2INS_4gemm6kernel20DefaultGemmUniversalINS_6half_tENS_6layout8RowMajorELNS_16ComplexTransformE0ELi8ES4_S6_LS7_0ELi8ES4_S6_fNS_4arch15OpClassTensorOpENS8_4Sm80ENS1_9GemmShapeILi128ELi128ELi32EEENSB_ILi64ELi64ELi32EEENSB_ILi16ELi8ELi16EEENS_8epilogue6thread17LinearCombinationIS4_Li8EffLNSG_9ScaleType4KindE0ELNS_15FloatRoundStyleE2ES4_EENS1_11threadblock30GemmIdentityThreadblockSwizzleILi8EEELi4ENS8_13OpMultiplyAddELNS1_23SharedMemoryClearOptionE0ELb0ELb0ELb0ENS5_9NoPermuteENS5_37Tensor4DPermute0213ColumnMajorInverseILi8ELi4EEENS5_38Tensor5DPermute02413ColumnMajorInverseILi16ELi3ELi8EEEvE10SelectBaseISO_vEEEEvNT_6ParamsE)
        /*00a0*/ 	.short	0x0210
        /*00a2*/ 	.short	0x0170


	//----- nvinfo : EIATTR_SW_WAR
	.align		4
.L_1368:
        /*00a4*/ 	.byte	0x04, 0x36
        /*00a6*/ 	.short	(.L_1370 - .L_1369)
.L_1369:
        /*00a8*/ 	.word	0x00000008
.L_1370:


//--------------------- .nv.info._ZN7cutlass7Kernel2INS_4gemm6kernel20DefaultGemmUniversalINS_6half_tENS_6layout8RowMajorELNS_16ComplexTransformE0ELi8ES4_S6_LS7_0ELi8ES4_S6_fNS_4arch15OpClassTensorOpENS8_4Sm80ENS1_9GemmShapeILi128ELi128ELi32EEENSB_ILi64ELi64ELi32EEENSB_ILi16ELi8ELi16EEENS_8epilogue6thread17LinearCombinationIS4_Li8EffLNSG_9ScaleType4KindE0ELNS_15FloatRoundStyleE2ES4_EENS1_11threadblock30GemmIdentityThreadblockSwizzleILi8EEELi4ENS8_13OpMultiplyAddELNS1_23SharedMemoryClearOptionE0ELb0ELb0ELb0ENS5_31Tensor5DPermute02413ColumnMajorILi16ELi3ELi8EEENS5_9NoPermuteEST_vE10SelectBaseISO_vEEEEvNT_6ParamsE --------------------------
	.section	.nv.info._ZN7cutlass7Kernel2INS_4gemm6kernel20DefaultGemmUniversalINS_6half_tENS_6layout8RowMajorELNS_16ComplexTransformE0ELi8ES4_S6_LS7_0ELi8ES4_S6_fNS_4arch15OpClassTensorOpENS8_4Sm80ENS1_9GemmShapeILi128ELi128ELi32EEENSB_ILi64ELi64ELi32EEENSB_ILi16ELi8ELi16EEENS_8epilogue6thread17LinearCombinationIS4_Li8EffLNSG_9ScaleType4KindE0ELNS_15FloatRoundStyleE2ES4_EENS1_11threadblock30GemmIdentityThreadblockSwizzleILi8EEELi4ENS8_13OpMultiplyAddELNS1_23SharedMemoryClearOptionE0ELb0ELb0ELb0ENS5_31Tensor5DPermute02413ColumnMajorILi16ELi3ELi8EEENS5_9NoPermuteEST_vE10SelectBaseISO_vEEEEvNT_6ParamsE,"",@"SHT_CUDA_INFO"
	.sectionflags	@""
	.align	4


	//----- nvinfo : EIATTR_CUDA_API_VERSION
	.align		4
        /*0000*/ 	.byte	0x04, 0x37
        /*0002*/ 	.short	(.L_1372 - .L_1371)
.L_1371:
        /*0004*/ 	.word	0x00000082


	//----- nvinfo : EIATTR_KPARAM_INFO
	.align		4
.L_1372:
        /*0008*/ 	.byte	0x04, 0x17
        /*000a*/ 	.short	(.L_1374 - .L_1373)
.L_1373:
        /*000c*/ 	.word	0x00000000
        /*0010*/ 	.short	0x0000
        /*0012*/ 	.short	0x0000
        /*0014*/ 	.byte	0x00, 0xf0, 0xc1, 0x05


	//----- nvinfo : EIATTR_SPARSE_MMA_MASK
	.align		4
.L_1374:
        /*0018*/ 	.byte	0x03, 0x50
        /*001a*/ 	.short	0x0000


	//----- nvinfo : EIATTR_MAXREG_COUNT
	.align		4
        /*001c*/ 	.byte	0x03, 0x1b
        /*001e*/ 	.short	0x00ff


	//----- nvinfo : EIATTR_NUM_BARRIERS
	.align		4
        /*0020*/ 	.byte	0x02, 0x4c
        /*0022*/ 	.byte	0x01
	.zero		1


	//----- nvinfo : EIATTR_EXTERNS
	.align		4
        /*0024*/ 	.byte	0x04, 0x0f
        /*0026*/ 	.short	(.L_1376 - .L_1375)


	//   ....[0]....
	.align		4
.L_1375:
        /*0028*/ 	.word	index@(__assertfail)


	//----- nvinfo : EIATTR_MERCURY_ISA_VERSION
	.align		4
.L_1376:
        /*002c*/ 	.byte	0x03, 0x5f
        /*002e*/ 	.short	0x0101


	//----- nvinfo : EIATTR_COOP_GROUP_MASK_REGIDS
	.align		4
        /*0030*/ 	.byte	0x04, 0x29
        /*0032*/ 	.short	(.L_1378 - .L_1377)


	//   ....[0]....
.L_1377:
        /*0034*/ 	.word	0xffffffff


	//----- nvinfo : EIATTR_COOP_GROUP_INSTR_OFFSETS
	.align		4
.L_1378:
        /*0038*/ 	.byte	0x04, 0x28
        /*003a*/ 	.short	(.L_1380 - .L_1379)


	//   ....[0]....
.L_1379:
        /*003c*/ 	.word	0x00001410


	//----- nvinfo : EIATTR_SYSCALL_OFFSETS
	.align		4
.L_1380:
        /*0040*/ 	.byte	0x04, 0x46
        /*0042*/ 	.short	(.L_1382 - .L_1381)


	//   ....[0]....
.L_1381:
        /*0044*/ 	.word	0x000033e0


	//   ....[1]....
        /*0048*/ 	.word	0x00003560


	//   ....[2]....
        /*004c*/ 	.word	0x000039c0


	//   ....[3]....
        /*0050*/ 	.word	0x00003b20


	//----- nvinfo : EIATTR_EXIT_INSTR_OFFSETS
	.align		4
.L_1382:
        /*0054*/ 	.byte	0x04, 0x1c
        /*0056*/ 	.short	(.L_1384 - .L_1383)


	//   ....[0]....
.L_1383:
        /*0058*/ 	.word	0x000000e0


	//   ....[1]....
        /*005c*/ 	.word	0x0000b7d0


	//   ....[2]....
        /*0060*/ 	.word	0x0000b810


	//   ....[3]....
        /*0064*/ 	.word	0x0000b8f0


	//----- nvinfo : EIATTR_INDIRECT_BRANCH_TARGETS
	.align		4
.L_1384:
        /*0068*/ 	.byte	0x04, 0x34
        /*006a*/ 	.short	(.L_1386 - .L_1385)


	//   ....[0]....
.L_1385:
        /*006c*/ 	.word	.L_x_3394@srel
        /*0070*/ 	.short	0x0
        /*0072*/ 	.short	0x0
        /*0074*/ 	.word	0x3
        /*0078*/ 	.word	.L_x_3395@srel
        /*007c*/ 	.word	.L_x_3396@srel
        /*0080*/ 	.word	.L_x_3397@srel


	//----- nvinfo : EIATTR_CRS_STACK_SIZE
	.align		4
.L_1386:
        /*0084*/ 	.byte	0x04, 0x1e
        /*0086*/ 	.short	(.L_1388 - .L_1387)
.L_1387:
        /*0088*/ 	.word	0x00000000


	//----- nvinfo : EIATTR_CBANK_PARAM_SIZE
	.align		4
.L_1388:
        /*008c*/ 	.byte	0x03, 0x19
        /*008e*/ 	.short	0x0170


	//----- nvinfo : EIATTR_PARAM_CBANK
	.align		4
        /*0090*/ 	.byte	0x04, 0x0a
        /*0092*/ 	.short	(.L_1390 - .L_1389)
	.align		4
.L_1389:
        /*0094*/ 	.word	index@(.nv.constant0._ZN7cutlass7Kernel2INS_4gemm6kernel20DefaultGemmUniversalINS_6half_tENS_6layout8RowMajorELNS_16ComplexTransformE0ELi8ES4_S6_LS7_0ELi8ES4_S6_fNS_4arch15OpClassTensorOpENS8_4Sm80ENS1_9GemmShapeILi128ELi128ELi32EEENSB_ILi64ELi64ELi32EEENSB_ILi16ELi8ELi16EEENS_8epilogue6thread17LinearCombinationIS4_Li8EffLNSG_9ScaleType4KindE0ELNS_15FloatRoundStyleE2ES4_EENS1_11threadblock30GemmIdentityThreadblockSwizzleILi8EEELi4ENS8_13OpMultiplyAddELNS1_23SharedMemoryClearOptionE0ELb0ELb0ELb0ENS5_31Tensor5DPermute02413ColumnMajorILi16ELi3ELi8EEENS5_9NoPermuteEST_vE10SelectBaseISO_vEEEEvNT_6ParamsE)
        /*0098*/ 	.short	0x0210
        /*009a*/ 	.short	0x0170


	//----- nvinfo : EIATTR_SW_WAR
	.align		4
.L_1390:
        /*009c*/ 	.byte	0x04, 0x36
        /*009e*/ 	.short	(.L_1392 - .L_1391)
.L_1391:
        /*00a0*/ 	.word	0x00000008
.L_1392:


//--------------------- .nv.info._ZN7cutlass7Kernel2INS_4gemm6kernel20DefaultGemmUniversalINS_6half_tENS_6layout8RowMajorELNS_16ComplexTransformE0ELi8ES4_S6_LS7_0ELi8ES4_S6_fNS_4arch15OpClassTensorOpENS8_4Sm80ENS1_9GemmShapeILi128ELi128ELi32EEENSB_ILi64ELi64ELi32EEENSB_ILi16ELi8ELi16EEENS_8epilogue6thread17LinearCombinationIS4_Li8EffLNSG_9ScaleType4KindE0ELNS_15FloatRoundStyleE2ES4_EENS1_11threadblock30GemmIdentityThreadblockSwizzleILi8EEELi4ENS8_13OpMultiplyAddELNS1_23SharedMemoryClearOptionE0ELb0ELb0ELb0ENS5_31Tensor5DPermute02413ColumnMajorILi16ELi3ELi8EEENS5_37Tensor4DPermute0213ColumnMajorInverseILi8ELi4EEENS5_9NoPermuteEvE10SelectBaseISO_vEEEEvNT_6ParamsE --------------------------
	.section	.nv.info._ZN7cutlass7Kernel2INS_4gemm6kernel20DefaultGemmUniversalINS_6half_tENS_6layout8RowMajorELNS_16ComplexTransformE0ELi8ES4_S6_LS7_0ELi8ES4_S6_fNS_4arch15OpClassTensorOpENS8_4Sm80ENS1_9GemmShapeILi128ELi128ELi32EEENSB_ILi64ELi64ELi32EEENSB_ILi16ELi8ELi16EEENS_8epilogue6thread17LinearCombinationIS4_Li8EffLNSG_9ScaleType4KindE0ELNS_15FloatRoundStyleE2ES4_EENS1_11threadblock30GemmIdentityThreadblockSwizzleILi8EEELi4ENS8_13OpMultiplyAddELNS1_23SharedMemoryClearOptionE0ELb0ELb0ELb0ENS5_31Tensor5DPermute02413ColumnMajorILi16ELi3ELi8EEENS5_37Tensor4DPermute0213ColumnMajorInverseILi8ELi4EEENS5_9NoPermuteEvE10SelectBaseISO_vEEEEvNT_6ParamsE,"",@"SHT_CUDA_INFO"
	.sectionflags	@""
	.align	4


	//----- nvinfo : EIATTR_CUDA_API_VERSION
	.align		4
        /*0000*/ 	.byte	0x04, 0x37
        /*0002*/ 	.short	(.L_1394 - .L_1393)
.L_1393:
        /*0004*/ 	.word	0x00000082


	//----- nvinfo : EIATTR_KPARAM_INFO
	.align		4
.L_1394:
        /*0008*/ 	.byte	0x04, 0x17
        /*000a*/ 	.short	(.L_1396 - .L_1395)
.L_1395:
        /*000c*/ 	.word	0x00000000
        /*0010*/ 	.short	0x0000
        /*0012*/ 	.short	0x0000
        /*0014*/ 	.byte	0x00, 0xf0, 0xc1, 0x05


	//----- nvinfo : EIATTR_SPARSE_MMA_MASK
	.align		4
.L_1396:
        /*0018*/ 	.byte	0x03, 0x50
        /*001a*/ 	.short	0x0000


	//----- nvinfo : EIATTR_MAXREG_COUNT
	.align		4
        /*001c*/ 	.byte	0x03, 0x1b
        /*001e*/ 	.short	0x00ff


	//----- nvinfo : EIATTR_NUM_BARRIERS
	.align		4
        /*0020*/ 	.byte	0x02, 0x4c
        /*0022*/ 	.byte	0x01
	.zero		1


	//----- nvinfo : EIATTR_EXTERNS
	.align		4
        /*0024*/ 	.byte	0x04, 0x0f
        /*0026*/ 	.short	(.L_1398 - .L_1397)


	//   ....[0]....
	.align		4
.L_1397:
        /*0028*/ 	.word	index@(__assertfail)


	//----- nvinfo : EIATTR_MERCURY_ISA_VERSION
	.align		4
.L_1398:
        /*002c*/ 	.byte	0x03, 0x5f
        /*002e*/ 	.short	0x0101


	//----- nvinfo : EIATTR_COOP_GROUP_MASK_REGIDS
	.align		4
        /*0030*/ 	.byte	0x04, 0x29
        /*0032*/ 	.short	(.L_1400 - .L_1399)


	//   ....[0]....
.L_1399:
        /*0034*/ 	.word	0xffffffff


	//   ....[1]....
        /*0038*/ 	.word	0x0500000f


	//----- nvinfo : EIATTR_COOP_GROUP_INSTR_OFFSETS
	.align		4
.L_1400:
        /*003c*/ 	.byte	0x04, 0x28
        /*003e*/ 	.short	(.L_1402 - .L_1401)


	//   ....[0]....
.L_1401:
        /*0040*/ 	.word	0x00000b10


	//   ....[1]....
        /*0044*/ 	.word	0x0000e940


	//----- nvinfo : EIATTR_SYSCALL_OFFSETS
	.align		4
.L_1402:
        /*0048*/ 	.byte	0x04, 0x46
        /*004a*/ 	.short	(.L_1404 - .L_1403)


	//   ....[0]....
.L_1403:
        /*004c*/ 	.word	0x00000530


	//   ....[1]....
        /*0050*/ 	.word	0x00000660


	//   ....[2]....
        /*0054*/ 	.word	0x000064b0


	//   ....[3]....
        /*0058*/ 	.word	0x00006630


	//   ....[4]....
        /*005c*/ 	.word	0x00006a90


	//   ....[5]....
        /*0060*/ 	.word	0x00006bb0


	//----- nvinfo : EIATTR_EXIT_INSTR_OFFSETS
	.align		4
.L_1404:
        /*0064*/ 	.byte	0x04, 0x1c
        /*0066*/ 	.short	(.L_1406 - .L_1405)


	//   ....[0]....
.L_1405:
        /*0068*/ 	.word	0x000000e0


	//   ....[1]....
        /*006c*/ 	.word	0x0000e7d0


	//   ....[2]....
        /*0070*/ 	.word	0x0000e810


	//   ....[3]....
        /*0074*/ 	.word	0x0000e8f0


	//----- nvinfo : EIATTR_INDIRECT_BRANCH_TARGETS
	.align		4
.L_1406:
        /*0078*/ 	.byte	0x04, 0x34
        /*007a*/ 	.short	(.L_1408 - .L_1407)


	//   ....[0]....
.L_1407:
        /*007c*/ 	.word	.L_x_3398@srel
        /*0080*/ 	.short	0x0
        /*0082*/ 	.short	0x0
        /*0084*/ 	.word	0x3
        /*0088*/ 	.word	.L_x_3399@srel
        /*008c*/ 	.word	.L_x_3400@srel
        /*0090*/ 	.word	.L_x_3401@srel


	//----- nvinfo : EIATTR_CRS_STACK_SIZE
	.align		4
.L_1408:
        /*0094*/ 	.byte	0x04, 0x1e
        /*0096*/ 	.short	(.L_1410 - .L_1409)
.L_1409:
        /*0098*/ 	.word	0x00000000


	//----- nvinfo : EIATTR_CBANK_PARAM_SIZE
	.align		4
.L_1410:
        /*009c*/ 	.byte	0x03, 0x19
        /*009e*/ 	.short	0x0170


	//----- nvinfo : EIATTR_PARAM_CBANK
	.align		4
        /*00a0*/ 	.byte	0x04, 0x0a
        /*00a2*/ 	.short	(.L_1412 - .L_1411)
	.align		4
.L_1411:
        /*00a4*/ 	.word	index@(.nv.constant0._ZN7cutlass7Kernel2INS_4gemm6kernel20DefaultGemmUniversalINS_6half_tENS_6layout8RowMajorELNS_16ComplexTransformE0ELi8ES4_S6_LS7_0ELi8ES4_S6_fNS_4arch15OpClassTensorOpENS8_4Sm80ENS1_9GemmShapeILi128ELi128ELi32EEENSB_ILi64ELi64ELi32EEENSB_ILi16ELi8ELi16EEENS_8epilogue6thread17LinearCombinationIS4_Li8EffLNSG_9ScaleType4KindE0ELNS_15FloatRoundStyleE2ES4_EENS1_11threadblock30GemmIdentityThreadblockSwizzleILi8EEELi4ENS8_13OpMultiplyAddELNS1_23SharedMemoryClearOptionE0ELb0ELb0ELb0ENS5_31Tensor5DPermute02413ColumnMajorILi16ELi3ELi8EEENS5_37Tensor4DPermute0213ColumnMajorInverseILi8ELi4EEENS5_9NoPermuteEvE10SelectBaseISO_vEEEEvNT_6ParamsE)
        /*00a8*/ 	.short	0x0210
        /*00aa*/ 	.short	0x0170


	//----- nvinfo : EIATTR_SW_WAR
	.align		4
.L_1412:
        /*00ac*/ 	.byte	0x04, 0x36
        /*00ae*/ 	.short	(.L_1414 - .L_1413)
.L_1413:
        /*00b0*/ 	.word	0x00000008
.L_1414:


//--------------------- .nv.info._ZN7cutlass7Kernel2INS_4gemm6kernel20DefaultGemmUniversalINS_6half_tENS_6layout8RowMajorELNS_16ComplexTransformE0ELi8ES4_S6_LS7_0ELi8ES4_S6_fNS_4arch15OpClassTensorOpENS8_4Sm80ENS1_9GemmShapeILi128ELi128ELi32EEENSB_ILi64ELi64ELi32EEENSB_ILi16ELi8ELi16EEENS_8epilogue6thread17LinearCombinationIS4_Li8EffLNSG_9ScaleType4KindE0ELNS_15FloatRoundStyleE2ES4_EENS1_11threadblock30GemmIdentityThreadblockSwizzleILi8EEELi4ENS8_13OpMultiplyAddELNS1_23SharedMemoryClearOptionE0ELb0ELb0ELb0ENS5_9NoPermuteENS5_37Tensor4DPermute0213ColumnMajorInverseILi8ELi4EEESR_vE10SelectBaseISO_vEEEEvNT_6ParamsE --------------------------
	.section	.nv.info._ZN7cutlass7Kernel2INS_4gemm6kernel20DefaultGemmUniversalINS_6half_tENS_6layout8RowMajorELNS_16ComplexTransformE0ELi8ES4_S6_LS7_0ELi8ES4_S6_fNS_4arch15OpClassTensorOpENS8_4Sm80ENS1_9GemmShapeILi128ELi128ELi32EEENSB_ILi64ELi64ELi32EEENSB_ILi16ELi8ELi16EEENS_8epilogue6thread17LinearCombinationIS4_Li8EffLNSG_9ScaleType4KindE0ELNS_15FloatRoundStyleE2ES4_EENS1_11threadblock30GemmIdentityThreadblockSwizzleILi8EEELi4ENS8_13OpMultiplyAddELNS1_23SharedMemoryClearOptionE0ELb0ELb0ELb0ENS5_9NoPermuteENS5_37Tensor4DPermute0213ColumnMajorInverseILi8ELi4EEESR_vE10SelectBaseISO_vEEEEvNT_6ParamsE,"",@"SHT_CUDA_INFO"
	.sectionflags	@""
	.align	4


	//----- nvinfo : EIATTR_CUDA_API_VERSION
	.align		4
        /*0000*/ 	.byte	0x04, 0x37
        /*0002*/ 	.short	(.L_1416 - .L_1415)
.L_1415:
        /*0004*/ 	.word	0x00000082


	//----- nvinfo : EIATTR_KPARAM_INFO
	.align		4
.L_1416:
        /*0008*/ 	.byte	0x04, 0x17
        /*000a*/ 	.short	(.L_1418 - .L_1417)
.L_1417:
        /*000c*/ 	.word	0x00000000
        /*0010*/ 	.short	0x0000
        /*0012*/ 	.short	0x0000
        /*0014*/ 	.byte	0x00, 0xf0, 0xc1, 0x05


	//----- nvinfo : EIATTR_SPARSE_MMA_MASK
	.align		4
.L_1418:
        /*0018*/ 	.byte	0x03, 0x50
        /*001a*/ 	.short	0x0000


	//----- nvinfo : EIATTR_MAXREG_COUNT
	.align		4
        /*001c*/ 	.byte	0x03, 0x1b
        /*001e*/ 	.short	0x00ff


	//----- nvinfo : EIATTR_NUM_BARRIERS
	.align		4
        /*0020*/ 	.byte	0x02, 0x4c
        /*0022*/ 	.byte	0x01
	.zero		1


	//----- nvinfo : EIATTR_EXTERNS
	.align		4
        /*0024*/ 	.byte	0x04, 0x0f
        /*0026*/ 	.short	(.L_1420 - .L_1419)


	//   ....[0]....
	.align		4
.L_1419:
        /*0028*/ 	.word	index@(__assertfail)


	//----- nvinfo : EIATTR_MERCURY_ISA_VERSION
	.align		4
.L_1420:
        /*002c*/ 	.byte	0x03, 0x5f
        /*002e*/ 	.short	0x0101


	//----- nvinfo : EIATTR_COOP_GROUP_MASK_REGIDS
	.align		4
        /*0030*/ 	.byte	0x04, 0x29
        /*0032*/ 	.short	(.L_1422 - .L_1421)


	//   ....[0]....
.L_1421:
        /*0034*/ 	.word	0xffffffff


	//   ....[1]....
        /*0038*/ 	.word	0x0500000f


	//----- nvinfo : EIATTR_COOP_GROUP_INSTR_OFFSETS
	.align		4
.L_1422:
        /*003c*/ 	.byte	0x04, 0x28
        /*003e*/ 	.short	(.L_1424 - .L_1423)


	//   ....[0]....
.L_1423:
        /*0040*/ 	.word	0x00000b10


	//   ....[1]....
        /*0044*/ 	.word	0x0000b130


	//----- nvinfo : EIATTR_SYSCALL_OFFSETS
	.align		4
.L_1424:
        /*0048*/ 	.byte	0x04, 0x46
        /*004a*/ 	.short	(.L_1426 - .L_1425)


	//   ....[0]....
.L_1425:
        /*004c*/ 	.word	0x00000530


	//   ....[1]....
        /*0050*/ 	.word	0x00000660


	//----- nvinfo : EIATTR_EXIT_INSTR_OFFSETS
	.align		4
.L_1426:
        /*0054*/ 	.byte	0x04, 0x1c
        /*0056*/ 	.short	(.L_1428 - .L_1427)


	//   ....[0]....
.L_1427:
        /*0058*/ 	.word	0x000000e0


	//   ....[1]....
        /*005c*/ 	.word	0x0000afc0


	//   ....[2]....
        /*0060*/ 	.word	0x0000b000


	//   ....[3]....
        /*0064*/ 	.word	0x0000b0e0


	//----- nvinfo : EIATTR_INDIRECT_BRANCH_TARGETS
	.align		4
.L_1428:
        /*0068*/ 	.byte	0x04, 0x34
        /*006a*/ 	.short	(.L_1430 - .L_1429)


	//   ....[0]....
.L_1429:
        /*006c*/ 	.word	.L_x_3402@srel
        /*0070*/ 	.short	0x0
        /*0072*/ 	.short	0x0
        /*0074*/ 	.word	0x3
        /*0078*/ 	.word	.L_x_3403@srel
        /*007c*/ 	.word	.L_x_3404@srel
        /*0080*/ 	.word	.L_x_3405@srel


	//----- nvinfo : EIATTR_CRS_STACK_SIZE
	.align		4
.L_1430:
        /*0084*/ 	.byte	0x04, 0x1e
        /*0086*/ 	.short	(.L_1432 - .L_1431)
.L_1431:
        /*0088*/ 	.word	0x00000000


	//----- nvinfo : EIATTR_CBANK_PARAM_SIZE
	.align		4
.L_1432:
        /*008c*/ 	.byte	0x03, 0x19
        /*008e*/ 	.short	0x0170


	//----- nvinfo : EIATTR_PARAM_CBANK
	.align		4
        /*0090*/ 	.byte	0x04, 0x0a
        /*0092*/ 	.short	(.L_1434 - .L_1433)
	.align		4
.L_1433:
        /*0094*/ 	.word	index@(.nv.constant0._ZN7cutlass7Kernel2INS_4gemm6kernel20DefaultGemmUniversalINS_6half_tENS_6layout8RowMajorELNS_16ComplexTransformE0ELi8ES4_S6_LS7_0ELi8ES4_S6_fNS_4arch15OpClassTensorOpENS8_4Sm80ENS1_9GemmShapeILi128ELi128ELi32EEENSB_ILi64ELi64ELi32EEENSB_ILi16ELi8ELi16EEENS_8epilogue6thread17LinearCombinationIS4_Li8EffLNSG_9ScaleType4KindE0ELNS_15FloatRoundStyleE2ES4_EENS1_11threadblock30GemmIdentityThreadblockSwizzleILi8EEELi4ENS8_13OpMultiplyAddELNS1_23SharedMemoryClearOptionE0ELb0ELb0ELb0ENS5_9NoPermuteENS5_37Tensor4DPermute0213ColumnMajorInverseILi8ELi4EEESR_vE10SelectBaseISO_vEEEEvNT_6ParamsE)
        /*0098*/ 	.short	0x0210
        /*009a*/ 	.short	0x0170


	//----- nvinfo : EIATTR_SW_WAR
	.align		4
.L_1434:
        /*009c*/ 	.byte	0x04, 0x36
        /*009e*/ 	.short	(.L_1436 - .L_1435)
.L_1435:
        /*00a0*/ 	.word	0x00000008
.L_1436:


//--------------------- .nv.info._ZN7cutlass7Kernel2INS_4gemm6kernel20DefaultGemmUniversalINS_6half_tENS_6layout8RowMajorELNS_16ComplexTransformE0ELi8ES4_S6_LS7_0ELi8ES4_S6_fNS_4arch15OpClassTensorOpENS8_4Sm80ENS1_9GemmShapeILi128ELi128ELi32EEENSB_ILi64ELi64ELi32EEENSB_ILi16ELi8ELi16EEENS_8epilogue6thread17LinearCombinationIS4_Li8EffLNSG_9ScaleType4KindE0ELNS_15FloatRoundStyleE2ES4_EENS1_11threadblock30GemmIdentityThreadblockSwizzleILi8EEELi4ENS8_13OpMultiplyAddELNS1_23SharedMemoryClearOptionE0ELb0ELb0ELb0ENS5_31Tensor5DPermute02413ColumnMajorILi16ELi3ELi8EEENS5_9NoPermuteENS5_38Tensor5DPermute02413ColumnMajorInverseILi16ELi3ELi8EEEvE10SelectBaseISO_vEEEEvNT_6ParamsE --------------------------
	.section	.nv.info._ZN7cutlass7Kernel2INS_4gemm6kernel20DefaultGemmUniversalINS_6half_tENS_6layout8RowMajorELNS_16ComplexTransformE0ELi8ES4_S6_LS7_0ELi8ES4_S6_fNS_4arch15OpClassTensorOpENS8_4Sm80ENS1_9GemmShapeILi128ELi128ELi32EEENSB_ILi64ELi64ELi32EEENSB_ILi16ELi8ELi16EEENS_8epilogue6thread17LinearCombinationIS4_Li8EffLNSG_9ScaleType4KindE0ELNS_15FloatRoundStyleE2ES4_EENS1_11threadblock30GemmIdentityThreadblockSwizzleILi8EEELi4ENS8_13OpMultiplyAddELNS1_23SharedMemoryClearOptionE0ELb0ELb0ELb0ENS5_31Tensor5DPermute02413ColumnMajorILi16ELi3ELi8EEENS5_9NoPermuteENS5_38Tensor5DPermute02413ColumnMajorInverseILi16ELi3ELi8EEEvE10SelectBaseISO_vEEEEvNT_6ParamsE,"",@"SHT_CUDA_INFO"
	.sectionflags	@""
	.align	4


	//----- nvinfo : EIATTR_CUDA_API_VERSION
	.align		4
        /*0000*/ 	.byte	0x04, 0x37
        /*0002*/ 	.short	(.L_1438 - .L_1437)
.L_1437:
        /*0004*/ 	.word	0x00000082


	//----- nvinfo : EIATTR_KPARAM_INFO
	.align		4
.L_1438:
        /*0008*/ 	.byte	0x04, 0x17
        /*000a*/ 	.short	(.L_1440 - .L_1439)
.L_1439:
        /*000c*/ 	.word	0x00000000
        /*0010*/ 	.short	0x0000
        /*0012*/ 	.short	0x0000
        /*0014*/ 	.byte	0x00, 0xf0, 0xc1, 0x05


	//----- nvinfo : EIATTR_SPARSE_MMA_MASK
	.align		4
.L_1440:
        /*0018*/ 	.byte	0x03, 0x50
        /*001a*/ 	.short	0x0000


	//----- nvinfo : EIATTR_MAXREG_COUNT
	.align		4
        /*001c*/ 	.byte	0x03, 0x1b
        /*001e*/ 	.short	0x00ff


	//----- nvinfo : EIATTR_NUM_BARRIERS
	.align		4
        /*0020*/ 	.byte	0x02, 0x4c
        /*0022*/ 	.byte	0x01
	.zero		1


	//----- nvinfo : EIATTR_EXTERNS
	.align		4
        /*0024*/ 	.byte	0x04, 0x0f
        /*0026*/ 	.short	(.L_1442 - .L_1441)


	//   ....[0]....
	.align		4
.L_1441:
        /*0028*/ 	.word	index@(__assertfail)


	//----- nvinfo : EIATTR_MERCURY_ISA_VERSION
	.align		4
.L_1442:
        /*002c*/ 	.byte	0x03, 0x5f
        /*002e*/ 	.short	0x0101


	//----- nvinfo : EIATTR_COOP_GROUP_MASK_REGIDS
	.align		4
        /*0030*/ 	.byte	0x04, 0x29
        /*0032*/ 	.short	(.L_1444 - .L_1443)


	//   ....[0]....
.L_1443:
        /*0034*/ 	.word	0xffffffff


	//   ....[1]....
        /*0038*/ 	.word	0x0500000f


	//----- nvinfo : EIATTR_COOP_GROUP_INSTR_OFFSETS
	.align		4
.L_1444:
        /*003c*/ 	.byte	0x04, 0x28
        /*003e*/ 	.short	(.L_1446 - .L_1445)


	//   ....[0]....
.L_1445:
        /*0040*/ 	.word	0x00000a70


	//   ....[1]....
        /*0044*/ 	.word	0x000106c0


	//----- nvinfo : EIATTR_SYSCALL_OFFSETS
	.align		4
.L_1446:
        /*0048*/ 	.byte	0x04, 0x46
        /*004a*/ 	.short	(.L_1448 - .L_1447)


	//   ....[0]....
.L_1447:
        /*004c*/ 	.word	0x00000680


	//   ....[1]....
        /*0050*/ 	.word	0x000007a0


	//   ....[2]....
        /*0054*/ 	.word	0x00008220


	//   ....[3]....
        /*0058*/ 	.word	0x000083a0


	//   ....[4]....
        /*005c*/ 	.word	0x00008810


	//   ....[5]....
        /*0060*/ 	.word	0x00008930


	//----- nvinfo : EIATTR_EXIT_INSTR_OFFSETS
	.align		4
.L_1448:
        /*0064*/ 	.byte	0x04, 0x1c
        /*0066*/ 	.short	(.L_1450 - .L_1449)


	//   ....[0]....
.L_1449:
        /*0068*/ 	.word	0x000000e0


	//   ....[1]....
        /*006c*/ 	.word	0x00010550


	//   ....[2]....
        /*0070*/ 	.word	0x00010590


	//   ....[3]....
        /*0074*/ 	.word	0x00010670


	//----- nvinfo : EIATTR_INDIRECT_BRANCH_TARGETS
	.align		4
.L_1450:
        /*0078*/ 	.byte	0x04, 0x34
        /*007a*/ 	.short	(.L_1452 - .L_1451)


	//   ....[0]....
.L_1451:
        /*007c*/ 	.word	.L_x_3406@srel
        /*0080*/ 	.short	0x0
        /*0082*/ 	.short	0x0
        /*0084*/ 	.word	0x3
        /*0088*/ 	.word	.L_x_3407@srel
        /*008c*/ 	.word	.L_x_3408@srel
        /*0090*/ 	.word	.L_x_3409@srel


	//----- nvinfo : EIATTR_CRS_STACK_SIZE
	.align		4
.L_1452:
        /*0094*/ 	.byte	0x04, 0x1e
        /*0096*/ 	.short	(.L_1454 - .L_1453)
.L_1453:
        /*0098*/ 	.word	0x00000000


	//----- nvinfo : EIATTR_CBANK_PARAM_SIZE
	.align		4
.L_1454:
        /*009c*/ 	.byte	0x03, 0x19
        /*009e*/ 	.short	0x0170


	//----- nvinfo : EIATTR_PARAM_CBANK
	.align		4
        /*00a0*/ 	.byte	0x04, 0x0a
        /*00a2*/ 	.short	(.L_1456 - .L_1455)
	.align		4
.L_1455:
        /*00a4*/ 	.word	index@(.nv.constant0._ZN7cutlass7Kernel2INS_4gemm6kernel20DefaultGemmUniversalINS_6half_tENS_6layout8RowMajorELNS_16ComplexTransformE0ELi8ES4_S6_LS7_0ELi8ES4_S6_fNS_4arch15OpClassTensorOpENS8_4Sm80ENS1_9GemmShapeILi128ELi128ELi32EEENSB_ILi64ELi64ELi32EEENSB_ILi16ELi8ELi16EEENS_8epilogue6thread17LinearCombinationIS4_Li8EffLNSG_9ScaleType4KindE0ELNS_15FloatRoundStyleE2ES4_EENS1_11threadblock30GemmIdentityThreadblockSwizzleILi8EEELi4ENS8_13OpMultiplyAddELNS1_23SharedMemoryClearOptionE0ELb0ELb0ELb0ENS5_31Tensor5DPermute02413ColumnMajorILi16ELi3ELi8EEENS5_9NoPermuteENS5_38Tensor5DPermute02413ColumnMajorInverseILi16ELi3ELi8EEEvE10SelectBaseISO_vEEEEvNT_6ParamsE)
        /*00a8*/ 	.short	0x0210
        /*00aa*/ 	.short	0x0170


	//----- nvinfo : EIATTR_SW_WAR
	.align		4
.L_1456:
        /*00ac*/ 	.byte	0x04, 0x36
        /*00ae*/ 	.short	(.L_1458 - .L_1457)
.L_1457:
        /*00b0*/ 	.word	0x00000008
.L_1458:


//--------------------- .nv.info._ZN7cutlass7Kernel2INS_4gemm6kernel20DefaultGemmUniversalINS_6half_tENS_6layout8RowMajorELNS_16ComplexTransformE0ELi8ES4_S6_LS7_0ELi8ES4_S6_fNS_4arch15OpClassTensorOpENS8_4Sm80ENS1_9GemmShapeILi128ELi128ELi32EEENSB_ILi64ELi64ELi32EEENSB_ILi16ELi8ELi16EEENS_8epilogue6thread17LinearCombinationIS4_Li8EffLNSG_9ScaleType4KindE0ELNS_15FloatRoundStyleE2ES4_EENS1_11threadblock30GemmIdentityThreadblockSwizzleILi8EEELi4ENS8_13OpMultiplyAddELNS1_23SharedMemoryClearOptionE0ELb0ELb0ELb0ENS5_9NoPermuteESR_NS5_38Tensor5DPermute02413ColumnMajorInverseILi16ELi3ELi8EEEvE10SelectBaseISO_vEEEEvNT_6ParamsE --------------------------
	.section	.nv.info._ZN7cutlass7Kernel2INS_4gemm6kernel20DefaultGemmUniversalINS_6half_tENS_6layout8RowMajorELNS_16ComplexTransformE0ELi8ES4_S6_LS7_0ELi8ES4_S6_fNS_4arch15OpClassTensorOpENS8_4Sm80ENS1_9GemmShapeILi128ELi128ELi32EEENSB_ILi64ELi64ELi32EEENSB_ILi16ELi8ELi16EEENS_8epilogue6thread17LinearCombinationIS4_Li8EffLNSG_9ScaleType4KindE0ELNS_15FloatRoundStyleE2ES4_EENS1_11threadblock30GemmIdentityThreadblockSwizzleILi8EEELi4ENS8_13OpMultiplyAddELNS1_23SharedMemoryClearOptionE0ELb0ELb0ELb0ENS5_9NoPermuteESR_NS5_38Tensor5DPermute02413ColumnMajorInverseILi16ELi3ELi8EEEvE10SelectBaseISO_vEEEEvNT_6ParamsE,"",@"SHT_CUDA_INFO"
	.sectionflags	@""
	.align	4


	//----- nvinfo : EIATTR_CUDA_API_VERSION
	.align		4
        /*0000*/ 	.byte	0x04, 0x37
        /*0002*/ 	.short	(.L_1460 - .L_1459)
.L_1459:
        /*0004*/ 	.word	0x00000082


	//----- nvinfo : EIATTR_KPARAM_INFO
	.align		4
.L_1460:
        /*0008*/ 	.byte	0x04, 0x17
        /*000a*/ 	.short	(.L_1462 - .L_1461)
.L_1461:
        /*000c*/ 	.word	0x00000000
        /*0010*/ 	.short	0x0000
        /*0012*/ 	.short	0x0000
        /*0014*/ 	.byte	0x00, 0xf0, 0xc1, 0x05


	//----- nvinfo : EIATTR_SPARSE_MMA_MASK
	.align		4
.L_1462:
        /*0018*/ 	.byte	0x03, 0x50
        /*001a*/ 	.short	0x0000


	//----- nvinfo : EIATTR_MAXREG_COUNT
	.align		4
        /*001c*/ 	.byte	0x03, 0x1b
        /*001e*/ 	.short	0x00ff


	//----- nvinfo : EIATTR_NUM_BARRIERS
	.align		4
        /*0020*/ 	.byte	0x02, 0x4c
        /*0022*/ 	.byte	0x01
	.zero		1


	//----- nvinfo : EIATTR_EXTERNS
	.align		4
        /*0024*/ 	.byte	0x04, 0x0f
        /*0026*/ 	.short	(.L_1464 - .L_1463)


	//   ....[0]....
	.align		4
.L_1463:
        /*0028*/ 	.word	index@(__assertfail)


	//----- nvinfo : EIATTR_MERCURY_ISA_VERSION
	.align		4
.L_1464:
        /*002c*/ 	.byte	0x03, 0x5f
        /*002e*/ 	.short	0x0101


	//----- nvinfo : EIATTR_COOP_GROUP_MASK_REGIDS
	.align		4
        /*0030*/ 	.byte	0x04, 0x29
        /*0032*/ 	.short	(.L_1466 - .L_1465)


	//   ....[0]....
.L_1465:
        /*0034*/ 	.word	0xffffffff


	//   ....[1]....
        /*0038*/ 	.word	0x0500000f


	//----- nvinfo : EIATTR_COOP_GROUP_INSTR_OFFSETS
	.align		4
.L_1466:
        /*003c*/ 	.byte	0x04, 0x28
        /*003e*/ 	.short	(.L_1468 - .L_1467)


	//   ....[0]....
.L_1467:
        /*0040*/ 	.word	0x00000a70


	//   ....[1]....
        /*0044*/ 	.word	0x0000cf10


	//----- nvinfo : EIATTR_SYSCALL_OFFSETS
	.align		4
.L_1468:
        /*0048*/ 	.byte	0x04, 0x46
        /*004a*/ 	.short	(.L_1470 - .L_1469)


	//   ....[0]....
.L_1469:
        /*004c*/ 	.word	0x00000680


	//   ....[1]....
        /*0050*/ 	.word	0x000007a0


	//----- nvinfo : EIATTR_EXIT_INSTR_OFFSETS
	.align		4
.L_1470:
        /*0054*/ 	.byte	0x04, 0x1c
        /*0056*/ 	.short	(.L_1472 - .L_1471)


	//   ....[0]....
.L_1471:
        /*0058*/ 	.word	0x000000e0


	//   ....[1]....
        /*005c*/ 	.word	0x0000cda0


	//   ....[2]....
        /*0060*/ 	.word	0x0000cde0


	//   ....[3]....
        /*0064*/ 	.word	0x0000cec0


	//----- nvinfo : EIATTR_INDIRECT_BRANCH_TARGETS
	.align		4
.L_1472:
        /*0068*/ 	.byte	0x04, 0x34
        /*006a*/ 	.short	(.L_1474 - .L_1473)


	//   ....[0]....
.L_1473:
        /*006c*/ 	.word	.L_x_3410@srel
        /*0070*/ 	.short	0x0
        /*0072*/ 	.short	0x0
        /*0074*/ 	.word	0x3
        /*0078*/ 	.word	.L_x_3411@srel
        /*007c*/ 	.word	.L_x_3412@srel
        /*0080*/ 	.word	.L_x_3413@srel


	//----- nvinfo : EIATTR_CRS_STACK_SIZE
	.align		4
.L_1474:
        /*0084*/ 	.byte	0x04, 0x1e
        /*0086*/ 	.short	(.L_1476 - .L_1475)
.L_1475:
        /*0088*/ 	.word	0x00000000


	//----- nvinfo : EIATTR_CBANK_PARAM_SIZE
	.align		4
.L_1476:
        /*008c*/ 	.byte	0x03, 0x19
        /*008e*/ 	.short	0x0170


	//----- nvinfo : EIATTR_PARAM_CBANK
	.align		4
        /*0090*/ 	.byte	0x04, 0x0a
        /*0092*/ 	.short	(.L_1478 - .L_1477)
	.align		4
.L_1477:
        /*0094*/ 	.word	index@(.nv.constant0._ZN7cutlass7Kernel2INS_4gemm6kernel20DefaultGemmUniversalINS_6half_tENS_6layout8RowMajorELNS_16ComplexTransformE0ELi8ES4_S6_LS7_0ELi8ES4_S6_fNS_4arch15OpClassTensorOpENS8_4Sm80ENS1_9GemmShapeILi128ELi128ELi32EEENSB_ILi64ELi64ELi32EEENSB_ILi16ELi8ELi16EEENS_8epilogue6thread17LinearCombinationIS4_Li8EffLNSG_9ScaleType4KindE0ELNS_15FloatRoundStyleE2ES4_EENS1_11threadblock30GemmIdentityThreadblockSwizzleILi8EEELi4ENS8_13OpMultiplyAddELNS1_23SharedMemoryClearOptionE0ELb0ELb0ELb0ENS5_9NoPermuteESR_NS5_38Tensor5DPermute02413ColumnMajorInverseILi16ELi3ELi8EEEvE10SelectBaseISO_vEEEEvNT_6ParamsE)
        /*0098*/ 	.short	0x0210
        /*009a*/ 	.short	0x0170


	//----- nvinfo : EIATTR_SW_WAR
	.align		4
.L_1478:
        /*009c*/ 	.byte	0x04, 0x36
        /*009e*/ 	.short	(.L_1480 - .L_1479)
.L_1479:
        /*00a0*/ 	.word	0x00000008
.L_1480:


//--------------------- .nv.info._ZN7cutlass7Kernel2INS_4gemm6kernel20DefaultGemmUniversalINS_6half_tENS_6layout8RowMajorELNS_16ComplexTransformE0ELi8ES4_S6_LS7_0ELi8ES4_S6_fNS_4arch15OpClassTensorOpENS8_4Sm80ENS1_9GemmShapeILi128ELi128ELi32EEENSB_ILi64ELi64ELi32EEENSB_ILi16ELi8ELi16EEENS_8epilogue6thread17LinearCombinationIS4_Li8EffLNSG_9ScaleType4KindE0ELNS_15FloatRoundStyleE2ES4_EENS1_11threadblock30GemmIdentityThreadblockSwizzleILi8EEELi4ENS8_13OpMultiplyAddELNS1_23SharedMemoryClearOptionE0ELb0ELb0ELb0ENS5_28Tensor5DPermute20314RowMajorILi16ELi3ELi8EEENS5_34Tensor4DPermute0213RowMajorInverseILi8ELi4EEESU_vE10SelectBaseISO_vEEEEvNT_6ParamsE --------------------------
	.section	.nv.info._ZN7cutlass7Kernel2INS_4gemm6kernel20DefaultGemmUniversalINS_6half_tENS_6layout8RowMajorELNS_16ComplexTransformE0ELi8ES4_S6_LS7_0ELi8ES4_S6_fNS_4arch15OpClassTensorOpENS8_4Sm80ENS1_9GemmShapeILi128ELi128ELi32EEENSB_ILi64ELi64ELi32EEENSB_ILi16ELi8ELi16EEENS_8epilogue6thread17LinearCombinationIS4_Li8EffLNSG_9ScaleType4KindE0ELNS_15FloatRoundStyleE2ES4_EENS1_11threadblock30GemmIdentityThreadblockSwizzleILi8EEELi4ENS8_13OpMultiplyAddELNS1_23SharedMemoryClearOptionE0ELb0ELb0ELb0ENS5_28Tensor5DPermute20314RowMajorILi16ELi3ELi8EEENS5_34Tensor4DPermute0213RowMajorInverseILi8ELi4EEESU_vE10SelectBaseISO_vEEEEvNT_6ParamsE,"",@"SHT_CUDA_INFO"
	.sectionflags	@""
	.align	4


	//----- nvinfo : EIATTR_CUDA_API_VERSION
	.align		4
        /*0000*/ 	.byte	0x04, 0x37
        /*0002*/ 	.short	(.L_1482 - .L_1481)
.L_1481:
        /*0004*/ 	.word	0x00000082


	//----- nvinfo : EIATTR_KPARAM_INFO
	.align		4
.L_1482:
        /*0008*/ 	.byte	0x04, 0x17
        /*000a*/ 	.short	(.L_1484 - .L_1483)
.L_1483:
        /*000c*/ 	.word	0x00000000
        /*0010*/ 	.short	0x0000
        /*0012*/ 	.short	0x0000
        /*0014*/ 	.byte	0x00, 0xf0, 0xc1, 0x05


	//----- nvinfo : EIATTR_SPARSE_MMA_MASK
	.align		4
.L_1484:
        /*0018*/ 	.byte	0x03, 0x50
        /*001a*/ 	.short	0x0000


	//----- nvinfo : EIATTR_MAXREG_COUNT
	.align		4
        /*001c*/ 	.byte	0x03, 0x1b
        /*001e*/ 	.short	0x00ff


	//----- nvinfo : EIATTR_NUM_BARRIERS
	.align		4
        /*0020*/ 	.byte	0x02, 0x4c
        /*0022*/ 	.byte	0x01
	.zero		1


	//----- nvinfo : EIATTR_EXTERNS
	.align		4
        /*0024*/ 	.byte	0x04, 0x0f
        /*0026*/ 	.short	(.L_1486 - .L_1485)


	//   ....[0]....
	.align		4
.L_1485:
        /*0028*/ 	.word	index@(__assertfail)


	//----- nvinfo : EIATTR_MERCURY_ISA_VERSION
	.align		4
.L_1486:
        /*002c*/ 	.byte	0x03, 0x5f
        /*002e*/ 	.short	0x0101


	//----- nvinfo : EIATTR_COOP_GROUP_MASK_REGIDS
	.align		4
        /*0030*/ 	.byte	0x04, 0x29
        /*0032*/ 	.short	(.L_1488 - .L_1487)


	//   ....[0]....
.L_1487:
        /*0034*/ 	.word	0xffffffff


	//   ....[1]....
        /*0038*/ 	.word	0x0500000f


	//----- nvinfo : EIATTR_COOP_GROUP_INSTR_OFFSETS
	.align		4
.L_1488:
        /*003c*/ 	.byte	0x04, 0x28
        /*003e*/ 	.short	(.L_1490 - .L_1489)


	//   ....[0]....
.L_1489:
        /*0040*/ 	.word	0x00000bf0


	//   ....[1]....
        /*0044*/ 	.word	0x000113f0


	//----- nvinfo : EIATTR_SYSCALL_OFFSETS
	.align		4
.L_1490:
        /*0048*/ 	.byte	0x04, 0x46
        /*004a*/ 	.short	(.L_1492 - .L_1491)


	//   ....[0]....
.L_1491:
        /*004c*/ 	.word	0x00000540


	//   ....[1]....
        /*0050*/ 	.word	0x00000670


	//   ....[2]....
        /*0054*/ 	.word	0x00000920


	//   ....[3]....
        /*0058*/ 	.word	0x00000a50


	//   ....[4]....
        /*005c*/ 	.word	0x00009ad0


	//   ....[5]....
        /*0060*/ 	.word	0x00009c50


	//   ....[6]....
        /*0064*/ 	.word	0x0000a0b0


	//   ....[7]....
        /*0068*/ 	.word	0x0000a1d0


	//----- nvinfo : EIATTR_EXIT_INSTR_OFFSETS
	.align		4
.L_1492:
        /*006c*/ 	.byte	0x04, 0x1c
        /*006e*/ 	.short	(.L_1494 - .L_1493)


	//   ....[0]....
.L_1493:
        /*0070*/ 	.word	0x000000e0


	//   ....[1]....
        /*0074*/ 	.word	0x00011280


	//   ....[2]....
        /*0078*/ 	.word	0x000112c0


	//   ....[3]....
        /*007c*/ 	.word	0x000113a0


	//----- nvinfo : EIATTR_INDIRECT_BRANCH_TARGETS
	.align		4
.L_1494:
        /*0080*/ 	.byte	0x04, 0x34
        /*0082*/ 	.short	(.L_1496 - .L_1495)


	//   ....[0]....
.L_1495:
        /*0084*/ 	.word	.L_x_3414@srel
        /*0088*/ 	.short	0x0
        /*008a*/ 	.short	0x0
        /*008c*/ 	.word	0x3
        /*0090*/ 	.word	.L_x_3415@srel
        /*0094*/ 	.word	.L_x_3416@srel
        /*0098*/ 	.word	.L_x_3417@srel


	//----- nvinfo : EIATTR_CRS_STACK_SIZE
	.align		4
.L_1496:
        /*009c*/ 	.byte	0x04, 0x1e
        /*009e*/ 	.short	(.L_1498 - .L_1497)
.L_1497:
        /*00a0*/ 	.word	0x00000000


	//----- nvinfo : EIATTR_CBANK_PARAM_SIZE
	.align		4
.L_1498:
        /*00a4*/ 	.byte	0x03, 0x19
        /*00a6*/ 	.short	0x0170


	//----- nvinfo : EIATTR_PARAM_CBANK
	.align		4
        /*00a8*/ 	.byte	0x04, 0x0a
        /*00aa*/ 	.short	(.L_1500 - .L_1499)
	.align		4
.L_1499:
        /*00ac*/ 	.word	index@(.nv.constant0._ZN7cutlass7Kernel2INS_4gemm6kernel20DefaultGemmUniversalINS_6half_tENS_6layout8RowMajorELNS_16ComplexTransformE0ELi8ES4_S6_LS7_0ELi8ES4_S6_fNS_4arch15OpClassTensorOpENS8_4Sm80ENS1_9GemmShapeILi128ELi128ELi32EEENSB_ILi64ELi64ELi32EEENSB_ILi16ELi8ELi16EEENS_8epilogue6thread17LinearCombinationIS4_Li8EffLNSG_9ScaleType4KindE0ELNS_15FloatRoundStyleE2ES4_EENS1_11threadblock30GemmIdentityThreadblockSwizzleILi8EEELi4ENS8_13OpMultiplyAddELNS1_23SharedMemoryClearOptionE0ELb0ELb0ELb0ENS5_28Tensor5DPermute20314RowMajorILi16ELi3ELi8EEENS5_34Tensor4DPermute0213RowMajorInverseILi8ELi4EEESU_vE10SelectBaseISO_vEEEEvNT_6ParamsE)
        /*00b0*/ 	.short	0x0210
        /*00b2*/ 	.short	0x0170


	//----- nvinfo : EIATTR_SW_WAR
	.align		4
.L_1500:
        /*00b4*/ 	.byte	0x04, 0x36
        /*00b6*/ 	.short	(.L_1502 - .L_1501)
.L_1501:
        /*00b8*/ 	.word	0x00000008
.L_1502:


//--------------------- .nv.info._ZN7cutlass7Kernel2INS_4gemm6kernel20DefaultGemmUniversalINS_6half_tENS_6layout8RowMajorELNS_16ComplexTransformE0ELi8ES4_S6_LS7_0ELi8ES4_S6_fNS_4arch15OpClassTensorOpENS8_4Sm80ENS1_9GemmShapeILi128ELi128ELi32EEENSB_ILi64ELi64ELi32EEENSB_ILi16ELi8ELi16EEENS_8epilogue6thread17LinearCombinationIS4_Li8EffLNSG_9ScaleType4KindE0ELNS_15FloatRoundStyleE2ES4_EENS1_11threadblock30GemmIdentityThreadblockSwizzleILi8EEELi4ENS8_13OpMultiplyAddELNS1_23SharedMemoryClearOptionE0ELb0ELb0ELb0ENS5_9NoPermuteENS5_34Tensor4DPermute0213RowMajorInverseILi8ELi4EEEST_vE10SelectBaseISO_vEEEEvNT_6ParamsE --------------------------
	.section	.nv.info._ZN7cutlass7Kernel2INS_4gemm6kernel20DefaultGemmUniversalINS_6half_tENS_6layout8RowMajorELNS_16ComplexTransformE0ELi8ES4_S6_LS7_0ELi8ES4_S6_fNS_4arch15OpClassTensorOpENS8_4Sm80ENS1_9GemmShapeILi128ELi128ELi32EEENSB_ILi64ELi64ELi32EEENSB_ILi16ELi8ELi16EEENS_8epilogue6thread17LinearCombinationIS4_Li8EffLNSG_9ScaleType4KindE0ELNS_15FloatRoundStyleE2ES4_EENS1_11threadblock30GemmIdentityThreadblockSwizzleILi8EEELi4ENS8_13OpMultiplyAddELNS1_23SharedMemoryClearOptionE0ELb0ELb0ELb0ENS5_9NoPermuteENS5_34Tensor4DPermute0213RowMajorInverseILi8ELi4EEEST_vE10SelectBaseISO_vEEEEvNT_6ParamsE,"",@"SHT_CUDA_INFO"
	.sectionflags	@""
	.align	4


	//----- nvinfo : EIATTR_CUDA_API_VERSION
	.align		4
        /*0000*/ 	.byte	0x04, 0x37
        /*0002*/ 	.short	(.L_1504 - .L_1503)
.L_1503:
        /*0004*/ 	.word	0x00000082


	//----- nvinfo : EIATTR_KPARAM_INFO
	.align		4
.L_1504:
        /*0008*/ 	.byte	0x04, 0x17
        /*000a*/ 	.short	(.L_1506 - .L_1505)
.L_1505:
        /*000c*/ 	.word	0x00000000
        /*0010*/ 	.short	0x0000
        /*0012*/ 	.short	0x0000
        /*0014*/ 	.byte	0x00, 0xf0, 0xc1, 0x05


	//----- nvinfo : EIATTR_SPARSE_MMA_MASK
	.align		4
.L_1506:
        /*0018*/ 	.byte	0x03, 0x50
        /*001a*/ 	.short	0x0000


	//----- nvinfo : EIATTR_MAXREG_COUNT
	.align		4
        /*001c*/ 	.byte	0x03, 0x1b
        /*001e*/ 	.short	0x00ff


	//----- nvinfo : EIATTR_NUM_BARRIERS
	.align		4
        /*0020*/ 	.byte	0x02, 0x4c
        /*0022*/ 	.byte	0x01
	.zero		1


	//----- nvinfo : EIATTR_EXTERNS
	.align		4
        /*0024*/ 	.byte	0x04, 0x0f
        /*0026*/ 	.short	(.L_1508 - .L_1507)


	//   ....[0]....
	.align		4
.L_1507:
        /*0028*/ 	.word	index@(__assertfail)


	//----- nvinfo : EIATTR_MERCURY_ISA_VERSION
	.align		4
.L_1508:
        /*002c*/ 	.byte	0x03, 0x5f
        /*002e*/ 	.short	0x0101


	//----- nvinfo : EIATTR_COOP_GROUP_MASK_REGIDS
	.align		4
        /*0030*/ 	.byte	0x04, 0x29
        /*0032*/ 	.short	(.L_1510 - .L_1509)


	//   ....[0]....
.L_1509:
        /*0034*/ 	.word	0xffffffff


	//   ....[1]....
        /*0038*/ 	.word	0x0500000f


	//----- nvinfo : EIATTR_COOP_GROUP_INSTR_OFFSETS
	.align		4
.L_1510:
        /*003c*/ 	.byte	0x04, 0x28
        /*003e*/ 	.short	(.L_1512 - .L_1511)


	//   ....[0]....
.L_1511:
        /*0040*/ 	.word	0x00000bf0


	//   ....[1]....
        /*0044*/ 	.word	0x0000e730


	//----- nvinfo : EIATTR_SYSCALL_OFFSETS
	.align		4
.L_1512:
        /*0048*/ 	.byte	0x04, 0x46
        /*004a*/ 	.short	(.L_1514 - .L_1513)


	//   ....[0]....
.L_1513:
        /*004c*/ 	.word	0x00000540


	//   ....[1]....
        /*0050*/ 	.word	0x00000670


	//   ....[2]....
        /*0054*/ 	.word	0x00000920


	//   ....[3]....
        /*0058*/ 	.word	0x00000a50


	//----- nvinfo : EIATTR_EXIT_INSTR_OFFSETS
	.align		4
.L_1514:
        /*005c*/ 	.byte	0x04, 0x1c
        /*005e*/ 	.short	(.L_1516 - .L_1515)


	//   ....[0]....
.L_1515:
        /*0060*/ 	.word	0x000000e0


	//   ....[1]....
        /*0064*/ 	.word	0x0000e5c0


	//   ....[2]....
        /*0068*/ 	.word	0x0000e600


	//   ....[3]....
        /*006c*/ 	.word	0x0000e6e0


	//----- nvinfo : EIATTR_INDIRECT_BRANCH_TARGETS
	.align		4
.L_1516:
        /*0070*/ 	.byte	0x04, 0x34
        /*0072*/ 	.short	(.L_1518 - .L_1517)


	//   ....[0]....
.L_1517:
        /*0074*/ 	.word	.L_x_3418@srel
        /*0078*/ 	.short	0x0
        /*007a*/ 	.short	0x0
        /*007c*/ 	.word	0x3
        /*0080*/ 	.word	.L_x_3419@srel
        /*0084*/ 	.word	.L_x_3420@srel
        /*0088*/ 	.word	.L_x_3421@srel


	//----- nvinfo : EIATTR_CRS_STACK_SIZE
	.align		4
.L_1518:
        /*008c*/ 	.byte	0x04, 0x1e
        /*008e*/ 	.short	(.L_1520 - .L_1519)
.L_1519:
        /*0090*/ 	.word	0x00000000


	//----- nvinfo : EIATTR_CBANK_PARAM_SIZE
	.align		4
.L_1520:
        /*0094*/ 	.byte	0x03, 0x19
        /*0096*/ 	.short	0x0170


	//----- nvinfo : EIATTR_PARAM_CBANK
	.align		4
        /*0098*/ 	.byte	0x04, 0x0a
        /*009a*/ 	.short	(.L_1522 - .L_1521)
	.align		4
.L_1521:
        /*009c*/ 	.word	index@(.nv.constant0._ZN7cutlass7Kernel2INS_4gemm6kernel20DefaultGemmUniversalINS_6half_tENS_6layout8RowMajorELNS_16ComplexTransformE0ELi8ES4_S6_LS7_0ELi8ES4_S6_fNS_4arch15OpClassTensorOpENS8_4Sm80ENS1_9GemmShapeILi128ELi128ELi32EEENSB_ILi64ELi64ELi32EEENSB_ILi16ELi8ELi16EEENS_8epilogue6thread17LinearCombinationIS4_Li8EffLNSG_9ScaleType4KindE0ELNS_15FloatRoundStyleE2ES4_EENS1_11threadblock30GemmIdentityThreadblockSwizzleILi8EEELi4ENS8_13OpMultiplyAddELNS1_23SharedMemoryClearOptionE0ELb0ELb0ELb0ENS5_9NoPermuteENS5_34Tensor4DPermute0213RowMajorInverseILi8ELi4EEEST_vE10SelectBaseISO_vEEEEvNT_6ParamsE)
        /*00a0*/ 	.short	0x0210
        /*00a2*/ 	.short	0x0170


	//----- nvinfo : EIATTR_SW_WAR
	.align		4
.L_1522:
        /*00a4*/ 	.byte	0x04, 0x36
        /*00a6*/ 	.short	(.L_1524 - .L_1523)
.L_1523:
        /*00a8*/ 	.word	0x00000008
.L_1524:


//--------------------- .nv.info._ZN7cutlass7Kernel2INS_4gemm6kernel20DefaultGemmUniversalINS_6half_tENS_6layout8RowMajorELNS_16ComplexTransformE0ELi8ES4_S6_LS7_0ELi8ES4_S6_fNS_4arch15OpClassTensorOpENS8_4Sm80ENS1_9GemmShapeILi128ELi128ELi32EEENSB_ILi64ELi64ELi32EEENSB_ILi16ELi8ELi16EEENS_8epilogue6thread17LinearCombinationIS4_Li8EffLNSG_9ScaleType4KindE0ELNS_15FloatRoundStyleE2ES4_EENS1_11threadblock30GemmIdentityThreadblockSwizzleILi8EEELi4ENS8_13OpMultiplyAddELNS1_23SharedMemoryClearOptionE0ELb0ELb0ELb0ENS5_28Tensor5DPermute20314RowMajorILi16ELi3ELi8EEENS5_9NoPermuteEST_vE10SelectBaseISO_vEEEEvNT_6ParamsE --------------------------
	.section	.nv.info._ZN7cutlass7Kernel2INS_4gemm6kernel20DefaultGemmUniversalINS_6half_tENS_6layout8RowMajorELNS_16ComplexTransformE0ELi8ES4_S6_LS7_0ELi8ES4_S6_fNS_4arch15OpClassTensorOpENS8_4Sm80ENS1_9GemmShapeILi128ELi128ELi32EEENSB_ILi64ELi64ELi32EEENSB_ILi16ELi8ELi16EEENS_8epilogue6thread17LinearCombinationIS4_Li8EffLNSG_9ScaleType4KindE0ELNS_15FloatRoundStyleE2ES4_EENS1_11threadblock30GemmIdentityThreadblockSwizzleILi8EEELi4ENS8_13OpMultiplyAddELNS1_23SharedMemoryClearOptionE0ELb0ELb0ELb0ENS5_28Tensor5DPermute20314RowMajorILi16ELi3ELi8EEENS5_9NoPermuteEST_vE10SelectBaseISO_vEEEEvNT_6ParamsE,"",@"SHT_CUDA_INFO"
	.sectionflags	@""
	.align	4


	//----- nvinfo : EIATTR_CUDA_API_VERSION
	.align		4
        /*0000*/ 	.byte	0x04, 0x37
        /*0002*/ 	.short	(.L_1526 - .L_1525)
.L_1525:
        /*0004*/ 	.word	0x00000082


	//----- nvinfo : EIATTR_KPARAM_INFO
	.align		4
.L_1526:
        /*0008*/ 	.byte	0x04, 0x17
        /*000a*/ 	.short	(.L_1528 - .L_1527)
.L_1527:
        /*000c*/ 	.word	0x00000000
        /*0010*/ 	.short	0x0000
        /*0012*/ 	.short	0x0000
        /*0014*/ 	.byte	0x00, 0xf0, 0xc1, 0x05


	//----- nvinfo : EIATTR_SPARSE_MMA_MASK
	.align		4
.L_1528:
        /*0018*/ 	.byte	0x03, 0x50
        /*001a*/ 	.short	0x0000


	//----- nvinfo : EIATTR_MAXREG_COUNT
	.align		4
        /*001c*/ 	.byte	0x03, 0x1b
        /*001e*/ 	.short	0x00ff


	//----- nvinfo : EIATTR_NUM_BARRIERS
	.align		4
        /*0020*/ 	.byte	0x02, 0x4c
        /*0022*/ 	.byte	0x01
	.zero		1


	//----- nvinfo : EIATTR_EXTERNS
	.align		4
        /*0024*/ 	.byte	0x04, 0x0f
        /*0026*/ 	.short	(.L_1530 - .L_1529)


	//   ....[0]....
	.align		4
.L_1529:
        /*0028*/ 	.word	index@(__assertfail)


	//----- nvinfo : EIATTR_MERCURY_ISA_VERSION
	.align		4
.L_1530:
        /*002c*/ 	.byte	0x03, 0x5f
        /*002e*/ 	.short	0x0101


	//----- nvinfo : EIATTR_COOP_GROUP_MASK_REGIDS
	.align		4
        /*0030*/ 	.byte	0x04, 0x29
        /*0032*/ 	.short	(.L_1532 - .L_1531)


	//   ....[0]....
.L_1531:
        /*0034*/ 	.word	0xffffffff


	//----- nvinfo : EIATTR_COOP_GROUP_INSTR_OFFSETS
	.align		4
.L_1532:
        /*0038*/ 	.byte	0x04, 0x28
        /*003a*/ 	.short	(.L_1534 - .L_1533)


	//   ....[0]....
.L_1533:
        /*003c*/ 	.word	0x00001410


	//----- nvinfo : EIATTR_SYSCALL_OFFSETS
	.align		4
.L_1534:
        /*0040*/ 	.byte	0x04, 0x46
        /*0042*/ 	.short	(.L_1536 - .L_1535)


	//   ....[0]....
.L_1535:
        /*0044*/ 	.word	0x000033e0


	//   ....[1]....
        /*0048*/ 	.word	0x00003560


	//   ....[2]....
        /*004c*/ 	.word	0x000039c0


	//   ....[3]....
        /*0050*/ 	.word	0x00003b20


	//----- nvinfo : EIATTR_EXIT_INSTR_OFFSETS
	.align		4
.L_1536:
        /*0054*/ 	.byte	0x04, 0x1c
        /*0056*/ 	.short	(.L_1538 - .L_1537)


	//   ....[0]....
.L_1537:
        /*0058*/ 	.word	0x000000e0


	//   ....[1]....
        /*005c*/ 	.word	0x0000ac60


	//   ....[2]....
        /*0060*/ 	.word	0x0000aca0


	//   ....[3]....
        /*0064*/ 	.word	0x0000ad80


	//----- nvinfo : EIATTR_INDIRECT_BRANCH_TARGETS
	.align		4
.L_1538:
        /*0068*/ 	.byte	0x04, 0x34
        /*006a*/ 	.short	(.L_1540 - .L_1539)


	//   ....[0]....
.L_1539:
        /*006c*/ 	.word	.L_x_3422@srel
        /*0070*/ 	.short	0x0
        /*0072*/ 	.short	0x0
        /*0074*/ 	.word	0x3
        /*0078*/ 	.word	.L_x_3423@srel
        /*007c*/ 	.word	.L_x_3424@srel
        /*0080*/ 	.word	.L_x_3425@srel


	//----- nvinfo : EIATTR_CRS_STACK_SIZE
	.align		4
.L_1540:
        /*0084*/ 	.byte	0x04, 0x1e
        /*0086*/ 	.short	(.L_1542 - .L_1541)
.L_1541:
        /*0088*/ 	.word	0x00000000


	//----- nvinfo : EIATTR_CBANK_PARAM_SIZE
	.align		4
.L_1542:
        /*008c*/ 	.byte	0x03, 0x19
        /*008e*/ 	.short	0x0170


	//----- nvinfo : EIATTR_PARAM_CBANK
	.align		4
        /*0090*/ 	.byte	0x04, 0x0a
        /*0092*/ 	.short	(.L_1544 - .L_1543)
	.align		4
.L_1543:
        /*0094*/ 	.word	index@(.nv.constant0._ZN7cutlass7Kernel2INS_4gemm6kernel20DefaultGemmUniversalINS_6half_tENS_6layout8RowMajorELNS_16ComplexTransformE0ELi8ES4_S6_LS7_0ELi8ES4_S6_fNS_4arch15OpClassTensorOpENS8_4Sm80ENS1_9GemmShapeILi128ELi128ELi32EEENSB_ILi64ELi64ELi32EEENSB_ILi16ELi8ELi16EEENS_8epilogue6thread17LinearCombinationIS4_Li8EffLNSG_9ScaleType4KindE0ELNS_15FloatRoundStyleE2ES4_EENS1_11threadblock30GemmIdentityThreadblockSwizzleILi8EEELi4ENS8_13OpMultiplyAddELNS1_23SharedMemoryClearOptionE0ELb0ELb0ELb0ENS5_28Tensor5DPermute20314RowMajorILi16ELi3ELi8EEENS5_9NoPermuteEST_vE10SelectBaseISO_vEEEEvNT_6ParamsE)
        /*0098*/ 	.short	0x0210
        /*009a*/ 	.short	0x0170


	//----- nvinfo : EIATTR_SW_WAR
	.align		4
.L_1544:
        /*009c*/ 	.byte	0x04, 0x36
        /*009e*/ 	.short	(.L_1546 - .L_1545)
.L_1545:
        /*00a0*/ 	.word	0x00000008
.L_1546:


//--------------------- .nv.info._ZN7cutlass7Kernel2INS_4gemm6kernel20DefaultGemmUniversalINS_6half_tENS_6layout8RowMajorELNS_16ComplexTransformE0ELi8ES4_S6_LS7_0ELi8ES4_S6_fNS_4arch15OpClassTensorOpENS8_4Sm80ENS1_9GemmShapeILi128ELi128ELi32EEENSB_ILi64ELi64ELi32EEENSB_ILi16ELi8ELi16EEENS_8epilogue6thread17LinearCombinationIS4_Li8EffLNSG_9ScaleType4KindE0ELNS_15FloatRoundStyleE2ES4_EENS1_11threadblock30GemmIdentityThreadblockSwizzleILi8EEELi4ENS8_13OpMultiplyAddELNS1_23SharedMemoryClearOptionE0ELb0ELb0ELb0ENS5_28Tensor5DPermute20314RowMajorILi16ELi3ELi8EEENS5_9NoPermuteENS5_34Tensor4DPermute0213RowMajorInverseILi8ELi4EEEvE10SelectBaseISO_vEEEEvNT_6ParamsE --------------------------
	.section	.nv.info._ZN7cutlass7Kernel2INS_4gemm6kernel20DefaultGemmUniversalINS_6half_tENS_6layout8RowMajorELNS_16ComplexTransformE0ELi8ES4_S6_LS7_0ELi8ES4_S6_fNS_4arch15OpClassTensorOpENS8_4Sm80ENS1_9GemmShapeILi128ELi128ELi32EEENSB_ILi64ELi64ELi32EEENSB_ILi16ELi8ELi16EEENS_8epilogue6thread17LinearCombinationIS4_Li8EffLNSG_9ScaleType4KindE0ELNS_15FloatRoundStyleE2ES4_EENS1_11threadblock30GemmIdentityThreadblockSwizzleILi8EEELi4ENS8_13OpMultiplyAddELNS1_23SharedMemoryClearOptionE0ELb0ELb0ELb0ENS5_28Tensor5DPermute20314RowMajorILi16ELi3ELi8EEENS5_9NoPermuteENS5_34Tensor4DPermute0213RowMajorInverseILi8ELi4EEEvE10SelectBaseISO_vEEEEvNT_6ParamsE,"",@"SHT_CUDA_INFO"
	.sectionflags	@""
	.align	4


	//----- nvinfo : EIATTR_CUDA_API_VERSION
	.align		4
        /*0000*/ 	.byte	0x04, 0x37
        /*0002*/ 	.short	(.L_1548 - .L_1547)
.L_1547:
        /*0004*/ 	.word	0x00000082


	//----- nvinfo : EIATTR_KPARAM_INFO
	.align		4
.L_1548:
        /*0008*/ 	.byte	0x04, 0x17
        /*000a*/ 	.short	(.L_1550 - .L_1549)
.L_1549:
        /*000c*/ 	.word	0x00000000
        /*0010*/ 	.short	0x0000
        /*0012*/ 	.short	0x0000
        /*0014*/ 	.byte	0x00, 0xf0, 0xc1, 0x05


	//----- nvinfo : EIATTR_SPARSE_MMA_MASK
	.align		4
.L_1550:
        /*0018*/ 	.byte	0x03, 0x50
        /*001a*/ 	.short	0x0000


	//----- nvinfo : EIATTR_MAXREG_COUNT
	.align		4
        /*001c*/ 	.byte	0x03, 0x1b
        /*001e*/ 	.short	0x00ff


	//----- nvinfo : EIATTR_NUM_BARRIERS
	.align		4
        /*0020*/ 	.byte	0x02, 0x4c
        /*0022*/ 	.byte	0x01
	.zero		1


	//----- nvinfo : EIATTR_EXTERNS
	.align		4
        /*0024*/ 	.byte	0x04, 0x0f
        /*0026*/ 	.short	(.L_1552 - .L_1551)


	//   ....[0]....
	.align		4
.L_1551:
        /*0028*/ 	.word	index@(__assertfail)


	//----- nvinfo : EIATTR_MERCURY_ISA_VERSION
	.align		4
.L_1552:
        /*002c*/ 	.byte	0x03, 0x5f
        /*002e*/ 	.short	0x0101


	//----- nvinfo : EIATTR_COOP_GROUP_MASK_REGIDS
	.align		4
        /*0030*/ 	.byte	0x04, 0x29
        /*0032*/ 	.short	(.L_1554 - .L_1553)


	//   ....[0]....
.L_1553:
        /*0034*/ 	.word	0xffffffff


	//   ....[1]....
        /*0038*/ 	.word	0x0500000f


	//----- nvinfo : EIATTR_COOP_GROUP_INSTR_OFFSETS
	.align		4
.L_1554:
        /*003c*/ 	.byte	0x04, 0x28
        /*003e*/ 	.short	(.L_1556 - .L_1555)


	//   ....[0]....
.L_1555:
        /*0040*/ 	.word	0x00000a30


	//   ....[1]....
        /*0044*/ 	.word	0x0000e1f0


	//----- nvinfo : EIATTR_SYSCALL_OFFSETS
	.align		4
.L_1556:
        /*0048*/ 	.byte	0x04, 0x46
        /*004a*/ 	.short	(.L_1558 - .L_1557)


	//   ....[0]....
.L_1557:
        /*004c*/ 	.word	0x00000640


	//   ....[1]....
        /*0050*/ 	.word	0x00000770


	//   ....[2]....
        /*0054*/ 	.word	0x000068c0


	//   ....[3]....
        /*0058*/ 	.word	0x00006a40


	//   ....[4]....
        /*005c*/ 	.word	0x00006eb0


	//   ....[5]....
        /*0060*/ 	.word	0x00006fd0


	//----- nvinfo : EIATTR_EXIT_INSTR_OFFSETS
	.align		4
.L_1558:
        /*0064*/ 	.byte	0x04, 0x1c
        /*0066*/ 	.short	(.L_1560 - .L_1559)


	//   ....[0]....
.L_1559:
        /*0068*/ 	.word	0x000000e0


	//   ....[1]....
        /*006c*/ 	.word	0x0000e080


	//   ....[2]....
        /*0070*/ 	.word	0x0000e0c0


	//   ....[3]....
        /*0074*/ 	.word	0x0000e1a0


	//----- nvinfo : EIATTR_INDIRECT_BRANCH_TARGETS
	.align		4
.L_1560:
        /*0078*/ 	.byte	0x04, 0x34
        /*007a*/ 	.short	(.L_1562 - .L_1561)


	//   ....[0]....
.L_1561:
        /*007c*/ 	.word	.L_x_3426@srel
        /*0080*/ 	.short	0x0
        /*0082*/ 	.short	0x0
        /*0084*/ 	.word	0x3
        /*0088*/ 	.word	.L_x_3427@srel
        /*008c*/ 	.word	.L_x_3428@srel
        /*0090*/ 	.word	.L_x_3429@srel


	//----- nvinfo : EIATTR_CRS_STACK_SIZE
	.align		4
.L_1562:
        /*0094*/ 	.byte	0x04, 0x1e
        /*0096*/ 	.short	(.L_1564 - .L_1563)
.L_1563:
        /*0098*/ 	.word	0x00000000


	//----- nvinfo : EIATTR_CBANK_PARAM_SIZE
	.align		4
.L_1564:
        /*009c*/ 	.byte	0x03, 0x19
        /*009e*/ 	.short	0x0170


	//----- nvinfo : EIATTR_PARAM_CBANK
	.align		4
        /*00a0*/ 	.byte	0x04, 0x0a
        /*00a2*/ 	.short	(.L_1566 - .L_1565)
	.align		4
.L_1565:
        /*00a4*/ 	.word	index@(.nv.constant0._ZN7cutlass7Kernel2INS_4gemm6kernel20DefaultGemmUniversalINS_6half_tENS_6layout8RowMajorELNS_16ComplexTransformE0ELi8ES4_S6_LS7_0ELi8ES4_S6_fNS_4arch15OpClassTensorOpENS8_4Sm80ENS1_9GemmShapeILi128ELi128ELi32EEENSB_ILi64ELi64ELi32EEENSB_ILi16ELi8ELi16EEENS_8epilogue6thread17LinearCombinationIS4_Li8EffLNSG_9ScaleType4KindE0ELNS_15FloatRoundStyleE2ES4_EENS1_11threadblock30GemmIdentityThreadblockSwizzleILi8EEELi4ENS8_13OpMultiplyAddELNS1_23SharedMemoryClearOptionE0ELb0ELb0ELb0ENS5_28Tensor5DPermute20314RowMajorILi16ELi3ELi8EEENS5_9NoPermuteENS5_34Tensor4DPermute0213RowMajorInverseILi8ELi4EEEvE10SelectBaseISO_vEEEEvNT_6ParamsE)
        /*00a8*/ 	.short	0x0210
        /*00aa*/ 	.short	0x0170


	//----- nvinfo : EIATTR_SW_WAR
	.align		4
.L_1566:
        /*00ac*/ 	.byte	0x04, 0x36
        /*00ae*/ 	.short	(.L_1568 - .L_1567)
.L_1567:
        /*00b0*/ 	.word	0x00000008
.L_1568:


//--------------------- .nv.info._ZN7cutlass7Kernel2INS_4gemm6kernel20DefaultGemmUniversalINS_6half_tENS_6layout8RowMajorELNS_16ComplexTransformE0ELi8ES4_S6_LS7_0ELi8ES4_S6_fNS_4arch15OpClassTensorOpENS8_4Sm80ENS1_9GemmShapeILi128ELi128ELi32EEENSB_ILi64ELi64ELi32EEENSB_ILi16ELi8ELi16EEENS_8epilogue6thread17LinearCombinationIS4_Li8EffLNSG_9ScaleType4KindE0ELNS_15FloatRoundStyleE2ES4_EENS1_11threadblock30GemmIdentityThreadblockSwizzleILi8EEELi4ENS8_13OpMultiplyAddELNS1_23SharedMemoryClearOptionE0ELb0ELb0ELb0ENS5_9NoPermuteESR_NS5_34Tensor4DPermute0213RowMajorInverseILi8ELi4EEEvE10SelectBaseISO_vEEEEvNT_6ParamsE --------------------------
	.section	.nv.info._ZN7cutlass7Kernel2INS_4gemm6kernel20DefaultGemmUniversalINS_6half_tENS_6layout8RowMajorELNS_16ComplexTransformE0ELi8ES4_S6_LS7_0ELi8ES4_S6_fNS_4arch15OpClassTensorOpENS8_4Sm80ENS1_9GemmShapeILi128ELi128ELi32EEENSB_ILi64ELi64ELi32EEENSB_ILi16ELi8ELi16EEENS_8epilogue6thread17LinearCombinationIS4_Li8EffLNSG_9ScaleType4KindE0ELNS_15FloatRoundStyleE2ES4_EENS1_11threadblock30GemmIdentityThreadblockSwizzleILi8EEELi4ENS8_13OpMultiplyAddELNS1_23SharedMemoryClearOptionE0ELb0ELb0ELb0ENS5_9NoPermuteESR_NS5_34Tensor4DPermute0213RowMajorInverseILi8ELi4EEEvE10SelectBaseISO_vEEEEvNT_6ParamsE,"",@"SHT_CUDA_INFO"
	.sectionflags	@""
	.align	4


	//----- nvinfo : EIATTR_CUDA_API_VERSION
	.align		4
        /*0000*/ 	.byte	0x04, 0x37
        /*0002*/ 	.short	(.L_1570 - .L_1569)
.L_1569:
        /*0004*/ 	.word	0x00000082


	//----- nvinfo : EIATTR_KPARAM_INFO
	.align		4
.L_1570:
        /*0008*/ 	.byte	0x04, 0x17
        /*000a*/ 	.short	(.L_1572 - .L_1571)
.L_1571:
        /*000c*/ 	.word	0x00000000
        /*0010*/ 	.short	0x0000
        /*0012*/ 	.short	0x0000
        /*0014*/ 	.byte	0x00, 0xf0, 0xc1, 0x05


	//----- nvinfo : EIATTR_SPARSE_MMA_MASK
	.align		4
.L_1572:
        /*0018*/ 	.byte	0x03, 0x50
        /*001a*/ 	.short	0x0000


	//----- nvinfo : EIATTR_MAXREG_COUNT
	.align		4
        /*001c*/ 	.byte	0x03, 0x1b
        /*001e*/ 	.short	0x00ff


	//----- nvinfo : EIATTR_NUM_BARRIERS
	.align		4
        /*0020*/ 	.byte	0x02, 0x4c
        /*0022*/ 	.byte	0x01
	.zero		1


	//----- nvinfo : EIATTR_EXTERNS
	.align		4
        /*0024*/ 	.byte	0x04, 0x0f
        /*0026*/ 	.short	(.L_1574 - .L_1573)


	//   ....[0]....
	.align		4
.L_1573:
        /*0028*/ 	.word	index@(__assertfail)


	//----- nvinfo : EIATTR_MERCURY_ISA_VERSION
	.align		4
.L_1574:
        /*002c*/ 	.byte	0x03, 0x5f
        /*002e*/ 	.short	0x0101


	//----- nvinfo : EIATTR_COOP_GROUP_MASK_REGIDS
	.align		4
        /*0030*/ 	.byte	0x04, 0x29
        /*0032*/ 	.short	(.L_1576 - .L_1575)


	//   ....[0]....
.L_1575:
        /*0034*/ 	.word	0xffffffff


	//   ....[1]....
        /*0038*/ 	.word	0x0500000f


	//----- nvinfo : EIATTR_COOP_GROUP_INSTR_OFFSETS
	.align		4
.L_1576:
        /*003c*/ 	.byte	0x04, 0x28
        /*003e*/ 	.short	(.L_1578 - .L_1577)


	//   ....[0]....
.L_1577:
        /*0040*/ 	.word	0x00000a30


	//   ....[1]....
        /*0044*/ 	.word	0x0000b570


	//----- nvinfo : EIATTR_SYSCALL_OFFSETS
	.align		4
.L_1578:
        /*0048*/ 	.byte	0x04, 0x46
        /*004a*/ 	.short	(.L_1580 - .L_1579)


	//   ....[0]....
.L_1579:
        /*004c*/ 	.word	0x00000640


	//   ....[1]....
        /*0050*/ 	.word	0x00000770


	//----- nvinfo : EIATTR_EXIT_INSTR_OFFSETS
	.align		4
.L_1580:
        /*0054*/ 	.byte	0x04, 0x1c
        /*0056*/ 	.short	(.L_1582 - .L_1581)


	//   ....[0]....
.L_1581:
        /*0058*/ 	.word	0x000000e0


	//   ....[1]....
        /*005c*/ 	.word	0x0000b400


	//   ....[2]....
        /*0060*/ 	.word	0x0000b440


	//   ....[3]....
        /*0064*/ 	.word	0x0000b520


	//----- nvinfo : EIATTR_INDIRECT_BRANCH_TARGETS
	.align		4
.L_1582:
        /*0068*/ 	.byte	0x04, 0x34
        /*006a*/ 	.short	(.L_1584 - .L_1583)


	//   ....[0]....
.L_1583:
        /*006c*/ 	.word	.L_x_3430@srel
        /*0070*/ 	.short	0x0
        /*0072*/ 	.short	0x0
        /*0074*/ 	.word	0x3
        /*0078*/ 	.word	.L_x_3431@srel
        /*007c*/ 	.word	.L_x_3432@srel
        /*0080*/ 	.word	.L_x_3433@srel


	//----- nvinfo : EIATTR_CRS_STACK_SIZE
	.align		4
.L_1584:
        /*0084*/ 	.byte	0x04, 0x1e
        /*0086*/ 	.short	(.L_1586 - .L_1585)
.L_1585:
        /*0088*/ 	.word	0x00000000


	//----- nvinfo : EIATTR_CBANK_PARAM_SIZE
	.align		4
.L_1586:
        /*008c*/ 	.byte	0x03, 0x19
        /*008e*/ 	.short	0x0170


	//----- nvinfo : EIATTR_PARAM_CBANK
	.align		4
        /*0090*/ 	.byte	0x04, 0x0a
        /*0092*/ 	.short	(.L_1588 - .L_1587)
	.align		4
.L_1587:
        /*0094*/ 	.word	index@(.nv.constant0._ZN7cutlass7Kernel2INS_4gemm6kernel20DefaultGemmUniversalINS_6half_tENS_6layout8RowMajorELNS_16ComplexTransformE0ELi8ES4_S6_LS7_0ELi8ES4_S6_fNS_4arch15OpClassTensorOpENS8_4Sm80ENS1_9GemmShapeILi128ELi128ELi32EEENSB_ILi64ELi64ELi32EEENSB_ILi16ELi8ELi16EEENS_8epilogue6thread17LinearCombinationIS4_Li8EffLNSG_9ScaleType4KindE0ELNS_15FloatRoundStyleE2ES4_EENS1_11threadblock30GemmIdentityThreadblockSwizzleILi8EEELi4ENS8_13OpMultiplyAddELNS1_23SharedMemoryClearOptionE0ELb0ELb0ELb0ENS5_9NoPermuteESR_NS5_34Tensor4DPermute0213RowMajorInverseILi8ELi4EEEvE10SelectBaseISO_vEEEEvNT_6ParamsE)
        /*0098*/ 	.short	0x0210
        /*009a*/ 	.short	0x0170


	//----- nvinfo : EIATTR_SW_WAR
	.align		4
.L_1588:
        /*009c*/ 	.byte	0x04, 0x36
        /*009e*/ 	.short	(.L_1590 - .L_1589)
.L_1589:
        /*00a0*/ 	.word	0x00000008
.L_1590:


//--------------------- .nv.info._ZN7cutlass7Kernel2INS_4gemm6kernel20DefaultGemmUniversalINS_6half_tENS_6layout8RowMajorELNS_16ComplexTransformE0ELi8ES4_S6_LS7_0ELi8ES4_S6_fNS_4arch15OpClassTensorOpENS8_4Sm80ENS1_9GemmShapeILi128ELi128ELi32EEENSB_ILi64ELi64ELi32EEENSB_ILi16ELi8ELi16EEENS_8epilogue6thread17LinearCombinationIS4_Li8EffLNSG_9ScaleType4KindE0ELNS_15FloatRoundStyleE2ES4_EENS1_11threadblock30GemmIdentityThreadblockSwizzleILi8EEELi4ENS8_13OpMultiplyAddELNS1_23SharedMemoryClearOptionE0ELb0ELb0ELb0ENS5_28Tensor5DPermute20314RowMajorILi16ELi3ELi8EEENS5_34Tensor4DPermute0213RowMajorInverseILi8ELi4EEENS5_9NoPermuteEvE10SelectBaseISO_vEEEEvNT_6ParamsE --------------------------
	.section	.nv.info._ZN7cutlass7Kernel2INS_4gemm6kernel20DefaultGemmUniversalINS_6half_tENS_6layout8RowMajorELNS_16ComplexTransformE0ELi8ES4_S6_LS7_0ELi8ES4_S6_fNS_4arch15OpClassTensorOpENS8_4Sm80ENS1_9GemmShapeILi128ELi128ELi32EEENSB_ILi64ELi64ELi32EEENSB_ILi16ELi8ELi16EEENS_8epilogue6thread17LinearCombinationIS4_Li8EffLNSG_9ScaleType4KindE0ELNS_15FloatRoundStyleE2ES4_EENS1_11threadblock30GemmIdentityThreadblockSwizzleILi8EEELi4ENS8_13OpMultiplyAddELNS1_23SharedMemoryClearOptionE0ELb0ELb0ELb0ENS5_28Tensor5DPermute20314RowMajorILi16ELi3ELi8EEENS5_34Tensor4DPermute0213RowMajorInverseILi8ELi4EEENS5_9NoPermuteEvE10SelectBaseISO_vEEEEvNT_6ParamsE,"",@"SHT_CUDA_INFO"
	.sectionflags	@""
	.align	4


	//----- nvinfo : EIATTR_CUDA_API_VERSION
	.align		4
        /*0000*/ 	.byte	0x04, 0x37
        /*0002*/ 	.short	(.L_1592 - .L_1591)
.L_1591:
        /*0004*/ 	.word	0x00000082


	//----- nvinfo : EIATTR_KPARAM_INFO
	.align		4
.L_1592:
        /*0008*/ 	.byte	0x04, 0x17
        /*000a*/ 	.short	(.L_1594 - .L_1593)
.L_1593:
        /*000c*/ 	.word	0x00000000
        /*0010*/ 	.short	0x0000
        /*0012*/ 	.short	0x0000
        /*0014*/ 	.byte	0x00, 0xf0, 0xc1, 0x05


	//----- nvinfo : EIATTR_SPARSE_MMA_MASK
	.align		4
.L_1594:
        /*0018*/ 	.byte	0x03, 0x50
        /*001a*/ 	.short	0x0000


	//----- nvinfo : EIATTR_MAXREG_COUNT
	.align		4
        /*001c*/ 	.byte	0x03, 0x1b
        /*001e*/ 	.short	0x00ff


	//----- nvinfo : EIATTR_NUM_BARRIERS
	.align		4
        /*0020*/ 	.byte	0x02, 0x4c
        /*0022*/ 	.byte	0x01
	.zero		1


	//----- nvinfo : EIATTR_EXTERNS
	.align		4
        /*0024*/ 	.byte	0x04, 0x0f
        /*0026*/ 	.short	(.L_1596 - .L_1595)


	//   ....[0]....
	.align		4
.L_1595:
        /*0028*/ 	.word	index@(__assertfail)


	//----- nvinfo : EIATTR_MERCURY_ISA_VERSION
	.align		4
.L_1596:
        /*002c*/ 	.byte	0x03, 0x5f
        /*002e*/ 	.short	0x0101


	//----- nvinfo : EIATTR_COOP_GROUP_MASK_REGIDS
	.align		4
        /*0030*/ 	.byte	0x04, 0x29
        /*0032*/ 	.short	(.L_1598 - .L_1597)


	//   ....[0]....
.L_1597:
        /*0034*/ 	.word	0xffffffff


	//   ....[1]....
        /*0038*/ 	.word	0x0500000f


	//----- nvinfo : EIATTR_COOP_GROUP_INSTR_OFFSETS
	.align		4
.L_1598:
        /*003c*/ 	.byte	0x04, 0x28
        /*003e*/ 	.short	(.L_1600 - .L_1599)


	//   ....[0]....
.L_1599:
        /*0040*/ 	.word	0x00000b20


	//   ....[1]....
        /*0044*/ 	.word	0x0000e090


	//----- nvinfo : EIATTR_SYSCALL_OFFSETS
	.align		4
.L_1600:
        /*0048*/ 	.byte	0x04, 0x46
        /*004a*/ 	.short	(.L_1602 - .L_1601)


	//   ....[0]....
.L_1601:
        /*004c*/ 	.word	0x00000540


	//   ....[1]....
        /*0050*/ 	.word	0x00000660


	//   ....[2]....
        /*0054*/ 	.word	0x00006770


	//   ....[3]....
        /*0058*/ 	.word	0x000068f0


	//   ....[4]....
        /*005c*/ 	.word	0x00006d50


	//   ....[5]....
        /*0060*/ 	.word	0x00006e70


	//----- nvinfo : EIATTR_EXIT_INSTR_OFFSETS
	.align		4
.L_1602:
        /*0064*/ 	.byte	0x04, 0x1c
        /*0066*/ 	.short	(.L_1604 - .L_1603)


	//   ....[0]....
.L_1603:
        /*0068*/ 	.word	0x000000e0


	//   ....[1]....
        /*006c*/ 	.word	0x0000df20


	//   ....[2]....
        /*0070*/ 	.word	0x0000df60


	//   ....[3]....
        /*0074*/ 	.word	0x0000e040


	//----- nvinfo : EIATTR_INDIRECT_BRANCH_TARGETS
	.align		4
.L_1604:
        /*0078*/ 	.byte	0x04, 0x34
        /*007a*/ 	.short	(.L_1606 - .L_1605)


	//   ....[0]....
.L_1605:
        /*007c*/ 	.word	.L_x_3434@srel
        /*0080*/ 	.short	0x0
        /*0082*/ 	.short	0x0
        /*0084*/ 	.word	0x3
        /*0088*/ 	.word	.L_x_3435@srel
        /*008c*/ 	.word	.L_x_3436@srel
        /*0090*/ 	.word	.L_x_3437@srel


	//----- nvinfo : EIATTR_CRS_STACK_SIZE
	.align		4
.L_1606:
        /*0094*/ 	.byte	0x04, 0x1e
        /*0096*/ 	.short	(.L_1608 - .L_1607)
.L_1607:
        /*0098*/ 	.word	0x00000000


	//----- nvinfo : EIATTR_CBANK_PARAM_SIZE
	.align		4
.L_1608:
        /*009c*/ 	.byte	0x03, 0x19
        /*009e*/ 	.short	0x0170


	//----- nvinfo : EIATTR_PARAM_CBANK
	.align		4
        /*00a0*/ 	.byte	0x04, 0x0a
        /*00a2*/ 	.short	(.L_1610 - .L_1609)
	.align		4
.L_1609:
        /*00a4*/ 	.word	index@(.nv.constant0._ZN7cutlass7Kernel2INS_4gemm6kernel20DefaultGemmUniversalINS_6half_tENS_6layout8RowMajorELNS_16ComplexTransformE0ELi8ES4_S6_LS7_0ELi8ES4_S6_fNS_4arch15OpClassTensorOpENS8_4Sm80ENS1_9GemmShapeILi128ELi128ELi32EEENSB_ILi64ELi64ELi32EEENSB_ILi16ELi8ELi16EEENS_8epilogue6thread17LinearCombinationIS4_Li8EffLNSG_9ScaleType4KindE0ELNS_15FloatRoundStyleE2ES4_EENS1_11threadblock30GemmIdentityThreadblockSwizzleILi8EEELi4ENS8_13OpMultiplyAddELNS1_23SharedMemoryClearOptionE0ELb0ELb0ELb0ENS5_28Tensor5DPermute20314RowMajorILi16ELi3ELi8EEENS5_34Tensor4DPermute0213RowMajorInverseILi8ELi4EEENS5_9NoPermuteEvE10SelectBaseISO_vEEEEvNT_6ParamsE)
        /*00a8*/ 	.short	0x0210
        /*00aa*/ 	.short	0x0170


	//----- nvinfo : EIATTR_SW_WAR
	.align		4
.L_1610:
        /*00ac*/ 	.byte	0x04, 0x36
        /*00ae*/ 	.short	(.L_1612 - .L_1611)
.L_1611:
        /*00b0*/ 	.word	0x00000008
.L_1612:


//--------------------- .nv.info._ZN7cutlass7Kernel2INS_4gemm6kernel20DefaultGemmUniversalINS_6half_tENS_6layout8RowMajorELNS_16ComplexTransformE0ELi8ES4_S6_LS7_0ELi8ES4_S6_fNS_4arch15OpClassTensorOpENS8_4Sm80ENS1_9GemmShapeILi128ELi128ELi32EEENSB_ILi64ELi64ELi32EEENSB_ILi16ELi8ELi16EEENS_8epilogue6thread17LinearCombinationIS4_Li8EffLNSG_9ScaleType4KindE0ELNS_15FloatRoundStyleE2ES4_EENS1_11threadblock30GemmIdentityThreadblockSwizzleILi8EEELi4ENS8_13OpMultiplyAddELNS1_23SharedMemoryClearOptionE0ELb0ELb0ELb0ENS5_9NoPermuteENS5_34Tensor4DPermute0213RowMajorInverseILi8ELi4EEESR_vE10SelectBaseISO_vEEEEvNT_6ParamsE --------------------------
	.section	.nv.info._ZN7cutlass7Kernel2INS_4gemm6kernel20DefaultGemmUniversalINS_6half_tENS_6layout8RowMajorELNS_16ComplexTransformE0ELi8ES4_S6_LS7_0ELi8ES4_S6_fNS_4arch15OpClassTensorOpENS8_4Sm80ENS1_9GemmShapeILi128ELi128ELi32EEENSB_ILi64ELi64ELi32EEENSB_ILi16ELi8ELi16EEENS_8epilogue6thread17LinearCombinationIS4_Li8EffLNSG_9ScaleType4KindE0ELNS_15FloatRoundStyleE2ES4_EENS1_11threadblock30GemmIdentityThreadblockSwizzleILi8EEELi4ENS8_13OpMultiplyAddELNS1_23SharedMemoryClearOptionE0ELb0ELb0ELb0ENS5_9NoPermuteENS5_34Tensor4DPermute0213RowMajorInverseILi8ELi4EEESR_vE10SelectBaseISO_vEEEEvNT_6ParamsE,"",@"SHT_CUDA_INFO"
	.sectionflags	@""
	.align	4


	//----- nvinfo : EIATTR_CUDA_API_VERSION
	.align		4
        /*0000*/ 	.byte	0x04, 0x37
        /*0002*/ 	.short	(.L_1614 - .L_1613)
.L_1613:
        /*0004*/ 	.word	0x00000082


	//----- nvinfo : EIATTR_KPARAM_INFO
	.align		4
.L_1614:
        /*0008*/ 	.byte	0x04, 0x17
        /*000a*/ 	.short	(.L_1616 - .L_1615)
.L_1615:
        /*000c*/ 	.word	0x00000000
        /*0010*/ 	.short	0x0000
        /*0012*/ 	.short	0x0000
        /*0014*/ 	.byte	0x00, 0xf0, 0xc1, 0x05


	//----- nvinfo : EIATTR_SPARSE_MMA_MASK
	.align		4
.L_1616:
        /*0018*/ 	.byte	0x03, 0x50
        /*001a*/ 	.short	0x0000


	//----- nvinfo : EIATTR_MAXREG_COUNT
	.align		4
        /*001c*/ 	.byte	0x03, 0x1b
        /*001e*/ 	.short	0x00ff


	//----- nvinfo : EIATTR_NUM_BARRIERS
	.align		4
        /*0020*/ 	.byte	0x02, 0x4c
        /*0022*/ 	.byte	0x01
	.zero		1


	//----- nvinfo : EIATTR_EXTERNS
	.align		4
        /*0024*/ 	.byte	0x04, 0x0f
        /*0026*/ 	.short	(.L_1618 - .L_1617)


	//   ....[0]....
	.align		4
.L_1617:
        /*0028*/ 	.word	index@(__assertfail)


	//----- nvinfo : EIATTR_MERCURY_ISA_VERSION
	.align		4
.L_1618:
        /*002c*/ 	.byte	0x03, 0x5f
        /*002e*/ 	.short	0x0101


	//----- nvinfo : EIATTR_COOP_GROUP_MASK_REGIDS
	.align		4
        /*0030*/ 	.byte	0x04, 0x29
        /*0032*/ 	.short	(.L_1620 - .L_1619)


	//   ....[0]....
.L_1619:
        /*0034*/ 	.word	0xffffffff


	//   ....[1]....
        /*0038*/ 	.word	0x0500000f


	//----- nvinfo : EIATTR_COOP_GROUP_INSTR_OFFSETS
	.align		4
.L_1620:
        /*003c*/ 	.byte	0x04, 0x28
        /*003e*/ 	.short	(.L_1622 - .L_1621)


	//   ....[0]....
.L_1621:
        /*0040*/ 	.word	0x00000b20


	//   ....[1]....
        /*0044*/ 	.word	0x0000b400


	//----- nvinfo : EIATTR_SYSCALL_OFFSETS
	.align		4
.L_1622:
        /*0048*/ 	.byte	0x04, 0x46
        /*004a*/ 	.short	(.L_1624 - .L_1623)


	//   ....[0]....
.L_1623:
        /*004c*/ 	.word	0x00000540


	//   ....[1]....
        /*0050*/ 	.word	0x00000660


	//----- nvinfo : EIATTR_EXIT_INSTR_OFFSETS
	.align		4
.L_1624:
        /*0054*/ 	.byte	0x04, 0x1c
        /*0056*/ 	.short	(.L_1626 - .L_1625)


	//   ....[0]....
.L_1625:
        /*0058*/ 	.word	0x000000e0


	//   ....[1]....
        /*005c*/ 	.word	0x0000b290


	//   ....[2]....
        /*0060*/ 	.word	0x0000b2d0


	//   ....[3]....
        /*0064*/ 	.word	0x0000b3b0


	//----- nvinfo : EIATTR_INDIRECT_BRANCH_TARGETS
	.align		4
.L_1626:
        /*0068*/ 	.byte	0x04, 0x34
        /*006a*/ 	.short	(.L_1628 - .L_1627)


	//   ....[0]....
.L_1627:
        /*006c*/ 	.word	.L_x_3438@srel
        /*0070*/ 	.short	0x0
        /*0072*/ 	.short	0x0
        /*0074*/ 	.word	0x3
        /*0078*/ 	.word	.L_x_3439@srel
        /*007c*/ 	.word	.L_x_3440@srel
        /*0080*/ 	.word	.L_x_3441@srel


	//----- nvinfo : EIATTR_CRS_STACK_SIZE
	.align		4
.L_1628:
        /*0084*/ 	.byte	0x04, 0x1e
        /*0086*/ 	.short	(.L_1630 - .L_1629)
.L_1629:
        /*0088*/ 	.word	0x00000000


	//----- nvinfo : EIATTR_CBANK_PARAM_SIZE
	.align		4
.L_1630:
        /*008c*/ 	.byte	0x03, 0x19
        /*008e*/ 	.short	0x0170


	//----- nvinfo : EIATTR_PARAM_CBANK
	.align		4
        /*0090*/ 	.byte	0x04, 0x0a
        /*0092*/ 	.short	(.L_1632 - .L_1631)
	.align		4
.L_1631:
        /*0094*/ 	.word	index@(.nv.constant0._ZN7cutlass7Kernel2INS_4gemm6kernel20DefaultGemmUniversalINS_6half_tENS_6layout8RowMajorELNS_16ComplexTransformE0ELi8ES4_S6_LS7_0ELi8ES4_S6_fNS_4arch15OpClassTensorOpENS8_4Sm80ENS1_9GemmShapeILi128ELi128ELi32EEENSB_ILi64ELi64ELi32EEENSB_ILi16ELi8ELi16EEENS_8epilogue6thread17LinearCombinationIS4_Li8EffLNSG_9ScaleType4KindE0ELNS_15FloatRoundStyleE2ES4_EENS1_11threadblock30GemmIdentityThreadblockSwizzleILi8EEELi4ENS8_13OpMultiplyAddELNS1_23SharedMemoryClearOptionE0ELb0ELb0ELb0ENS5_9NoPermuteENS5_34Tensor4DPermute0213RowMajorInverseILi8ELi4EEESR_vE10SelectBaseISO_vEEEEvNT_6ParamsE)
        /*0098*/ 	.short	0x0210
        /*009a*/ 	.short	0x0170


	//----- nvinfo : EIATTR_SW_WAR
	.align		4
.L_1632:
        /*009c*/ 	.byte	0x04, 0x36
        /*009e*/ 	.short	(.L_1634 - .L_1633)
.L_1633:
        /*00a0*/ 	.word	0x00000008
.L_1634:


//--------------------- .nv.info._ZN7cutlass7Kernel2INS_4gemm6kernel20DefaultGemmUniversalINS_6half_tENS_6layout8RowMajorELNS_16ComplexTransformE0ELi8ES4_S6_LS7_0ELi8ES4_S6_fNS_4arch15OpClassTensorOpENS8_4Sm80ENS1_9GemmShapeILi128ELi128ELi32EEENSB_ILi64ELi64ELi32EEENSB_ILi16ELi8ELi16EEENS_8epilogue6thread17LinearCombinationIS4_Li8EffLNSG_9ScaleType4KindE0ELNS_15FloatRoundStyleE2ES4_EENS1_11threadblock30GemmIdentityThreadblockSwizzleILi8EEELi4ENS8_13OpMultiplyAddELNS1_23SharedMemoryClearOptionE0ELb0ELb0ELb0ENS5_9NoPermuteESR_SR_vE10SelectBaseISO_vEEEEvNT_6ParamsE --------------------------
	.section	.nv.info._ZN7cutlass7Kernel2INS_4gemm6kernel20DefaultGemmUniversalINS_6half_tENS_6layout8RowMajorELNS_16ComplexTransformE0ELi8ES4_S6_LS7_0ELi8ES4_S6_fNS_4arch15OpClassTensorOpENS8_4Sm80ENS1_9GemmShapeILi128ELi128ELi32EEENSB_ILi64ELi64ELi32EEENSB_ILi16ELi8ELi16EEENS_8epilogue6thread17LinearCombinationIS4_Li8EffLNSG_9ScaleType4KindE0ELNS_15FloatRoundStyleE2ES4_EENS1_11threadblock30GemmIdentityThreadblockSwizzleILi8EEELi4ENS8_13OpMultiplyAddELNS1_23SharedMemoryClearOptionE0ELb0ELb0ELb0ENS5_9NoPermuteESR_SR_vE10SelectBaseISO_vEEEEvNT_6ParamsE,"",@"SHT_CUDA_INFO"
	.sectionflags	@""
	.align	4


	//----- nvinfo : EIATTR_CUDA_API_VERSION
	.align		4
        /*0000*/ 	.byte	0x04, 0x37
        /*0002*/ 	.short	(.L_1636 - .L_1635)
.L_1635:
        /*0004*/ 	.word	0x00000082


	//----- nvinfo : EIATTR_KPARAM_INFO
	.align		4
.L_1636:
        /*0008*/ 	.byte	0x04, 0x17
        /*000a*/ 	.short	(.L_1638 - .L_1637)
.L_1637:
        /*000c*/ 	.word	0x00000000
        /*0010*/ 	.short	0x0000
        /*0012*/ 	.short	0x0000
        /*0014*/ 	.byte	0x00, 0xf0, 0xc1, 0x05


	//----- nvinfo : EIATTR_SPARSE_MMA_MASK
	.align		4
.L_1638:
        /*0018*/ 	.byte	0x03, 0x50
        /*001a*/ 	.short	0x0000


	//----- nvinfo : EIATTR_MAXREG_COUNT
	.align		4
        /*001c*/ 	.byte	0x03, 0x1b
        /*001e*/ 	.short	0x00ff


	//----- nvinfo : EIATTR_NUM_BARRIERS
	.align		4
        /*0020*/ 	.byte	0x02, 0x4c
        /*0022*/ 	.byte	0x01
	.zero		1


	//----- nvinfo : EIATTR_MERCURY_ISA_VERSION
	.align		4
        /*0024*/ 	.byte	0x03, 0x5f
        /*0026*/ 	.short	0x0101


	//----- nvinfo : EIATTR_COOP_GROUP_MASK_REGIDS
	.align		4
        /*0028*/ 	.byte	0x04, 0x29
        /*002a*/ 	.short	(.L_1640 - .L_1639)


	//   ....[0]....
.L_1639:
        /*002c*/ 	.word	0xffffffff


	//----- nvinfo : EIATTR_COOP_GROUP_INSTR_OFFSETS
	.align		4
.L_1640:
        /*0030*/ 	.byte	0x04, 0x28
        /*0032*/ 	.short	(.L_1642 - .L_1641)


	//   ....[0]....
.L_1641:
        /*0034*/ 	.word	0x00001390


	//----- nvinfo : EIATTR_EXIT_INSTR_OFFSETS
	.align		4
.L_1642:
        /*0038*/ 	.byte	0x04, 0x1c
        /*003a*/ 	.short	(.L_1644 - .L_1643)


	//   ....[0]....
.L_1643:
        /*003c*/ 	.word	0x000000e0


	//   ....[1]....
        /*0040*/ 	.word	0x00007fa0


	//   ....[2]....
        /*0044*/ 	.word	0x00007fd0


	//   ....[3]....
        /*0048*/ 	.word	0x000080a0


	//----- nvinfo : EIATTR_INDIRECT_BRANCH_TARGETS
	.align		4
.L_1644:
        /*004c*/ 	.byte	0x04, 0x34
        /*004e*/ 	.short	(.L_1646 - .L_1645)


	//   ....[0]....
.L_1645:
        /*0050*/ 	.word	.L_x_3442@srel
        /*0054*/ 	.short	0x0
        /*0056*/ 	.short	0x0
        /*0058*/ 	.word	0x3
        /*005c*/ 	.word	.L_x_3443@srel
        /*0060*/ 	.word	.L_x_3444@srel
        /*0064*/ 	.word	.L_x_3445@srel


	//----- nvinfo : EIATTR_CRS_STACK_SIZE
	.align		4
.L_1646:
        /*0068*/ 	.byte	0x04, 0x1e
        /*006a*/ 	.short	(.L_1648 - .L_1647)
.L_1647:
        /*006c*/ 	.word	0x00000000


	//----- nvinfo : EIATTR_CBANK_PARAM_SIZE
	.align		4
.L_1648:
        /*0070*/ 	.byte	0x03, 0x19
        /*0072*/ 	.short	0x0170


	//----- nvinfo : EIATTR_PARAM_CBANK
	.align		4
        /*0074*/ 	.byte	0x04, 0x0a
        /*0076*/ 	.short	(.L_1650 - .L_1649)
	.align		4
.L_1649:
        /*0078*/ 	.word	index@(.nv.constant0._ZN7cutlass7Kernel2INS_4gemm6kernel20DefaultGemmUniversalINS_6half_tENS_6layout8RowMajorELNS_16ComplexTransformE0ELi8ES4_S6_LS7_0ELi8ES4_S6_fNS_4arch15OpClassTensorOpENS8_4Sm80ENS1_9GemmShapeILi128ELi128ELi32EEENSB_ILi64ELi64ELi32EEENSB_ILi16ELi8ELi16EEENS_8epilogue6thread17LinearCombinationIS4_Li8EffLNSG_9ScaleType4KindE0ELNS_15FloatRoundStyleE2ES4_EENS1_11threadblock30GemmIdentityThreadblockSwizzleILi8EEELi4ENS8_13OpMultiplyAddELNS1_23SharedMemoryClearOptionE0ELb0ELb0ELb0ENS5_9NoPermuteESR_SR_vE10SelectBaseISO_vEEEEvNT_6ParamsE)
        /*007c*/ 	.short	0x0210
        /*007e*/ 	.short	0x0170


	//----- nvinfo : EIATTR_SW_WAR
	.align		4
.L_1650:
        /*0080*/ 	.byte	0x04, 0x36
        /*0082*/ 	.short	(.L_1652 - .L_1651)
.L_1651:
        /*0084*/ 	.word	0x00000008
.L_1652:


//--------------------- .nv.callgraph             --------------------------
	.section	.nv.callgraph,"",@"SHT_CUDA_CALLGRAPH"
	.align	4
	.sectionentsize	8
	.align		4
        /*0000*/ 	.word	0x00000000
	.align		4
        /*0004*/ 	.word	0xffffffff
	.align		4
        /*0008*/ 	.word	index@(_ZN7cutlass7Kernel2INS_4gemm6kernel20DefaultGemmUniversalINS_6half_tENS_6layout8RowMajorELNS_16ComplexTransformE0ELi8ES4_S6_LS7_0ELi8ES4_S6_fNS_4arch15OpClassTensorOpENS8_4Sm80ENS1_9GemmShapeILi128ELi128ELi32EEENSB_ILi64ELi64ELi32EEENSB_ILi16ELi8ELi16EEENS_8epilogue6thread17LinearCombinationIS4_Li8EffLNSG_9ScaleType4KindE0ELNS_15FloatRoundStyleE2ES4_EENS1_11threadblock30GemmIdentityThreadblockSwizzleILi8EEELi4ENS8_13OpMultiplyAddELNS1_23SharedMemoryClearOptionE0ELb0ELb0ELb0ENS5_33Tensor4DPermuteBMM0321ColumnMajorILi12EEENS5_40Tensor4DPermuteBMM0321ColumnMajorInverseILi12EEESU_vE10SelectBaseISO_vEEEEvNT_6ParamsE)
	.align		4
        /*000c*/ 	.word	index@(__assertfail)
	.align		4
        /*0010*/ 	.word	index@(_ZN7cutlass7Kernel2INS_4gemm6kernel20DefaultGemmUniversalINS_6half_tENS_6layout8RowMajorELNS_16ComplexTransformE0ELi8ES4_S6_LS7_0ELi8ES4_S6_fNS_4arch15OpClassTensorOpENS8_4Sm80ENS1_9GemmShapeILi128ELi128ELi32EEENSB_ILi64ELi64ELi32EEENSB_ILi16ELi8ELi16EEENS_8epilogue6thread17LinearCombinationIS4_Li8EffLNSG_9ScaleType4KindE0ELNS_15FloatRoundStyleE2ES4_EENS1_11threadblock30GemmIdentityThreadblockSwizzleILi8EEELi4ENS8_13OpMultiplyAddELNS1_23SharedMemoryClearOptionE0ELb0ELb0ELb0ENS5_9NoPermuteENS5_40Tensor4DPermuteBMM0321ColumnMajorInverseILi12EEEST_vE10SelectBaseISO_vEEEEvNT_6ParamsE)
	.align		4
        /*0014*/ 	.word	index@(__assertfail)
	.align		4
        /*0018*/ 	.word	index@(_ZN7cutlass7Kernel2INS_4gemm6kernel20DefaultGemmUniversalINS_6half_tENS_6layout8RowMajorELNS_16ComplexTransformE0ELi8ES4_S6_LS7_0ELi8ES4_S6_fNS_4arch15OpClassTensorOpENS8_4Sm80ENS1_9GemmShapeILi128ELi128ELi32EEENSB_ILi64ELi64ELi32EEENSB_ILi16ELi8ELi16EEENS_8epilogue6thread17LinearCombinationIS4_Li8EffLNSG_9ScaleType4KindE0ELNS_15FloatRoundStyleE2ES4_EENS1_11threadblock30GemmIdentityThreadblockSwizzleILi8EEELi4ENS8_13OpMultiplyAddELNS1_23SharedMemoryClearOptionE0ELb0ELb0ELb0ENS5_33Tensor4DPermuteBMM0321ColumnMajorILi12EEENS5_40Tensor4DPermuteBMM0321ColumnMajorInverseILi12EEENS5_9NoPermuteEvE10SelectBaseISO_vEEEEvNT_6ParamsE)
	.align		4
        /*001c*/ 	.word	index@(__assertfail)
	.align		4
        /*0020*/ 	.word	index@(_ZN7cutlass7Kernel2INS_4gemm6kernel20DefaultGemmUniversalINS_6half_tENS_6layout8RowMajorELNS_16ComplexTransformE0ELi8ES4_S6_LS7_0ELi8ES4_S6_fNS_4arch15OpClassTensorOpENS8_4Sm80ENS1_9GemmShapeILi128ELi128ELi32EEENSB_ILi64ELi64ELi32EEENSB_ILi16ELi8ELi16EEENS_8epilogue6thread17LinearCombinationIS4_Li8EffLNSG_9ScaleType4KindE0ELNS_15FloatRoundStyleE2ES4_EENS1_11threadblock30GemmIdentityThreadblockSwizzleILi8EEELi4ENS8_13OpMultiplyAddELNS1_23SharedMemoryClearOptionE0ELb0ELb0ELb0ENS5_9NoPermuteENS5_40Tensor4DPermuteBMM0321ColumnMajorInverseILi12EEESR_vE10SelectBaseISO_vEEEEvNT_6ParamsE)
	.align		4
        /*0024*/ 	.word	index@(__assertfail)
	.align		4
        /*0028*/ 	.word	index@(_ZN7cutlass7Kernel2INS_4gemm6kernel20DefaultGemmUniversalINS_6half_tENS_6layout8RowMajorELNS_16ComplexTransformE0ELi8ES4_S6_LS7_0ELi8ES4_S6_fNS_4arch15OpClassTensorOpENS8_4Sm80ENS1_9GemmShapeILi128ELi128ELi32EEENSB_ILi64ELi64ELi32EEENSB_ILi16ELi8ELi16EEENS_8epilogue6thread17LinearCombinationIS4_Li8EffLNSG_9ScaleType4KindE0ELNS_15FloatRoundStyleE2ES4_EENS1_11threadblock30GemmIdentityThreadblockSwizzleILi8EEELi4ENS8_13OpMultiplyAddELNS1_23SharedMemoryClearOptionE0ELb0ELb0ELb0ENS5_33Tensor4DPermuteBMM0321ColumnMajorILi12EEENS5_9NoPermuteENS5_40Tensor4DPermuteBMM0321ColumnMajorInverseILi12EEEvE10SelectBaseISO_vEEEEvNT_6ParamsE)
	.align		4
        /*002c*/ 	.word	index@(__assertfail)
	.align		4
        /*0030*/ 	.word	index@(_ZN7cutlass7Kernel2INS_4gemm6kernel20DefaultGemmUniversalINS_6half_tENS_6layout8RowMajorELNS_16ComplexTransformE0ELi8ES4_S6_LS7_0ELi8ES4_S6_fNS_4arch15OpClassTensorOpENS8_4Sm80ENS1_9GemmShapeILi128ELi128ELi32EEENSB_ILi64ELi64ELi32EEENSB_ILi16ELi8ELi16EEENS_8epilogue6thread17LinearCombinationIS4_Li8EffLNSG_9ScaleType4KindE0ELNS_15FloatRoundStyleE2ES4_EENS1_11threadblock30GemmIdentityThreadblockSwizzleILi8EEELi4ENS8_13OpMultiplyAddELNS1_23SharedMemoryClearOptionE0ELb0ELb0ELb0ENS5_9NoPermuteESR_NS5_40Tensor4DPermuteBMM0321ColumnMajorInverseILi12EEEvE10SelectBaseISO_vEEEEvNT_6ParamsE)
	.align		4
        /*0034*/ 	.word	index@(__assertfail)
	.align		4
        /*0038*/ 	.word	index@(_ZN7cutlass7Kernel2INS_4gemm6kernel20DefaultGemmUniversalINS_6half_tENS_6layout8RowMajorELNS_16ComplexTransformE0ELi8ES4_S6_LS7_0ELi8ES4_S6_fNS_4arch15OpClassTensorOpENS8_4Sm80ENS1_9GemmShapeILi128ELi128ELi32EEENSB_ILi64ELi64ELi32EEENSB_ILi16ELi8ELi16EEENS_8epilogue6thread17LinearCombinationIS4_Li8EffLNSG_9ScaleType4KindE0ELNS_15FloatRoundStyleE2ES4_EENS1_11threadblock30GemmIdentityThreadblockSwizzleILi8EEELi4ENS8_13OpMultiplyAddELNS1_23SharedMemoryClearOptionE0ELb0ELb0ELb0ENS5_30Tensor4DPermuteBMM0213RowMajorILi12EEENS5_37Tensor4DPermuteBMM0213RowMajorInverseILi12EEESU_vE10SelectBaseISO_vEEEEvNT_6ParamsE)
	.align		4
        /*003c*/ 	.word	index@(__assertfail)
	.align		4
        /*0040*/ 	.word	index@(_ZN7cutlass7Kernel2INS_4gemm6kernel20DefaultGemmUniversalINS_6half_tENS_6layout8RowMajorELNS_16ComplexTransformE0ELi8ES4_S6_LS7_0ELi8ES4_S6_fNS_4arch15OpClassTensorOpENS8_4Sm80ENS1_9GemmShapeILi128ELi128ELi32EEENSB_ILi64ELi64ELi32EEENSB_ILi16ELi8ELi16EEENS_8epilogue6thread17LinearCombinationIS4_Li8EffLNSG_9ScaleType4KindE0ELNS_15FloatRoundStyleE2ES4_EENS1_11threadblock30GemmIdentityThreadblockSwizzleILi8EEELi4ENS8_13OpMultiplyAddELNS1_23SharedMemoryClearOptionE0ELb0ELb0ELb0ENS5_30Tensor4DPermuteBMM0213RowMajorILi12EEENS5_9NoPermuteENS5_37Tensor4DPermuteBMM0213RowMajorInverseILi12EEEvE10SelectBaseISO_vEEEEvNT_6ParamsE)
	.align		4
        /*0044*/ 	.word	index@(__assertfail)
	.align		4
        /*0048*/ 	.word	index@(_ZN7cutlass7Kernel2INS_4gemm6kernel20DefaultGemmUniversalINS_6half_tENS_6layout8RowMajorELNS_16ComplexTransformE0ELi8ES4_S6_LS7_0ELi8ES4_S6_fNS_4arch15OpClassTensorOpENS8_4Sm80ENS1_9GemmShapeILi128ELi128ELi32EEENSB_ILi64ELi64ELi32EEENSB_ILi16ELi8ELi16EEENS_8epilogue6thread17LinearCombinationIS4_Li8EffLNSG_9ScaleType4KindE0ELNS_15FloatRoundStyleE2ES4_EENS1_11threadblock30GemmIdentityThreadblockSwizzleILi8EEELi4ENS8_13OpMultiplyAddELNS1_23SharedMemoryClearOptionE0ELb0ELb0ELb0ENS5_9NoPermuteESR_NS5_37Tensor4DPermuteBMM0213RowMajorInverseILi12EEEvE10SelectBaseISO_vEEEEvNT_6ParamsE)
	.align		4
        /*004c*/ 	.word	index@(__assertfail)
	.align		4
        /*0050*/ 	.word	index@(_ZN7cutlass7Kernel2INS_4gemm6kernel20DefaultGemmUniversalINS_6half_tENS_6layout8RowMajorELNS_16ComplexTransformE0ELi8ES4_S6_LS7_0ELi8ES4_S6_fNS_4arch15OpClassTensorOpENS8_4Sm80ENS1_9GemmShapeILi128ELi128ELi32EEENSB_ILi64ELi64ELi32EEENSB_ILi16ELi8ELi16EEENS_8epilogue6thread17LinearCombinationIS4_Li8EffLNSG_9ScaleType4KindE0ELNS_15FloatRoundStyleE2ES4_EENS1_11threadblock30GemmIdentityThreadblockSwizzleILi8EEELi4ENS8_13OpMultiplyAddELNS1_23SharedMemoryClearOptionE0ELb0ELb0ELb0ENS5_30Tensor4DPermuteBMM0213RowMajorILi12EEENS5_37Tensor4DPermuteBMM0213RowMajorInverseILi12EEENS5_9NoPermuteEvE10SelectBaseISO_vEEEEvNT_6ParamsE)
	.align		4
        /*0054*/ 	.word	index@(__assertfail)
	.align		4
        /*0058*/ 	.word	index@(_ZN7cutlass7Kernel2INS_4gemm6kernel20DefaultGemmUniversalINS_6half_tENS_6layout8RowMajorELNS_16ComplexTransformE0ELi8ES4_S6_LS7_0ELi8ES4_S6_fNS_4arch15OpClassTensorOpENS8_4Sm80ENS1_9GemmShapeILi128ELi128ELi32EEENSB_ILi64ELi64ELi32EEENSB_ILi16ELi8ELi16EEENS_8epilogue6thread17LinearCombinationIS4_Li8EffLNSG_9ScaleType4KindE0ELNS_15FloatRoundStyleE2ES4_EENS1_11threadblock30GemmIdentityThreadblockSwizzleILi8EEELi4ENS8_13OpMultiplyAddELNS1_23SharedMemoryClearOptionE0ELb0ELb0ELb0ENS5_9NoPermuteENS5_37Tensor4DPermuteBMM0213RowMajorInverseILi12EEESR_vE10SelectBaseISO_vEEEEvNT_6ParamsE)
	.align		4
        /*005c*/ 	.word	index@(__assertfail)
	.align		4
        /*0060*/ 	.word	index@(_ZN7cutlass7Kernel2INS_4gemm6kernel20DefaultGemmUniversalINS_6half_tENS_6layout11ColumnMajorELNS_16ComplexTransformE0ELi8ES4_S6_LS7_0ELi8ES4_NS5_8RowMajorEfNS_4arch15OpClassTensorOpENS9_4Sm80ENS1_9GemmShapeILi128ELi128ELi32EEENSC_ILi64ELi64ELi32EEENSC_ILi16ELi8ELi16EEENS_8epilogue6thread17LinearCombinationIS4_Li8EffLNSH_9ScaleType4KindE0ELNS_15FloatRoundStyleE2ES4_EENS1_11threadblock30GemmIdentityThreadblockSwizzleILi8EEELi4ENS9_13OpMultiplyAddELNS1_23SharedMemoryClearOptionE0ELb0ELb0ELb0ENS5_31Tensor5DPermute02413ColumnMajorILi16ELi3ELi8EEENS5_34Tensor4DPermute0213RowMajorInverseILi8ELi4EEESV_vE10SelectBaseISP_vEEEEvNT_6ParamsE)
	.align		4
        /*0064*/ 	.word	index@(__assertfail)
	.align		4
        /*0068*/ 	.word	index@(_ZN7cutlass7Kernel2INS_4gemm6kernel20DefaultGemmUniversalINS_6half_tENS_6layout11ColumnMajorELNS_16ComplexTransformE0ELi8ES4_S6_LS7_0ELi8ES4_NS5_8RowMajorEfNS_4arch15OpClassTensorOpENS9_4Sm80ENS1_9GemmShapeILi128ELi128ELi32EEENSC_ILi64ELi64ELi32EEENSC_ILi16ELi8ELi16EEENS_8epilogue6thread17LinearCombinationIS4_Li8EffLNSH_9ScaleType4KindE0ELNS_15FloatRoundStyleE2ES4_EENS1_11threadblock30GemmIdentityThreadblockSwizzleILi8EEELi4ENS9_13OpMultiplyAddELNS1_23SharedMemoryClearOptionE0ELb0ELb0ELb0ENS5_9NoPermuteENS5_34Tensor4DPermute0213RowMajorInverseILi8ELi4EEESU_vE10SelectBaseISP_vEEEEvNT_6ParamsE)
	.align		4
        /*006c*/ 	.word	index@(__assertfail)
	.align		4
        /*0070*/ 	.word	index@(_ZN7cutlass7Kernel2INS_4gemm6kernel20DefaultGemmUniversalINS_6half_tENS_6layout11ColumnMajorELNS_16ComplexTransformE0ELi8ES4_S6_LS7_0ELi8ES4_NS5_8RowMajorEfNS_4arch15OpClassTensorOpENS9_4Sm80ENS1_9GemmShapeILi128ELi128ELi32EEENSC_ILi64ELi64ELi32EEENSC_ILi16ELi8ELi16EEENS_8epilogue6thread17LinearCombinationIS4_Li8EffLNSH_9ScaleType4KindE0ELNS_15FloatRoundStyleE2ES4_EENS1_11threadblock30GemmIdentityThreadblockSwizzleILi8EEELi4ENS9_13OpMultiplyAddELNS1_23SharedMemoryClearOptionE0ELb0ELb0ELb0ENS5_31Tensor5DPermute02413ColumnMajorILi16ELi3ELi8EEENS5_9NoPermuteESU_vE10SelectBaseISP_vEEEEvNT_6ParamsE)
	.align		4
        /*0074*/ 	.word	index@(__assertfail)
	.align		4
        /*0078*/ 	.word	index@(_ZN7cutlass7Kernel2INS_4gemm6kernel20DefaultGemmUniversalINS_6half_tENS_6layout11ColumnMajorELNS_16ComplexTransformE0ELi8ES4_S6_LS7_0ELi8ES4_NS5_8RowMajorEfNS_4arch15OpClassTensorOpENS9_4Sm80ENS1_9GemmShapeILi128ELi128ELi32EEENSC_ILi64ELi64ELi32EEENSC_ILi16ELi8ELi16EEENS_8epilogue6thread17LinearCombinationIS4_Li8EffLNSH_9ScaleType4KindE0ELNS_15FloatRoundStyleE2ES4_EENS1_11threadblock30GemmIdentityThreadblockSwizzleILi8EEELi4ENS9_13OpMultiplyAddELNS1_23SharedMemoryClearOptionE0ELb0ELb0ELb0ENS5_31Tensor5DPermute02413ColumnMajorILi16ELi3ELi8EEENS5_34Tensor4DPermute0213RowMajorInverseILi8ELi4EEENS5_9NoPermuteEvE10SelectBaseISP_vEEEEvNT_6ParamsE)
	.align		4
        /*007c*/ 	.word	index@(__assertfail)
	.align		4
        /*0080*/ 	.word	index@(_ZN7cutlass7Kernel2INS_4gemm6kernel20DefaultGemmUniversalINS_6half_tENS_6layout11ColumnMajorELNS_16ComplexTransformE0ELi8ES4_S6_LS7_0ELi8ES4_NS5_8RowMajorEfNS_4arch15OpClassTensorOpENS9_4Sm80ENS1_9GemmShapeILi128ELi128ELi32EEENSC_ILi64ELi64ELi32EEENSC_ILi16ELi8ELi16EEENS_8epilogue6thread17LinearCombinationIS4_Li8EffLNSH_9ScaleType4KindE0ELNS_15FloatRoundStyleE2ES4_EENS1_11threadblock30GemmIdentityThreadblockSwizzleILi8EEELi4ENS9_13OpMultiplyAddELNS1_23SharedMemoryClearOptionE0ELb0ELb0ELb0ENS5_31Tensor5DPermute02413ColumnMajorILi16ELi3ELi8EEENS5_9NoPermuteENS5_34Tensor4DPermute0213RowMajorInverseILi8ELi4EEEvE10SelectBaseISP_vEEEEvNT_6ParamsE)
	.align		4
        /*0084*/ 	.word	index@(__assertfail)
	.align		4
        /*0088*/ 	.word	index@(_ZN7cutlass7Kernel2INS_4gemm6kernel20DefaultGemmUniversalINS_6half_tENS_6layout11ColumnMajorELNS_16ComplexTransformE0ELi8ES4_S6_LS7_0ELi8ES4_NS5_8RowMajorEfNS_4arch15OpClassTensorOpENS9_4Sm80ENS1_9GemmShapeILi128ELi128ELi32EEENSC_ILi64ELi64ELi32EEENSC_ILi16ELi8ELi16EEENS_8epilogue6thread17LinearCombinationIS4_Li8EffLNSH_9ScaleType4KindE0ELNS_15FloatRoundStyleE2ES4_EENS1_11threadblock30GemmIdentityThreadblockSwizzleILi8EEELi4ENS9_13OpMultiplyAddELNS1_23SharedMemoryClearOptionE0ELb0ELb0ELb0ENS5_9NoPermuteESS_NS5_34Tensor4DPermute0213RowMajorInverseILi8ELi4EEEvE10SelectBaseISP_vEEEEvNT_6ParamsE)
	.align		4
        /*008c*/ 	.word	index@(__assertfail)
	.align		4
        /*0090*/ 	.word	index@(_ZN7cutlass7Kernel2INS_4gemm6kernel20DefaultGemmUniversalINS_6half_tENS_6layout11ColumnMajorELNS_16ComplexTransformE0ELi8ES4_S6_LS7_0ELi8ES4_NS5_8RowMajorEfNS_4arch15OpClassTensorOpENS9_4Sm80ENS1_9GemmShapeILi128ELi128ELi32EEENSC_ILi64ELi64ELi32EEENSC_ILi16ELi8ELi16EEENS_8epilogue6thread17LinearCombinationIS4_Li8EffLNSH_9ScaleType4KindE0ELNS_15FloatRoundStyleE2ES4_EENS1_11threadblock30GemmIdentityThreadblockSwizzleILi8EEELi4ENS9_13OpMultiplyAddELNS1_23SharedMemoryClearOptionE0ELb0ELb0ELb0ENS5_28Tensor5DPermute20314RowMajorILi16ELi3ELi8EEENS5_34Tensor4DPermute0213RowMajorInverseILi8ELi4EEENS5_37Tensor4DPermute0213ColumnMajorInverseILi8ELi4EEEvE10SelectBaseISP_vEEEEvNT_6ParamsE)
	.align		4
        /*0094*/ 	.word	index@(__assertfail)
	.align		4
        /*0098*/ 	.word	index@(_ZN7cutlass7Kernel2INS_4gemm6kernel20DefaultGemmUniversalINS_6half_tENS_6layout11ColumnMajorELNS_16ComplexTransformE0ELi8ES4_S6_LS7_0ELi8ES4_NS5_8RowMajorEfNS_4arch15OpClassTensorOpENS9_4Sm80ENS1_9GemmShapeILi128ELi128ELi32EEENSC_ILi64ELi64ELi32EEENSC_ILi16ELi8ELi16EEENS_8epilogue6thread17LinearCombinationIS4_Li8EffLNSH_9ScaleType4KindE0ELNS_15FloatRoundStyleE2ES4_EENS1_11threadblock30GemmIdentityThreadblockSwizzleILi8EEELi4ENS9_13OpMultiplyAddELNS1_23SharedMemoryClearOptionE0ELb0ELb0ELb0ENS5_9NoPermuteENS5_34Tensor4DPermute0213RowMajorInverseILi8ELi4EEENS5_37Tensor4DPermute0213ColumnMajorInverseILi8ELi4EEEvE10SelectBaseISP_vEEEEvNT_6ParamsE)
	.align		4
        /*009c*/ 	.word	index@(__assertfail)
	.align		4
        /*00a0*/ 	.word	index@(_ZN7cutlass7Kernel2INS_4gemm6kernel20DefaultGemmUniversalINS_6half_tENS_6layout11ColumnMajorELNS_16ComplexTransformE0ELi8ES4_S6_LS7_0ELi8ES4_NS5_8RowMajorEfNS_4arch15OpClassTensorOpENS9_4Sm80ENS1_9GemmShapeILi128ELi128ELi32EEENSC_ILi64ELi64ELi32EEENSC_ILi16ELi8ELi16EEENS_8epilogue6thread17LinearCombinationIS4_Li8EffLNSH_9ScaleType4KindE0ELNS_15FloatRoundStyleE2ES4_EENS1_11threadblock30GemmIdentityThreadblockSwizzleILi8EEELi4ENS9_13OpMultiplyAddELNS1_23SharedMemoryClearOptionE0ELb0ELb0ELb0ENS5_28Tensor5DPermute20314RowMajorILi16ELi3ELi8EEENS5_9NoPermuteESU_vE10SelectBaseISP_vEEEEvNT_6ParamsE)
	.align		4
        /*00a4*/ 	.word	index@(__assertfail)
	.align		4
        /*00a8*/ 	.word	index@(_ZN7cutlass7Kernel2INS_4gemm6kernel20DefaultGemmUniversalINS_6half_tENS_6layout11ColumnMajorELNS_16ComplexTransformE0ELi8ES4_S6_LS7_0ELi8ES4_NS5_8RowMajorEfNS_4arch15OpClassTensorOpENS9_4Sm80ENS1_9GemmShapeILi128ELi128ELi32EEENSC_ILi64ELi64ELi32EEENSC_ILi16ELi8ELi16EEENS_8epilogue6thread17LinearCombinationIS4_Li8EffLNSH_9ScaleType4KindE0ELNS_15FloatRoundStyleE2ES4_EENS1_11threadblock30GemmIdentityThreadblockSwizzleILi8EEELi4ENS9_13OpMultiplyAddELNS1_23SharedMemoryClearOptionE0ELb0ELb0ELb0ENS5_28Tensor5DPermute20314RowMajorILi16ELi3ELi8EEENS5_9NoPermuteENS5_37Tensor4DPermute0213ColumnMajorInverseILi8ELi4EEEvE10SelectBaseISP_vEEEEvNT_6ParamsE)
	.align		4
        /*00ac*/ 	.word	index@(__assertfail)
	.align		4
        /*00b0*/ 	.word	index@(_ZN7cutlass7Kernel2INS_4gemm6kernel20DefaultGemmUniversalINS_6half_tENS_6layout11ColumnMajorELNS_16ComplexTransformE0ELi8ES4_S6_LS7_0ELi8ES4_NS5_8RowMajorEfNS_4arch15OpClassTensorOpENS9_4Sm80ENS1_9GemmShapeILi128ELi128ELi32EEENSC_ILi64ELi64ELi32EEENSC_ILi16ELi8ELi16EEENS_8epilogue6thread17LinearCombinationIS4_Li8EffLNSH_9ScaleType4KindE0ELNS_15FloatRoundStyleE2ES4_EENS1_11threadblock30GemmIdentityThreadblockSwizzleILi8EEELi4ENS9_13OpMultiplyAddELNS1_23SharedMemoryClearOptionE0ELb0ELb0ELb0ENS5_9NoPermuteESS_NS5_37Tensor4DPermute0213ColumnMajorInverseILi8ELi4EEEvE10SelectBaseISP_vEEEEvNT_6ParamsE)
	.align		4
        /*00b4*/ 	.word	index@(__assertfail)
	.align		4
        /*00b8*/ 	.word	index@(_ZN7cutlass7Kernel2INS_4gemm6kernel20DefaultGemmUniversalINS_6half_tENS_6layout11ColumnMajorELNS_16ComplexTransformE0ELi8ES4_S6_LS7_0ELi8ES4_NS5_8RowMajorEfNS_4arch15OpClassTensorOpENS9_4Sm80ENS1_9GemmShapeILi128ELi128ELi32EEENSC_ILi64ELi64ELi32EEENSC_ILi16ELi8ELi16EEENS_8epilogue6thread17LinearCombinationIS4_Li8EffLNSH_9ScaleType4KindE0ELNS_15FloatRoundStyleE2ES4_EENS1_11threadblock30GemmIdentityThreadblockSwizzleILi8EEELi4ENS9_13OpMultiplyAddELNS1_23SharedMemoryClearOptionE0ELb0ELb0ELb0ENS5_28Tensor5DPermute20314RowMajorILi16ELi3ELi8EEENS5_34Tensor4DPermute0213RowMajorInverseILi8ELi4EEENS5_9NoPermuteEvE10SelectBaseISP_vEEEEvNT_6ParamsE)
	.align		4
        /*00bc*/ 	.word	index@(__assertfail)
	.align		4
        /*00c0*/ 	.word	index@(_ZN7cutlass7Kernel2INS_4gemm6kernel20DefaultGemmUniversalINS_6half_tENS_6layout11ColumnMajorELNS_16ComplexTransformE0ELi8ES4_S6_LS7_0ELi8ES4_NS5_8RowMajorEfNS_4arch15OpClassTensorOpENS9_4Sm80ENS1_9GemmShapeILi128ELi128ELi32EEENSC_ILi64ELi64ELi32EEENSC_ILi16ELi8ELi16EEENS_8epilogue6thread17LinearCombinationIS4_Li8EffLNSH_9ScaleType4KindE0ELNS_15FloatRoundStyleE2ES4_EENS1_11threadblock30GemmIdentityThreadblockSwizzleILi8EEELi4ENS9_13OpMultiplyAddELNS1_23SharedMemoryClearOptionE0ELb0ELb0ELb0ENS5_9NoPermuteENS5_34Tensor4DPermute0213RowMajorInverseILi8ELi4EEESS_vE10SelectBaseISP_vEEEEvNT_6ParamsE)
	.align		4
        /*00c4*/ 	.word	index@(__assertfail)
	.align		4
        /*00c8*/ 	.word	index@(_ZN7cutlass7Kernel2INS_4gemm6kernel20DefaultGemmUniversalINS_6half_tENS_6layout8RowMajorELNS_16ComplexTransformE0ELi8ES4_S6_LS7_0ELi8ES4_S6_fNS_4arch15OpClassTensorOpENS8_4Sm80ENS1_9GemmShapeILi128ELi128ELi32EEENSB_ILi64ELi64ELi32EEENSB_ILi16ELi8ELi16EEENS_8epilogue6thread17LinearCombinationIS4_Li8EffLNSG_9ScaleType4KindE0ELNS_15FloatRoundStyleE2ES4_EENS1_11threadblock30GemmIdentityThreadblockSwizzleILi8EEELi4ENS8_13OpMultiplyAddELNS1_23SharedMemoryClearOptionE0ELb0ELb0ELb0ENS5_31Tensor5DPermute02413ColumnMajorILi16ELi3ELi8EEENS5_37Tensor4DPermute0213ColumnMajorInverseILi8ELi4EEENS5_38Tensor5DPermute02413ColumnMajorInverseILi16ELi3ELi8EEEvE10SelectBaseISO_vEEEEvNT_6ParamsE)
	.align		4
        /*00cc*/ 	.word	index@(__assertfail)
	.align		4
        /*00d0*/ 	.word	index@(_ZN7cutlass7Kernel2INS_4gemm6kernel20DefaultGemmUniversalINS_6half_tENS_6layout8RowMajorELNS_16ComplexTransformE0ELi8ES4_S6_LS7_0ELi8ES4_S6_fNS_4arch15OpClassTensorOpENS8_4Sm80ENS1_9GemmShapeILi128ELi128ELi32EEENSB_ILi64ELi64ELi32EEENSB_ILi16ELi8ELi16EEENS_8epilogue6thread17LinearCombinationIS4_Li8EffLNSG_9ScaleType4KindE0ELNS_15FloatRoundStyleE2ES4_EENS1_11threadblock30GemmIdentityThreadblockSwizzleILi8EEELi4ENS8_13OpMultiplyAddELNS1_23SharedMemoryClearOptionE0ELb0ELb0ELb0ENS5_9NoPermuteENS5_37Tensor4DPermute0213ColumnMajorInverseILi8ELi4EEENS5_38Tensor5DPermute02413ColumnMajorInverseILi16ELi3ELi8EEEvE10SelectBaseISO_vEEEEvNT_6ParamsE)
	.align		4
        /*00d4*/ 	.word	index@(__assertfail)
	.align		4
        /*00d8*/ 	.word	index@(_ZN7cutlass7Kernel2INS_4gemm6kernel20DefaultGemmUniversalINS_6half_tENS_6layout8RowMajorELNS_16ComplexTransformE0ELi8ES4_S6_LS7_0ELi8ES4_S6_fNS_4arch15OpClassTensorOpENS8_4Sm80ENS1_9GemmShapeILi128ELi128ELi32EEENSB_ILi64ELi64ELi32EEENSB_ILi16ELi8ELi16EEENS_8epilogue6thread17LinearCombinationIS4_Li8EffLNSG_9ScaleType4KindE0ELNS_15FloatRoundStyleE2ES4_EENS1_11threadblock30GemmIdentityThreadblockSwizzleILi8EEELi4ENS8_13OpMultiplyAddELNS1_23SharedMemoryClearOptionE0ELb0ELb0ELb0ENS5_31Tensor5DPermute02413ColumnMajorILi16ELi3ELi8EEENS5_9NoPermuteEST_vE10SelectBaseISO_vEEEEvNT_6ParamsE)
	.align		4
        /*00dc*/ 	.word	index@(__assertfail)
	.align		4
        /*00e0*/ 	.word	index@(_ZN7cutlass7Kernel2INS_4gemm6kernel20DefaultGemmUniversalINS_6half_tENS_6layout8RowMajorELNS_16ComplexTransformE0ELi8ES4_S6_LS7_0ELi8ES4_S6_fNS_4arch15OpClassTensorOpENS8_4Sm80ENS1_9GemmShapeILi128ELi128ELi32EEENSB_ILi64ELi64ELi32EEENSB_ILi16ELi8ELi16EEENS_8epilogue6thread17LinearCombinationIS4_Li8EffLNSG_9ScaleType4KindE0ELNS_15FloatRoundStyleE2ES4_EENS1_11threadblock30GemmIdentityThreadblockSwizzleILi8EEELi4ENS8_13OpMultiplyAddELNS1_23SharedMemoryClearOptionE0ELb0ELb0ELb0ENS5_31Tensor5DPermute02413ColumnMajorILi16ELi3ELi8EEENS5_37Tensor4DPermute0213ColumnMajorInverseILi8ELi4EEENS5_9NoPermuteEvE10SelectBaseISO_vEEEEvNT_6ParamsE)
	.align		4
        /*00e4*/ 	.word	index@(__assertfail)
	.align		4
        /*00e8*/ 	.word	index@(_ZN7cutlass7Kernel2INS_4gemm6kernel20DefaultGemmUniversalINS_6half_tENS_6layout8RowMajorELNS_16ComplexTransformE0ELi8ES4_S6_LS7_0ELi8ES4_S6_fNS_4arch15OpClassTensorOpENS8_4Sm80ENS1_9GemmShapeILi128ELi128ELi32EEENSB_ILi64ELi64ELi32EEENSB_ILi16ELi8ELi16EEENS_8epilogue6thread17LinearCombinationIS4_Li8EffLNSG_9ScaleType4KindE0ELNS_15FloatRoundStyleE2ES4_EENS1_11threadblock30GemmIdentityThreadblockSwizzleILi8EEELi4ENS8_13OpMultiplyAddELNS1_23SharedMemoryClearOptionE0ELb0ELb0ELb0ENS5_9NoPermuteENS5_37Tensor4DPermute0213ColumnMajorInverseILi8ELi4EEESR_vE10SelectBaseISO_vEEEEvNT_6ParamsE)
	.align		4
        /*00ec*/ 	.word	index@(__assertfail)
	.align		4
        /*00f0*/ 	.word	index@(_ZN7cutlass7Kernel2INS_4gemm6kernel20DefaultGemmUniversalINS_6half_tENS_6layout8RowMajorELNS_16ComplexTransformE0ELi8ES4_S6_LS7_0ELi8ES4_S6_fNS_4arch15OpClassTensorOpENS8_4Sm80ENS1_9GemmShapeILi128ELi128ELi32EEENSB_ILi64ELi64ELi32EEENSB_ILi16ELi8ELi16EEENS_8epilogue6thread17LinearCombinationIS4_Li8EffLNSG_9ScaleType4KindE0ELNS_15FloatRoundStyleE2ES4_EENS1_11threadblock30GemmIdentityThreadblockSwizzleILi8EEELi4ENS8_13OpMultiplyAddELNS1_23SharedMemoryClearOptionE0ELb0ELb0ELb0ENS5_31Tensor5DPermute02413ColumnMajorILi16ELi3ELi8EEENS5_9NoPermuteENS5_38Tensor5DPermute02413ColumnMajorInverseILi16ELi3ELi8EEEvE10SelectBaseISO_vEEEEvNT_6ParamsE)
	.align		4
        /*00f4*/ 	.word	index@(__assertfail)
	.align		4
        /*00f8*/ 	.word	index@(_ZN7cutlass7Kernel2INS_4gemm6kernel20DefaultGemmUniversalINS_6half_tENS_6layout8RowMajorELNS_16ComplexTransformE0ELi8ES4_S6_LS7_0ELi8ES4_S6_fNS_4arch15OpClassTensorOpENS8_4Sm80ENS1_9GemmShapeILi128ELi128ELi32EEENSB_ILi64ELi64ELi32EEENSB_ILi16ELi8ELi16EEENS_8epilogue6thread17LinearCombinationIS4_Li8EffLNSG_9ScaleType4KindE0ELNS_15FloatRoundStyleE2ES4_EENS1_11threadblock30GemmIdentityThreadblockSwizzleILi8EEELi4ENS8_13OpMultiplyAddELNS1_23SharedMemoryClearOptionE0ELb0ELb0ELb0ENS5_9NoPermuteESR_NS5_38Tensor5DPermute02413ColumnMajorInverseILi16ELi3ELi8EEEvE10SelectBaseISO_vEEEEvNT_6ParamsE)
	.align		4
        /*00fc*/ 	.word	index@(__assertfail)
	.align		4
        /*0100*/ 	.word	index@(_ZN7cutlass7Kernel2INS_4gemm6kernel20DefaultGemmUniversalINS_6half_tENS_6layout8RowMajorELNS_16ComplexTransformE0ELi8ES4_S6_LS7_0ELi8ES4_S6_fNS_4arch15OpClassTensorOpENS8_4Sm80ENS1_9GemmShapeILi128ELi128ELi32EEENSB_ILi64ELi64ELi32EEENSB_ILi16ELi8ELi16EEENS_8epilogue6thread17LinearCombinationIS4_Li8EffLNSG_9ScaleType4KindE0ELNS_15FloatRoundStyleE2ES4_EENS1_11threadblock30GemmIdentityThreadblockSwizzleILi8EEELi4ENS8_13OpMultiplyAddELNS1_23SharedMemoryClearOptionE0ELb0ELb0ELb0ENS5_28Tensor5DPermute20314RowMajorILi16ELi3ELi8EEENS5_34Tensor4DPermute0213RowMajorInverseILi8ELi4EEESU_vE10SelectBaseISO_vEEEEvNT_6ParamsE)
	.align		4
        /*0104*/ 	.word	index@(__assertfail)
	.align		4
        /*0108*/ 	.word	index@(_ZN7cutlass7Kernel2INS_4gemm6kernel20DefaultGemmUniversalINS_6half_tENS_6layout8RowMajorELNS_16ComplexTransformE0ELi8ES4_S6_LS7_0ELi8ES4_S6_fNS_4arch15OpClassTensorOpENS8_4Sm80ENS1_9GemmShapeILi128ELi128ELi32EEENSB_ILi64ELi64ELi32EEENSB_ILi16ELi8ELi16EEENS_8epilogue6thread17LinearCombinationIS4_Li8EffLNSG_9ScaleType4KindE0ELNS_15FloatRoundStyleE2ES4_EENS1_11threadblock30GemmIdentityThreadblockSwizzleILi8EEELi4ENS8_13OpMultiplyAddELNS1_23SharedMemoryClearOptionE0ELb0ELb0ELb0ENS5_9NoPermuteENS5_34Tensor4DPermute0213RowMajorInverseILi8ELi4EEEST_vE10SelectBaseISO_vEEEEvNT_6ParamsE)
	.align		4
        /*010c*/ 	.word	index@(__assertfail)
	.align		4
        /*0110*/ 	.word	index@(_ZN7cutlass7Kernel2INS_4gemm6kernel20DefaultGemmUniversalINS_6half_tENS_6layout8RowMajorELNS_16ComplexTransformE0ELi8ES4_S6_LS7_0ELi8ES4_S6_fNS_4arch15OpClassTensorOpENS8_4Sm80ENS1_9GemmShapeILi128ELi128ELi32EEENSB_ILi64ELi64ELi32EEENSB_ILi16ELi8ELi16EEENS_8epilogue6thread17LinearCombinationIS4_Li8EffLNSG_9ScaleType4KindE0ELNS_15FloatRoundStyleE2ES4_EENS1_11threadblock30GemmIdentityThreadblockSwizzleILi8EEELi4ENS8_13OpMultiplyAddELNS1_23SharedMemoryClearOptionE0ELb0ELb0ELb0ENS5_28Tensor5DPermute20314RowMajorILi16ELi3ELi8EEENS5_9NoPermuteEST_vE10SelectBaseISO_vEEEEvNT_6ParamsE)
	.align		4
        /*0114*/ 	.word	index@(__assertfail)
	.align		4
        /*0118*/ 	.word	index@(_ZN7cutlass7Kernel2INS_4gemm6kernel20DefaultGemmUniversalINS_6half_tENS_6layout8RowMajorELNS_16ComplexTransformE0ELi8ES4_S6_LS7_0ELi8ES4_S6_fNS_4arch15OpClassTensorOpENS8_4Sm80ENS1_9GemmShapeILi128ELi128ELi32EEENSB_ILi64ELi64ELi32EEENSB_ILi16ELi8ELi16EEENS_8epilogue6thread17LinearCombinationIS4_Li8EffLNSG_9ScaleType4KindE0ELNS_15FloatRoundStyleE2ES4_EENS1_11threadblock30GemmIdentityThreadblockSwizzleILi8EEELi4ENS8_13OpMultiplyAddELNS1_23SharedMemoryClearOptionE0ELb0ELb0ELb0ENS5_28Tensor5DPermute20314RowMajorILi16ELi3ELi8EEENS5_9NoPermuteENS5_34Tensor4DPermute0213RowMajorInverseILi8ELi4EEEvE10SelectBaseISO_vEEEEvNT_6ParamsE)
	.align		4
        /*011c*/ 	.word	index@(__assertfail)
	.align		4
        /*0120*/ 	.word	index@(_ZN7cutlass7Kernel2INS_4gemm6kernel20DefaultGemmUniversalINS_6half_tENS_6layout8RowMajorELNS_16ComplexTransformE0ELi8ES4_S6_LS7_0ELi8ES4_S6_fNS_4arch15OpClassTensorOpENS8_4Sm80ENS1_9GemmShapeILi128ELi128ELi32EEENSB_ILi64ELi64ELi32EEENSB_ILi16ELi8ELi16EEENS_8epilogue6thread17LinearCombinationIS4_Li8EffLNSG_9ScaleType4KindE0ELNS_15FloatRoundStyleE2ES4_EENS1_11threadblock30GemmIdentityThreadblockSwizzleILi8EEELi4ENS8_13OpMultiplyAddELNS1_23SharedMemoryClearOptionE0ELb0ELb0ELb0ENS5_9NoPermuteESR_NS5_34Tensor4DPermute0213RowMajorInverseILi8ELi4EEEvE10SelectBaseISO_vEEEEvNT_6ParamsE)
	.align		4
        /*0124*/ 	.word	index@(__assertfail)
	.align		4
        /*0128*/ 	.word	index@(_ZN7cutlass7Kernel2INS_4gemm6kernel20DefaultGemmUniversalINS_6half_tENS_6layout8RowMajorELNS_16ComplexTransformE0ELi8ES4_S6_LS7_0ELi8ES4_S6_fNS_4arch15OpClassTensorOpENS8_4Sm80ENS1_9GemmShapeILi128ELi128ELi32EEENSB_ILi64ELi64ELi32EEENSB_ILi16ELi8ELi16EEENS_8epilogue6thread17LinearCombinationIS4_Li8EffLNSG_9ScaleType4KindE0ELNS_15FloatRoundStyleE2ES4_EENS1_11threadblock30GemmIdentityThreadblockSwizzleILi8EEELi4ENS8_13OpMultiplyAddELNS1_23SharedMemoryClearOptionE0ELb0ELb0ELb0ENS5_28Tensor5DPermute20314RowMajorILi16ELi3ELi8EEENS5_34Tensor4DPermute0213RowMajorInverseILi8ELi4EEENS5_9NoPermuteEvE10SelectBaseISO_vEEEEvNT_6ParamsE)
	.align		4
        /*012c*/ 	.word	index@(__assertfail)
	.align		4
        /*0130*/ 	.word	index@(_ZN7cutlass7Kernel2INS_4gemm6kernel20DefaultGemmUniversalINS_6half_tENS_6layout8RowMajorELNS_16ComplexTransformE0ELi8ES4_S6_LS7_0ELi8ES4_S6_fNS_4arch15OpClassTensorOpENS8_4Sm80ENS1_9GemmShapeILi128ELi128ELi32EEENSB_ILi64ELi64ELi32EEENSB_ILi16ELi8ELi16EEENS_8epilogue6thread17LinearCombinationIS4_Li8EffLNSG_9ScaleType4KindE0ELNS_15FloatRoundStyleE2ES4_EENS1_11threadblock30GemmIdentityThreadblockSwizzleILi8EEELi4ENS8_13OpMultiplyAddELNS1_23SharedMemoryClearOptionE0ELb0ELb0ELb0ENS5_9NoPermuteENS5_34Tensor4DPermute0213RowMajorInverseILi8ELi4EEESR_vE10SelectBaseISO_vEEEEvNT_6ParamsE)
	.align		4
        /*0134*/ 	.word	index@(__assertfail)
	.align		4
        /*0138*/ 	.word	0x00000000
	.align		4
        /*013c*/ 	.word	0xfffffffe
	.align		4
        /*0140*/ 	.word	0x00000000
	.align		4
        /*0144*/ 	.word	0xfffffffd
	.align		4
        /*0148*/ 	.word	0x00000000
	.align		4
        /*014c*/ 	.word	0xfffffffc


//--------------------- .nv.constant4             --------------------------
	.section	.nv.constant4,"a",@progbits
	.align	8
	.align		8
.nv.constant4:
        /*0000*/ 	.dword	precalc_xorwow_matrix
	.align		8
        /*0008*/ 	.dword	precalc_xorwow_offset_matrix
	.align		8
        /*0010*/ 	.dword	mrg32k3aM1
	.align		8
        /*0018*/ 	.dword	mrg32k3aM2
	.align		8
        /*0020*/ 	.dword	mrg32k3aM1SubSeq
	.align		8
        /*0028*/ 	.dword	mrg32k3aM2SubSeq
	.align		8
        /*0030*/ 	.dword	mrg32k3aM1Seq
	.align		8
        /*0038*/ 	.dword	mrg32k3aM2Seq
	.align		8
        /*0040*/ 	.dword	__unnamed_1
	.align		8
        /*0048*/ 	.dword	__unnamed_2
	.align		8
        /*0050*/ 	.dword	__unnamed_3
	.align		8
        /*0058*/ 	.dword	__unnamed_4
	.align		8
        /*0060*/ 	.dword	__unnamed_5
	.align		8
        /*0068*/ 	.dword	__unnamed_6
	.align		8
        /*0070*/ 	.dword	__unnamed_7
	.align		8
        /*0078*/ 	.dword	_ZN30_INTERNAL_3ed89647_4_k_cu_main4cuda3std3__45__cpo5beginE
	.align		8
        /*0080*/ 	.dword	_ZN30_INTERNAL_3ed89647_4_k_cu_main4cuda3std3__45__cpo3endE
	.align		8
        /*0088*/ 	.dword	_ZN30_INTERNAL_3ed89647_4_k_cu_main4cuda3std3__45__cpo6cbeginE
	.align		8
        /*0090*/ 	.dword	_ZN30_INTERNAL_3ed89647_4_k_cu_main4cuda3std3__45__cpo4cendE
	.align		8
        /*0098*/ 	.dword	_ZN30_INTERNAL_3ed89647_4_k_cu_main4cuda3std3__432_GLOBAL__N__3ed89647_4_k_cu_main6ignoreE
	.align		8
        /*00a0*/ 	.dword	_ZN30_INTERNAL_3ed89647_4_k_cu_main4cuda3std3__419piecewise_constructE
	.align		8
        /*00a8*/ 	.dword	_ZN30_INTERNAL_3ed89647_4_k_cu_main4cuda3std3__48in_placeE
	.align		8
        /*00b0*/ 	.dword	_ZN30_INTERNAL_3ed89647_4_k_cu_main4cuda3std6ranges3__45__cpo4swapE
	.align		8
        /*00b8*/ 	.dword	_ZN30_INTERNAL_3ed89647_4_k_cu_main4cuda3std6ranges3__45__cpo9iter_moveE
	.align		8
        /*00c0*/ 	.dword	_ZN30_INTERNAL_3ed89647_4_k_cu_main4cute7productE
	.align		8
        /*00c8*/ 	.dword	_ZN30_INTERNAL_3ed89647_4_k_cu_main4cute1_E
	.align		8
        /*00d0*/ 	.dword	$str$16
	.align		8
        /*00d8*/ 	.dword	$str$17
	.align		8
        /*00e0*/ 	.dword	$str$18
	.align		8
        /*00e8*/ 	.dword	$str$19
	.align		8
        /*00f0*/ 	.dword	$str$20
	.align		8
        /*00f8*/ 	.dword	$str$21
	.align		8
        /*0100*/ 	.dword	$str$22
	.align		8
        /*0108*/ 	.dword	$str$23
	.align		8
        /*0110*/ 	.dword	__assertfail


//--------------------- .nv.constant3             --------------------------
	.section	.nv.constant3,"a",@progbits
	.align	8
.nv.constant3:
	.type		__cr_lgamma_table,@object
	.size		__cr_lgamma_table,(.L_8 - __cr_lgamma_table)
__cr_lgamma_table:
        /*0000*/ 	.byte	0x00, 0x00, 0x00, 0x00, 0x00, 0x00, 0x00, 0x00, 0x00, 0x00, 0x00, 0x00, 0x00, 0x00, 0x00, 0x00
        /*0010*/ 	.byte	0xef, 0x39, 0xfa, 0xfe, 0x42, 0x2e, 0xe6, 0x3f, 0x02, 0x20, 0x2a, 0xfa, 0x0b, 0xab, 0xfc, 0x3f
        /*0020*/ 	.byte	0xf9, 0x2c, 0x92, 0x7c, 0xa7, 0x6c, 0x09, 0x40, 0xc9, 0x79, 0x44, 0x3c, 0x64, 0x26, 0x13, 0x40
        /*0030*/ 	.byte	0xca, 0x01, 0xcf, 0x3a, 0x27, 0x51, 0x1a, 0x40, 0x30, 0xcc, 0x2d, 0xf3, 0xe1, 0x0c, 0x21, 0x40
        /*0040*/ 	.byte	0x0d, 0xb7, 0xfc, 0x82, 0x8e, 0x35, 0x25, 0x40
.L_8:


//--------------------- .nv.constant2._ZN7cutlass7Kernel2INS_4gemm6kernel20DefaultGemmUniversalINS_6half_tENS_6layout8RowMajorELNS_16ComplexTransformE0ELi8ES4_S6_LS7_0ELi8ES4_S6_fNS_4arch15OpClassTensorOpENS8_4Sm80ENS1_9GemmShapeILi128ELi128ELi32EEENSB_ILi64ELi64ELi32EEENSB_ILi16ELi8ELi16EEENS_8epilogue6thread17LinearCombinationIS4_Li8EffLNSG_9ScaleType4KindE0ELNS_15FloatRoundStyleE2ES4_EENS1_11threadblock30GemmIdentityThreadblockSwizzleILi8EEELi4ENS8_13OpMultiplyAddELNS1_23SharedMemoryClearOptionE0ELb0ELb0ELb0ENS5_33Tensor4DPermuteBMM0321ColumnMajorILi12EEENS5_40Tensor4DPermuteBMM0321ColumnMajorInverseILi12EEESU_vE10SelectBaseISO_vEEEEvNT_6ParamsE --------------------------
	.section	.nv.constant2._ZN7cutlass7Kernel2INS_4gemm6kernel20DefaultGemmUniversalINS_6half_tENS_6layout8RowMajorELNS_16ComplexTransformE0ELi8ES4_S6_LS7_0ELi8ES4_S6_fNS_4arch15OpClassTensorOpENS8_4Sm80ENS1_9GemmShapeILi128ELi128ELi32EEENSB_ILi64ELi64ELi32EEENSB_ILi16ELi8ELi16EEENS_8epilogue6thread17LinearCombinationIS4_Li8EffLNSG_9ScaleType4KindE0ELNS_15FloatRoundStyleE2ES4_EENS1_11threadblock30GemmIdentityThreadblockSwizzleILi8EEELi4ENS8_13OpMultiplyAddELNS1_23SharedMemoryClearOptionE0ELb0ELb0ELb0ENS5_33Tensor4DPermuteBMM0321ColumnMajorILi12EEENS5_40Tensor4DPermuteBMM0321ColumnMajorInverseILi12EEESU_vE10SelectBaseISO_vEEEEvNT_6ParamsE,"a",@progbits
	.sectionflags	@""
	.align	4
.nv.constant2._ZN7cutlass7Kernel2INS_4gemm6kernel20DefaultGemmUniversalINS_6half_tENS_6layout8RowMajorELNS_16ComplexTransformE0ELi8ES4_S6_LS7_0ELi8ES4_S6_fNS_4arch15OpClassTensorOpENS8_4Sm80ENS1_9GemmShapeILi128ELi128ELi32EEENSB_ILi64ELi64ELi32EEENSB_ILi16ELi8ELi16EEENS_8epilogue6thread17LinearCombinationIS4_Li8EffLNSG_9ScaleType4KindE0ELNS_15FloatRoundStyleE2ES4_EENS1_11threadblock30GemmIdentityThreadblockSwizzleILi8EEELi4ENS8_13OpMultiplyAddELNS1_23SharedMemoryClearOptionE0ELb0ELb0ELb0ENS5_33Tensor4DPermuteBMM0321ColumnMajorILi12EEENS5_40Tensor4DPermuteBMM0321ColumnMajorInverseILi12EEESU_vE10SelectBaseISO_vEEEEvNT_6ParamsE:
        /*0000*/ 	.byte	0x80, 0x88, 0x00, 0x00, 0x20, 0x89, 0x00, 0x00, 0xf0, 0x87, 0x00, 0x00


//--------------------- .nv.constant2._ZN7cutlass7Kernel2INS_4gemm6kernel20DefaultGemmUniversalINS_6half_tENS_6layout8RowMajorELNS_16ComplexTransformE0ELi8ES4_S6_LS7_0ELi8ES4_S6_fNS_4arch15OpClassTensorOpENS8_4Sm80ENS1_9GemmShapeILi128ELi128ELi32EEENSB_ILi64ELi64ELi32EEENSB_ILi16ELi8ELi16EEENS_8epilogue6thread17LinearCombinationIS4_Li8EffLNSG_9ScaleType4KindE0ELNS_15FloatRoundStyleE2ES4_EENS1_11threadblock30GemmIdentityThreadblockSwizzleILi8EEELi4ENS8_13OpMultiplyAddELNS1_23SharedMemoryClearOptionE0ELb0ELb0ELb0ENS5_9NoPermuteENS5_40Tensor4DPermuteBMM0321ColumnMajorInverseILi12EEEST_vE10SelectBaseISO_vEEEEvNT_6ParamsE --------------------------
	.section	.nv.constant2._ZN7cutlass7Kernel2INS_4gemm6kernel20DefaultGemmUniversalINS_6half_tENS_6layout8RowMajorELNS_16ComplexTransformE0ELi8ES4_S6_LS7_0ELi8ES4_S6_fNS_4arch15OpClassTensorOpENS8_4Sm80ENS1_9GemmShapeILi128ELi128ELi32EEENSB_ILi64ELi64ELi32EEENSB_ILi16ELi8ELi16EEENS_8epilogue6thread17LinearCombinationIS4_Li8EffLNSG_9ScaleType4KindE0ELNS_15FloatRoundStyleE2ES4_EENS1_11threadblock30GemmIdentityThreadblockSwizzleILi8EEELi4ENS8_13OpMultiplyAddELNS1_23SharedMemoryClearOptionE0ELb0ELb0ELb0ENS5_9NoPermuteENS5_40Tensor4DPermuteBMM0321ColumnMajorInverseILi12EEEST_vE10SelectBaseISO_vEEEEvNT_6ParamsE,"a",@progbits
	.sectionflags	@""
	.align	4
.nv.constant2._ZN7cutlass7Kernel2INS_4gemm6kernel20DefaultGemmUniversalINS_6half_tENS_6layout8RowMajorELNS_16ComplexTransformE0ELi8ES4_S6_LS7_0ELi8ES4_S6_fNS_4arch15OpClassTensorOpENS8_4Sm80ENS1_9GemmShapeILi128ELi128ELi32EEENSB_ILi64ELi64ELi32EEENSB_ILi16ELi8ELi16EEENS_8epilogue6thread17LinearCombinationIS4_Li8EffLNSG_9ScaleType4KindE0ELNS_15FloatRoundStyleE2ES4_EENS1_11threadblock30GemmIdentityThreadblockSwizzleILi8EEELi4ENS8_13OpMultiplyAddELNS1_23SharedMemoryClearOptionE0ELb0ELb0ELb0ENS5_9NoPermuteENS5_40Tensor4DPermuteBMM0321ColumnMajorInverseILi12EEEST_vE10SelectBaseISO_vEEEEvNT_6ParamsE:
        /*0000*/ 	.byte	0x80, 0x88, 0x00, 0x00, 0x20, 0x89, 0x00, 0x00, 0xf0, 0x87, 0x00, 0x00


//--------------------- .nv.constant2._ZN7cutlass7Kernel2INS_4gemm6kernel20DefaultGemmUniversalINS_6half_tENS_6layout8RowMajorELNS_16ComplexTransformE0ELi8ES4_S6_LS7_0ELi8ES4_S6_fNS_4arch15OpClassTensorOpENS8_4Sm80ENS1_9GemmShapeILi128ELi128ELi32EEENSB_ILi64ELi64ELi32EEENSB_ILi16ELi8ELi16EEENS_8epilogue6thread17LinearCombinationIS4_Li8EffLNSG_9ScaleType4KindE0ELNS_15FloatRoundStyleE2ES4_EENS1_11threadblock30GemmIdentityThreadblockSwizzleILi8EEELi4ENS8_13OpMultiplyAddELNS1_23SharedMemoryClearOptionE0ELb0ELb0ELb0ENS5_33Tensor4DPermuteBMM0321ColumnMajorILi12EEENS5_9NoPermuteEST_vE10SelectBaseISO_vEEEEvNT_6ParamsE --------------------------
	.section	.nv.constant2._ZN7cutlass7Kernel2INS_4gemm6kernel20DefaultGemmUniversalINS_6half_tENS_6layout8RowMajorELNS_16ComplexTransformE0ELi8ES4_S6_LS7_0ELi8ES4_S6_fNS_4arch15OpClassTensorOpENS8_4Sm80ENS1_9GemmShapeILi128ELi128ELi32EEENSB_ILi64ELi64ELi32EEENSB_ILi16ELi8ELi16EEENS_8epilogue6thread17LinearCombinationIS4_Li8EffLNSG_9ScaleType4KindE0ELNS_15FloatRoundStyleE2ES4_EENS1_11threadblock30GemmIdentityThreadblockSwizzleILi8EEELi4ENS8_13OpMultiplyAddELNS1_23SharedMemoryClearOptionE0ELb0ELb0ELb0ENS5_33Tensor4DPermuteBMM0321ColumnMajorILi12EEENS5_9NoPermuteEST_vE10SelectBaseISO_vEEEEvNT_6ParamsE,"a",@progbits
	.sectionflags	@""
	.align	4
.nv.constant2._ZN7cutlass7Kernel2INS_4gemm6kernel20DefaultGemmUniversalINS_6half_tENS_6layout8RowMajorELNS_16ComplexTransformE0ELi8ES4_S6_LS7_0ELi8ES4_S6_fNS_4arch15OpClassTensorOpENS8_4Sm80ENS1_9GemmShapeILi128ELi128ELi32EEENSB_ILi64ELi64ELi32EEENSB_ILi16ELi8ELi16EEENS_8epilogue6thread17LinearCombinationIS4_Li8EffLNSG_9ScaleType4KindE0ELNS_15FloatRoundStyleE2ES4_EENS1_11threadblock30GemmIdentityThreadblockSwizzleILi8EEELi4ENS8_13OpMultiplyAddELNS1_23SharedMemoryClearOptionE0ELb0ELb0ELb0ENS5_33Tensor4DPermuteBMM0321ColumnMajorILi12EEENS5_9NoPermuteEST_vE10SelectBaseISO_vEEEEvNT_6ParamsE:
        /*0000*/ 	.byte	0xe0, 0x2f, 0x00, 0x00, 0x80, 0x30, 0x00, 0x00, 0x50, 0x2f, 0x00, 0x00


//--------------------- .nv.constant2._ZN7cutlass7Kernel2INS_4gemm6kernel20DefaultGemmUniversalINS_6half_tENS_6layout8RowMajorELNS_16ComplexTransformE0ELi8ES4_S6_LS7_0ELi8ES4_S6_fNS_4arch15OpClassTensorOpENS8_4Sm80ENS1_9GemmShapeILi128ELi128ELi32EEENSB_ILi64ELi64ELi32EEENSB_ILi16ELi8ELi16EEENS_8epilogue6thread17LinearCombinationIS4_Li8EffLNSG_9ScaleType4KindE0ELNS_15FloatRoundStyleE2ES4_EENS1_11threadblock30GemmIdentityThreadblockSwizzleILi8EEELi4ENS8_13OpMultiplyAddELNS1_23SharedMemoryClearOptionE0ELb0ELb0ELb0ENS5_33Tensor4DPermuteBMM0321ColumnMajorILi12EEENS5_40Tensor4DPermuteBMM0321ColumnMajorInverseILi12EEENS5_9NoPermuteEvE10SelectBaseISO_vEEEEvNT_6ParamsE --------------------------
	.section	.nv.constant2._ZN7cutlass7Kernel2INS_4gemm6kernel20DefaultGemmUniversalINS_6half_tENS_6layout8RowMajorELNS_16ComplexTransformE0ELi8ES4_S6_LS7_0ELi8ES4_S6_fNS_4arch15OpClassTensorOpENS8_4Sm80ENS1_9GemmShapeILi128ELi128ELi32EEENSB_ILi64ELi64ELi32EEENSB_ILi16ELi8ELi16EEENS_8epilogue6thread17LinearCombinationIS4_Li8EffLNSG_9ScaleType4KindE0ELNS_15FloatRoundStyleE2ES4_EENS1_11threadblock30GemmIdentityThreadblockSwizzleILi8EEELi4ENS8_13OpMultiplyAddELNS1_23SharedMemoryClearOptionE0ELb0ELb0ELb0ENS5_33Tensor4DPermuteBMM0321ColumnMajorILi12EEENS5_40Tensor4DPermuteBMM0321ColumnMajorInverseILi12EEENS5_9NoPermuteEvE10SelectBaseISO_vEEEEvNT_6ParamsE,"a",@progbits
	.sectionflags	@""
	.align	4
.nv.constant2._ZN7cutlass7Kernel2INS_4gemm6kernel20DefaultGemmUniversalINS_6half_tENS_6layout8RowMajorELNS_16ComplexTransformE0ELi8ES4_S6_LS7_0ELi8ES4_S6_fNS_4arch15OpClassTensorOpENS8_4Sm80ENS1_9GemmShapeILi128ELi128ELi32EEENSB_ILi64ELi64ELi32EEENSB_ILi16ELi8ELi16EEENS_8epilogue6thread17LinearCombinationIS4_Li8EffLNSG_9ScaleType4KindE0ELNS_15FloatRoundStyleE2ES4_EENS1_11threadblock30GemmIdentityThreadblockSwizzleILi8EEELi4ENS8_13OpMultiplyAddELNS1_23SharedMemoryClearOptionE0ELb0ELb0ELb0ENS5_33Tensor4DPermuteBMM0321ColumnMajorILi12EEENS5_40Tensor4DPermuteBMM0321ColumnMajorInverseILi12EEENS5_9NoPermuteEvE10SelectBaseISO_vEEEEvNT_6ParamsE:
        /*0000*/ 	.byte	0x70, 0x5c, 0x00, 0x00, 0x10, 0x5d, 0x00, 0x00, 0xe0, 0x5b, 0x00, 0x00


//--------------------- .nv.constant2._ZN7cutlass7Kernel2INS_4gemm6kernel20DefaultGemmUniversalINS_6half_tENS_6layout8RowMajorELNS_16ComplexTransformE0ELi8ES4_S6_LS7_0ELi8ES4_S6_fNS_4arch15OpClassTensorOpENS8_4Sm80ENS1_9GemmShapeILi128ELi128ELi32EEENSB_ILi64ELi64ELi32EEENSB_ILi16ELi8ELi16EEENS_8epilogue6thread17LinearCombinationIS4_Li8EffLNSG_9ScaleType4KindE0ELNS_15FloatRoundStyleE2ES4_EENS1_11threadblock30GemmIdentityThreadblockSwizzleILi8EEELi4ENS8_13OpMultiplyAddELNS1_23SharedMemoryClearOptionE0ELb0ELb0ELb0ENS5_9NoPermuteENS5_40Tensor4DPermuteBMM0321ColumnMajorInverseILi12EEESR_vE10SelectBaseISO_vEEEEvNT_6ParamsE --------------------------
	.section	.nv.constant2._ZN7cutlass7Kernel2INS_4gemm6kernel20DefaultGemmUniversalINS_6half_tENS_6layout8RowMajorELNS_16ComplexTransformE0ELi8ES4_S6_LS7_0ELi8ES4_S6_fNS_4arch15OpClassTensorOpENS8_4Sm80ENS1_9GemmShapeILi128ELi128ELi32EEENSB_ILi64ELi64ELi32EEENSB_ILi16ELi8ELi16EEENS_8epilogue6thread17LinearCombinationIS4_Li8EffLNSG_9ScaleType4KindE0ELNS_15FloatRoundStyleE2ES4_EENS1_11threadblock30GemmIdentityThreadblockSwizzleILi8EEELi4ENS8_13OpMultiplyAddELNS1_23SharedMemoryClearOptionE0ELb0ELb0ELb0ENS5_9NoPermuteENS5_40Tensor4DPermuteBMM0321ColumnMajorInverseILi12EEESR_vE10SelectBaseISO_vEEEEvNT_6ParamsE,"a",@progbits
	.sectionflags	@""
	.align	4
.nv.constant2._ZN7cutlass7Kernel2INS_4gemm6kernel20DefaultGemmUniversalINS_6half_tENS_6layout8RowMajorELNS_16ComplexTransformE0ELi8ES4_S6_LS7_0ELi8ES4_S6_fNS_4arch15OpClassTensorOpENS8_4Sm80ENS1_9GemmShapeILi128ELi128ELi32EEENSB_ILi64ELi64ELi32EEENSB_ILi16ELi8ELi16EEENS_8epilogue6thread17LinearCombinationIS4_Li8EffLNSG_9ScaleType4KindE0ELNS_15FloatRoundStyleE2ES4_EENS1_11threadblock30GemmIdentityThreadblockSwizzleILi8EEELi4ENS8_13OpMultiplyAddELNS1_23SharedMemoryClearOptionE0ELb0ELb0ELb0ENS5_9NoPermuteENS5_40Tensor4DPermuteBMM0321ColumnMajorInverseILi12EEESR_vE10SelectBaseISO_vEEEEvNT_6ParamsE:
        /*0000*/ 	.byte	0x70, 0x5c, 0x00, 0x00, 0x10, 0x5d, 0x00, 0x00, 0xe0, 0x5b, 0x00, 0x00


//--------------------- .nv.constant2._ZN7cutlass7Kernel2INS_4gemm6kernel20DefaultGemmUniversalINS_6half_tENS_6layout8RowMajorELNS_16ComplexTransformE0ELi8ES4_S6_LS7_0ELi8ES4_S6_fNS_4arch15OpClassTensorOpENS8_4Sm80ENS1_9GemmShapeILi128ELi128ELi32EEENSB_ILi64ELi64ELi32EEENSB_ILi16ELi8ELi16EEENS_8epilogue6thread17LinearCombinationIS4_Li8EffLNSG_9ScaleType4KindE0ELNS_15FloatRoundStyleE2ES4_EENS1_11threadblock30GemmIdentityThreadblockSwizzleILi8EEELi4ENS8_13OpMultiplyAddELNS1_23SharedMemoryClearOptionE0ELb0ELb0ELb0ENS5_33Tensor4DPermuteBMM0321ColumnMajorILi12EEENS5_9NoPermuteENS5_40Tensor4DPermuteBMM0321ColumnMajorInverseILi12EEEvE10SelectBaseISO_vEEEEvNT_6ParamsE --------------------------
	.section	.nv.constant2._ZN7cutlass7Kernel2INS_4gemm6kernel20DefaultGemmUniversalINS_6half_tENS_6layout8RowMajorELNS_16ComplexTransformE0ELi8ES4_S6_LS7_0ELi8ES4_S6_fNS_4arch15OpClassTensorOpENS8_4Sm80ENS1_9GemmShapeILi128ELi128ELi32EEENSB_ILi64ELi64ELi32EEENSB_ILi16ELi8ELi16EEENS_8epilogue6thread17LinearCombinationIS4_Li8EffLNSG_9ScaleType4KindE0ELNS_15FloatRoundStyleE2ES4_EENS1_11threadblock30GemmIdentityThreadblockSwizzleILi8EEELi4ENS8_13OpMultiplyAddELNS1_23SharedMemoryClearOptionE0ELb0ELb0ELb0ENS5_33Tensor4DPermuteBMM0321ColumnMajorILi12EEENS5_9NoPermuteENS5_40Tensor4DPermuteBMM0321ColumnMajorInverseILi12EEEvE10SelectBaseISO_vEEEEvNT_6ParamsE,"a",@progbits
	.sectionflags	@""
	.align	4
.nv.constant2._ZN7cutlass7Kernel2INS_4gemm6kernel20DefaultGemmUniversalINS_6half_tENS_6layout8RowMajorELNS_16ComplexTransformE0ELi8ES4_S6_LS7_0ELi8ES4_S6_fNS_4arch15OpClassTensorOpENS8_4Sm80ENS1_9GemmShapeILi128ELi128ELi32EEENSB_ILi64ELi64ELi32EEENSB_ILi16ELi8ELi16EEENS_8epilogue6thread17LinearCombinationIS4_Li8EffLNSG_9ScaleType4KindE0ELNS_15FloatRoundStyleE2ES4_EENS1_11threadblock30GemmIdentityThreadblockSwizzleILi8EEELi4ENS8_13OpMultiplyAddELNS1_23SharedMemoryClearOptionE0ELb0ELb0ELb0ENS5_33Tensor4DPermuteBMM0321ColumnMajorILi12EEENS5_9NoPermuteENS5_40Tensor4DPermuteBMM0321ColumnMajorInverseILi12EEEvE10SelectBaseISO_vEEEEvNT_6ParamsE:
        /*0000*/ 	.byte	0xd0, 0x5e, 0x00, 0x00, 0x70, 0x5f, 0x00, 0x00, 0x40, 0x5e, 0x00, 0x00


//--------------------- .nv.constant2._ZN7cutlass7Kernel2INS_4gemm6kernel20DefaultGemmUniversalINS_6half_tENS_6layout8RowMajorELNS_16ComplexTransformE0ELi8ES4_S6_LS7_0ELi8ES4_S6_fNS_4arch15OpClassTensorOpENS8_4Sm80ENS1_9GemmShapeILi128ELi128ELi32EEENSB_ILi64ELi64ELi32EEENSB_ILi16ELi8ELi16EEENS_8epilogue6thread17LinearCombinationIS4_Li8EffLNSG_9ScaleType4KindE0ELNS_15FloatRoundStyleE2ES4_EENS1_11threadblock30GemmIdentityThreadblockSwizzleILi8EEELi4ENS8_13OpMultiplyAddELNS1_23SharedMemoryClearOptionE0ELb0ELb0ELb0ENS5_9NoPermuteESR_NS5_40Tensor4DPermuteBMM0321ColumnMajorInverseILi12EEEvE10SelectBaseISO_vEEEEvNT_6ParamsE --------------------------
	.section	.nv.constant2._ZN7cutlass7Kernel2INS_4gemm6kernel20DefaultGemmUniversalINS_6half_tENS_6layout8RowMajorELNS_16ComplexTransformE0ELi8ES4_S6_LS7_0ELi8ES4_S6_fNS_4arch15OpClassTensorOpENS8_4Sm80ENS1_9GemmShapeILi128ELi128ELi32EEENSB_ILi64ELi64ELi32EEENSB_ILi16ELi8ELi16EEENS_8epilogue6thread17LinearCombinationIS4_Li8EffLNSG_9ScaleType4KindE0ELNS_15FloatRoundStyleE2ES4_EENS1_11threadblock30GemmIdentityThreadblockSwizzleILi8EEELi4ENS8_13OpMultiplyAddELNS1_23SharedMemoryClearOptionE0ELb0ELb0ELb0ENS5_9NoPermuteESR_NS5_40Tensor4DPermuteBMM0321ColumnMajorInverseILi12EEEvE10SelectBaseISO_vEEEEvNT_6ParamsE,"a",@progbits
	.sectionflags	@""
	.align	4
.nv.constant2._ZN7cutlass7Kernel2INS_4gemm6kernel20DefaultGemmUniversalINS_6half_tENS_6layout8RowMajorELNS_16ComplexTransformE0ELi8ES4_S6_LS7_0ELi8ES4_S6_fNS_4arch15OpClassTensorOpENS8_4Sm80ENS1_9GemmShapeILi128ELi128ELi32EEENSB_ILi64ELi64ELi32EEENSB_ILi16ELi8ELi16EEENS_8epilogue6thread17LinearCombinationIS4_Li8EffLNSG_9ScaleType4KindE0ELNS_15FloatRoundStyleE2ES4_EENS1_11threadblock30GemmIdentityThreadblockSwizzleILi8EEELi4ENS8_13OpMultiplyAddELNS1_23SharedMemoryClearOptionE0ELb0ELb0ELb0ENS5_9NoPermuteESR_NS5_40Tensor4DPermuteBMM0321ColumnMajorInverseILi12EEEvE10SelectBaseISO_vEEEEvNT_6ParamsE:
        /*0000*/ 	.byte	0xd0, 0x5e, 0x00, 0x00, 0x70, 0x5f, 0x00, 0x00, 0x40, 0x5e, 0x00, 0x00


//--------------------- .nv.constant2._ZN7cutlass7Kernel2INS_4gemm6kernel20DefaultGemmUniversalINS_6half_tENS_6layout8RowMajorELNS_16ComplexTransformE0ELi8ES4_S6_LS7_0ELi8ES4_S6_fNS_4arch15OpClassTensorOpENS8_4Sm80ENS1_9GemmShapeILi128ELi128ELi32EEENSB_ILi64ELi64ELi32EEENSB_ILi16ELi8ELi16EEENS_8epilogue6thread17LinearCombinationIS4_Li8EffLNSG_9ScaleType4KindE0ELNS_15FloatRoundStyleE2ES4_EENS1_11threadblock30GemmIdentityThreadblockSwizzleILi8EEELi4ENS8_13OpMultiplyAddELNS1_23SharedMemoryClearOptionE0ELb0ELb0ELb0ENS5_30Tensor4DPermuteBMM0213RowMajorILi12EEENS5_37Tensor4DPermuteBMM0213RowMajorInverseILi12EEESU_vE10SelectBaseISO_vEEEEvNT_6ParamsE --------------------------
	.section	.nv.constant2._ZN7cutlass7Kernel2INS_4gemm6kernel20DefaultGemmUniversalINS_6half_tENS_6layout8RowMajorELNS_16ComplexTransformE0ELi8ES4_S6_LS7_0ELi8ES4_S6_fNS_4arch15OpClassTensorOpENS8_4Sm80ENS1_9GemmShapeILi128ELi128ELi32EEENSB_ILi64ELi64ELi32EEENSB_ILi16ELi8ELi16EEENS_8epilogue6thread17LinearCombinationIS4_Li8EffLNSG_9ScaleType4KindE0ELNS_15FloatRoundStyleE2ES4_EENS1_11threadblock30GemmIdentityThreadblockSwizzleILi8EEELi4ENS8_13OpMultiplyAddELNS1_23SharedMemoryClearOptionE0ELb0ELb0ELb0ENS5_30Tensor4DPermuteBMM0213RowMajorILi12EEENS5_37Tensor4DPermuteBMM0213RowMajorInverseILi12EEESU_vE10SelectBaseISO_vEEEEvNT_6ParamsE,"a",@progbits
	.sectionflags	@""
	.align	4
.nv.constant2._ZN7cutlass7Kernel2INS_4gemm6kernel20DefaultGemmUniversalINS_6half_tENS_6layout8RowMajorELNS_16ComplexTransformE0ELi8ES4_S6_LS7_0ELi8ES4_S6_fNS_4arch15OpClassTensorOpENS8_4Sm80ENS1_9GemmShapeILi128ELi128ELi32EEENSB_ILi64ELi64ELi32EEENSB_ILi16ELi8ELi16EEENS_8epilogue6thread17LinearCombinationIS4_Li8EffLNSG_9ScaleType4KindE0ELNS_15FloatRoundStyleE2ES4_EENS1_11threadblock30GemmIdentityThreadblockSwizzleILi8EEELi4ENS8_13OpMultiplyAddELNS1_23SharedMemoryClearOptionE0ELb0ELb0ELb0ENS5_30Tensor4DPermuteBMM0213RowMajorILi12EEENS5_37Tensor4DPermuteBMM0213RowMajorInverseILi12EEESU_vE10SelectBaseISO_vEEEEvNT_6ParamsE:
        /*0000*/ 	.byte	0x80, 0x88, 0x00, 0x00, 0x20, 0x89, 0x00, 0x00, 0xf0, 0x87, 0x00, 0x00


//--------------------- .nv.constant2._ZN7cutlass7Kernel2INS_4gemm6kernel20DefaultGemmUniversalINS_6half_tENS_6layout8RowMajorELNS_16ComplexTransformE0ELi8ES4_S6_LS7_0ELi8ES4_S6_fNS_4arch15OpClassTensorOpENS8_4Sm80ENS1_9GemmShapeILi128ELi128ELi32EEENSB_ILi64ELi64ELi32EEENSB_ILi16ELi8ELi16EEENS_8epilogue6thread17LinearCombinationIS4_Li8EffLNSG_9ScaleType4KindE0ELNS_15FloatRoundStyleE2ES4_EENS1_11threadblock30GemmIdentityThreadblockSwizzleILi8EEELi4ENS8_13OpMultiplyAddELNS1_23SharedMemoryClearOptionE0ELb0ELb0ELb0ENS5_30Tensor4DPermuteBMM0213RowMajorILi12EEENS5_9NoPermuteEST_vE10SelectBaseISO_vEEEEvNT_6ParamsE --------------------------
	.section	.nv.constant2._ZN7cutlass7Kernel2INS_4gemm6kernel20DefaultGemmUniversalINS_6half_tENS_6layout8RowMajorELNS_16ComplexTransformE0ELi8ES4_S6_LS7_0ELi8ES4_S6_fNS_4arch15OpClassTensorOpENS8_4Sm80ENS1_9GemmShapeILi128ELi128ELi32EEENSB_ILi64ELi64ELi32EEENSB_ILi16ELi8ELi16EEENS_8epilogue6thread17LinearCombinationIS4_Li8EffLNSG_9ScaleType4KindE0ELNS_15FloatRoundStyleE2ES4_EENS1_11threadblock30GemmIdentityThreadblockSwizzleILi8EEELi4ENS8_13OpMultiplyAddELNS1_23SharedMemoryClearOptionE0ELb0ELb0ELb0ENS5_30Tensor4DPermuteBMM0213RowMajorILi12EEENS5_9NoPermuteEST_vE10SelectBaseISO_vEEEEvNT_6ParamsE,"a",@progbits
	.sectionflags	@""
	.align	4
.nv.constant2._ZN7cutlass7Kernel2INS_4gemm6kernel20DefaultGemmUniversalINS_6half_tENS_6layout8RowMajorELNS_16ComplexTransformE0ELi8ES4_S6_LS7_0ELi8ES4_S6_fNS_4arch15OpClassTensorOpENS8_4Sm80ENS1_9GemmShapeILi128ELi128ELi32EEENSB_ILi64ELi64ELi32EEENSB_ILi16ELi8ELi16EEENS_8epilogue6thread17LinearCombinationIS4_Li8EffLNSG_9ScaleType4KindE0ELNS_15FloatRoundStyleE2ES4_EENS1_11threadblock30GemmIdentityThreadblockSwizzleILi8EEELi4ENS8_13OpMultiplyAddELNS1_23SharedMemoryClearOptionE0ELb0ELb0ELb0ENS5_30Tensor4DPermuteBMM0213RowMajorILi12EEENS5_9NoPermuteEST_vE10SelectBaseISO_vEEEEvNT_6ParamsE:
        /*0000*/ 	.byte	0xe0, 0x2f, 0x00, 0x00, 0x80, 0x30, 0x00, 0x00, 0x50, 0x2f, 0x00, 0x00


//--------------------- .nv.constant2._ZN7cutlass7Kernel2INS_4gemm6kernel20DefaultGemmUniversalINS_6half_tENS_6layout8RowMajorELNS_16ComplexTransformE0ELi8ES4_S6_LS7_0ELi8ES4_S6_fNS_4arch15OpClassTensorOpENS8_4Sm80ENS1_9GemmShapeILi128ELi128ELi32EEENSB_ILi64ELi64ELi32EEENSB_ILi16ELi8ELi16EEENS_8epilogue6thread17LinearCombinationIS4_Li8EffLNSG_9ScaleType4KindE0ELNS_15FloatRoundStyleE2ES4_EENS1_11threadblock30GemmIdentityThreadblockSwizzleILi8EEELi4ENS8_13OpMultiplyAddELNS1_23SharedMemoryClearOptionE0ELb0ELb0ELb0ENS5_30Tensor4DPermuteBMM0213RowMajorILi12EEENS5_9NoPermuteENS5_37Tensor4DPermuteBMM0213RowMajorInverseILi12EEEvE10SelectBaseISO_vEEEEvNT_6ParamsE --------------------------
	.section	.nv.constant2._ZN7cutlass7Kernel2INS_4gemm6kernel20DefaultGemmUniversalINS_6half_tENS_6layout8RowMajorELNS_16ComplexTransformE0ELi8ES4_S6_LS7_0ELi8ES4_S6_fNS_4arch15OpClassTensorOpENS8_4Sm80ENS1_9GemmShapeILi128ELi128ELi32EEENSB_ILi64ELi64ELi32EEENSB_ILi16ELi8ELi16EEENS_8epilogue6thread17LinearCombinationIS4_Li8EffLNSG_9ScaleType4KindE0ELNS_15FloatRoundStyleE2ES4_EENS1_11threadblock30GemmIdentityThreadblockSwizzleILi8EEELi4ENS8_13OpMultiplyAddELNS1_23SharedMemoryClearOptionE0ELb0ELb0ELb0ENS5_30Tensor4DPermuteBMM0213RowMajorILi12EEENS5_9NoPermuteENS5_37Tensor4DPermuteBMM0213RowMajorInverseILi12EEEvE10SelectBaseISO_vEEEEvNT_6ParamsE,"a",@progbits
	.sectionflags	@""
	.align	4
.nv.constant2._ZN7cutlass7Kernel2INS_4gemm6kernel20DefaultGemmUniversalINS_6half_tENS_6layout8RowMajorELNS_16ComplexTransformE0ELi8ES4_S6_LS7_0ELi8ES4_S6_fNS_4arch15OpClassTensorOpENS8_4Sm80ENS1_9GemmShapeILi128ELi128ELi32EEENSB_ILi64ELi64ELi32EEENSB_ILi16ELi8ELi16EEENS_8epilogue6thread17LinearCombinationIS4_Li8EffLNSG_9ScaleType4KindE0ELNS_15FloatRoundStyleE2ES4_EENS1_11threadblock30GemmIdentityThreadblockSwizzleILi8EEELi4ENS8_13OpMultiplyAddELNS1_23SharedMemoryClearOptionE0ELb0ELb0ELb0ENS5_30Tensor4DPermuteBMM0213RowMajorILi12EEENS5_9NoPermuteENS5_37Tensor4DPermuteBMM0213RowMajorInverseILi12EEEvE10SelectBaseISO_vEEEEvNT_6ParamsE:
        /*0000*/ 	.byte	0xd0, 0x5e, 0x00, 0x00, 0x70, 0x5f, 0x00, 0x00, 0x40, 0x5e, 0x00, 0x00


//--------------------- .nv.constant2._ZN7cutlass7Kernel2INS_4gemm6kernel20DefaultGemmUniversalINS_6half_tENS_6layout8RowMajorELNS_16ComplexTransformE0ELi8ES4_S6_LS7_0ELi8ES4_S6_fNS_4arch15OpClassTensorOpENS8_4Sm80ENS1_9GemmShapeILi128ELi128ELi32EEENSB_ILi64ELi64ELi32EEENSB_ILi16ELi8ELi16EEENS_8epilogue6thread17LinearCombinationIS4_Li8EffLNSG_9ScaleType4KindE0ELNS_15FloatRoundStyleE2ES4_EENS1_11threadblock30GemmIdentityThreadblockSwizzleILi8EEELi4ENS8_13OpMultiplyAddELNS1_23SharedMemoryClearOptionE0ELb0ELb0ELb0ENS5_9NoPermuteESR_NS5_37Tensor4DPermuteBMM0213RowMajorInverseILi12EEEvE10SelectBaseISO_vEEEEvNT_6ParamsE --------------------------
	.section	.nv.constant2._ZN7cutlass7Kernel2INS_4gemm6kernel20DefaultGemmUniversalINS_6half_tENS_6layout8RowMajorELNS_16ComplexTransformE0ELi8ES4_S6_LS7_0ELi8ES4_S6_fNS_4arch15OpClassTensorOpENS8_4Sm80ENS1_9GemmShapeILi128ELi128ELi32EEENSB_ILi64ELi64ELi32EEENSB_ILi16ELi8ELi16EEENS_8epilogue6thread17LinearCombinationIS4_Li8EffLNSG_9ScaleType4KindE0ELNS_15FloatRoundStyleE2ES4_EENS1_11threadblock30GemmIdentityThreadblockSwizzleILi8EEELi4ENS8_13OpMultiplyAddELNS1_23SharedMemoryClearOptionE0ELb0ELb0ELb0ENS5_9NoPermuteESR_NS5_37Tensor4DPermuteBMM0213RowMajorInverseILi12EEEvE10SelectBaseISO_vEEEEvNT_6ParamsE,"a",@progbits
	.sectionflags	@""
	.align	4
.nv.constant2._ZN7cutlass7Kernel2INS_4gemm6kernel20DefaultGemmUniversalINS_6half_tENS_6layout8RowMajorELNS_16ComplexTransformE0ELi8ES4_S6_LS7_0ELi8ES4_S6_fNS_4arch15OpClassTensorOpENS8_4Sm80ENS1_9GemmShapeILi128ELi128ELi32EEENSB_ILi64ELi64ELi32EEENSB_ILi16ELi8ELi16EEENS_8epilogue6thread17LinearCombinationIS4_Li8EffLNSG_9ScaleType4KindE0ELNS_15FloatRoundStyleE2ES4_EENS1_11threadblock30GemmIdentityThreadblockSwizzleILi8EEELi4ENS8_13OpMultiplyAddELNS1_23SharedMemoryClearOptionE0ELb0ELb0ELb0ENS5_9NoPermuteESR_NS5_37Tensor4DPermuteBMM0213RowMajorInverseILi12EEEvE10SelectBaseISO_vEEEEvNT_6ParamsE:
        /*0000*/ 	.byte	0xd0, 0x5e, 0x00, 0x00, 0x70, 0x5f, 0x00, 0x00, 0x40, 0x5e, 0x00, 0x00


//--------------------- .nv.constant2._ZN7cutlass7Kernel2INS_4gemm6kernel20DefaultGemmUniversalINS_6half_tENS_6layout8RowMajorELNS_16ComplexTransformE0ELi8ES4_S6_LS7_0ELi8ES4_S6_fNS_4arch15OpClassTensorOpENS8_4Sm80ENS1_9GemmShapeILi128ELi128ELi32EEENSB_ILi64ELi64ELi32EEENSB_ILi16ELi8ELi16EEENS_8epilogue6thread17LinearCombinationIS4_Li8EffLNSG_9ScaleType4KindE0ELNS_15FloatRoundStyleE2ES4_EENS1_11threadblock30GemmIdentityThreadblockSwizzleILi8EEELi4ENS8_13OpMultiplyAddELNS1_23SharedMemoryClearOptionE0ELb0ELb0ELb0ENS5_30Tensor4DPermuteBMM0213RowMajorILi12EEENS5_37Tensor4DPermuteBMM0213RowMajorInverseILi12EEENS5_9NoPermuteEvE10SelectBaseISO_vEEEEvNT_6ParamsE --------------------------
	.section	.nv.constant2._ZN7cutlass7Kernel2INS_4gemm6kernel20DefaultGemmUniversalINS_6half_tENS_6layout8RowMajorELNS_16ComplexTransformE0ELi8ES4_S6_LS7_0ELi8ES4_S6_fNS_4arch15OpClassTensorOpENS8_4Sm80ENS1_9GemmShapeILi128ELi128ELi32EEENSB_ILi64ELi64ELi32EEENSB_ILi16ELi8ELi16EEENS_8epilogue6thread17LinearCombinationIS4_Li8EffLNSG_9ScaleType4KindE0ELNS_15FloatRoundStyleE2ES4_EENS1_11threadblock30GemmIdentityThreadblockSwizzleILi8EEELi4ENS8_13OpMultiplyAddELNS1_23SharedMemoryClearOptionE0ELb0ELb0ELb0ENS5_30Tensor4DPermuteBMM0213RowMajorILi12EEENS5_37Tensor4DPermuteBMM0213RowMajorInverseILi12EEENS5_9NoPermuteEvE10SelectBaseISO_vEEEEvNT_6ParamsE,"a",@progbits
	.sectionflags	@""
	.align	4
.nv.constant2._ZN7cutlass7Kernel2INS_4gemm6kernel20DefaultGemmUniversalINS_6half_tENS_6layout8RowMajorELNS_16ComplexTransformE0ELi8ES4_S6_LS7_0ELi8ES4_S6_fNS_4arch15OpClassTensorOpENS8_4Sm80ENS1_9GemmShapeILi128ELi128ELi32EEENSB_ILi64ELi64ELi32EEENSB_ILi16ELi8ELi16EEENS_8epilogue6thread17LinearCombinationIS4_Li8EffLNSG_9ScaleType4KindE0ELNS_15FloatRoundStyleE2ES4_EENS1_11threadblock30GemmIdentityThreadblockSwizzleILi8EEELi4ENS8_13OpMultiplyAddELNS1_23SharedMemoryClearOptionE0ELb0ELb0ELb0ENS5_30Tensor4DPermuteBMM0213RowMajorILi12EEENS5_37Tensor4DPermuteBMM0213RowMajorInverseILi12EEENS5_9NoPermuteEvE10SelectBaseISO_vEEEEvNT_6ParamsE:
        /*0000*/ 	.byte	0x70, 0x5c, 0x00, 0x00, 0x10, 0x5d, 0x00, 0x00, 0xe0, 0x5b, 0x00, 0x00


//--------------------- .nv.constant2._ZN7cutlass7Kernel2INS_4gemm6kernel20DefaultGemmUniversalINS_6half_tENS_6layout8RowMajorELNS_16ComplexTransformE0ELi8ES4_S6_LS7_0ELi8ES4_S6_fNS_4arch15OpClassTensorOpENS8_4Sm80ENS1_9GemmShapeILi128ELi128ELi32EEENSB_ILi64ELi64ELi32EEENSB_ILi16ELi8ELi16EEENS_8epilogue6thread17LinearCombinationIS4_Li8EffLNSG_9ScaleType4KindE0ELNS_15FloatRoundStyleE2ES4_EENS1_11threadblock30GemmIdentityThreadblockSwizzleILi8EEELi4ENS8_13OpMultiplyAddELNS1_23SharedMemoryClearOptionE0ELb0ELb0ELb0ENS5_9NoPermuteENS5_37Tensor4DPermuteBMM0213RowMajorInverseILi12EEESR_vE10SelectBaseISO_vEEEEvNT_6ParamsE --------------------------
	.section	.nv.constant2._ZN7cutlass7Kernel2INS_4gemm6kernel20DefaultGemmUniversalINS_6half_tENS_6layout8RowMajorELNS_16ComplexTransformE0ELi8ES4_S6_LS7_0ELi8ES4_S6_fNS_4arch15OpClassTensorOpENS8_4Sm80ENS1_9GemmShapeILi128ELi128ELi32EEENSB_ILi64ELi64ELi32EEENSB_ILi16ELi8ELi16EEENS_8epilogue6thread17LinearCombinationIS4_Li8EffLNSG_9ScaleType4KindE0ELNS_15FloatRoundStyleE2ES4_EENS1_11threadblock30GemmIdentityThreadblockSwizzleILi8EEELi4ENS8_13OpMultiplyAddELNS1_23SharedMemoryClearOptionE0ELb0ELb0ELb0ENS5_9NoPermuteENS5_37Tensor4DPermuteBMM0213RowMajorInverseILi12EEESR_vE10SelectBaseISO_vEEEEvNT_6ParamsE,"a",@progbits
	.sectionflags	@""
	.align	4
.nv.constant2._ZN7cutlass7Kernel2INS_4gemm6kernel20DefaultGemmUniversalINS_6half_tENS_6layout8RowMajorELNS_16ComplexTransformE0ELi8ES4_S6_LS7_0ELi8ES4_S6_fNS_4arch15OpClassTensorOpENS8_4Sm80ENS1_9GemmShapeILi128ELi128ELi32EEENSB_ILi64ELi64ELi32EEENSB_ILi16ELi8ELi16EEENS_8epilogue6thread17LinearCombinationIS4_Li8EffLNSG_9ScaleType4KindE0ELNS_15FloatRoundStyleE2ES4_EENS1_11threadblock30GemmIdentityThreadblockSwizzleILi8EEELi4ENS8_13OpMultiplyAddELNS1_23SharedMemoryClearOptionE0ELb0ELb0ELb0ENS5_9NoPermuteENS5_37Tensor4DPermuteBMM0213RowMajorInverseILi12EEESR_vE10SelectBaseISO_vEEEEvNT_6ParamsE:
        /*0000*/ 	.byte	0x70, 0x5c, 0x00, 0x00, 0x10, 0x5d, 0x00, 0x00, 0xe0, 0x5b, 0x00, 0x00


//--------------------- .nv.constant2._ZN7cutlass7Kernel2INS_4gemm6kernel20DefaultGemmUniversalINS_6half_tENS_6layout11ColumnMajorELNS_16ComplexTransformE0ELi8ES4_S6_LS7_0ELi8ES4_NS5_8RowMajorEfNS_4arch15OpClassTensorOpENS9_4Sm80ENS1_9GemmShapeILi128ELi128ELi32EEENSC_ILi64ELi64ELi32EEENSC_ILi16ELi8ELi16EEENS_8epilogue6thread17LinearCombinationIS4_Li8EffLNSH_9ScaleType4KindE0ELNS_15FloatRoundStyleE2ES4_EENS1_11threadblock30GemmIdentityThreadblockSwizzleILi8EEELi4ENS9_13OpMultiplyAddELNS1_23SharedMemoryClearOptionE0ELb0ELb0ELb0ENS5_31Tensor5DPermute02413ColumnMajorILi16ELi3ELi8EEENS5_34Tensor4DPermute0213RowMajorInverseILi8ELi4EEESV_vE10SelectBaseISP_vEEEEvNT_6ParamsE --------------------------
	.section	.nv.constant2._ZN7cutlass7Kernel2INS_4gemm6kernel20DefaultGemmUniversalINS_6half_tENS_6layout11ColumnMajorELNS_16ComplexTransformE0ELi8ES4_S6_LS7_0ELi8ES4_NS5_8RowMajorEfNS_4arch15OpClassTensorOpENS9_4Sm80ENS1_9GemmShapeILi128ELi128ELi32EEENSC_ILi64ELi64ELi32EEENSC_ILi16ELi8ELi16EEENS_8epilogue6thread17LinearCombinationIS4_Li8EffLNSH_9ScaleType4KindE0ELNS_15FloatRoundStyleE2ES4_EENS1_11threadblock30GemmIdentityThreadblockSwizzleILi8EEELi4ENS9_13OpMultiplyAddELNS1_23SharedMemoryClearOptionE0ELb0ELb0ELb0ENS5_31Tensor5DPermute02413ColumnMajorILi16ELi3ELi8EEENS5_34Tensor4DPermute0213RowMajorInverseILi8ELi4EEESV_vE10SelectBaseISP_vEEEEvNT_6ParamsE,"a",@progbits
	.sectionflags	@""
	.align	4
.nv.constant2._ZN7cutlass7Kernel2INS_4gemm6kernel20DefaultGemmUniversalINS_6half_tENS_6layout11ColumnMajorELNS_16ComplexTransformE0ELi8ES4_S6_LS7_0ELi8ES4_NS5_8RowMajorEfNS_4arch15OpClassTensorOpENS9_4Sm80ENS1_9GemmShapeILi128ELi128ELi32EEENSC_ILi64ELi64ELi32EEENSC_ILi16ELi8ELi16EEENS_8epilogue6thread17LinearCombinationIS4_Li8EffLNSH_9ScaleType4KindE0ELNS_15FloatRoundStyleE2ES4_EENS1_11threadblock30GemmIdentityThreadblockSwizzleILi8EEELi4ENS9_13OpMultiplyAddELNS1_23SharedMemoryClearOptionE0ELb0ELb0ELb0ENS5_31Tensor5DPermute02413ColumnMajorILi16ELi3ELi8EEENS5_34Tensor4DPermute0213RowMajorInverseILi8ELi4EEESV_vE10SelectBaseISP_vEEEEvNT_6ParamsE:
        /*0000*/ 	.byte	0x30, 0x94, 0x00, 0x00, 0xd0, 0x94, 0x00, 0x00, 0xa0, 0x93, 0x00, 0x00


//--------------------- .nv.constant2._ZN7cutlass7Kernel2INS_4gemm6kernel20DefaultGemmUniversalINS_6half_tENS_6layout11ColumnMajorELNS_16ComplexTransformE0ELi8ES4_S6_LS7_0ELi8ES4_NS5_8RowMajorEfNS_4arch15OpClassTensorOpENS9_4Sm80ENS1_9GemmShapeILi128ELi128ELi32EEENSC_ILi64ELi64ELi32EEENSC_ILi16ELi8ELi16EEENS_8epilogue6thread17LinearCombinationIS4_Li8EffLNSH_9ScaleType4KindE0ELNS_15FloatRoundStyleE2ES4_EENS1_11threadblock30GemmIdentityThreadblockSwizzleILi8EEELi4ENS9_13OpMultiplyAddELNS1_23SharedMemoryClearOptionE0ELb0ELb0ELb0ENS5_9NoPermuteENS5_34Tensor4DPermute0213RowMajorInverseILi8ELi4EEESU_vE10SelectBaseISP_vEEEEvNT_6ParamsE --------------------------
	.section	.nv.constant2._ZN7cutlass7Kernel2INS_4gemm6kernel20DefaultGemmUniversalINS_6half_tENS_6layout11ColumnMajorELNS_16ComplexTransformE0ELi8ES4_S6_LS7_0ELi8ES4_NS5_8RowMajorEfNS_4arch15OpClassTensorOpENS9_4Sm80ENS1_9GemmShapeILi128ELi128ELi32EEENSC_ILi64ELi64ELi32EEENSC_ILi16ELi8ELi16EEENS_8epilogue6thread17LinearCombinationIS4_Li8EffLNSH_9ScaleType4KindE0ELNS_15FloatRoundStyleE2ES4_EENS1_11threadblock30GemmIdentityThreadblockSwizzleILi8EEELi4ENS9_13OpMultiplyAddELNS1_23SharedMemoryClearOptionE0ELb0ELb0ELb0ENS5_9NoPermuteENS5_34Tensor4DPermute0213RowMajorInverseILi8ELi4EEESU_vE10SelectBaseISP_vEEEEvNT_6ParamsE,"a",@progbits
	.sectionflags	@""
	.align	4
.nv.constant2._ZN7cutlass7Kernel2INS_4gemm6kernel20DefaultGemmUniversalINS_6half_tENS_6layout11ColumnMajorELNS_16ComplexTransformE0ELi8ES4_S6_LS7_0ELi8ES4_NS5_8RowMajorEfNS_4arch15OpClassTensorOpENS9_4Sm80ENS1_9GemmShapeILi128ELi128ELi32EEENSC_ILi64ELi64ELi32EEENSC_ILi16ELi8ELi16EEENS_8epilogue6thread17LinearCombinationIS4_Li8EffLNSH_9ScaleType4KindE0ELNS_15FloatRoundStyleE2ES4_EENS1_11threadblock30GemmIdentityThreadblockSwizzleILi8EEELi4ENS9_13OpMultiplyAddELNS1_23SharedMemoryClearOptionE0ELb0ELb0ELb0ENS5_9NoPermuteENS5_34Tensor4DPermute0213RowMajorInverseILi8ELi4EEESU_vE10SelectBaseISP_vEEEEvNT_6ParamsE:
        /*0000*/ 	.byte	0x20, 0x94, 0x00, 0x00, 0xc0, 0x94, 0x00, 0x00, 0x90, 0x93, 0x00, 0x00


//--------------------- .nv.constant2._ZN7cutlass7Kernel2INS_4gemm6kernel20DefaultGemmUniversalINS_6half_tENS_6layout11ColumnMajorELNS_16ComplexTransformE0ELi8ES4_S6_LS7_0ELi8ES4_NS5_8RowMajorEfNS_4arch15OpClassTensorOpENS9_4Sm80ENS1_9GemmShapeILi128ELi128ELi32EEENSC_ILi64ELi64ELi32EEENSC_ILi16ELi8ELi16EEENS_8epilogue6thread17LinearCombinationIS4_Li8EffLNSH_9ScaleType4KindE0ELNS_15FloatRoundStyleE2ES4_EENS1_11threadblock30GemmIdentityThreadblockSwizzleILi8EEELi4ENS9_13OpMultiplyAddELNS1_23SharedMemoryClearOptionE0ELb0ELb0ELb0ENS5_31Tensor5DPermute02413ColumnMajorILi16ELi3ELi8EEENS5_9NoPermuteESU_vE10SelectBaseISP_vEEEEvNT_6ParamsE --------------------------
	.section	.nv.constant2._ZN7cutlass7Kernel2INS_4gemm6kernel20DefaultGemmUniversalINS_6half_tENS_6layout11ColumnMajorELNS_16ComplexTransformE0ELi8ES4_S6_LS7_0ELi8ES4_NS5_8RowMajorEfNS_4arch15OpClassTensorOpENS9_4Sm80ENS1_9GemmShapeILi128ELi128ELi32EEENSC_ILi64ELi64ELi32EEENSC_ILi16ELi8ELi16EEENS_8epilogue6thread17LinearCombinationIS4_Li8EffLNSH_9ScaleType4KindE0ELNS_15FloatRoundStyleE2ES4_EENS1_11threadblock30GemmIdentityThreadblockSwizzleILi8EEELi4ENS9_13OpMultiplyAddELNS1_23SharedMemoryClearOptionE0ELb0ELb0ELb0ENS5_31Tensor5DPermute02413ColumnMajorILi16ELi3ELi8EEENS5_9NoPermuteESU_vE10SelectBaseISP_vEEEEvNT_6ParamsE,"a",@progbits
	.sectionflags	@""
	.align	4
.nv.constant2._ZN7cutlass7Kernel2INS_4gemm6kernel20DefaultGemmUniversalINS_6half_tENS_6layout11ColumnMajorELNS_16ComplexTransformE0ELi8ES4_S6_LS7_0ELi8ES4_NS5_8RowMajorEfNS_4arch15OpClassTensorOpENS9_4Sm80ENS1_9GemmShapeILi128ELi128ELi32EEENSC_ILi64ELi64ELi32EEENSC_ILi16ELi8ELi16EEENS_8epilogue6thread17LinearCombinationIS4_Li8EffLNSH_9ScaleType4KindE0ELNS_15FloatRoundStyleE2ES4_EENS1_11threadblock30GemmIdentityThreadblockSwizzleILi8EEELi4ENS9_13OpMultiplyAddELNS1_23SharedMemoryClearOptionE0ELb0ELb0ELb0ENS5_31Tensor5DPermute02413ColumnMajorILi16ELi3ELi8EEENS5_9NoPermuteESU_vE10SelectBaseISP_vEEEEvNT_6ParamsE:
        /*0000*/ 	.byte	0x30, 0x30, 0x00, 0x00, 0xd0, 0x30, 0x00, 0x00, 0xa0, 0x2f, 0x00, 0x00


//--------------------- .nv.constant2._ZN7cutlass7Kernel2INS_4gemm6kernel20DefaultGemmUniversalINS_6half_tENS_6layout11ColumnMajorELNS_16ComplexTransformE0ELi8ES4_S6_LS7_0ELi8ES4_NS5_8RowMajorEfNS_4arch15OpClassTensorOpENS9_4Sm80ENS1_9GemmShapeILi128ELi128ELi32EEENSC_ILi64ELi64ELi32EEENSC_ILi16ELi8ELi16EEENS_8epilogue6thread17LinearCombinationIS4_Li8EffLNSH_9ScaleType4KindE0ELNS_15FloatRoundStyleE2ES4_EENS1_11threadblock30GemmIdentityThreadblockSwizzleILi8EEELi4ENS9_13OpMultiplyAddELNS1_23SharedMemoryClearOptionE0ELb0ELb0ELb0ENS5_31Tensor5DPermute02413ColumnMajorILi16ELi3ELi8EEENS5_34Tensor4DPermute0213RowMajorInverseILi8ELi4EEENS5_9NoPermuteEvE10SelectBaseISP_vEEEEvNT_6ParamsE --------------------------
	.section	.nv.constant2._ZN7cutlass7Kernel2INS_4gemm6kernel20DefaultGemmUniversalINS_6half_tENS_6layout11ColumnMajorELNS_16ComplexTransformE0ELi8ES4_S6_LS7_0ELi8ES4_NS5_8RowMajorEfNS_4arch15OpClassTensorOpENS9_4Sm80ENS1_9GemmShapeILi128ELi128ELi32EEENSC_ILi64ELi64ELi32EEENSC_ILi16ELi8ELi16EEENS_8epilogue6thread17LinearCombinationIS4_Li8EffLNSH_9ScaleType4KindE0ELNS_15FloatRoundStyleE2ES4_EENS1_11threadblock30GemmIdentityThreadblockSwizzleILi8EEELi4ENS9_13OpMultiplyAddELNS1_23SharedMemoryClearOptionE0ELb0ELb0ELb0ENS5_31Tensor5DPermute02413ColumnMajorILi16ELi3ELi8EEENS5_34Tensor4DPermute0213RowMajorInverseILi8ELi4EEENS5_9NoPermuteEvE10SelectBaseISP_vEEEEvNT_6ParamsE,"a",@progbits
	.sectionflags	@""
	.align	4
.nv.constant2._ZN7cutlass7Kernel2INS_4gemm6kernel20DefaultGemmUniversalINS_6half_tENS_6layout11ColumnMajorELNS_16ComplexTransformE0ELi8ES4_S6_LS7_0ELi8ES4_NS5_8RowMajorEfNS_4arch15OpClassTensorOpENS9_4Sm80ENS1_9GemmShapeILi128ELi128ELi32EEENSC_ILi64ELi64ELi32EEENSC_ILi16ELi8ELi16EEENS_8epilogue6thread17LinearCombinationIS4_Li8EffLNSH_9ScaleType4KindE0ELNS_15FloatRoundStyleE2ES4_EENS1_11threadblock30GemmIdentityThreadblockSwizzleILi8EEELi4ENS9_13OpMultiplyAddELNS1_23SharedMemoryClearOptionE0ELb0ELb0ELb0ENS5_31Tensor5DPermute02413ColumnMajorILi16ELi3ELi8EEENS5_34Tensor4DPermute0213RowMajorInverseILi8ELi4EEENS5_9NoPermuteEvE10SelectBaseISP_vEEEEvNT_6ParamsE:
        /*0000*/ 	.byte	0x10, 0x62, 0x00, 0x00, 0xb0, 0x62, 0x00, 0x00, 0x80, 0x61, 0x00, 0x00


//--------------------- .nv.constant2._ZN7cutlass7Kernel2INS_4gemm6kernel20DefaultGemmUniversalINS_6half_tENS_6layout11ColumnMajorELNS_16ComplexTransformE0ELi8ES4_S6_LS7_0ELi8ES4_NS5_8RowMajorEfNS_4arch15OpClassTensorOpENS9_4Sm80ENS1_9GemmShapeILi128ELi128ELi32EEENSC_ILi64ELi64ELi32EEENSC_ILi16ELi8ELi16EEENS_8epilogue6thread17LinearCombinationIS4_Li8EffLNSH_9ScaleType4KindE0ELNS_15FloatRoundStyleE2ES4_EENS1_11threadblock30GemmIdentityThreadblockSwizzleILi8EEELi4ENS9_13OpMultiplyAddELNS1_23SharedMemoryClearOptionE0ELb0ELb0ELb0ENS5_31Tensor5DPermute02413ColumnMajorILi16ELi3ELi8EEENS5_9NoPermuteENS5_34Tensor4DPermute0213RowMajorInverseILi8ELi4EEEvE10SelectBaseISP_vEEEEvNT_6ParamsE --------------------------
	.section	.nv.constant2._ZN7cutlass7Kernel2INS_4gemm6kernel20DefaultGemmUniversalINS_6half_tENS_6layout11ColumnMajorELNS_16ComplexTransformE0ELi8ES4_S6_LS7_0ELi8ES4_NS5_8RowMajorEfNS_4arch15OpClassTensorOpENS9_4Sm80ENS1_9GemmShapeILi128ELi128ELi32EEENSC_ILi64ELi64ELi32EEENSC_ILi16ELi8ELi16EEENS_8epilogue6thread17LinearCombinationIS4_Li8EffLNSH_9ScaleType4KindE0ELNS_15FloatRoundStyleE2ES4_EENS1_11threadblock30GemmIdentityThreadblockSwizzleILi8EEELi4ENS9_13OpMultiplyAddELNS1_23SharedMemoryClearOptionE0ELb0ELb0ELb0ENS5_31Tensor5DPermute02413ColumnMajorILi16ELi3ELi8EEENS5_9NoPermuteENS5_34Tensor4DPermute0213RowMajorInverseILi8ELi4EEEvE10SelectBaseISP_vEEEEvNT_6ParamsE,"a",@progbits
	.sectionflags	@""
	.align	4
.nv.constant2._ZN7cutlass7Kernel2INS_4gemm6kernel20DefaultGemmUniversalINS_6half_tENS_6layout11ColumnMajorELNS_16ComplexTransformE0ELi8ES4_S6_LS7_0ELi8ES4_NS5_8RowMajorEfNS_4arch15OpClassTensorOpENS9_4Sm80ENS1_9GemmShapeILi128ELi128ELi32EEENSC_ILi64ELi64ELi32EEENSC_ILi16ELi8ELi16EEENS_8epilogue6thread17LinearCombinationIS4_Li8EffLNSH_9ScaleType4KindE0ELNS_15FloatRoundStyleE2ES4_EENS1_11threadblock30GemmIdentityThreadblockSwizzleILi8EEELi4ENS9_13OpMultiplyAddELNS1_23SharedMemoryClearOptionE0ELb0ELb0ELb0ENS5_31Tensor5DPermute02413ColumnMajorILi16ELi3ELi8EEENS5_9NoPermuteENS5_34Tensor4DPermute0213RowMajorInverseILi8ELi4EEEvE10SelectBaseISP_vEEEEvNT_6ParamsE:
        /*0000*/ 	.byte	0x00, 0x63, 0x00, 0x00, 0xa0, 0x63, 0x00, 0x00, 0x70, 0x62, 0x00, 0x00


//--------------------- .nv.constant2._ZN7cutlass7Kernel2INS_4gemm6kernel20DefaultGemmUniversalINS_6half_tENS_6layout11ColumnMajorELNS_16ComplexTransformE0ELi8ES4_S6_LS7_0ELi8ES4_NS5_8RowMajorEfNS_4arch15OpClassTensorOpENS9_4Sm80ENS1_9GemmShapeILi128ELi128ELi32EEENSC_ILi64ELi64ELi32EEENSC_ILi16ELi8ELi16EEENS_8epilogue6thread17LinearCombinationIS4_Li8EffLNSH_9ScaleType4KindE0ELNS_15FloatRoundStyleE2ES4_EENS1_11threadblock30GemmIdentityThreadblockSwizzleILi8EEELi4ENS9_13OpMultiplyAddELNS1_23SharedMemoryClearOptionE0ELb0ELb0ELb0ENS5_9NoPermuteESS_NS5_34Tensor4DPermute0213RowMajorInverseILi8ELi4EEEvE10SelectBaseISP_vEEEEvNT_6ParamsE --------------------------
	.section	.nv.constant2._ZN7cutlass7Kernel2INS_4gemm6kernel20DefaultGemmUniversalINS_6half_tENS_6layout11ColumnMajorELNS_16ComplexTransformE0ELi8ES4_S6_LS7_0ELi8ES4_NS5_8RowMajorEfNS_4arch15OpClassTensorOpENS9_4Sm80ENS1_9GemmShapeILi128ELi128ELi32EEENSC_ILi64ELi64ELi32EEENSC_ILi16ELi8ELi16EEENS_8epilogue6thread17LinearCombinationIS4_Li8EffLNSH_9ScaleType4KindE0ELNS_15FloatRoundStyleE2ES4_EENS1_11threadblock30GemmIdentityThreadblockSwizzleILi8EEELi4ENS9_13OpMultiplyAddELNS1_23SharedMemoryClearOptionE0ELb0ELb0ELb0ENS5_9NoPermuteESS_NS5_34Tensor4DPermute0213RowMajorInverseILi8ELi4EEEvE10SelectBaseISP_vEEEEvNT_6ParamsE,"a",@progbits
	.sectionflags	@""
	.align	4
.nv.constant2._ZN7cutlass7Kernel2INS_4gemm6kernel20DefaultGemmUniversalINS_6half_tENS_6layout11ColumnMajorELNS_16ComplexTransformE0ELi8ES4_S6_LS7_0ELi8ES4_NS5_8RowMajorEfNS_4arch15OpClassTensorOpENS9_4Sm80ENS1_9GemmShapeILi128ELi128ELi32EEENSC_ILi64ELi64ELi32EEENSC_ILi16ELi8ELi16EEENS_8epilogue6thread17LinearCombinationIS4_Li8EffLNSH_9ScaleType4KindE0ELNS_15FloatRoundStyleE2ES4_EENS1_11threadblock30GemmIdentityThreadblockSwizzleILi8EEELi4ENS9_13OpMultiplyAddELNS1_23SharedMemoryClearOptionE0ELb0ELb0ELb0ENS5_9NoPermuteESS_NS5_34Tensor4DPermute0213RowMajorInverseILi8ELi4EEEvE10SelectBaseISP_vEEEEvNT_6ParamsE:
        /*0000*/ 	.byte	0x00, 0x63, 0x00, 0x00, 0xa0, 0x63, 0x00, 0x00, 0x70, 0x62, 0x00, 0x00


//--------------------- .nv.constant2._ZN7cutlass7Kernel2INS_4gemm6kernel20DefaultGemmUniversalINS_6half_tENS_6layout11ColumnMajorELNS_16ComplexTransformE0ELi8ES4_S6_LS7_0ELi8ES4_NS5_8RowMajorEfNS_4arch15OpClassTensorOpENS9_4Sm80ENS1_9GemmShapeILi128ELi128ELi32EEENSC_ILi64ELi64ELi32EEENSC_ILi16ELi8ELi16EEENS_8epilogue6thread17LinearCombinationIS4_Li8EffLNSH_9ScaleType4KindE0ELNS_15FloatRoundStyleE2ES4_EENS1_11threadblock30GemmIdentityThreadblockSwizzleILi8EEELi4ENS9_13OpMultiplyAddELNS1_23SharedMemoryClearOptionE0ELb0ELb0ELb0ENS5_28Tensor5DPermute20314RowMajorILi16ELi3ELi8EEENS5_34Tensor4DPermute0213RowMajorInverseILi8ELi4EEENS5_37Tensor4DPermute0213ColumnMajorInverseILi8ELi4EEEvE10SelectBaseISP_vEEEEvNT_6ParamsE --------------------------
	.section	.nv.constant2._ZN7cutlass7Kernel2INS_4gemm6kernel20DefaultGemmUniversalINS_6half_tENS_6layout11ColumnMajorELNS_16ComplexTransformE0ELi8ES4_S6_LS7_0ELi8ES4_NS5_8RowMajorEfNS_4arch15OpClassTensorOpENS9_4Sm80ENS1_9GemmShapeILi128ELi128ELi32EEENSC_ILi64ELi64ELi32EEENSC_ILi16ELi8ELi16EEENS_8epilogue6thread17LinearCombinationIS4_Li8EffLNSH_9ScaleType4KindE0ELNS_15FloatRoundStyleE2ES4_EENS1_11threadblock30GemmIdentityThreadblockSwizzleILi8EEELi4ENS9_13OpMultiplyAddELNS1_23SharedMemoryClearOptionE0ELb0ELb0ELb0ENS5_28Tensor5DPermute20314RowMajorILi16ELi3ELi8EEENS5_34Tensor4DPermute0213RowMajorInverseILi8ELi4EEENS5_37Tensor4DPermute0213ColumnMajorInverseILi8ELi4EEEvE10SelectBaseISP_vEEEEvNT_6ParamsE,"a",@progbits
	.sectionflags	@""
	.align	4
.nv.constant2._ZN7cutlass7Kernel2INS_4gemm6kernel20DefaultGemmUniversalINS_6half_tENS_6layout11ColumnMajorELNS_16ComplexTransformE0ELi8ES4_S6_LS7_0ELi8ES4_NS5_8RowMajorEfNS_4arch15OpClassTensorOpENS9_4Sm80ENS1_9GemmShapeILi128ELi128ELi32EEENSC_ILi64ELi64ELi32EEENSC_ILi16ELi8ELi16EEENS_8epilogue6thread17LinearCombinationIS4_Li8EffLNSH_9ScaleType4KindE0ELNS_15FloatRoundStyleE2ES4_EENS1_11threadblock30GemmIdentityThreadblockSwizzleILi8EEELi4ENS9_13OpMultiplyAddELNS1_23SharedMemoryClearOptionE0ELb0ELb0ELb0ENS5_28Tensor5DPermute20314RowMajorILi16ELi3ELi8EEENS5_34Tensor4DPermute0213RowMajorInverseILi8ELi4EEENS5_37Tensor4DPermute0213ColumnMajorInverseILi8ELi4EEEvE10SelectBaseISP_vEEEEvNT_6ParamsE:
        /*0000*/ 	.byte	0x50, 0x91, 0x00, 0x00, 0xf0, 0x91, 0x00, 0x00, 0xc0, 0x90, 0x00, 0x00


//--------------------- .nv.constant2._ZN7cutlass7Kernel2INS_4gemm6kernel20DefaultGemmUniversalINS_6half_tENS_6layout11ColumnMajorELNS_16ComplexTransformE0ELi8ES4_S6_LS7_0ELi8ES4_NS5_8RowMajorEfNS_4arch15OpClassTensorOpENS9_4Sm80ENS1_9GemmShapeILi128ELi128ELi32EEENSC_ILi64ELi64ELi32EEENSC_ILi16ELi8ELi16EEENS_8epilogue6thread17LinearCombinationIS4_Li8EffLNSH_9ScaleType4KindE0ELNS_15FloatRoundStyleE2ES4_EENS1_11threadblock30GemmIdentityThreadblockSwizzleILi8EEELi4ENS9_13OpMultiplyAddELNS1_23SharedMemoryClearOptionE0ELb0ELb0ELb0ENS5_9NoPermuteENS5_34Tensor4DPermute0213RowMajorInverseILi8ELi4EEENS5_37Tensor4DPermute0213ColumnMajorInverseILi8ELi4EEEvE10SelectBaseISP_vEEEEvNT_6ParamsE --------------------------
	.section	.nv.constant2._ZN7cutlass7Kernel2INS_4gemm6kernel20DefaultGemmUniversalINS_6half_tENS_6layout11ColumnMajorELNS_16ComplexTransformE0ELi8ES4_S6_LS7_0ELi8ES4_NS5_8RowMajorEfNS_4arch15OpClassTensorOpENS9_4Sm80ENS1_9GemmShapeILi128ELi128ELi32EEENSC_ILi64ELi64ELi32EEENSC_ILi16ELi8ELi16EEENS_8epilogue6thread17LinearCombinationIS4_Li8EffLNSH_9ScaleType4KindE0ELNS_15FloatRoundStyleE2ES4_EENS1_11threadblock30GemmIdentityThreadblockSwizzleILi8EEELi4ENS9_13OpMultiplyAddELNS1_23SharedMemoryClearOptionE0ELb0ELb0ELb0ENS5_9NoPermuteENS5_34Tensor4DPermute0213RowMajorInverseILi8ELi4EEENS5_37Tensor4DPermute0213ColumnMajorInverseILi8ELi4EEEvE10SelectBaseISP_vEEEEvNT_6ParamsE,"a",@progbits
	.sectionflags	@""
	.align	4
.nv.constant2._ZN7cutlass7Kernel2INS_4gemm6kernel20DefaultGemmUniversalINS_6half_tENS_6layout11ColumnMajorELNS_16ComplexTransformE0ELi8ES4_S6_LS7_0ELi8ES4_NS5_8RowMajorEfNS_4arch15OpClassTensorOpENS9_4Sm80ENS1_9GemmShapeILi128ELi128ELi32EEENSC_ILi64ELi64ELi32EEENSC_ILi16ELi8ELi16EEENS_8epilogue6thread17LinearCombinationIS4_Li8EffLNSH_9ScaleType4KindE0ELNS_15FloatRoundStyleE2ES4_EENS1_11threadblock30GemmIdentityThreadblockSwizzleILi8EEELi4ENS9_13OpMultiplyAddELNS1_23SharedMemoryClearOptionE0ELb0ELb0ELb0ENS5_9NoPermuteENS5_34Tensor4DPermute0213RowMajorInverseILi8ELi4EEENS5_37Tensor4DPermute0213ColumnMajorInverseILi8ELi4EEEvE10SelectBaseISP_vEEEEvNT_6ParamsE:
        /*0000*/ 	.byte	0x60, 0x91, 0x00, 0x00, 0x00, 0x92, 0x00, 0x00, 0xd0, 0x90, 0x00, 0x00


//--------------------- .nv.constant2._ZN7cutlass7Kernel2INS_4gemm6kernel20DefaultGemmUniversalINS_6half_tENS_6layout11ColumnMajorELNS_16ComplexTransformE0ELi8ES4_S6_LS7_0ELi8ES4_NS5_8RowMajorEfNS_4arch15OpClassTensorOpENS9_4Sm80ENS1_9GemmShapeILi128ELi128ELi32EEENSC_ILi64ELi64ELi32EEENSC_ILi16ELi8ELi16EEENS_8epilogue6thread17LinearCombinationIS4_Li8EffLNSH_9ScaleType4KindE0ELNS_15FloatRoundStyleE2ES4_EENS1_11threadblock30GemmIdentityThreadblockSwizzleILi8EEELi4ENS9_13OpMultiplyAddELNS1_23SharedMemoryClearOptionE0ELb0ELb0ELb0ENS5_28Tensor5DPermute20314RowMajorILi16ELi3ELi8EEENS5_9NoPermuteESU_vE10SelectBaseISP_vEEEEvNT_6ParamsE --------------------------
	.section	.nv.constant2._ZN7cutlass7Kernel2INS_4gemm6kernel20DefaultGemmUniversalINS_6half_tENS_6layout11ColumnMajorELNS_16ComplexTransformE0ELi8ES4_S6_LS7_0ELi8ES4_NS5_8RowMajorEfNS_4arch15OpClassTensorOpENS9_4Sm80ENS1_9GemmShapeILi128ELi128ELi32EEENSC_ILi64ELi64ELi32EEENSC_ILi16ELi8ELi16EEENS_8epilogue6thread17LinearCombinationIS4_Li8EffLNSH_9ScaleType4KindE0ELNS_15FloatRoundStyleE2ES4_EENS1_11threadblock30GemmIdentityThreadblockSwizzleILi8EEELi4ENS9_13OpMultiplyAddELNS1_23SharedMemoryClearOptionE0ELb0ELb0ELb0ENS5_28Tensor5DPermute20314RowMajorILi16ELi3ELi8EEENS5_9NoPermuteESU_vE10SelectBaseISP_vEEEEvNT_6ParamsE,"a",@progbits
	.sectionflags	@""
	.align	4
.nv.constant2._ZN7cutlass7Kernel2INS_4gemm6kernel20DefaultGemmUniversalINS_6half_tENS_6layout11ColumnMajorELNS_16ComplexTransformE0ELi8ES4_S6_LS7_0ELi8ES4_NS5_8RowMajorEfNS_4arch15OpClassTensorOpENS9_4Sm80ENS1_9GemmShapeILi128ELi128ELi32EEENSC_ILi64ELi64ELi32EEENSC_ILi16ELi8ELi16EEENS_8epilogue6thread17LinearCombinationIS4_Li8EffLNSH_9ScaleType4KindE0ELNS_15FloatRoundStyleE2ES4_EENS1_11threadblock30GemmIdentityThreadblockSwizzleILi8EEELi4ENS9_13OpMultiplyAddELNS1_23SharedMemoryClearOptionE0ELb0ELb0ELb0ENS5_28Tensor5DPermute20314RowMajorILi16ELi3ELi8EEENS5_9NoPermuteESU_vE10SelectBaseISP_vEEEEvNT_6ParamsE:
        /*0000*/ 	.byte	0x30, 0x30, 0x00, 0x00, 0xd0, 0x30, 0x00, 0x00, 0xa0, 0x2f, 0x00, 0x00


//--------------------- .nv.constant2._ZN7cutlass7Kernel2INS_4gemm6kernel20DefaultGemmUniversalINS_6half_tENS_6layout11ColumnMajorELNS_16ComplexTransformE0ELi8ES4_S6_LS7_0ELi8ES4_NS5_8RowMajorEfNS_4arch15OpClassTensorOpENS9_4Sm80ENS1_9GemmShapeILi128ELi128ELi32EEENSC_ILi64ELi64ELi32EEENSC_ILi16ELi8ELi16EEENS_8epilogue6thread17LinearCombinationIS4_Li8EffLNSH_9ScaleType4KindE0ELNS_15FloatRoundStyleE2ES4_EENS1_11threadblock30GemmIdentityThreadblockSwizzleILi8EEELi4ENS9_13OpMultiplyAddELNS1_23SharedMemoryClearOptionE0ELb0ELb0ELb0ENS5_28Tensor5DPermute20314RowMajorILi16ELi3ELi8EEENS5_9NoPermuteENS5_37Tensor4DPermute0213ColumnMajorInverseILi8ELi4EEEvE10SelectBaseISP_vEEEEvNT_6ParamsE --------------------------
	.section	.nv.constant2._ZN7cutlass7Kernel2INS_4gemm6kernel20DefaultGemmUniversalINS_6half_tENS_6layout11ColumnMajorELNS_16ComplexTransformE0ELi8ES4_S6_LS7_0ELi8ES4_NS5_8RowMajorEfNS_4arch15OpClassTensorOpENS9_4Sm80ENS1_9GemmShapeILi128ELi128ELi32EEENSC_ILi64ELi64ELi32EEENSC_ILi16ELi8ELi16EEENS_8epilogue6thread17LinearCombinationIS4_Li8EffLNSH_9ScaleType4KindE0ELNS_15FloatRoundStyleE2ES4_EENS1_11threadblock30GemmIdentityThreadblockSwizzleILi8EEELi4ENS9_13OpMultiplyAddELNS1_23SharedMemoryClearOptionE0ELb0ELb0ELb0ENS5_28Tensor5DPermute20314RowMajorILi16ELi3ELi8EEENS5_9NoPermuteENS5_37Tensor4DPermute0213ColumnMajorInverseILi8ELi4EEEvE10SelectBaseISP_vEEEEvNT_6ParamsE,"a",@progbits
	.sectionflags	@""
	.align	4
.nv.constant2._ZN7cutlass7Kernel2INS_4gemm6kernel20DefaultGemmUniversalINS_6half_tENS_6layout11ColumnMajorELNS_16ComplexTransformE0ELi8ES4_S6_LS7_0ELi8ES4_NS5_8RowMajorEfNS_4arch15OpClassTensorOpENS9_4Sm80ENS1_9GemmShapeILi128ELi128ELi32EEENSC_ILi64ELi64ELi32EEENSC_ILi16ELi8ELi16EEENS_8epilogue6thread17LinearCombinationIS4_Li8EffLNSH_9ScaleType4KindE0ELNS_15FloatRoundStyleE2ES4_EENS1_11threadblock30GemmIdentityThreadblockSwizzleILi8EEELi4ENS9_13OpMultiplyAddELNS1_23SharedMemoryClearOptionE0ELb0ELb0ELb0ENS5_28Tensor5DPermute20314RowMajorILi16ELi3ELi8EEENS5_9NoPermuteENS5_37Tensor4DPermute0213ColumnMajorInverseILi8ELi4EEEvE10SelectBaseISP_vEEEEvNT_6ParamsE:
        /*0000*/ 	.byte	0x50, 0x60, 0x00, 0x00, 0xf0, 0x60, 0x00, 0x00, 0xc0, 0x5f, 0x00, 0x00


//--------------------- .nv.constant2._ZN7cutlass7Kernel2INS_4gemm6kernel20DefaultGemmUniversalINS_6half_tENS_6layout11ColumnMajorELNS_16ComplexTransformE0ELi8ES4_S6_LS7_0ELi8ES4_NS5_8RowMajorEfNS_4arch15OpClassTensorOpENS9_4Sm80ENS1_9GemmShapeILi128ELi128ELi32EEENSC_ILi64ELi64ELi32EEENSC_ILi16ELi8ELi16EEENS_8epilogue6thread17LinearCombinationIS4_Li8EffLNSH_9ScaleType4KindE0ELNS_15FloatRoundStyleE2ES4_EENS1_11threadblock30GemmIdentityThreadblockSwizzleILi8EEELi4ENS9_13OpMultiplyAddELNS1_23SharedMemoryClearOptionE0ELb0ELb0ELb0ENS5_9NoPermuteESS_NS5_37Tensor4DPermute0213ColumnMajorInverseILi8ELi4EEEvE10SelectBaseISP_vEEEEvNT_6ParamsE --------------------------
	.section	.nv.constant2._ZN7cutlass7Kernel2INS_4gemm6kernel20DefaultGemmUniversalINS_6half_tENS_6layout11ColumnMajorELNS_16ComplexTransformE0ELi8ES4_S6_LS7_0ELi8ES4_NS5_8RowMajorEfNS_4arch15OpClassTensorOpENS9_4Sm80ENS1_9GemmShapeILi128ELi128ELi32EEENSC_ILi64ELi64ELi32EEENSC_ILi16ELi8ELi16EEENS_8epilogue6thread17LinearCombinationIS4_Li8EffLNSH_9ScaleType4KindE0ELNS_15FloatRoundStyleE2ES4_EENS1_11threadblock30GemmIdentityThreadblockSwizzleILi8EEELi4ENS9_13OpMultiplyAddELNS1_23SharedMemoryClearOptionE0ELb0ELb0ELb0ENS5_9NoPermuteESS_NS5_37Tensor4DPermute0213ColumnMajorInverseILi8ELi4EEEvE10SelectBaseISP_vEEEEvNT_6ParamsE,"a",@progbits
	.sectionflags	@""
	.align	4
.nv.constant2._ZN7cutlass7Kernel2INS_4gemm6kernel20DefaultGemmUniversalINS_6half_tENS_6layout11ColumnMajorELNS_16ComplexTransformE0ELi8ES4_S6_LS7_0ELi8ES4_NS5_8RowMajorEfNS_4arch15OpClassTensorOpENS9_4Sm80ENS1_9GemmShapeILi128ELi128ELi32EEENSC_ILi64ELi64ELi32EEENSC_ILi16ELi8ELi16EEENS_8epilogue6thread17LinearCombinationIS4_Li8EffLNSH_9ScaleType4KindE0ELNS_15FloatRoundStyleE2ES4_EENS1_11threadblock30GemmIdentityThreadblockSwizzleILi8EEELi4ENS9_13OpMultiplyAddELNS1_23SharedMemoryClearOptionE0ELb0ELb0ELb0ENS5_9NoPermuteESS_NS5_37Tensor4DPermute0213ColumnMajorInverseILi8ELi4EEEvE10SelectBaseISP_vEEEEvNT_6ParamsE:
        /*0000*/ 	.byte	0x50, 0x60, 0x00, 0x00, 0xf0, 0x60, 0x00, 0x00, 0xc0, 0x5f, 0x00, 0x00


//--------------------- .nv.constant2._ZN7cutlass7Kernel2INS_4gemm6kernel20DefaultGemmUniversalINS_6half_tENS_6layout11ColumnMajorELNS_16ComplexTransformE0ELi8ES4_S6_LS7_0ELi8ES4_NS5_8RowMajorEfNS_4arch15OpClassTensorOpENS9_4Sm80ENS1_9GemmShapeILi128ELi128ELi32EEENSC_ILi64ELi64ELi32EEENSC_ILi16ELi8ELi16EEENS_8epilogue6thread17LinearCombinationIS4_Li8EffLNSH_9ScaleType4KindE0ELNS_15FloatRoundStyleE2ES4_EENS1_11threadblock30GemmIdentityThreadblockSwizzleILi8EEELi4ENS9_13OpMultiplyAddELNS1_23SharedMemoryClearOptionE0ELb0ELb0ELb0ENS5_28Tensor5DPermute20314RowMajorILi16ELi3ELi8EEENS5_34Tensor4DPermute0213RowMajorInverseILi8ELi4EEENS5_9NoPermuteEvE10SelectBaseISP_vEEEEvNT_6ParamsE --------------------------
	.section	.nv.constant2._ZN7cutlass7Kernel2INS_4gemm6kernel20DefaultGemmUniversalINS_6half_tENS_6layout11ColumnMajorELNS_16ComplexTransformE0ELi8ES4_S6_LS7_0ELi8ES4_NS5_8RowMajorEfNS_4arch15OpClassTensorOpENS9_4Sm80ENS1_9GemmShapeILi128ELi128ELi32EEENSC_ILi64ELi64ELi32EEENSC_ILi16ELi8ELi16EEENS_8epilogue6thread17LinearCombinationIS4_Li8EffLNSH_9ScaleType4KindE0ELNS_15FloatRoundStyleE2ES4_EENS1_11threadblock30GemmIdentityThreadblockSwizzleILi8EEELi4ENS9_13OpMultiplyAddELNS1_23SharedMemoryClearOptionE0ELb0ELb0ELb0ENS5_28Tensor5DPermute20314RowMajorILi16ELi3ELi8EEENS5_34Tensor4DPermute0213RowMajorInverseILi8ELi4EEENS5_9NoPermuteEvE10SelectBaseISP_vEEEEvNT_6ParamsE,"a",@progbits
	.sectionflags	@""
	.align	4
.nv.constant2._ZN7cutlass7Kernel2INS_4gemm6kernel20DefaultGemmUniversalINS_6half_tENS_6layout11ColumnMajorELNS_16ComplexTransformE0ELi8ES4_S6_LS7_0ELi8ES4_NS5_8RowMajorEfNS_4arch15OpClassTensorOpENS9_4Sm80ENS1_9GemmShapeILi128ELi128ELi32EEENSC_ILi64ELi64ELi32EEENSC_ILi16ELi8ELi16EEENS_8epilogue6thread17LinearCombinationIS4_Li8EffLNSH_9ScaleType4KindE0ELNS_15FloatRoundStyleE2ES4_EENS1_11threadblock30GemmIdentityThreadblockSwizzleILi8EEELi4ENS9_13OpMultiplyAddELNS1_23SharedMemoryClearOptionE0ELb0ELb0ELb0ENS5_28Tensor5DPermute20314RowMajorILi16ELi3ELi8EEENS5_34Tensor4DPermute0213RowMajorInverseILi8ELi4EEENS5_9NoPermuteEvE10SelectBaseISP_vEEEEvNT_6ParamsE:
        /*0000*/ 	.byte	0x10, 0x62, 0x00, 0x00, 0xb0, 0x62, 0x00, 0x00, 0x80, 0x61, 0x00, 0x00


//--------------------- .nv.constant2._ZN7cutlass7Kernel2INS_4gemm6kernel20DefaultGemmUniversalINS_6half_tENS_6layout11ColumnMajorELNS_16ComplexTransformE0ELi8ES4_S6_LS7_0ELi8ES4_NS5_8RowMajorEfNS_4arch15OpClassTensorOpENS9_4Sm80ENS1_9GemmShapeILi128ELi128ELi32EEENSC_ILi64ELi64ELi32EEENSC_ILi16ELi8ELi16EEENS_8epilogue6thread17LinearCombinationIS4_Li8EffLNSH_9ScaleType4KindE0ELNS_15FloatRoundStyleE2ES4_EENS1_11threadblock30GemmIdentityThreadblockSwizzleILi8EEELi4ENS9_13OpMultiplyAddELNS1_23SharedMemoryClearOptionE0ELb0ELb0ELb0ENS5_9NoPermuteENS5_34Tensor4DPermute0213RowMajorInverseILi8ELi4EEESS_vE10SelectBaseISP_vEEEEvNT_6ParamsE --------------------------
	.section	.nv.constant2._ZN7cutlass7Kernel2INS_4gemm6kernel20DefaultGemmUniversalINS_6half_tENS_6layout11ColumnMajorELNS_16ComplexTransformE0ELi8ES4_S6_LS7_0ELi8ES4_NS5_8RowMajorEfNS_4arch15OpClassTensorOpENS9_4Sm80ENS1_9GemmShapeILi128ELi128ELi32EEENSC_ILi64ELi64ELi32EEENSC_ILi16ELi8ELi16EEENS_8epilogue6thread17LinearCombinationIS4_Li8EffLNSH_9ScaleType4KindE0ELNS_15FloatRoundStyleE2ES4_EENS1_11threadblock30GemmIdentityThreadblockSwizzleILi8EEELi4ENS9_13OpMultiplyAddELNS1_23SharedMemoryClearOptionE0ELb0ELb0ELb0ENS5_9NoPermuteENS5_34Tensor4DPermute0213RowMajorInverseILi8ELi4EEESS_vE10SelectBaseISP_vEEEEvNT_6ParamsE,"a",@progbits
	.sectionflags	@""
	.align	4
.nv.constant2._ZN7cutlass7Kernel2INS_4gemm6kernel20DefaultGemmUniversalINS_6half_tENS_6layout11ColumnMajorELNS_16ComplexTransformE0ELi8ES4_S6_LS7_0ELi8ES4_NS5_8RowMajorEfNS_4arch15OpClassTensorOpENS9_4Sm80ENS1_9GemmShapeILi128ELi128ELi32EEENSC_ILi64ELi64ELi32EEENSC_ILi16ELi8ELi16EEENS_8epilogue6thread17LinearCombinationIS4_Li8EffLNSH_9ScaleType4KindE0ELNS_15FloatRoundStyleE2ES4_EENS1_11threadblock30GemmIdentityThreadblockSwizzleILi8EEELi4ENS9_13OpMultiplyAddELNS1_23SharedMemoryClearOptionE0ELb0ELb0ELb0ENS5_9NoPermuteENS5_34Tensor4DPermute0213RowMajorInverseILi8ELi4EEESS_vE10SelectBaseISP_vEEEEvNT_6ParamsE:
        /*0000*/ 	.byte	0x20, 0x62, 0x00, 0x00, 0xc0, 0x62, 0x00, 0x00, 0x90, 0x61, 0x00, 0x00


//--------------------- .nv.constant2._ZN7cutlass7Kernel2INS_4gemm6kernel20DefaultGemmUniversalINS_6half_tENS_6layout11ColumnMajorELNS_16ComplexTransformE0ELi8ES4_S6_LS7_0ELi8ES4_NS5_8RowMajorEfNS_4arch15OpClassTensorOpENS9_4Sm80ENS1_9GemmShapeILi128ELi128ELi32EEENSC_ILi64ELi64ELi32EEENSC_ILi16ELi8ELi16EEENS_8epilogue6thread17LinearCombinationIS4_Li8EffLNSH_9ScaleType4KindE0ELNS_15FloatRoundStyleE2ES4_EENS1_11threadblock30GemmIdentityThreadblockSwizzleILi8EEELi4ENS9_13OpMultiplyAddELNS1_23SharedMemoryClearOptionE0ELb0ELb0ELb0ENS5_9NoPermuteESS_SS_vE10SelectBaseISP_vEEEEvNT_6ParamsE --------------------------
	.section	.nv.constant2._ZN7cutlass7Kernel2INS_4gemm6kernel20DefaultGemmUniversalINS_6half_tENS_6layout11ColumnMajorELNS_16ComplexTransformE0ELi8ES4_S6_LS7_0ELi8ES4_NS5_8RowMajorEfNS_4arch15OpClassTensorOpENS9_4Sm80ENS1_9GemmShapeILi128ELi128ELi32EEENSC_ILi64ELi64ELi32EEENSC_ILi16ELi8ELi16EEENS_8epilogue6thread17LinearCombinationIS4_Li8EffLNSH_9ScaleType4KindE0ELNS_15FloatRoundStyleE2ES4_EENS1_11threadblock30GemmIdentityThreadblockSwizzleILi8EEELi4ENS9_13OpMultiplyAddELNS1_23SharedMemoryClearOptionE0ELb0ELb0ELb0ENS5_9NoPermuteESS_SS_vE10SelectBaseISP_vEEEEvNT_6ParamsE,"a",@progbits
	.sectionflags	@""
	.align	4
.nv.constant2._ZN7cutlass7Kernel2INS_4gemm6kernel20DefaultGemmUniversalINS_6half_tENS_6layout11ColumnMajorELNS_16ComplexTransformE0ELi8ES4_S6_LS7_0ELi8ES4_NS5_8RowMajorEfNS_4arch15OpClassTensorOpENS9_4Sm80ENS1_9GemmShapeILi128ELi128ELi32EEENSC_ILi64ELi64ELi32EEENSC_ILi16ELi8ELi16EEENS_8epilogue6thread17LinearCombinationIS4_Li8EffLNSH_9ScaleType4KindE0ELNS_15FloatRoundStyleE2ES4_EENS1_11threadblock30GemmIdentityThreadblockSwizzleILi8EEELi4ENS9_13OpMultiplyAddELNS1_23SharedMemoryClearOptionE0ELb0ELb0ELb0ENS5_9NoPermuteESS_SS_vE10SelectBaseISP_vEEEEvNT_6ParamsE:
        /*0000*/ 	.byte	0x40, 0x30, 0x00, 0x00, 0xe0, 0x30, 0x00, 0x00, 0xb0, 0x2f, 0x00, 0x00


//--------------------- .nv.constant2._ZN7cutlass7Kernel2INS_4gemm6kernel20DefaultGemmUniversalINS_6half_tENS_6layout8RowMajorELNS_16ComplexTransformE0ELi8ES4_S6_LS7_0ELi8ES4_S6_fNS_4arch15OpClassTensorOpENS8_4Sm80ENS1_9GemmShapeILi128ELi128ELi32EEENSB_ILi64ELi64ELi32EEENSB_ILi16ELi8ELi16EEENS_8epilogue6thread17LinearCombinationIS4_Li8EffLNSG_9ScaleType4KindE0ELNS_15FloatRoundStyleE2ES4_EENS1_11threadblock30GemmIdentityThreadblockSwizzleILi8EEELi4ENS8_13OpMultiplyAddELNS1_23SharedMemoryClearOptionE0ELb0ELb0ELb0ENS5_31Tensor5DPermute02413ColumnMajorILi16ELi3ELi8EEENS5_37Tensor4DPermute0213ColumnMajorInverseILi8ELi4EEENS5_38Tensor5DPermute02413ColumnMajorInverseILi16ELi3ELi8EEEvE10SelectBaseISO_vEEEEvNT_6ParamsE --------------------------
	.section	.nv.constant2._ZN7cutlass7Kernel2INS_4gemm6kernel20DefaultGemmUniversalINS_6half_tENS_6layout8RowMajorELNS_16ComplexTransformE0ELi8ES4_S6_LS7_0ELi8ES4_S6_fNS_4arch15OpClassTensorOpENS8_4Sm80ENS1_9GemmShapeILi128ELi128ELi32EEENSB_ILi64ELi64ELi32EEENSB_ILi16ELi8ELi16EEENS_8epilogue6thread17LinearCombinationIS4_Li8EffLNSG_9ScaleType4KindE0ELNS_15FloatRoundStyleE2ES4_EENS1_11threadblock30GemmIdentityThreadblockSwizzleILi8EEELi4ENS8_13OpMultiplyAddELNS1_23SharedMemoryClearOptionE0ELb0ELb0ELb0ENS5_31Tensor5DPermute02413ColumnMajorILi16ELi3ELi8EEENS5_37Tensor4DPermute0213ColumnMajorInverseILi8ELi4EEENS5_38Tensor5DPermute02413ColumnMajorInverseILi16ELi3ELi8EEEvE10SelectBaseISO_vEEEEvNT_6ParamsE,"a",@progbits
	.sectionflags	@""
	.align	4
.nv.constant2._ZN7cutlass7Kernel2INS_4gemm6kernel20DefaultGemmUniversalINS_6half_tENS_6layout8RowMajorELNS_16ComplexTransformE0ELi8ES4_S6_LS7_0ELi8ES4_S6_fNS_4arch15OpClassTensorOpENS8_4Sm80ENS1_9GemmShapeILi128ELi128ELi32EEENSB_ILi64ELi64ELi32EEENSB_ILi16ELi8ELi16EEENS_8epilogue6thread17LinearCombinationIS4_Li8EffLNSG_9ScaleType4KindE0ELNS_15FloatRoundStyleE2ES4_EENS1_11threadblock30GemmIdentityThreadblockSwizzleILi8EEELi4ENS8_13OpMultiplyAddELNS1_23SharedMemoryClearOptionE0ELb0ELb0ELb0ENS5_31Tensor5DPermute02413ColumnMajorILi16ELi3ELi8EEENS5_37Tensor4DPermute0213ColumnMajorInverseILi8ELi4EEENS5_38Tensor5DPermute02413ColumnMajorInverseILi16ELi3ELi8EEEvE10SelectBaseISO_vEEEEvNT_6ParamsE:
        /*0000*/ 	.byte	0x70, 0xab, 0x00, 0x00, 0x10, 0xac, 0x00, 0x00, 0xe0, 0xaa, 0x00, 0x00


//--------------------- .nv.constant2._ZN7cutlass7Kernel2INS_4gemm6kernel20DefaultGemmUniversalINS_6half_tENS_6layout8RowMajorELNS_16ComplexTransformE0ELi8ES4_S6_LS7_0ELi8ES4_S6_fNS_4arch15OpClassTensorOpENS8_4Sm80ENS1_9GemmShapeILi128ELi128ELi32EEENSB_ILi64ELi64ELi32EEENSB_ILi16ELi8ELi16EEENS_8epilogue6thread17LinearCombinationIS4_Li8EffLNSG_9ScaleType4KindE0ELNS_15FloatRoundStyleE2ES4_EENS1_11threadblock30GemmIdentityThreadblockSwizzleILi8EEELi4ENS8_13OpMultiplyAddELNS1_23SharedMemoryClearOptionE0ELb0ELb0ELb0ENS5_9NoPermuteENS5_37Tensor4DPermute0213ColumnMajorInverseILi8ELi4EEENS5_38Tensor5DPermute02413ColumnMajorInverseILi16ELi3ELi8EEEvE10SelectBaseISO_vEEEEvNT_6ParamsE --------------------------
	.section	.nv.constant2._ZN7cutlass7Kernel2INS_4gemm6kernel20DefaultGemmUniversalINS_6half_tENS_6layout8RowMajorELNS_16ComplexTransformE0ELi8ES4_S6_LS7_0ELi8ES4_S6_fNS_4arch15OpClassTensorOpENS8_4Sm80ENS1_9GemmShapeILi128ELi128ELi32EEENSB_ILi64ELi64ELi32EEENSB_ILi16ELi8ELi16EEENS_8epilogue6thread17LinearCombinationIS4_Li8EffLNSG_9ScaleType4KindE0ELNS_15FloatRoundStyleE2ES4_EENS1_11threadblock30GemmIdentityThreadblockSwizzleILi8EEELi4ENS8_13OpMultiplyAddELNS1_23SharedMemoryClearOptionE0ELb0ELb0ELb0ENS5_9NoPermuteENS5_37Tensor4DPermute0213ColumnMajorInverseILi8ELi4EEENS5_38Tensor5DPermute02413ColumnMajorInverseILi16ELi3ELi8EEEvE10SelectBaseISO_vEEEEvNT_6ParamsE,"a",@progbits
	.sectionflags	@""
	.align	4
.nv.constant2._ZN7cutlass7Kernel2INS_4gemm6kernel20DefaultGemmUniversalINS_6half_tENS_6layout8RowMajorELNS_16ComplexTransformE0ELi8ES4_S6_LS7_0ELi8ES4_S6_fNS_4arch15OpClassTensorOpENS8_4Sm80ENS1_9GemmShapeILi128ELi128ELi32EEENSB_ILi64ELi64ELi32EEENSB_ILi16ELi8ELi16EEENS_8epilogue6thread17LinearCombinationIS4_Li8EffLNSG_9ScaleType4KindE0ELNS_15FloatRoundStyleE2ES4_EENS1_11threadblock30GemmIdentityThreadblockSwizzleILi8EEELi4ENS8_13OpMultiplyAddELNS1_23SharedMemoryClearOptionE0ELb0ELb0ELb0ENS5_9NoPermuteENS5_37Tensor4DPermute0213ColumnMajorInverseILi8ELi4EEENS5_38Tensor5DPermute02413ColumnMajorInverseILi16ELi3ELi8EEEvE10SelectBaseISO_vEEEEvNT_6ParamsE:
        /*0000*/ 	.byte	0xc0, 0xab, 0x00, 0x00, 0x60, 0xac, 0x00, 0x00, 0x30, 0xab, 0x00, 0x00


//--------------------- .nv.constant2._ZN7cutlass7Kernel2INS_4gemm6kernel20DefaultGemmUniversalINS_6half_tENS_6layout8RowMajorELNS_16ComplexTransformE0ELi8ES4_S6_LS7_0ELi8ES4_S6_fNS_4arch15OpClassTensorOpENS8_4Sm80ENS1_9GemmShapeILi128ELi128ELi32EEENSB_ILi64ELi64ELi32EEENSB_ILi16ELi8ELi16EEENS_8epilogue6thread17LinearCombinationIS4_Li8EffLNSG_9ScaleType4KindE0ELNS_15FloatRoundStyleE2ES4_EENS1_11threadblock30GemmIdentityThreadblockSwizzleILi8EEELi4ENS8_13OpMultiplyAddELNS1_23SharedMemoryClearOptionE0ELb0ELb0ELb0ENS5_31Tensor5DPermute02413ColumnMajorILi16ELi3ELi8EEENS5_9NoPermuteEST_vE10SelectBaseISO_vEEEEvNT_6ParamsE --------------------------
	.section	.nv.constant2._ZN7cutlass7Kernel2INS_4gemm6kernel20DefaultGemmUniversalINS_6half_tENS_6layout8RowMajorELNS_16ComplexTransformE0ELi8ES4_S6_LS7_0ELi8ES4_S6_fNS_4arch15OpClassTensorOpENS8_4Sm80ENS1_9GemmShapeILi128ELi128ELi32EEENSB_ILi64ELi64ELi32EEENSB_ILi16ELi8ELi16EEENS_8epilogue6thread17LinearCombinationIS4_Li8EffLNSG_9ScaleType4KindE0ELNS_15FloatRoundStyleE2ES4_EENS1_11threadblock30GemmIdentityThreadblockSwizzleILi8EEELi4ENS8_13OpMultiplyAddELNS1_23SharedMemoryClearOptionE0ELb0ELb0ELb0ENS5_31Tensor5DPermute02413ColumnMajorILi16ELi3ELi8EEENS5_9NoPermuteEST_vE10SelectBaseISO_vEEEEvNT_6ParamsE,"a",@progbits
	.sectionflags	@""
	.align	4
.nv.constant2._ZN7cutlass7Kernel2INS_4gemm6kernel20DefaultGemmUniversalINS_6half_tENS_6layout8RowMajorELNS_16ComplexTransformE0ELi8ES4_S6_LS7_0ELi8ES4_S6_fNS_4arch15OpClassTensorOpENS8_4Sm80ENS1_9GemmShapeILi128ELi128ELi32EEENSB_ILi64ELi64ELi32EEENSB_ILi16ELi8ELi16EEENS_8epilogue6thread17LinearCombinationIS4_Li8EffLNSG_9ScaleType4KindE0ELNS_15FloatRoundStyleE2ES4_EENS1_11threadblock30GemmIdentityThreadblockSwizzleILi8EEELi4ENS8_13OpMultiplyAddELNS1_23SharedMemoryClearOptionE0ELb0ELb0ELb0ENS5_31Tensor5DPermute02413ColumnMajorILi16ELi3ELi8EEENS5_9NoPermuteEST_vE10SelectBaseISO_vEEEEvNT_6ParamsE:
        /*0000*/ 	.byte	0xd0, 0x2f, 0x00, 0x00, 0x70, 0x30, 0x00, 0x00, 0x40, 0x2f, 0x00, 0x00


//--------------------- .nv.constant2._ZN7cutlass7Kernel2INS_4gemm6kernel20DefaultGemmUniversalINS_6half_tENS_6layout8RowMajorELNS_16ComplexTransformE0ELi8ES4_S6_LS7_0ELi8ES4_S6_fNS_4arch15OpClassTensorOpENS8_4Sm80ENS1_9GemmShapeILi128ELi128ELi32EEENSB_ILi64ELi64ELi32EEENSB_ILi16ELi8ELi16EEENS_8epilogue6thread17LinearCombinationIS4_Li8EffLNSG_9ScaleType4KindE0ELNS_15FloatRoundStyleE2ES4_EENS1_11threadblock30GemmIdentityThreadblockSwizzleILi8EEELi4ENS8_13OpMultiplyAddELNS1_23SharedMemoryClearOptionE0ELb0ELb0ELb0ENS5_31Tensor5DPermute02413ColumnMajorILi16ELi3ELi8EEENS5_37Tensor4DPermute0213ColumnMajorInverseILi8ELi4EEENS5_9NoPermuteEvE10SelectBaseISO_vEEEEvNT_6ParamsE --------------------------
	.section	.nv.constant2._ZN7cutlass7Kernel2INS_4gemm6kernel20DefaultGemmUniversalINS_6half_tENS_6layout8RowMajorELNS_16ComplexTransformE0ELi8ES4_S6_LS7_0ELi8ES4_S6_fNS_4arch15OpClassTensorOpENS8_4Sm80ENS1_9GemmShapeILi128ELi128ELi32EEENSB_ILi64ELi64ELi32EEENSB_ILi16ELi8ELi16EEENS_8epilogue6thread17LinearCombinationIS4_Li8EffLNSG_9ScaleType4KindE0ELNS_15FloatRoundStyleE2ES4_EENS1_11threadblock30GemmIdentityThreadblockSwizzleILi8EEELi4ENS8_13OpMultiplyAddELNS1_23SharedMemoryClearOptionE0ELb0ELb0ELb0ENS5_31Tensor5DPermute02413ColumnMajorILi16ELi3ELi8EEENS5_37Tensor4DPermute0213ColumnMajorInverseILi8ELi4EEENS5_9NoPermuteEvE10SelectBaseISO_vEEEEvNT_6ParamsE,"a",@progbits
	.sectionflags	@""
	.align	4
.nv.constant2._ZN7cutlass7Kernel2INS_4gemm6kernel20DefaultGemmUniversalINS_6half_tENS_6layout8RowMajorELNS_16ComplexTransformE0ELi8ES4_S6_LS7_0ELi8ES4_S6_fNS_4arch15OpClassTensorOpENS8_4Sm80ENS1_9GemmShapeILi128ELi128ELi32EEENSB_ILi64ELi64ELi32EEENSB_ILi16ELi8ELi16EEENS_8epilogue6thread17LinearCombinationIS4_Li8EffLNSG_9ScaleType4KindE0ELNS_15FloatRoundStyleE2ES4_EENS1_11threadblock30GemmIdentityThreadblockSwizzleILi8EEELi4ENS8_13OpMultiplyAddELNS1_23SharedMemoryClearOptionE0ELb0ELb0ELb0ENS5_31Tensor5DPermute02413ColumnMajorILi16ELi3ELi8EEENS5_37Tensor4DPermute0213ColumnMajorInverseILi8ELi4EEENS5_9NoPermuteEvE10SelectBaseISO_vEEEEvNT_6ParamsE:
        /*0000*/ 	.byte	0xa0, 0x60, 0x00, 0x00, 0x40, 0x61, 0x00, 0x00, 0x10, 0x60, 0x00, 0x00


//--------------------- .nv.constant2._ZN7cutlass7Kernel2INS_4gemm6kernel20DefaultGemmUniversalINS_6half_tENS_6layout8RowMajorELNS_16ComplexTransformE0ELi8ES4_S6_LS7_0ELi8ES4_S6_fNS_4arch15OpClassTensorOpENS8_4Sm80ENS1_9GemmShapeILi128ELi128ELi32EEENSB_ILi64ELi64ELi32EEENSB_ILi16ELi8ELi16EEENS_8epilogue6thread17LinearCombinationIS4_Li8EffLNSG_9ScaleType4KindE0ELNS_15FloatRoundStyleE2ES4_EENS1_11threadblock30GemmIdentityThreadblockSwizzleILi8EEELi4ENS8_13OpMultiplyAddELNS1_23SharedMemoryClearOptionE0ELb0ELb0ELb0ENS5_9NoPermuteENS5_37Tensor4DPermute0213ColumnMajorInverseILi8ELi4EEESR_vE10SelectBaseISO_vEEEEvNT_6ParamsE --------------------------
	.section	.nv.constant2._ZN7cutlass7Kernel2INS_4gemm6kernel20DefaultGemmUniversalINS_6half_tENS_6layout8RowMajorELNS_16ComplexTransformE0ELi8ES4_S6_LS7_0ELi8ES4_S6_fNS_4arch15OpClassTensorOpENS8_4Sm80ENS1_9GemmShapeILi128ELi128ELi32EEENSB_ILi64ELi64ELi32EEENSB_ILi16ELi8ELi16EEENS_8epilogue6thread17LinearCombinationIS4_Li8EffLNSG_9ScaleType4KindE0ELNS_15FloatRoundStyleE2ES4_EENS1_11threadblock30GemmIdentityThreadblockSwizzleILi8EEELi4ENS8_13OpMultiplyAddELNS1_23SharedMemoryClearOptionE0ELb0ELb0ELb0ENS5_9NoPermuteENS5_37Tensor4DPermute0213ColumnMajorInverseILi8ELi4EEESR_vE10SelectBaseISO_vEEEEvNT_6ParamsE,"a",@progbits
	.sectionflags	@""
	.align	4
.nv.constant2._ZN7cutlass7Kernel2INS_4gemm6kernel20DefaultGemmUniversalINS_6half_tENS_6layout8RowMajorELNS_16ComplexTransformE0ELi8ES4_S6_LS7_0ELi8ES4_S6_fNS_4arch15OpClassTensorOpENS8_4Sm80ENS1_9GemmShapeILi128ELi128ELi32EEENSB_ILi64ELi64ELi32EEENSB_ILi16ELi8ELi16EEENS_8epilogue6thread17LinearCombinationIS4_Li8EffLNSG_9ScaleType4KindE0ELNS_15FloatRoundStyleE2ES4_EENS1_11threadblock30GemmIdentityThreadblockSwizzleILi8EEELi4ENS8_13OpMultiplyAddELNS1_23SharedMemoryClearOptionE0ELb0ELb0ELb0ENS5_9NoPermuteENS5_37Tensor4DPermute0213ColumnMajorInverseILi8ELi4EEESR_vE10SelectBaseISO_vEEEEvNT_6ParamsE:
        /*0000*/ 	.byte	0x80, 0x60, 0x00, 0x00, 0x20, 0x61, 0x00, 0x00, 0xf0, 0x5f, 0x00, 0x00


//--------------------- .nv.constant2._ZN7cutlass7Kernel2INS_4gemm6kernel20DefaultGemmUniversalINS_6half_tENS_6layout8RowMajorELNS_16ComplexTransformE0ELi8ES4_S6_LS7_0ELi8ES4_S6_fNS_4arch15OpClassTensorOpENS8_4Sm80ENS1_9GemmShapeILi128ELi128ELi32EEENSB_ILi64ELi64ELi32EEENSB_ILi16ELi8ELi16EEENS_8epilogue6thread17LinearCombinationIS4_Li8EffLNSG_9ScaleType4KindE0ELNS_15FloatRoundStyleE2ES4_EENS1_11threadblock30GemmIdentityThreadblockSwizzleILi8EEELi4ENS8_13OpMultiplyAddELNS1_23SharedMemoryClearOptionE0ELb0ELb0ELb0ENS5_31Tensor5DPermute02413ColumnMajorILi16ELi3ELi8EEENS5_9NoPermuteENS5_38Tensor5DPermute02413ColumnMajorInverseILi16ELi3ELi8EEEvE10SelectBaseISO_vEEEEvNT_6ParamsE --------------------------
	.section	.nv.constant2._ZN7cutlass7Kernel2INS_4gemm6kernel20DefaultGemmUniversalINS_6half_tENS_6layout8RowMajorELNS_16ComplexTransformE0ELi8ES4_S6_LS7_0ELi8ES4_S6_fNS_4arch15OpClassTensorOpENS8_4Sm80ENS1_9GemmShapeILi128ELi128ELi32EEENSB_ILi64ELi64ELi32EEENSB_ILi16ELi8ELi16EEENS_8epilogue6thread17LinearCombinationIS4_Li8EffLNSG_9ScaleType4KindE0ELNS_15FloatRoundStyleE2ES4_EENS1_11threadblock30GemmIdentityThreadblockSwizzleILi8EEELi4ENS8_13OpMultiplyAddELNS1_23SharedMemoryClearOptionE0ELb0ELb0ELb0ENS5_31Tensor5DPermute02413ColumnMajorILi16ELi3ELi8EEENS5_9NoPermuteENS5_38Tensor5DPermute02413ColumnMajorInverseILi16ELi3ELi8EEEvE10SelectBaseISO_vEEEEvNT_6ParamsE,"a",@progbits
	.sectionflags	@""
	.align	4
.nv.constant2._ZN7cutlass7Kernel2INS_4gemm6kernel20DefaultGemmUniversalINS_6half_tENS_6layout8RowMajorELNS_16ComplexTransformE0ELi8ES4_S6_LS7_0ELi8ES4_S6_fNS_4arch15OpClassTensorOpENS8_4Sm80ENS1_9GemmShapeILi128ELi128ELi32EEENSB_ILi64ELi64ELi32EEENSB_ILi16ELi8ELi16EEENS_8epilogue6thread17LinearCombinationIS4_Li8EffLNSG_9ScaleType4KindE0ELNS_15FloatRoundStyleE2ES4_EENS1_11threadblock30GemmIdentityThreadblockSwizzleILi8EEELi4ENS8_13OpMultiplyAddELNS1_23SharedMemoryClearOptionE0ELb0ELb0ELb0ENS5_31Tensor5DPermute02413ColumnMajorILi16ELi3ELi8EEENS5_9NoPermuteENS5_38Tensor5DPermute02413ColumnMajorInverseILi16ELi3ELi8EEEvE10SelectBaseISO_vEEEEvNT_6ParamsE:
        /*0000*/ 	.byte	0x10, 0x7e, 0x00, 0x00, 0xb0, 0x7e, 0x00, 0x00, 0x80, 0x7d, 0x00, 0x00


//--------------------- .nv.constant2._ZN7cutlass7Kernel2INS_4gemm6kernel20DefaultGemmUniversalINS_6half_tENS_6layout8RowMajorELNS_16ComplexTransformE0ELi8ES4_S6_LS7_0ELi8ES4_S6_fNS_4arch15OpClassTensorOpENS8_4Sm80ENS1_9GemmShapeILi128ELi128ELi32EEENSB_ILi64ELi64ELi32EEENSB_ILi16ELi8ELi16EEENS_8epilogue6thread17LinearCombinationIS4_Li8EffLNSG_9ScaleType4KindE0ELNS_15FloatRoundStyleE2ES4_EENS1_11threadblock30GemmIdentityThreadblockSwizzleILi8EEELi4ENS8_13OpMultiplyAddELNS1_23SharedMemoryClearOptionE0ELb0ELb0ELb0ENS5_9NoPermuteESR_NS5_38Tensor5DPermute02413ColumnMajorInverseILi16ELi3ELi8EEEvE10SelectBaseISO_vEEEEvNT_6ParamsE --------------------------
	.section	.nv.constant2._ZN7cutlass7Kernel2INS_4gemm6kernel20DefaultGemmUniversalINS_6half_tENS_6layout8RowMajorELNS_16ComplexTransformE0ELi8ES4_S6_LS7_0ELi8ES4_S6_fNS_4arch15OpClassTensorOpENS8_4Sm80ENS1_9GemmShapeILi128ELi128ELi32EEENSB_ILi64ELi64ELi32EEENSB_ILi16ELi8ELi16EEENS_8epilogue6thread17LinearCombinationIS4_Li8EffLNSG_9ScaleType4KindE0ELNS_15FloatRoundStyleE2ES4_EENS1_11threadblock30GemmIdentityThreadblockSwizzleILi8EEELi4ENS8_13OpMultiplyAddELNS1_23SharedMemoryClearOptionE0ELb0ELb0ELb0ENS5_9NoPermuteESR_NS5_38Tensor5DPermute02413ColumnMajorInverseILi16ELi3ELi8EEEvE10SelectBaseISO_vEEEEvNT_6ParamsE,"a",@progbits
	.sectionflags	@""
	.align	4
.nv.constant2._ZN7cutlass7Kernel2INS_4gemm6kernel20DefaultGemmUniversalINS_6half_tENS_6layout8RowMajorELNS_16ComplexTransformE0ELi8ES4_S6_LS7_0ELi8ES4_S6_fNS_4arch15OpClassTensorOpENS8_4Sm80ENS1_9GemmShapeILi128ELi128ELi32EEENSB_ILi64ELi64ELi32EEENSB_ILi16ELi8ELi16EEENS_8epilogue6thread17LinearCombinationIS4_Li8EffLNSG_9ScaleType4KindE0ELNS_15FloatRoundStyleE2ES4_EENS1_11threadblock30GemmIdentityThreadblockSwizzleILi8EEELi4ENS8_13OpMultiplyAddELNS1_23SharedMemoryClearOptionE0ELb0ELb0ELb0ENS5_9NoPermuteESR_NS5_38Tensor5DPermute02413ColumnMajorInverseILi16ELi3ELi8EEEvE10SelectBaseISO_vEEEEvNT_6ParamsE:
        /*0000*/ 	.byte	0x50, 0x7e, 0x00, 0x00, 0xf0, 0x7e, 0x00, 0x00, 0xc0, 0x7d, 0x00, 0x00


//--------------------- .nv.constant2._ZN7cutlass7Kernel2INS_4gemm6kernel20DefaultGemmUniversalINS_6half_tENS_6layout8RowMajorELNS_16ComplexTransformE0ELi8ES4_S6_LS7_0ELi8ES4_S6_fNS_4arch15OpClassTensorOpENS8_4Sm80ENS1_9GemmShapeILi128ELi128ELi32EEENSB_ILi64ELi64ELi32EEENSB_ILi16ELi8ELi16EEENS_8epilogue6thread17LinearCombinationIS4_Li8EffLNSG_9ScaleType4KindE0ELNS_15FloatRoundStyleE2ES4_EENS1_11threadblock30GemmIdentityThreadblockSwizzleILi8EEELi4ENS8_13OpMultiplyAddELNS1_23SharedMemoryClearOptionE0ELb0ELb0ELb0ENS5_28Tensor5DPermute20314RowMajorILi16ELi3ELi8EEENS5_34Tensor4DPermute0213RowMajorInverseILi8ELi4EEESU_vE10SelectBaseISO_vEEEEvNT_6ParamsE --------------------------
	.section	.nv.constant2._ZN7cutlass7Kernel2INS_4gemm6kernel20DefaultGemmUniversalINS_6half_tENS_6layout8RowMajorELNS_16ComplexTransformE0ELi8ES4_S6_LS7_0ELi8ES4_S6_fNS_4arch15OpClassTensorOpENS8_4Sm80ENS1_9GemmShapeILi128ELi128ELi32EEENSB_ILi64ELi64ELi32EEENSB_ILi16ELi8ELi16EEENS_8epilogue6thread17LinearCombinationIS4_Li8EffLNSG_9ScaleType4KindE0ELNS_15FloatRoundStyleE2ES4_EENS1_11threadblock30GemmIdentityThreadblockSwizzleILi8EEELi4ENS8_13OpMultiplyAddELNS1_23SharedMemoryClearOptionE0ELb0ELb0ELb0ENS5_28Tensor5DPermute20314RowMajorILi16ELi3ELi8EEENS5_34Tensor4DPermute0213RowMajorInverseILi8ELi4EEESU_vE10SelectBaseISO_vEEEEvNT_6ParamsE,"a",@progbits
	.sectionflags	@""
	.align	4
.nv.constant2._ZN7cutlass7Kernel2INS_4gemm6kernel20DefaultGemmUniversalINS_6half_tENS_6layout8RowMajorELNS_16ComplexTransformE0ELi8ES4_S6_LS7_0ELi8ES4_S6_fNS_4arch15OpClassTensorOpENS8_4Sm80ENS1_9GemmShapeILi128ELi128ELi32EEENSB_ILi64ELi64ELi32EEENSB_ILi16ELi8ELi16EEENS_8epilogue6thread17LinearCombinationIS4_Li8EffLNSG_9ScaleType4KindE0ELNS_15FloatRoundStyleE2ES4_EENS1_11threadblock30GemmIdentityThreadblockSwizzleILi8EEELi4ENS8_13OpMultiplyAddELNS1_23SharedMemoryClearOptionE0ELb0ELb0ELb0ENS5_28Tensor5DPermute20314RowMajorILi16ELi3ELi8EEENS5_34Tensor4DPermute0213RowMajorInverseILi8ELi4EEESU_vE10SelectBaseISO_vEEEEvNT_6ParamsE:
        /*0000*/ 	.byte	0xc0, 0x96, 0x00, 0x00, 0x60, 0x97, 0x00, 0x00, 0x30, 0x96, 0x00, 0x00


//--------------------- .nv.constant2._ZN7cutlass7Kernel2INS_4gemm6kernel20DefaultGemmUniversalINS_6half_tENS_6layout8RowMajorELNS_16ComplexTransformE0ELi8ES4_S6_LS7_0ELi8ES4_S6_fNS_4arch15OpClassTensorOpENS8_4Sm80ENS1_9GemmShapeILi128ELi128ELi32EEENSB_ILi64ELi64ELi32EEENSB_ILi16ELi8ELi16EEENS_8epilogue6thread17LinearCombinationIS4_Li8EffLNSG_9ScaleType4KindE0ELNS_15FloatRoundStyleE2ES4_EENS1_11threadblock30GemmIdentityThreadblockSwizzleILi8EEELi4ENS8_13OpMultiplyAddELNS1_23SharedMemoryClearOptionE0ELb0ELb0ELb0ENS5_9NoPermuteENS5_34Tensor4DPermute0213RowMajorInverseILi8ELi4EEEST_vE10SelectBaseISO_vEEEEvNT_6ParamsE --------------------------
	.section	.nv.constant2._ZN7cutlass7Kernel2INS_4gemm6kernel20DefaultGemmUniversalINS_6half_tENS_6layout8RowMajorELNS_16ComplexTransformE0ELi8ES4_S6_LS7_0ELi8ES4_S6_fNS_4arch15OpClassTensorOpENS8_4Sm80ENS1_9GemmShapeILi128ELi128ELi32EEENSB_ILi64ELi64ELi32EEENSB_ILi16ELi8ELi16EEENS_8epilogue6thread17LinearCombinationIS4_Li8EffLNSG_9ScaleType4KindE0ELNS_15FloatRoundStyleE2ES4_EENS1_11threadblock30GemmIdentityThreadblockSwizzleILi8EEELi4ENS8_13OpMultiplyAddELNS1_23SharedMemoryClearOptionE0ELb0ELb0ELb0ENS5_9NoPermuteENS5_34Tensor4DPermute0213RowMajorInverseILi8ELi4EEEST_vE10SelectBaseISO_vEEEEvNT_6ParamsE,"a",@progbits
	.sectionflags	@""
	.align	4
.nv.constant2._ZN7cutlass7Kernel2INS_4gemm6kernel20DefaultGemmUniversalINS_6half_tENS_6layout8RowMajorELNS_16ComplexTransformE0ELi8ES4_S6_LS7_0ELi8ES4_S6_fNS_4arch15OpClassTensorOpENS8_4Sm80ENS1_9GemmShapeILi128ELi128ELi32EEENSB_ILi64ELi64ELi32EEENSB_ILi16ELi8ELi16EEENS_8epilogue6thread17LinearCombinationIS4_Li8EffLNSG_9ScaleType4KindE0ELNS_15FloatRoundStyleE2ES4_EENS1_11threadblock30GemmIdentityThreadblockSwizzleILi8EEELi4ENS8_13OpMultiplyAddELNS1_23SharedMemoryClearOptionE0ELb0ELb0ELb0ENS5_9NoPermuteENS5_34Tensor4DPermute0213RowMajorInverseILi8ELi4EEEST_vE10SelectBaseISO_vEEEEvNT_6ParamsE:
        /*0000*/ 	.byte	0x80, 0x96, 0x00, 0x00, 0x20, 0x97, 0x00, 0x00, 0xf0, 0x95, 0x00, 0x00


//--------------------- .nv.constant2._ZN7cutlass7Kernel2INS_4gemm6kernel20DefaultGemmUniversalINS_6half_tENS_6layout8RowMajorELNS_16ComplexTransformE0ELi8ES4_S6_LS7_0ELi8ES4_S6_fNS_4arch15OpClassTensorOpENS8_4Sm80ENS1_9GemmShapeILi128ELi128ELi32EEENSB_ILi64ELi64ELi32EEENSB_ILi16ELi8ELi16EEENS_8epilogue6thread17LinearCombinationIS4_Li8EffLNSG_9ScaleType4KindE0ELNS_15FloatRoundStyleE2ES4_EENS1_11threadblock30GemmIdentityThreadblockSwizzleILi8EEELi4ENS8_13OpMultiplyAddELNS1_23SharedMemoryClearOptionE0ELb0ELb0ELb0ENS5_28Tensor5DPermute20314RowMajorILi16ELi3ELi8EEENS5_9NoPermuteEST_vE10SelectBaseISO_vEEEEvNT_6ParamsE --------------------------
	.section	.nv.constant2._ZN7cutlass7Kernel2INS_4gemm6kernel20DefaultGemmUniversalINS_6half_tENS_6layout8RowMajorELNS_16ComplexTransformE0ELi8ES4_S6_LS7_0ELi8ES4_S6_fNS_4arch15OpClassTensorOpENS8_4Sm80ENS1_9GemmShapeILi128ELi128ELi32EEENSB_ILi64ELi64ELi32EEENSB_ILi16ELi8ELi16EEENS_8epilogue6thread17LinearCombinationIS4_Li8EffLNSG_9ScaleType4KindE0ELNS_15FloatRoundStyleE2ES4_EENS1_11threadblock30GemmIdentityThreadblockSwizzleILi8EEELi4ENS8_13OpMultiplyAddELNS1_23SharedMemoryClearOptionE0ELb0ELb0ELb0ENS5_28Tensor5DPermute20314RowMajorILi16ELi3ELi8EEENS5_9NoPermuteEST_vE10SelectBaseISO_vEEEEvNT_6ParamsE,"a",@progbits
	.sectionflags	@""
	.align	4
.nv.constant2._ZN7cutlass7Kernel2INS_4gemm6kernel20DefaultGemmUniversalINS_6half_tENS_6layout8RowMajorELNS_16ComplexTransformE0ELi8ES4_S6_LS7_0ELi8ES4_S6_fNS_4arch15OpClassTensorOpENS8_4Sm80ENS1_9GemmShapeILi128ELi128ELi32EEENSB_ILi64ELi64ELi32EEENSB_ILi16ELi8ELi16EEENS_8epilogue6thread17LinearCombinationIS4_Li8EffLNSG_9ScaleType4KindE0ELNS_15FloatRoundStyleE2ES4_EENS1_11threadblock30GemmIdentityThreadblockSwizzleILi8EEELi4ENS8_13OpMultiplyAddELNS1_23SharedMemoryClearOptionE0ELb0ELb0ELb0ENS5_28Tensor5DPermute20314RowMajorILi16ELi3ELi8EEENS5_9NoPermuteEST_vE10SelectBaseISO_vEEEEvNT_6ParamsE:
        /*0000*/ 	.byte	0xd0, 0x2f, 0x00, 0x00, 0x70, 0x30, 0x00, 0x00, 0x40, 0x2f, 0x00, 0x00


//--------------------- .nv.constant2._ZN7cutlass7Kernel2INS_4gemm6kernel20DefaultGemmUniversalINS_6half_tENS_6layout8RowMajorELNS_16ComplexTransformE0ELi8ES4_S6_LS7_0ELi8ES4_S6_fNS_4arch15OpClassTensorOpENS8_4Sm80ENS1_9GemmShapeILi128ELi128ELi32EEENSB_ILi64ELi64ELi32EEENSB_ILi16ELi8ELi16EEENS_8epilogue6thread17LinearCombinationIS4_Li8EffLNSG_9ScaleType4KindE0ELNS_15FloatRoundStyleE2ES4_EENS1_11threadblock30GemmIdentityThreadblockSwizzleILi8EEELi4ENS8_13OpMultiplyAddELNS1_23SharedMemoryClearOptionE0ELb0ELb0ELb0ENS5_28Tensor5DPermute20314RowMajorILi16ELi3ELi8EEENS5_9NoPermuteENS5_34Tensor4DPermute0213RowMajorInverseILi8ELi4EEEvE10SelectBaseISO_vEEEEvNT_6ParamsE --------------------------
	.section	.nv.constant2._ZN7cutlass7Kernel2INS_4gemm6kernel20DefaultGemmUniversalINS_6half_tENS_6layout8RowMajorELNS_16ComplexTransformE0ELi8ES4_S6_LS7_0ELi8ES4_S6_fNS_4arch15OpClassTensorOpENS8_4Sm80ENS1_9GemmShapeILi128ELi128ELi32EEENSB_ILi64ELi64ELi32EEENSB_ILi16ELi8ELi16EEENS_8epilogue6thread17LinearCombinationIS4_Li8EffLNSG_9ScaleType4KindE0ELNS_15FloatRoundStyleE2ES4_EENS1_11threadblock30GemmIdentityThreadblockSwizzleILi8EEELi4ENS8_13OpMultiplyAddELNS1_23SharedMemoryClearOptionE0ELb0ELb0ELb0ENS5_28Tensor5DPermute20314RowMajorILi16ELi3ELi8EEENS5_9NoPermuteENS5_34Tensor4DPermute0213RowMajorInverseILi8ELi4EEEvE10SelectBaseISO_vEEEEvNT_6ParamsE,"a",@progbits
	.sectionflags	@""
	.align	4
.nv.constant2._ZN7cutlass7Kernel2INS_4gemm6kernel20DefaultGemmUniversalINS_6half_tENS_6layout8RowMajorELNS_16ComplexTransformE0ELi8ES4_S6_LS7_0ELi8ES4_S6_fNS_4arch15OpClassTensorOpENS8_4Sm80ENS1_9GemmShapeILi128ELi128ELi32EEENSB_ILi64ELi64ELi32EEENSB_ILi16ELi8ELi16EEENS_8epilogue6thread17LinearCombinationIS4_Li8EffLNSG_9ScaleType4KindE0ELNS_15FloatRoundStyleE2ES4_EENS1_11threadblock30GemmIdentityThreadblockSwizzleILi8EEELi4ENS8_13OpMultiplyAddELNS1_23SharedMemoryClearOptionE0ELb0ELb0ELb0ENS5_28Tensor5DPermute20314RowMajorILi16ELi3ELi8EEENS5_9NoPermuteENS5_34Tensor4DPermute0213RowMajorInverseILi8ELi4EEEvE10SelectBaseISO_vEEEEvNT_6ParamsE:
        /*0000*/ 	.byte	0xb0, 0x64, 0x00, 0x00, 0x50, 0x65, 0x00, 0x00, 0x20, 0x64, 0x00, 0x00


//--------------------- .nv.constant2._ZN7cutlass7Kernel2INS_4gemm6kernel20DefaultGemmUniversalINS_6half_tENS_6layout8RowMajorELNS_16ComplexTransformE0ELi8ES4_S6_LS7_0ELi8ES4_S6_fNS_4arch15OpClassTensorOpENS8_4Sm80ENS1_9GemmShapeILi128ELi128ELi32EEENSB_ILi64ELi64ELi32EEENSB_ILi16ELi8ELi16EEENS_8epilogue6thread17LinearCombinationIS4_Li8EffLNSG_9ScaleType4KindE0ELNS_15FloatRoundStyleE2ES4_EENS1_11threadblock30GemmIdentityThreadblockSwizzleILi8EEELi4ENS8_13OpMultiplyAddELNS1_23SharedMemoryClearOptionE0ELb0ELb0ELb0ENS5_9NoPermuteESR_NS5_34Tensor4DPermute0213RowMajorInverseILi8ELi4EEEvE10SelectBaseISO_vEEEEvNT_6ParamsE --------------------------
	.section	.nv.constant2._ZN7cutlass7Kernel2INS_4gemm6kernel20DefaultGemmUniversalINS_6half_tENS_6layout8RowMajorELNS_16ComplexTransformE0ELi8ES4_S6_LS7_0ELi8ES4_S6_fNS_4arch15OpClassTensorOpENS8_4Sm80ENS1_9GemmShapeILi128ELi128ELi32EEENSB_ILi64ELi64ELi32EEENSB_ILi16ELi8ELi16EEENS_8epilogue6thread17LinearCombinationIS4_Li8EffLNSG_9ScaleType4KindE0ELNS_15FloatRoundStyleE2ES4_EENS1_11threadblock30GemmIdentityThreadblockSwizzleILi8EEELi4ENS8_13OpMultiplyAddELNS1_23SharedMemoryClearOptionE0ELb0ELb0ELb0ENS5_9NoPermuteESR_NS5_34Tensor4DPermute0213RowMajorInverseILi8ELi4EEEvE10SelectBaseISO_vEEEEvNT_6ParamsE,"a",@progbits
	.sectionflags	@""
	.align	4
.nv.constant2._ZN7cutlass7Kernel2INS_4gemm6kernel20DefaultGemmUniversalINS_6half_tENS_6layout8RowMajorELNS_16ComplexTransformE0ELi8ES4_S6_LS7_0ELi8ES4_S6_fNS_4arch15OpClassTensorOpENS8_4Sm80ENS1_9GemmShapeILi128ELi128ELi32EEENSB_ILi64ELi64ELi32EEENSB_ILi16ELi8ELi16EEENS_8epilogue6thread17LinearCombinationIS4_Li8EffLNSG_9ScaleType4KindE0ELNS_15FloatRoundStyleE2ES4_EENS1_11threadblock30GemmIdentityThreadblockSwizzleILi8EEELi4ENS8_13OpMultiplyAddELNS1_23SharedMemoryClearOptionE0ELb0ELb0ELb0ENS5_9NoPermuteESR_NS5_34Tensor4DPermute0213RowMajorInverseILi8ELi4EEEvE10SelectBaseISO_vEEEEvNT_6ParamsE:
        /*0000*/ 	.byte	0xb0, 0x64, 0x00, 0x00, 0x50, 0x65, 0x00, 0x00, 0x20, 0x64, 0x00, 0x00


//--------------------- .nv.constant2._ZN7cutlass7Kernel2INS_4gemm6kernel20DefaultGemmUniversalINS_6half_tENS_6layout8RowMajorELNS_16ComplexTransformE0ELi8ES4_S6_LS7_0ELi8ES4_S6_fNS_4arch15OpClassTensorOpENS8_4Sm80ENS1_9GemmShapeILi128ELi128ELi32EEENSB_ILi64ELi64ELi32EEENSB_ILi16ELi8ELi16EEENS_8epilogue6thread17LinearCombinationIS4_Li8EffLNSG_9ScaleType4KindE0ELNS_15FloatRoundStyleE2ES4_EENS1_11threadblock30GemmIdentityThreadblockSwizzleILi8EEELi4ENS8_13OpMultiplyAddELNS1_23SharedMemoryClearOptionE0ELb0ELb0ELb0ENS5_28Tensor5DPermute20314RowMajorILi16ELi3ELi8EEENS5_34Tensor4DPermute0213RowMajorInverseILi8ELi4EEENS5_9NoPermuteEvE10SelectBaseISO_vEEEEvNT_6ParamsE --------------------------
	.section	.nv.constant2._ZN7cutlass7Kernel2INS_4gemm6kernel20DefaultGemmUniversalINS_6half_tENS_6layout8RowMajorELNS_16ComplexTransformE0ELi8ES4_S6_LS7_0ELi8ES4_S6_fNS_4arch15OpClassTensorOpENS8_4Sm80ENS1_9GemmShapeILi128ELi128ELi32EEENSB_ILi64ELi64ELi32EEENSB_ILi16ELi8ELi16EEENS_8epilogue6thread17LinearCombinationIS4_Li8EffLNSG_9ScaleType4KindE0ELNS_15FloatRoundStyleE2ES4_EENS1_11threadblock30GemmIdentityThreadblockSwizzleILi8EEELi4ENS8_13OpMultiplyAddELNS1_23SharedMemoryClearOptionE0ELb0ELb0ELb0ENS5_28Tensor5DPermute20314RowMajorILi16ELi3ELi8EEENS5_34Tensor4DPermute0213RowMajorInverseILi8ELi4EEENS5_9NoPermuteEvE10SelectBaseISO_vEEEEvNT_6ParamsE,"a",@progbits
	.sectionflags	@""
	.align	4
.nv.constant2._ZN7cutlass7Kernel2INS_4gemm6kernel20DefaultGemmUniversalINS_6half_tENS_6layout8RowMajorELNS_16ComplexTransformE0ELi8ES4_S6_LS7_0ELi8ES4_S6_fNS_4arch15OpClassTensorOpENS8_4Sm80ENS1_9GemmShapeILi128ELi128ELi32EEENSB_ILi64ELi64ELi32EEENSB_ILi16ELi8ELi16EEENS_8epilogue6thread17LinearCombinationIS4_Li8EffLNSG_9ScaleType4KindE0ELNS_15FloatRoundStyleE2ES4_EENS1_11threadblock30GemmIdentityThreadblockSwizzleILi8EEELi4ENS8_13OpMultiplyAddELNS1_23SharedMemoryClearOptionE0ELb0ELb0ELb0ENS5_28Tensor5DPermute20314RowMajorILi16ELi3ELi8EEENS5_34Tensor4DPermute0213RowMajorInverseILi8ELi4EEENS5_9NoPermuteEvE10SelectBaseISO_vEEEEvNT_6ParamsE:
        /*0000*/ 	.byte	0x60, 0x63, 0x00, 0x00, 0x00, 0x64, 0x00, 0x00, 0xd0, 0x62, 0x00, 0x00


//--------------------- .nv.constant2._ZN7cutlass7Kernel2INS_4gemm6kernel20DefaultGemmUniversalINS_6half_tENS_6layout8RowMajorELNS_16ComplexTransformE0ELi8ES4_S6_LS7_0ELi8ES4_S6_fNS_4arch15OpClassTensorOpENS8_4Sm80ENS1_9GemmShapeILi128ELi128ELi32EEENSB_ILi64ELi64ELi32EEENSB_ILi16ELi8ELi16EEENS_8epilogue6thread17LinearCombinationIS4_Li8EffLNSG_9ScaleType4KindE0ELNS_15FloatRoundStyleE2ES4_EENS1_11threadblock30GemmIdentityThreadblockSwizzleILi8EEELi4ENS8_13OpMultiplyAddELNS1_23SharedMemoryClearOptionE0ELb0ELb0ELb0ENS5_9NoPermuteENS5_34Tensor4DPermute0213RowMajorInverseILi8ELi4EEESR_vE10SelectBaseISO_vEEEEvNT_6ParamsE --------------------------
	.section	.nv.constant2._ZN7cutlass7Kernel2INS_4gemm6kernel20DefaultGemmUniversalINS_6half_tENS_6layout8RowMajorELNS_16ComplexTransformE0ELi8ES4_S6_LS7_0ELi8ES4_S6_fNS_4arch15OpClassTensorOpENS8_4Sm80ENS1_9GemmShapeILi128ELi128ELi32EEENSB_ILi64ELi64ELi32EEENSB_ILi16ELi8ELi16EEENS_8epilogue6thread17LinearCombinationIS4_Li8EffLNSG_9ScaleType4KindE0ELNS_15FloatRoundStyleE2ES4_EENS1_11threadblock30GemmIdentityThreadblockSwizzleILi8EEELi4ENS8_13OpMultiplyAddELNS1_23SharedMemoryClearOptionE0ELb0ELb0ELb0ENS5_9NoPermuteENS5_34Tensor4DPermute0213RowMajorInverseILi8ELi4EEESR_vE10SelectBaseISO_vEEEEvNT_6ParamsE,"a",@progbits
	.sectionflags	@""
	.align	4
.nv.constant2._ZN7cutlass7Kernel2INS_4gemm6kernel20DefaultGemmUniversalINS_6half_tENS_6layout8RowMajorELNS_16ComplexTransformE0ELi8ES4_S6_LS7_0ELi8ES4_S6_fNS_4arch15OpClassTensorOpENS8_4Sm80ENS1_9GemmShapeILi128ELi128ELi32EEENSB_ILi64ELi64ELi32EEENSB_ILi16ELi8ELi16EEENS_8epilogue6thread17LinearCombinationIS4_Li8EffLNSG_9ScaleType4KindE0ELNS_15FloatRoundStyleE2ES4_EENS1_11threadblock30GemmIdentityThreadblockSwizzleILi8EEELi4ENS8_13OpMultiplyAddELNS1_23SharedMemoryClearOptionE0ELb0ELb0ELb0ENS5_9NoPermuteENS5_34Tensor4DPermute0213RowMajorInverseILi8ELi4EEESR_vE10SelectBaseISO_vEEEEvNT_6ParamsE:
        /*0000*/ 	.byte	0x50, 0x63, 0x00, 0x00, 0xf0, 0x63, 0x00, 0x00, 0xc0, 0x62, 0x00, 0x00


//--------------------- .nv.constant2._ZN7cutlass7Kernel2INS_4gemm6kernel20DefaultGemmUniversalINS_6half_tENS_6layout8RowMajorELNS_16ComplexTransformE0ELi8ES4_S6_LS7_0ELi8ES4_S6_fNS_4arch15OpClassTensorOpENS8_4Sm80ENS1_9GemmShapeILi128ELi128ELi32EEENSB_ILi64ELi64ELi32EEENSB_ILi16ELi8ELi16EEENS_8epilogue6thread17LinearCombinationIS4_Li8EffLNSG_9ScaleType4KindE0ELNS_15FloatRoundStyleE2ES4_EENS1_11threadblock30GemmIdentityThreadblockSwizzleILi8EEELi4ENS8_13OpMultiplyAddELNS1_23SharedMemoryClearOptionE0ELb0ELb0ELb0ENS5_9NoPermuteESR_SR_vE10SelectBaseISO_vEEEEvNT_6ParamsE --------------------------
	.section	.nv.constant2._ZN7cutlass7Kernel2INS_4gemm6kernel20DefaultGemmUniversalINS_6half_tENS_6layout8RowMajorELNS_16ComplexTransformE0ELi8ES4_S6_LS7_0ELi8ES4_S6_fNS_4arch15OpClassTensorOpENS8_4Sm80ENS1_9GemmShapeILi128ELi128ELi32EEENSB_ILi64ELi64ELi32EEENSB_ILi16ELi8ELi16EEENS_8epilogue6thread17LinearCombinationIS4_Li8EffLNSG_9ScaleType4KindE0ELNS_15FloatRoundStyleE2ES4_EENS1_11threadblock30GemmIdentityThreadblockSwizzleILi8EEELi4ENS8_13OpMultiplyAddELNS1_23SharedMemoryClearOptionE0ELb0ELb0ELb0ENS5_9NoPermuteESR_SR_vE10SelectBaseISO_vEEEEvNT_6ParamsE,"a",@progbits
	.sectionflags	@""
	.align	4
.nv.constant2._ZN7cutlass7Kernel2INS_4gemm6kernel20DefaultGemmUniversalINS_6half_tENS_6layout8RowMajorELNS_16ComplexTransformE0ELi8ES4_S6_LS7_0ELi8ES4_S6_fNS_4arch15OpClassTensorOpENS8_4Sm80ENS1_9GemmShapeILi128ELi128ELi32EEENSB_ILi64ELi64ELi32EEENSB_ILi16ELi8ELi16EEENS_8epilogue6thread17LinearCombinationIS4_Li8EffLNSG_9ScaleType4KindE0ELNS_15FloatRoundStyleE2ES4_EENS1_11threadblock30GemmIdentityThreadblockSwizzleILi8EEELi4ENS8_13OpMultiplyAddELNS1_23SharedMemoryClearOptionE0ELb0ELb0ELb0ENS5_9NoPermuteESR_SR_vE10SelectBaseISO_vEEEEvNT_6ParamsE:
        /*0000*/ 	.byte	0xe0, 0x2f, 0x00, 0x00, 0x80, 0x30, 0x00, 0x00, 0x50, 0x2f, 0x00, 0x00


//--------------------- .text._ZN7cutlass9reference6device6kernel11GemmComplexINS_6half_tENS_6layout8RowMajorES4_S6_S4_NS5_11ColumnMajorEffS4_NS_16NumericConverterIS4_fLNS_15FloatRoundStyleE2EEENS_12multiply_addIfffEELi4ELi16EEEvNS_4gemm9GemmCoordET5_NS_9TensorRefIT_T0_EENS_16ComplexTransformENSG_IT1_T2_EESK_SF_NSG_IT3_T4_EENSG_IT7_SP_EET6_illll --------------------------
	.section	.text._ZN7cutlass9reference6device6kernel11GemmComplexINS_6half_tENS_6layout8RowMajorES4_S6_S4_NS5_11ColumnMajorEffS4_NS_16NumericConverterIS4_fLNS_15FloatRoundStyleE2EEENS_12multiply_addIfffEELi4ELi16EEEvNS_4gemm9GemmCoordET5_NS_9TensorRefIT_T0_EENS_16ComplexTransformENSG_IT1_T2_EESK_SF_NSG_IT3_T4_EENSG_IT7_SP_EET6_illll,"ax",@progbits
	.align	128
        .global         _ZN7cutlass9reference6device6kernel11GemmComplexINS_6half_tENS_6layout8RowMajorES4_S6_S4_NS5_11ColumnMajorEffS4_NS_16NumericConverterIS4_fLNS_15FloatRoundStyleE2EEENS_12multiply_addIfffEELi4ELi16EEEvNS_4gemm9GemmCoordET5_NS_9TensorRefIT_T0_EENS_16ComplexTransformENSG_IT1_T2_EESK_SF_NSG_IT3_T4_EENSG_IT7_SP_EET6_illll
        .type           _ZN7cutlass9reference6device6kernel11GemmComplexINS_6half_tENS_6layout8RowMajorES4_S6_S4_NS5_11ColumnMajorEffS4_NS_16NumericConverterIS4_fLNS_15FloatRoundStyleE2EEENS_12multiply_addIfffEELi4ELi16EEEvNS_4gemm9GemmCoordET5_NS_9TensorRefIT_T0_EENS_16ComplexTransformENSG_IT1_T2_EESK_SF_NSG_IT3_T4_EENSG_IT7_SP_EET6_illll,@function
        .size           _ZN7cutlass9reference6device6kernel11GemmComplexINS_6half_tENS_6layout8RowMajorES4_S6_S4_NS5_11ColumnMajorEffS4_NS_16NumericConverterIS4_fLNS_15FloatRoundStyleE2EEENS_12multiply_addIfffEELi4ELi16EEEvNS_4gemm9GemmCoordET5_NS_9TensorRefIT_T0_EENS_16ComplexTransformENSG_IT1_T2_EESK_SF_NSG_IT3_T4_EENSG_IT7_SP_EET6_illll,(.L_x_3489 - _ZN7cutlass9reference6device6kernel11GemmComplexINS_6half_tENS_6layout8RowMajorES4_S6_S4_NS5_11ColumnMajorEffS4_NS_16NumericConverterIS4_fLNS_15FloatRoundStyleE2EEENS_12multiply_addIfffEELi4ELi16EEEvNS_4gemm9GemmCoordET5_NS_9TensorRefIT_T0_EENS_16ComplexTransformENSG_IT1_T2_EESK_SF_NSG_IT3_T4_EENSG_IT7_SP_EET6_illll)
        .other          _ZN7cutlass9reference6device6kernel11GemmComplexINS_6half_tENS_6layout8RowMajorES4_S6_S4_NS5_11ColumnMajorEffS4_NS_16NumericConverterIS4_fLNS_15FloatRoundStyleE2EEENS_12multiply_addIfffEELi4ELi16EEEvNS_4gemm9GemmCoordET5_NS_9TensorRefIT_T0_EENS_16ComplexTransformENSG_IT1_T2_EESK_SF_NSG_IT3_T4_EENSG_IT7_SP_EET6_illll,@"STO_CUDA_ENTRY STV_DEFAULT"
_ZN7cutlass9reference6device6kernel11GemmComplexINS_6half_tENS_6layout8RowMajorES4_S6_S4_NS5_11ColumnMajorEffS4_NS_16NumericConverterIS4_fLNS_15FloatRoundStyleE2EEENS_12multiply_addIfffEELi4ELi16EEEvNS_4gemm9GemmCoordET5_NS_9TensorRefIT_T0_EENS_16ComplexTransformENSG_IT1_T2_EESK_SF_NSG_IT3_T4_EENSG_IT7_SP_EET6_illll:
.text._ZN7cutlass9reference6device6kernel11GemmComplexINS_6half_tENS_6layout8RowMajorES4_S6_S4_NS5_11ColumnMajorEffS4_NS_16NumericConverterIS4_fLNS_15FloatRoundStyleE2EEENS_12multiply_addIfffEELi4ELi16EEEvNS_4gemm9GemmCoordET5_NS_9TensorRefIT_T0_EENS_16ComplexTransformENSG_IT1_T2_EESK_SF_NSG_IT3_T4_EENSG_IT7_SP_EET6_illll:
[----:B------:R-:W-:Y:S08]  /*0000*/  LDC R1, c[0x0][0x28] ;  /* 0x00000a00ff017b82 */ /* 0x000ff00000000800 */
[----:B------:R-:W0:Y:S01]  /*0010*/  S2UR UR19, SR_CTAID.Z ;  /* 0x00000000001379c3 */ /* 0x000e220000002700 */
[----:B------:R-:W-:Y:S01]  /*0020*/  ULDC.64 UR4, c[0x0][0x278] ;  /* 0x00009e0000047ab9 */ /* 0x000fe20000000a00 */
[----:B------:R-:W-:Y:S01]  /*0030*/  ULDC.64 UR12, c[0x0][0x280] ;  /* 0x0000a000000c7ab9 */ /* 0x000fe20000000a00 */
[----:B------:R-:W-:Y:S01]  /*0040*/  ULDC.64 UR8, c[0x0][0x290] ;  /* 0x0000a40000087ab9 */ /* 0x000fe20000000a00 */
[----:B------:R-:W-:-:S04]  /*0050*/  ULDC.64 UR16, c[0x0][0x238] ;  /* 0x00008e0000107ab9 */ /* 0x000fc80000000a00 */
[----:B------:R-:W1:Y:S01]  /*0060*/  LDC R0, c[0x0][0x274] ;  /* 0x00009d00ff007b82 */ /* 0x000e620000000800 */
[----:B0-----:R-:W-:Y:S02]  /*0070*/  USHF.R.S32.HI UR11, URZ, 0x1f, UR19 ;  /* 0x0000001f3f0b7899 */ /* 0x001fe40008011413 */
[----:B------:R-:W-:Y:S02]  /*0080*/  UIMAD.WIDE.U32 UR22, UR19, UR4, URZ ;  /* 0x00000004131672a5 */ /* 0x000fe4000f8e003f */
[----:B------:R-:W-:Y:S02]  /*0090*/  UIMAD UR6, UR11, UR4, URZ ;  /* 0x000000040b0672a4 */ /* 0x000fe4000f8e023f */
[----:B------:R-:W-:Y:S01]  /*00a0*/  UIMAD UR7, UR11, UR12, URZ ;  /* 0x0000000c0b0772a4 */ /* 0x000fe2000f8e023f */
[----:B-1----:R-:W-:Y:S01]  /*00b0*/  ISETP.LE.AND P0, PT, R0, UR19, PT ;  /* 0x0000001300007c0c */ /* 0x002fe2000bf03270 */
[----:B------:R-:W-:Y:S02]  /*00c0*/  UIMAD UR6, UR19, UR5, UR6 ;  /* 0x00000005130672a4 */ /* 0x000fe4000f8e0206 */
[----:B------:R-:W-:-:S02]  /*00d0*/  UIMAD UR10, UR11, UR8, URZ ;  /* 0x000000080b0a72a4 */ /* 0x000fc4000f8e023f */
[----:B------:R-:W-:Y:S02]  /*00e0*/  UIMAD.WIDE.U32 UR4, UR19, UR12, URZ ;  /* 0x0000000c130472a5 */ /* 0x000fe4000f8e003f */
[----:B------:R-:W-:Y:S02]  /*00f0*/  UIMAD UR7, UR19, UR13, UR7 ;  /* 0x0000000d130772a4 */ /* 0x000fe4000f8e0207 */
[----:B------:R-:W-:Y:S01]  /*0100*/  UIMAD.WIDE.U32 UR20, UR19, UR8, URZ ;  /* 0x00000008131472a5 */ /* 0x000fe2000f8e003f */
[----:B------:R-:W-:Y:S01]  /*0110*/  ULDC.64 UR12, c[0x0][0x220] ;  /* 0x00008800000c7ab9 */ /* 0x000fe20000000a00 */
[----:B------:R-:W-:Y:S02]  /*0120*/  UIMAD UR10, UR19, UR9, UR10 ;  /* 0x00000009130a72a4 */ /* 0x000fe4000f8e020a */
[----:B------:R-:W-:Y:S01]  /*0130*/  ULEA UR14, UP1, UR22, UR12, 0x1 ;  /* 0x0000000c160e7291 */ /* 0x000fe2000f82083f */
[----:B------:R-:W-:Y:S11]  /*0140*/  @P0 EXIT ;  /* 0x000000000000094d */ /* 0x000ff60003800000 */
[----:B------:R-:W0:Y:S01]  /*0150*/  S2R R5, SR_TID.X ;  /* 0x0000000000057919 */ /* 0x000e220000002100 */
[----:B------:R-:W0:Y:S01]  /*0160*/  S2UR UR9, SR_CTAID.X ;  /* 0x00000000000979c3 */ /* 0x000e220000002500 */
[----:B------:R-:W-:Y:S01]  /*0170*/  UIADD3 UR6, UR23, UR6, URZ ;  /* 0x0000000617067290 */ /* 0x000fe2000fffe03f */
[----:B------:R-:W1:Y:S01]  /*0180*/  S2R R3, SR_TID.Y ;  /* 0x0000000000037919 */ /* 0x000e620000002200 */
[----:B------:R-:W-:Y:S02]  /*0190*/  UIADD3 UR7, UR5, UR7, URZ ;  /* 0x0000000705077290 */ /* 0x000fe4000fffe03f */
[----:B------:R-:W-:-:S03]  /*01a0*/  ULEA UR16, UP0, UR4, UR16, 0x1 ;  /* 0x0000001004107291 */ /* 0x000fc6000f80083f */
[----:B------:R-:W0:Y:S01]  /*01b0*/  LDC R2, c[0x0][RZ] ;  /* 0x00000000ff027b82 */ /* 0x000e220000000800 */
[----:B------:R-:W-:Y:S02]  /*01c0*/  ULEA.HI.X UR13, UR22, UR13, UR6, 0x1, UP1 ;  /* 0x0000000d160d7291 */ /* 0x000fe400088f0c06 */
[----:B------:R-:W-:Y:S02]  /*01d0*/  ULEA.HI.X UR15, UR4, UR17, UR7, 0x1, UP0 ;  /* 0x00000011040f7291 */ /* 0x000fe400080f0c07 */
[----:B------:R-:W-:Y:S01]  /*01e0*/  UIADD3 UR17, UR21, UR10, URZ ;  /* 0x0000000a15117290 */ /* 0x000fe2000fffe03f */
[----:B------:R-:W-:Y:S02]  /*01f0*/  ULDC.64 UR6, c[0x0][0x260] ;  /* 0x0000980000067ab9 */ /* 0x000fe40000000a00 */
[----:B------:R-:W1:Y:S01]  /*0200*/  S2UR UR8, SR_CTAID.Y ;  /* 0x00000000000879c3 */ /* 0x000e620000002600 */
[----:B------:R-:W-:Y:S01]  /*0210*/  ULDC.64 UR4, c[0x0][0x288] ;  /* 0x0000a20000047ab9 */ /* 0x000fe20000000a00 */
[----:B------:R-:W-:-:S02]  /*0220*/  ULEA UR18, UP0, UR20, UR6, 0x1 ;  /* 0x0000000614127291 */ /* 0x000fc4000f80083f */
[----:B------:R-:W-:Y:S02]  /*0230*/  UIMAD UR6, UR11, UR4, URZ ;  /* 0x000000040b0672a4 */ /* 0x000fe4000f8e023f */
[----:B------:R-:W-:Y:S02]  /*0240*/  UIMAD.WIDE.U32 UR10, UR19, UR4, URZ ;  /* 0x00000004130a72a5 */ /* 0x000fe4000f8e003f */
[----:B------:R-:W1:Y:S01]  /*0250*/  LDC R0, c[0x0][0x4] ;  /* 0x00000100ff007b82 */ /* 0x000e620000000800 */
[----:B------:R-:W-:Y:S02]  /*0260*/  UIMAD UR6, UR19, UR5, UR6 ;  /* 0x00000005130672a4 */ /* 0x000fe4000f8e0206 */
[----:B------:R-:W-:Y:S02]  /*0270*/  ULEA.HI.X UR17, UR20, UR7, UR17, 0x1, UP0 ;  /* 0x0000000714117291 */ /* 0x000fe400080f0c11 */
[----:B------:R-:W-:Y:S01]  /*0280*/  UIADD3 UR6, UR11, UR6, URZ ;  /* 0x000000060b067290 */ /* 0x000fe2000fffe03f */
[----:B------:R-:W-:Y:S01]  /*0290*/  ULDC.64 UR4, c[0x0][0x250] ;  /* 0x0000940000047ab9 */ /* 0x000fe20000000a00 */
[----:B0-----:R-:W-:Y:S01]  /*02a0*/  IMAD R2, R2, UR9, R5 ;  /* 0x0000000902027c24 */ /* 0x001fe2000f8e0205 */
[----:B------:R-:W-:-:S02]  /*02b0*/  ULEA UR11, UP0, UR10, UR4, 0x1 ;  /* 0x000000040a0b7291 */ /* 0x000fc4000f80083f */
[----:B------:R-:W-:Y:S02]  /*02c0*/  UISETP.NE.U32.AND UP1, UPT, UR4, URZ, UPT ;  /* 0x0000003f0400728c */ /* 0x000fe4000bf25070 */
[----:B------:R-:W-:Y:S01]  /*02d0*/  SHF.L.U32 R90, R2, 0x2, RZ ;  /* 0x00000002025a7819 */ /* 0x000fe200000006ff */
[----:B------:R-:W-:Y:S02]  /*02e0*/  USHF.L.U64.HI UR10, UR10, 0x1, UR6 ;  /* 0x000000010a0a7899 */ /* 0x000fe40008010206 */
[----:B------:R-:W-:Y:S01]  /*02f0*/  UISETP.NE.AND.EX UP1, UPT, UR5, URZ, UPT, UP1 ;  /* 0x0000003f0500728c */ /* 0x000fe2000bf25310 */
[C---:B------:R-:W-:Y:S01]  /*0300*/  IADD3 R88, R90.reuse, 0x1, RZ ;  /* 0x000000015a587810 */ /* 0x040fe20007ffe0ff */
[C---:B------:R-:W-:Y:S01]  /*0310*/  VIADD R86, R90.reuse, 0x2 ;  /* 0x000000025a567836 */ /* 0x040fe20000000000 */
[----:B------:R-:W-:Y:S01]  /*0320*/  IADD3 R84, R90, 0x3, RZ ;  /* 0x000000035a547810 */ /* 0x000fe20007ffe0ff */
[----:B------:R-:W-:Y:S01]  /*0330*/  UIADD3.X UR10, UR10, UR5, URZ, UP0, !UPT ;  /* 0x000000050a0a7290 */ /* 0x000fe200087fe43f */
[----:B------:R-:W-:Y:S01]  /*0340*/  SHF.R.S32.HI R91, RZ, 0x1f, R90 ;  /* 0x0000001fff5b7819 */ /* 0x000fe2000001145a */
[----:B------:R-:W-:Y:S01]  /*0350*/  USEL UR21, UR11, UR4, UP1 ;  /* 0x000000040b157287 */ /* 0x000fe20008800000 */
[----:B------:R-:W-:Y:S01]  /*0360*/  SHF.R.S32.HI R89, RZ, 0x1f, R88 ;  /* 0x0000001fff597819 */ /* 0x000fe20000011458 */
[----:B-1----:R-:W-:Y:S01]  /*0370*/  IMAD R0, R0, UR8, R3 ;  /* 0x0000000800007c24 */ /* 0x002fe2000f8e0203 */
[----:B------:R-:W-:Y:S01]  /*0380*/  SHF.R.S32.HI R87, RZ, 0x1f, R86 ;  /* 0x0000001fff577819 */ /* 0x000fe20000011456 */
[----:B------:R-:W-:Y:S01]  /*0390*/  USEL UR20, UR10, UR5, UP1 ;  /* 0x000000050a147287 */ /* 0x000fe20008800000 */
[----:B------:R-:W-:Y:S01]  /*03a0*/  SHF.R.S32.HI R85, RZ, 0x1f, R84 ;  /* 0x0000001fff557819 */ /* 0x000fe20000011454 */
[----:B------:R-:W-:Y:S01]  /*03b0*/  ULDC.64 UR8, c[0x0][0x268] ;  /* 0x00009a0000087ab9 */ /* 0x000fe20000000a00 */
[----:B------:R-:W-:Y:S01]  /*03c0*/  SHF.L.U32 R82, R0, 0x4, RZ ;  /* 0x0000000400527819 */ /* 0x000fe200000006ff */
[----:B------:R-:W-:Y:S01]  /*03d0*/  ULDC.64 UR4, c[0x0][0x228] ;  /* 0x00008a0000047ab9 */ /* 0x000fe20000000a00 */
[----:B------:R-:W-:Y:S01]  /*03e0*/  USEL UR11, UR11, URZ, UP1 ;  /* 0x0000003f0b0b7287 */ /* 0x000fe20008800000 */
[----:B------:R-:W-:Y:S01]  /*03f0*/  IMAD R117, R91, UR4, RZ ;  /* 0x000000045b757c24 */ /* 0x000fe2000f8e02ff */
[C---:B------:R-:W-:Y:S01]  /*0400*/  IADD3 R80, R82.reuse, 0x1, RZ ;  /* 0x0000000152507810 */ /* 0x040fe20007ffe0ff */
[----:B------:R-:W-:Y:S01]  /*0410*/  VIADD R78, R82, 0x2 ;  /* 0x00000002524e7836 */ /* 0x000fe20000000000 */
[----:B------:R-:W-:Y:S01]  /*0420*/  SHF.R.S32.HI R83, RZ, 0x1f, R82 ;  /* 0x0000001fff537819 */ /* 0x000fe20000011452 */
[----:B------:R-:W-:Y:S01]  /*0430*/  IMAD R15, R89, UR4, RZ ;  /* 0x00000004590f7c24 */ /* 0x000fe2000f8e02ff */
[----:B------:R-:W-:Y:S01]  /*0440*/  SHF.R.S32.HI R81, RZ, 0x1f, R80 ;  /* 0x0000001fff517819 */ /* 0x000fe20000011450 */
[----:B------:R-:W-:Y:S01]  /*0450*/  IMAD R119, R87, UR4, RZ ;  /* 0x0000000457777c24 */ /* 0x000fe2000f8e02ff */
[----:B------:R-:W-:Y:S01]  /*0460*/  SHF.R.S32.HI R7, RZ, 0x1f, R78 ;  /* 0x0000001fff077819 */ /* 0x000fe2000001144e */
[----:B------:R-:W-:Y:S01]  /*0470*/  IMAD R13, R85, UR4, RZ ;  /* 0x00000004550d7c24 */ /* 0x000fe2000f8e02ff */
[----:B------:R-:W-:Y:S01]  /*0480*/  USEL UR10, UR10, URZ, UP1 ;  /* 0x0000003f0a0a7287 */ /* 0x000fe20008800000 */
[----:B------:R-:W-:Y:S01]  /*0490*/  IMAD.WIDE.U32 R198, R90, UR4, RZ ;  /* 0x000000045ac67c25 */ /* 0x000fe2000f8e00ff */
[C---:B------:R-:W-:Y:S01]  /*04a0*/  IADD3 R71, R82.reuse, 0x9, RZ ;  /* 0x0000000952477810 */ /* 0x040fe20007ffe0ff */
[----:B------:R-:W-:Y:S01]  /*04b0*/  ULDC.64 UR6, c[0x0][0x208] ;  /* 0x0000820000067ab9 */ /* 0x000fe20000000a00 */
[----:B------:R-:W-:Y:S01]  /*04c0*/  IADD3 R69, R82, 0xb, RZ ;  /* 0x0000000b52457810 */ /* 0x000fe20007ffe0ff */
[----:B------:R-:W-:Y:S01]  /*04d0*/  IMAD.WIDE.U32 R196, R88, UR4, RZ ;  /* 0x0000000458c47c25 */ /* 0x000fe2000f8e00ff */
[C---:B------:R-:W-:Y:S01]  /*04e0*/  IADD3 R68, R82.reuse, 0xc, RZ ;  /* 0x0000000c52447810 */ /* 0x040fe20007ffe0ff */
[----:B------:R-:W-:Y:S01]  /*04f0*/  ULDC UR12, c[0x0][0x270] ;  /* 0x00009c00000c7ab9 */ /* 0x000fe20000000800 */
[----:B------:R-:W-:Y:S01]  /*0500*/  IADD3 R67, R82, 0xd, RZ ;  /* 0x0000000d52437810 */ /* 0x000fe20007ffe0ff */
[----:B------:R-:W-:Y:S01]  /*0510*/  IMAD.WIDE.U32 R194, R86, UR4, RZ ;  /* 0x0000000456c27c25 */ /* 0x000fe2000f8e00ff */
[----:B------:R-:W-:-:S02]  /*0520*/  IADD3 R65, R82, 0xf, RZ ;  /* 0x0000000f52417810 */ /* 0x000fc40007ffe0ff */
[----:B------:R-:W-:Y:S01]  /*0530*/  IADD3 R77, R82, 0x3, RZ ;  /* 0x00000003524d7810 */ /* 0x000fe20007ffe0ff */
[----:B------:R-:W-:Y:S01]  /*0540*/  IMAD.WIDE.U32 R192, R84, UR4, RZ ;  /* 0x0000000454c07c25 */ /* 0x000fe2000f8e00ff */
[C---:B------:R-:W-:Y:S02]  /*0550*/  IADD3 R76, R82.reuse, 0x4, RZ ;  /* 0x00000004524c7810 */ /* 0x040fe40007ffe0ff */
[----:B------:R-:W-:Y:S01]  /*0560*/  IADD3 R75, R82, 0x5, RZ ;  /* 0x00000005524b7810 */ /* 0x000fe20007ffe0ff */
[----:B------:R-:W-:Y:S01]  /*0570*/  IMAD R117, R90, UR5, R117 ;  /* 0x000000055a757c24 */ /* 0x000fe2000f8e0275 */
[----:B------:R-:W-:Y:S01]  /*0580*/  IADD3 R73, R82, 0x7, RZ ;  /* 0x0000000752497810 */ /* 0x000fe20007ffe0ff */
[----:B------:R-:W-:Y:S01]  /*0590*/  IMAD R15, R88, UR5, R15 ;  /* 0x00000005580f7c24 */ /* 0x000fe2000f8e020f */
[----:B------:R-:W-:Y:S01]  /*05a0*/  IADD3 R72, R82, 0x8, RZ ;  /* 0x0000000852487810 */ /* 0x000fe20007ffe0ff */
[----:B------:R-:W-:Y:S01]  /*05b0*/  IMAD R119, R86, UR5, R119 ;  /* 0x0000000556777c24 */ /* 0x000fe2000f8e0277 */
[----:B------:R-:W-:Y:S01]  /*05c0*/  MOV R140, UR11 ;  /* 0x0000000b008c7c02 */ /* 0x000fe20008000f00 */
[----:B------:R-:W-:Y:S01]  /*05d0*/  IMAD R13, R84, UR5, R13 ;  /* 0x00000005540d7c24 */ /* 0x000fe2000f8e020d */
[----:B------:R-:W-:Y:S01]  /*05e0*/  ULDC.64 UR4, c[0x0][0x258] ;  /* 0x0000960000047ab9 */ /* 0x000fe20000000a00 */
[C---:B------:R-:W-:Y:S01]  /*05f0*/  IMAD R17, R83.reuse, UR8, RZ ;  /* 0x0000000853117c24 */ /* 0x040fe2000f8e02ff */
[----:B------:R-:W-:Y:S01]  /*0600*/  MOV R142, UR21 ;  /* 0x00000015008e7c02 */ /* 0x000fe20008000f00 */
[----:B------:R-:W-:Y:S01]  /*0610*/  IMAD R11, R83, UR4, RZ ;  /* 0x00000004530b7c24 */ /* 0x000fe2000f8e02ff */
[----:B------:R-:W-:Y:S01]  /*0620*/  SHF.R.S32.HI R155, RZ, 0x1f, R71 ;  /* 0x0000001fff9b7819 */ /* 0x000fe20000011447 */
[----:B------:R-:W-:Y:S01]  /*0630*/  IMAD R3, R7, UR4, RZ ;  /* 0x0000000407037c24 */ /* 0x000fe2000f8e02ff */
[----:B------:R-:W-:Y:S01]  /*0640*/  SHF.R.S32.HI R151, RZ, 0x1f, R69 ;  /* 0x0000001fff977819 */ /* 0x000fe20000011445 */
[----:B------:R-:W-:Y:S01]  /*0650*/  IMAD R5, R81, UR4, RZ ;  /* 0x0000000451057c24 */ /* 0x000fe2000f8e02ff */
[----:B------:R-:W-:Y:S01]  /*0660*/  SHF.R.S32.HI R149, RZ, 0x1f, R68 ;  /* 0x0000001fff957819 */ /* 0x000fe20000011444 */
[----:B------:R-:W-:Y:S01]  /*0670*/  IMAD.WIDE.U32 R188, R82, UR4, R90 ;  /* 0x0000000452bc7c25 */ /* 0x000fe2000f8e005a */
[----:B------:R-:W-:-:S02]  /*0680*/  SHF.R.S32.HI R147, RZ, 0x1f, R67 ;  /* 0x0000001fff937819 */ /* 0x000fc40000011443 */
[----:B------:R-:W-:Y:S01]  /*0690*/  SHF.R.S32.HI R143, RZ, 0x1f, R65 ;  /* 0x0000001fff8f7819 */ /* 0x000fe20000011441 */
[----:B------:R-:W-:Y:S01]  /*06a0*/  IMAD.WIDE.U32 R164, R78, UR4, R90 ;  /* 0x000000044ea47c25 */ /* 0x000fe2000f8e005a */
[----:B------:R-:W-:Y:S02]  /*06b0*/  IADD3 R118, R197, R15, RZ ;  /* 0x0000000fc5767210 */ /* 0x000fe40007ffe0ff */
[----:B------:R-:W-:Y:S01]  /*06c0*/  IADD3 R120, R193, R13, RZ ;  /* 0x0000000dc1787210 */ /* 0x000fe20007ffe0ff */
[----:B------:R-:W-:Y:S01]  /*06d0*/  IMAD R11, R82, UR5, R11 ;  /* 0x00000005520b7c24 */ /* 0x000fe2000f8e020b */
[----:B------:R-:W-:Y:S01]  /*06e0*/  MOV R139, UR10 ;  /* 0x0000000a008b7c02 */ /* 0x000fe20008000f00 */
[----:B------:R-:W-:Y:S01]  /*06f0*/  IMAD R3, R78, UR5, R3 ;  /* 0x000000054e037c24 */ /* 0x000fe2000f8e0203 */
[----:B------:R-:W-:Y:S01]  /*0700*/  MOV R141, UR20 ;  /* 0x00000014008d7c02 */ /* 0x000fe20008000f00 */
[----:B------:R-:W-:Y:S01]  /*0710*/  IMAD.WIDE.U32 R176, R80, UR4, R90 ;  /* 0x0000000450b07c25 */ /* 0x000fe2000f8e005a */
[----:B------:R-:W-:-:S02]  /*0720*/  IADD3 R133, R189, R11, RZ ;  /* 0x0000000bbd857210 */ /* 0x000fc40007ffe0ff */
[----:B------:R-:W-:Y:S01]  /*0730*/  IADD3 R137, R165, R3, RZ ;  /* 0x00000003a5897210 */ /* 0x000fe20007ffe0ff */
[----:B------:R-:W-:Y:S01]  /*0740*/  IMAD.WIDE.U32 R184, R82, UR4, R88 ;  /* 0x0000000452b87c25 */ /* 0x000fe2000f8e0058 */
[----:B------:R-:W-:Y:S02]  /*0750*/  SHF.L.U64.HI R133, R188, 0x1, R133 ;  /* 0x00000001bc857819 */ /* 0x000fe40000010285 */
[----:B------:R-:W-:Y:S01]  /*0760*/  SHF.L.U64.HI R137, R164, 0x1, R137 ;  /* 0x00000001a4897819 */ /* 0x000fe20000010289 */
[----:B------:R-:W-:Y:S01]  /*0770*/  IMAD.WIDE.U32 R172, R80, UR4, R88 ;  /* 0x0000000450ac7c25 */ /* 0x000fe2000f8e0058 */
[----:B------:R-:W-:-:S03]  /*0780*/  IADD3 R11, R11, R185, RZ ;  /* 0x000000b90b0b7210 */ /* 0x000fc60007ffe0ff */
[----:B------:R-:W-:Y:S01]  /*0790*/  IMAD.WIDE.U32 R160, R78, UR4, R88 ;  /* 0x000000044ea07c25 */ /* 0x000fe2000f8e0058 */
[----:B------:R-:W-:-:S03]  /*07a0*/  SHF.L.U64.HI R134, R184, 0x1, R11 ;  /* 0x00000001b8867819 */ /* 0x000fc6000001020b */
[----:B------:R-:W-:Y:S01]  /*07b0*/  IMAD R5, R80, UR5, R5 ;  /* 0x0000000550057c24 */ /* 0x000fe2000f8e0205 */
[----:B------:R-:W-:Y:S01]  /*07c0*/  IADD3 R3, R3, R161, RZ ;  /* 0x000000a103037210 */ /* 0x000fe20007ffe0ff */
[----:B------:R-:W-:Y:S01]  /*07d0*/  IMAD R7, R7, UR8, RZ ;  /* 0x0000000807077c24 */ /* 0x000fe2000f8e02ff */
[----:B------:R-:W-:Y:S01]  /*07e0*/  ULDC.64 UR4, c[0x0][0x210] ;  /* 0x0000840000047ab9 */ /* 0x000fe20000000a00 */
[----:B------:R-:W-:Y:S01]  /*07f0*/  IMAD R9, R81, UR8, RZ ;  /* 0x0000000851097c24 */ /* 0x000fe2000f8e02ff */
[----:B------:R-:W-:Y:S01]  /*0800*/  SHF.L.U64.HI R138, R160, 0x1, R3 ;  /* 0x00000001a08a7819 */ /* 0x000fe20000010203 */
[----:B------:R-:W-:-:S04]  /*0810*/  IMAD.WIDE.U32 R190, R82, UR8, R90 ;  /* 0x0000000852be7c25 */ /* 0x000fc8000f8e005a */
[----:B------:R-:W-:-:S04]  /*0820*/  IMAD.WIDE.U32 R182, R82, UR8, R86 ;  /* 0x0000000852b67c25 */ /* 0x000fc8000f8e0056 */
[----:B------:R-:W-:-:S04]  /*0830*/  IMAD.WIDE.U32 R170, R80, UR8, R86 ;  /* 0x0000000850aa7c25 */ /* 0x000fc8000f8e0056 */
[----:B------:R-:W-:-:S04]  /*0840*/  IMAD.WIDE.U32 R158, R78, UR8, R86 ;  /* 0x000000084e9e7c25 */ /* 0x000fc8000f8e0056 */
[----:B------:R-:W-:-:S04]  /*0850*/  IMAD.WIDE.U32 R174, R80, UR8, R88 ;  /* 0x0000000850ae7c25 */ /* 0x000fc8000f8e0058 */
[----:B------:R-:W-:-:S04]  /*0860*/  IMAD.WIDE.U32 R162, R78, UR8, R88 ;  /* 0x000000084ea27c25 */ /* 0x000fc8000f8e0058 */
[C---:B------:R-:W-:Y:S02]  /*0870*/  IMAD R17, R82.reuse, UR9, R17 ;  /* 0x0000000952117c24 */ /* 0x040fe4000f8e0211 */
[----:B------:R-:W-:-:S03]  /*0880*/  IMAD.WIDE.U32 R180, R82, UR8, R84 ;  /* 0x0000000852b47c25 */ /* 0x000fc6000f8e0054 */
[----:B------:R-:W-:Y:S01]  /*0890*/  IADD3 R121, R191, R17, RZ ;  /* 0x00000011bf797210 */ /* 0x000fe20007ffe0ff */
[--C-:B------:R-:W-:Y:S01]  /*08a0*/  IMAD.WIDE.U32 R168, R80, UR8, R84.reuse ;  /* 0x0000000850a87c25 */ /* 0x100fe2000f8e0054 */
[C---:B------:R-:W-:Y:S02]  /*08b0*/  IADD3 R123, R17.reuse, R183, RZ ;  /* 0x000000b7117b7210 */ /* 0x040fe40007ffe0ff */
[----:B------:R-:W-:Y:S01]  /*08c0*/  IADD3 R124, R17, R181, RZ ;  /* 0x000000b5117c7210 */ /* 0x000fe20007ffe0ff */
[----:B------:R-:W-:-:S04]  /*08d0*/  IMAD.WIDE.U32 R156, R78, UR8, R84 ;  /* 0x000000084e9c7c25 */ /* 0x000fc8000f8e0054 */
[----:B------:R-:W-:Y:S02]  /*08e0*/  IMAD R7, R78, UR9, R7 ;  /* 0x000000094e077c24 */ /* 0x000fe4000f8e0207 */
[----:B------:R-:W-:Y:S02]  /*08f0*/  IMAD R9, R80, UR9, R9 ;  /* 0x0000000950097c24 */ /* 0x000fe4000f8e0209 */
[C---:B------:R-:W-:Y:S01]  /*0900*/  VIADD R70, R82.reuse, 0xa ;  /* 0x0000000a52467836 */ /* 0x040fe20000000000 */
[----:B------:R-:W-:Y:S01]  /*0910*/  IADD3 R130, R7, R163, RZ ;  /* 0x000000a307827210 */ /* 0x000fe20007ffe0ff */
[----:B------:R-:W-:Y:S01]  /*0920*/  VIADD R66, R82, 0xe ;  /* 0x0000000e52427836 */ /* 0x000fe20000000000 */
[----:B------:R-:W-:Y:S01]  /*0930*/  IADD3 R126, R9, R175, RZ ;  /* 0x000000af097e7210 */ /* 0x000fe20007ffe0ff */
[----:B------:R-:W-:Y:S01]  /*0940*/  IMAD.IADD R135, R177, 0x1, R5 ;  /* 0x00000001b1877824 */ /* 0x000fe200078e0205 */
[----:B------:R-:W-:Y:S01]  /*0950*/  IADD3 R5, R5, R173, RZ ;  /* 0x000000ad05057210 */ /* 0x000fe20007ffe0ff */
[----:B------:R-:W-:Y:S01]  /*0960*/  IMAD.WIDE.U32 R178, R80, UR8, R90 ;  /* 0x0000000850b27c25 */ /* 0x000fe2000f8e005a */
[----:B------:R-:W-:-:S02]  /*0970*/  SHF.R.S32.HI R153, RZ, 0x1f, R70 ;  /* 0x0000001fff997819 */ /* 0x000fc40000011446 */
[----:B------:R-:W-:Y:S01]  /*0980*/  SHF.R.S32.HI R145, RZ, 0x1f, R66 ;  /* 0x0000001fff917819 */ /* 0x000fe20000011442 */
[----:B------:R-:W-:Y:S01]  /*0990*/  IMAD.WIDE.U32 R166, R78, UR8, R90 ;  /* 0x000000084ea67c25 */ /* 0x000fe2000f8e005a */
[C---:B------:R-:W-:Y:S02]  /*09a0*/  IADD3 R127, R9.reuse, R171, RZ ;  /* 0x000000ab097f7210 */ /* 0x040fe40007ffe0ff */
[----:B------:R-:W-:Y:S01]  /*09b0*/  IADD3 R128, R9, R169, RZ ;  /* 0x000000a909807210 */ /* 0x000fe20007ffe0ff */
[C---:B------:R-:W-:Y:S01]  /*09c0*/  IMAD.WIDE.U32 R186, R82.reuse, UR8, R88 ;  /* 0x0000000852ba7c25 */ /* 0x040fe2000f8e0058 */
[C---:B------:R-:W-:Y:S02]  /*09d0*/  IADD3 R131, R7.reuse, R159, RZ ;  /* 0x0000009f07837210 */ /* 0x040fe40007ffe0ff */
[----:B------:R-:W-:Y:S01]  /*09e0*/  IADD3 R132, R7, R157, RZ ;  /* 0x0000009d07847210 */ /* 0x000fe20007ffe0ff */
[----:B------:R-:W-:Y:S01]  /*09f0*/  VIADD R74, R82, 0x6 ;  /* 0x00000006524a7836 */ /* 0x000fe20000000000 */
[----:B------:R-:W-:Y:S01]  /*0a00*/  SHF.L.U64.HI R135, R176, 0x1, R135 ;  /* 0x00000001b0877819 */ /* 0x000fe20000010287 */
[----:B------:R-:W-:Y:S01]  /*0a10*/  IMAD.IADD R117, R199, 0x1, R117 ;  /* 0x00000001c7757824 */ /* 0x000fe200078e0275 */
[----:B------:R-:W-:Y:S01]  /*0a20*/  SHF.L.U64.HI R136, R172, 0x1, R5 ;  /* 0x00000001ac887819 */ /* 0x000fe20000010205 */
[----:B------:R-:W-:-:S02]  /*0a30*/  IMAD.IADD R122, R17, 0x1, R187 ;  /* 0x00000001117a7824 */ /* 0x000fc400078e02bb */
[----:B------:R-:W-:Y:S02]  /*0a40*/  IMAD.IADD R119, R195, 0x1, R119 ;  /* 0x00000001c3777824 */ /* 0x000fe400078e0277 */
[----:B------:R-:W-:Y:S02]  /*0a50*/  IMAD.IADD R125, R179, 0x1, R9 ;  /* 0x00000001b37d7824 */ /* 0x000fe400078e0209 */
[----:B------:R-:W-:-:S07]  /*0a60*/  IMAD.IADD R129, R167, 0x1, R7 ;  /* 0x00000001a7817824 */ /* 0x000fce00078e0207 */
.L_x_158:
[----:B------:R-:W0:Y:S01]  /*0a70*/  LDC R0, c[0x0][0x218] ;  /* 0x00008600ff007b82 */ /* 0x000e220000000800 */
[----:B------:R-:W-:Y:S01]  /*0a80*/  IMAD.U32 R64, RZ, RZ, UR12 ;  /* 0x0000000cff407e24 */ /* 0x000fe2000f8e00ff */
[----:B------:R-:W-:Y:S01]  /*0a90*/  MOV R62, UR12 ;  /* 0x0000000c003e7c02 */ /* 0x000fe20008000f00 */
        /* <DEDUP_REMOVED lines=21> */
[----:B0-----:R-:W-:Y:S01]  /*0bf0*/  ISETP.GE.AND P0, PT, R0, 0x1, PT ;  /* 0x000000010000780c */ /* 0x001fe20003f06270 */
        /* <DEDUP_REMOVED lines=39> */
[----:B------:R-:W-:-:S02]  /*0e70*/  MOV R2, UR12 ;  /* 0x0000000c00027c02 */ /* 0x000fc40008000f00 */
[----:B------:R-:W-:Y:S01]  /*0e80*/  MOV R0, UR12 ;  /* 0x0000000c00007c02 */ /* 0x000fe20008000f00 */
[----:B------:R-:W-:Y:S06]  /*0e90*/  @!P0 BRA `(.L_x_0) ;  /* 0x0000001c009c8947 */ /* 0x000fec0003800000 */
        /* <DEDUP_REMOVED lines=8> */
[----:B------:R-:W1:Y:S01]  /*0f20*/  LDC.64 R114, c[0x0][0x240] ;  /* 0x00009000ff727b82 */ /* 0x000e620000000a00 */
        /* <DEDUP_REMOVED lines=56> */
[----:B------:R-:W-:Y:S01]  /*12b0*/  UMOV UR9, URZ ;  /* 0x0000003f00097c82 */ /* 0x000fe20008000000 */
[----:B01----:R-:W-:-:S07]  /*12c0*/  MOV R0, UR12 ;  /* 0x0000000c00007c02 */ /* 0x003fce0008000f00 */
.L_x_1:
[----:B------:R-:W-:Y:S01]  /*12d0*/  USHF.R.S32.HI UR8, URZ, 0x1f, UR9 ;  /* 0x0000001f3f087899 */ /* 0x000fe20008011409 */
[----:B------:R-:W-:Y:S01]  /*12e0*/  ISETP.GE.AND P3, PT, R90, UR4, PT ;  /* 0x000000045a007c0c */ /* 0x000fe2000bf66270 */
[----:B------:R-:W-:Y:S01]  /*12f0*/  IMAD.WIDE.U32 R204, R114, UR9, R82 ;  /* 0x0000000972cc7c25 */ /* 0x000fe2000f8e0052 */
[----:B------:R-:W-:Y:S02]  /*1300*/  IADD3 R203, P1, R196, UR9, RZ ;  /* 0x00000009c4cb7c10 */ /* 0x000fe4000ff3e0ff */
[----:B------:R-:W-:Y:S01]  /*1310*/  IADD3 R201, P2, R198, UR9, RZ ;  /* 0x00000009c6c97c10 */ /* 0x000fe2000ff5e0ff */
[----:B------:R-:W-:Y:S01]  /*1320*/  IMAD R148, R114, UR8, RZ ;  /* 0x0000000872947c24 */ /* 0x000fe2000f8e02ff */
[----:B------:R-:W-:Y:S02]  /*1330*/  ISETP.LT.AND P0, PT, R82, UR5, !P3 ;  /* 0x0000000552007c0c */ /* 0x000fe4000df01270 */
[----:B------:R-:W-:Y:S01]  /*1340*/  IADD3.X R152, R118, UR8, RZ, P1, !PT ;  /* 0x0000000876987c10 */ /* 0x000fe20008ffe4ff */
[----:B------:R-:W-:Y:S01]  /*1350*/  IMAD R148, R115, UR9, R148 ;  /* 0x0000000973947c24 */ /* 0x000fe2000f8e0294 */
[----:B------:R-:W-:Y:S02]  /*1360*/  LEA R102, P1, R203, UR14, 0x1 ;  /* 0x0000000ecb667c11 */ /* 0x000fe4000f8208ff */
[----:B------:R-:W-:Y:S02]  /*1370*/  ISETP.GE.AND P4, PT, R88, UR4, PT ;  /* 0x0000000458007c0c */ /* 0x000fe4000bf86270 */
[----:B------:R-:W-:Y:S02]  /*1380*/  LEA R104, P5, R201, UR14, 0x1 ;  /* 0x0000000ec9687c11 */ /* 0x000fe4000f8a08ff */
[----:B------:R-:W-:Y:S02]  /*1390*/  IADD3.X R150, R117, UR8, RZ, P2, !PT ;  /* 0x0000000875967c10 */ /* 0x000fe400097fe4ff */
[----:B------:R-:W-:Y:S02]  /*13a0*/  LEA R108, P2, R204, UR16, 0x1 ;  /* 0x00000010cc6c7c11 */ /* 0x000fe4000f8408ff */
[----:B------:R-:W-:Y:S02]  /*13b0*/  IADD3 R148, R205, R148, RZ ;  /* 0x00000094cd947210 */ /* 0x000fe40007ffe0ff */
[----:B------:R-:W-:Y:S01]  /*13c0*/  LEA.HI.X R103, R203, UR13, R152, 0x1, P1 ;  /* 0x0000000dcb677c11 */ /* 0x000fe200088f0c98 */
[----:B------:R-:W-:Y:S01]  /*13d0*/  IMAD.WIDE.U32 R202, R114, UR9, R80 ;  /* 0x0000000972ca7c25 */ /* 0x000fe2000f8e0050 */
[----:B------:R-:W-:Y:S02]  /*13e0*/  ISETP.LT.AND P1, PT, R82, UR5, !P4 ;  /* 0x0000000552007c0c */ /* 0x000fe4000e721270 */
[----:B------:R-:W-:Y:S02]  /*13f0*/  LEA.HI.X R105, R201, UR13, R150, 0x1, P5 ;  /* 0x0000000dc9697c11 */ /* 0x000fe4000a8f0c96 */
[----:B------:R-:W-:Y:S02]  /*1400*/  LEA.HI.X R109, R204, UR15, R148, 0x1, P2 ;  /* 0x0000000fcc6d7c11 */ /* 0x000fe400090f0c94 */
[----:B------:R-:W-:Y:S01]  /*1410*/  ISETP.GE.AND P5, PT, R86, UR4, PT ;  /* 0x0000000456007c0c */ /* 0x000fe2000bfa6270 */
[----:B------:R-:W2:Y:S01]  /*1420*/  @P0 LDG.E.U16 R79, desc[UR6][R104.64] ;  /* 0x00000006684f0981 */ /* 0x000ea2000c1e1500 */
[----:B------:R-:W-:Y:S02]  /*1430*/  IADD3 R201, P6, R194, UR9, RZ ;  /* 0x00000009c2c97c10 */ /* 0x000fe4000ffde0ff */
[----:B------:R-:W-:Y:S01]  /*1440*/  ISETP.LT.AND P2, PT, R82, UR5, !P5 ;  /* 0x0000000552007c0c */ /* 0x000fe2000ef41270 */
[----:B------:R-:W3:Y:S01]  /*1450*/  @P0 LDG.E.U16 R92, desc[UR6][R108.64] ;  /* 0x000000066c5c0981 */ /* 0x000ee2000c1e1500 */
[----:B------:R-:W-:Y:S02]  /*1460*/  IADD3.X R148, R119, UR8, RZ, P6, !PT ;  /* 0x0000000877947c10 */ /* 0x000fe4000b7fe4ff */
[C---:B------:R-:W-:Y:S01]  /*1470*/  LEA R100, P6, R201.reuse, UR14, 0x1 ;  /* 0x0000000ec9647c11 */ /* 0x040fe2000f8c08ff */
[----:B------:R-:W4:Y:S03]  /*1480*/  @P1 LDG.E.U16 R106, desc[UR6][R102.64] ;  /* 0x00000006666a1981 */ /* 0x000f26000c1e1500 */
[----:B------:R-:W-:Y:S01]  /*1490*/  LEA.HI.X R101, R201, UR13, R148, 0x1, P6 ;  /* 0x0000000dc9657c11 */ /* 0x000fe2000b0f0c94 */
[----:B------:R-:W5:Y:S01]  /*14a0*/  @P1 LDG.E.U16 R95, desc[UR6][R108.64] ;  /* 0x000000066c5f1981 */ /* 0x000f62000c1e1500 */
[----:B------:R-:W-:Y:S01]  /*14b0*/  IADD3 R201, P6, R192, UR9, RZ ;  /* 0x00000009c0c97c10 */ /* 0x000fe2000ffde0ff */
[----:B------:R-:W-:Y:S02]  /*14c0*/  IMAD R148, R114, UR8, RZ ;  /* 0x0000000872947c24 */ /* 0x000fe4000f8e02ff */
[----:B------:R-:W5:Y:S01]  /*14d0*/  @P2 LDG.E.U16 R94, desc[UR6][R100.64] ;  /* 0x00000006645e2981 */ /* 0x000f62000c1e1500 */
[----:B------:R-:W-:Y:S01]  /*14e0*/  IADD3.X R150, R120, UR8, RZ, P6, !PT ;  /* 0x0000000878967c10 */ /* 0x000fe2000b7fe4ff */
[----:B------:R-:W-:Y:S01]  /*14f0*/  IMAD R148, R115, UR9, R148 ;  /* 0x0000000973947c24 */ /* 0x000fe2000f8e0294 */
[C---:B------:R-:W-:Y:S01]  /*1500*/  LEA R98, P6, R201.reuse, UR14, 0x1 ;  /* 0x0000000ec9627c11 */ /* 0x040fe2000f8c08ff */
[----:B------:R-:W5:Y:S01]  /*1510*/  @P2 LDG.E.U16 R93, desc[UR6][R108.64] ;  /* 0x000000066c5d2981 */ /* 0x000f62000c1e1500 */
[----:B------:R-:W-:Y:S02]  /*1520*/  UIADD3 UR9, UR9, 0x1, URZ ;  /* 0x0000000109097890 */ /* 0x000fe4000fffe03f */
[----:B------:R-:W-:Y:S02]  /*1530*/  LEA.HI.X R99, R201, UR13, R150, 0x1, P6 ;  /* 0x0000000dc9637c11 */ /* 0x000fe4000b0f0c96 */
[C---:B------:R-:W-:Y:S02]  /*1540*/  LEA R96, P6, R202.reuse, UR16, 0x1 ;  /* 0x00000010ca607c11 */ /* 0x040fe4000f8c08ff */
[----:B------:R-:W-:Y:S04]  /*1550*/  IADD3 R148, R203, R148, RZ ;  /* 0x00000094cb947210 */ /* 0x000fe80007ffe0ff */
[----:B------:R-:W-:Y:S02]  /*1560*/  LEA.HI.X R97, R202, UR15, R148, 0x1, P6 ;  /* 0x0000000fca617c11 */ /* 0x000fe4000b0f0c94 */
[----:B------:R-:W-:Y:S01]  /*1570*/  ISETP.GE.AND P6, PT, R84, UR4, PT ;  /* 0x0000000454007c0c */ /* 0x000fe2000bfc6270 */
[----:B--2---:R-:W-:Y:S02]  /*1580*/  @P0 HADD2.F32 R79, -RZ, R79.H0_H0 ;  /* 0x2000004fff4f0230 */ /* 0x004fe40000004100 */
[----:B---3--:R-:W-:Y:S05]  /*1590*/  @P0 HADD2.F32 R92, -RZ, R92.H0_H0 ;  /* 0x2000005cff5c0230 */ /* 0x008fea0000004100 */
[----:B------:R-:W-:Y:S01]  /*15a0*/  @P0 FFMA R0, R79, R92, R0 ;  /* 0x0000005c4f000223 */ /* 0x000fe20000000000 */
[----:B----4-:R-:W-:Y:S01]  /*15b0*/  @P1 HADD2.F32 R92, -RZ, R106.H0_H0 ;  /* 0x2000006aff5c1230 */ /* 0x010fe20000004100 */
[----:B------:R-:W-:Y:S01]  /*15c0*/  ISETP.LT.AND P0, PT, R82, UR5, !P6 ;  /* 0x0000000552007c0c */ /* 0x000fe2000f701270 */
[----:B-----5:R-:W-:Y:S05]  /*15d0*/  @P1 HADD2.F32 R79, -RZ, R95.H0_H0 ;  /* 0x2000005fff4f1230 */ /* 0x020fea0000004100 */
[----:B------:R-:W-:Y:S01]  /*15e0*/  @P1 FFMA R17, R92, R79, R17 ;  /* 0x0000004f5c111223 */ /* 0x000fe20000000011 */
[----:B------:R-:W-:Y:S01]  /*15f0*/  @P2 HADD2.F32 R92, -RZ, R94.H0_H0 ;  /* 0x2000005eff5c2230 */ /* 0x000fe20000004100 */
[----:B------:R-:W-:Y:S01]  /*1600*/  ISETP.LT.AND P1, PT, R80, UR5, !P3 ;  /* 0x0000000550007c0c */ /* 0x000fe2000df21270 */
[----:B------:R-:W-:Y:S04]  /*1610*/  @P2 HADD2.F32 R79, -RZ, R93.H0_H0 ;  /* 0x2000005dff4f2230 */ /* 0x000fe80000004100 */
[----:B------:R-:W2:Y:S01]  /*1620*/  @P0 LDG.E.U16 R94, desc[UR6][R108.64] ;  /* 0x000000066c5e0981 */ /* 0x000ea2000c1e1500 */
[----:B------:R-:W-:Y:S01]  /*1630*/  @P2 FFMA R33, R92, R79, R33 ;  /* 0x0000004f5c212223 */ /* 0x000fe20000000021 */
[----:B------:R-:W-:Y:S02]  /*1640*/  ISETP.LT.AND P2, PT, R80, UR5, !P4 ;  /* 0x0000000550007c0c */ /* 0x000fe4000e741270 */
[----:B------:R-:W3:Y:S04]  /*1650*/  @P0 LDG.E.U16 R92, desc[UR6][R98.64] ;  /* 0x00000006625c0981 */ /* 0x000ee8000c1e1500 */
[----:B------:R-:W4:Y:S04]  /*1660*/  @P1 LDG.E.U16 R93, desc[UR6][R104.64] ;  /* 0x00000006685d1981 */ /* 0x000f28000c1e1500 */
[----:B------:R-:W5:Y:S04]  /*1670*/  @P1 LDG.E.U16 R107, desc[UR6][R96.64] ;  /* 0x00000006606b1981 */ /* 0x000f68000c1e1500 */
[----:B------:R-:W5:Y:S04]  /*1680*/  @P2 LDG.E.U16 R106, desc[UR6][R102.64] ;  /* 0x00000006666a2981 */ /* 0x000f68000c1e1500 */
[----:B------:R-:W5:Y:S01]  /*1690*/  @P2 LDG.E.U16 R95, desc[UR6][R96.64] ;  /* 0x00000006605f2981 */ /* 0x000f62000c1e1500 */
[----:B--2---:R-:W-:Y:S02]  /*16a0*/  @P0 HADD2.F32 R79, -RZ, R94.H0_H0 ;  /* 0x2000005eff4f0230 */ /* 0x004fe40000004100 */
[----:B---3--:R-:W-:Y:S02]  /*16b0*/  @P0 HADD2.F32 R92, -RZ, R92.H0_H0 ;  /* 0x2000005cff5c0230 */ /* 0x008fe40000004100 */
[----:B----4-:R-:W-:Y:S03]  /*16c0*/  @P1 HADD2.F32 R93, -RZ, R93.H0_H0 ;  /* 0x2000005dff5d1230 */ /* 0x010fe60000004100 */
[----:B------:R-:W-:Y:S01]  /*16d0*/  @P0 FFMA R49, R92, R79, R49 ;  /* 0x0000004f5c310223 */ /* 0x000fe20000000031 */
[C---:B------:R-:W-:Y:S01]  /*16e0*/  ISETP.LT.AND P0, PT, R80.reuse, UR5, !P5 ;  /* 0x0000000550007c0c */ /* 0x040fe2000ef01270 */
[----:B-----5:R-:W-:Y:S02]  /*16f0*/  @P1 HADD2.F32 R94, -RZ, R107.H0_H0 ;  /* 0x2000006bff5e1230 */ /* 0x020fe40000004100 */
[----:B------:R-:W-:Y:S03]  /*1700*/  @P2 HADD2.F32 R79, -RZ, R106.H0_H0 ;  /* 0x2000006aff4f2230 */ /* 0x000fe60000004100 */
[----:B------:R-:W-:Y:S01]  /*1710*/  @P1 FFMA R2, R93, R94, R2 ;  /* 0x0000005e5d021223 */ /* 0x000fe20000000002 */
[----:B------:R-:W-:Y:S01]  /*1720*/  ISETP.LT.AND P1, PT, R80, UR5, !P6 ;  /* 0x0000000550007c0c */ /* 0x000fe2000f721270 */
[----:B------:R-:W-:Y:S05]  /*1730*/  @P2 HADD2.F32 R92, -RZ, R95.H0_H0 ;  /* 0x2000005fff5c2230 */ /* 0x000fea0000004100 */
[----:B------:R-:W-:Y:S01]  /*1740*/  @P2 FFMA R18, R79, R92, R18 ;  /* 0x0000005c4f122223 */ /* 0x000fe20000000012 */
[C---:B------:R-:W-:Y:S01]  /*1750*/  ISETP.LT.AND P2, PT, R78.reuse, UR5, !P3 ;  /* 0x000000054e007c0c */ /* 0x040fe2000df41270 */
[----:B------:R-:W2:Y:S04]  /*1760*/  @P0 LDG.E.U16 R79, desc[UR6][R100.64] ;  /* 0x00000006644f0981 */ /* 0x000ea8000c1e1500 */
        /* <DEDUP_REMOVED lines=16> */
[----:B------:R-:W-:Y:S01]  /*1870*/  ISETP.LT.AND P2, PT, R78, UR5, !P6 ;  /* 0x000000054e007c0c */ /* 0x000fe2000f741270 */
        /* <DEDUP_REMOVED lines=14> */
[C---:B------:R-:W-:Y:S01]  /*1960*/  ISETP.LT.AND P1, PT, R77.reuse, UR5, !P4 ;  /* 0x000000054d007c0c */ /* 0x040fe2000e721270 */
        /* <DEDUP_REMOVED lines=13> */
[----:B------:R-:W-:Y:S01]  /*1a40*/  ISETP.LT.AND P0, PT, R77, UR5, !P6 ;  /* 0x000000054d007c0c */ /* 0x000fe2000f701270 */
[----:B-----5:R-:W-:Y:S02]  /*1a50*/  @P1 HADD2.F32 R94, -RZ, R94.H0_H0 ;  /* 0x2000005eff5e1230 */ /* 0x020fe40000004100 */
[----:B------:R-:W-:Y:S03]  /*1a60*/  @P2 HADD2.F32 R79, -RZ, R106.H0_H0 ;  /* 0x2000006aff4f2230 */ /* 0x000fe60000004100 */
[----:B------:R-:W-:Y:S01]  /*1a70*/  @P1 FFMA R20, R93, R94, R20 ;  /* 0x0000005e5d141223 */ /* 0x000fe20000000014 */
[C---:B------:R-:W-:Y:S01]  /*1a80*/  ISETP.LT.AND P1, PT, R76.reuse, UR5, !P3 ;  /* 0x000000054c007c0c */ /* 0x040fe2000df21270 */
        /* <DEDUP_REMOVED lines=237> */
[----:B------:R-:W2:Y:S01]  /*2960*/  @P0 LDG.E.U16 R79, desc[UR6][R100.64] ;  /* 0x00000006644f0981 */ /* 0x000ea2000c1e1500 */
[----:B------:R-:W-:Y:S03]  /*2970*/  ISETP.LT.AND P3, PT, R65, UR5, !P3 ;  /* 0x0000000541007c0c */ /* 0x000fe6000df61270 */
[----:B------:R-:W3:Y:S04]  /*2980*/  @P0 LDG.E.U16 R92, desc[UR6][R96.64+0x18] ;  /* 0x00001806605c0981 */ /* 0x000ee8000c1e1500 */
[----:B------:R-:W4:Y:S04]  /*2990*/  @P1 LDG.E.U16 R93, desc[UR6][R98.64] ;  /* 0x00000006625d1981 */ /* 0x000f28000c1e1500 */
[----:B------:R-:W5:Y:S04]  /*29a0*/  @P1 LDG.E.U16 R94, desc[UR6][R96.64+0x18] ;  /* 0x00001806605e1981 */ /* 0x000f68000c1e1500 */
[----:B------:R-:W5:Y:S04]  /*29b0*/  @P2 LDG.E.U16 R106, desc[UR6][R104.64] ;  /* 0x00000006686a2981 */ /* 0x000f68000c1e1500 */
        /* <DEDUP_REMOVED lines=8> */
[----:B-----5:R-:W-:Y:S01]  /*2a40*/  @P1 HADD2.F32 R94, -RZ, R94.H0_H0 ;  /* 0x2000005eff5e1230 */ /* 0x020fe20000004100 */
[----:B------:R-:W-:Y:S01]  /*2a50*/  ISETP.LT.AND P4, PT, R65, UR5, !P4 ;  /* 0x0000000541007c0c */ /* 0x000fe2000e781270 */
[----:B------:R-:W-:Y:S03]  /*2a60*/  @P2 HADD2.F32 R92, -RZ, R106.H0_H0 ;  /* 0x2000006aff5c2230 */ /* 0x000fe60000004100 */
[----:B------:R-:W-:Y:S01]  /*2a70*/  @P1 FFMA R62, R93, R94, R62 ;  /* 0x0000005e5d3e1223 */ /* 0x000fe2000000003e */
[----:B------:R-:W-:Y:S01]  /*2a80*/  ISETP.LT.AND P1, PT, R66, UR5, !P5 ;  /* 0x0000000542007c0c */ /* 0x000fe2000ef21270 */
[----:B------:R-:W-:Y:S01]  /*2a90*/  @P2 HADD2.F32 R79, -RZ, R95.H0_H0 ;  /* 0x2000005fff4f2230 */ /* 0x000fe20000004100 */
[C---:B------:R-:W-:Y:S04]  /*2aa0*/  ISETP.LT.AND P5, PT, R65.reuse, UR5, !P5 ;  /* 0x0000000541007c0c */ /* 0x040fe8000efa1270 */
[----:B------:R-:W-:Y:S02]  /*2ab0*/  @P2 FFMA R15, R92, R79, R15 ;  /* 0x0000004f5c0f2223 */ /* 0x000fe4000000000f */
[----:B------:R-:W2:Y:S01]  /*2ac0*/  @P4 LDG.E.U16 R109, desc[UR6][R102.64] ;  /* 0x00000006666d4981 */ /* 0x000ea2000c1e1500 */
[----:B------:R-:W-:Y:S02]  /*2ad0*/  ISETP.LT.AND P2, PT, R66, UR5, !P6 ;  /* 0x0000000542007c0c */ /* 0x000fe4000f741270 */
[----:B------:R-:W-:Y:S01]  /*2ae0*/  ISETP.LT.AND P6, PT, R65, UR5, !P6 ;  /* 0x0000000541007c0c */ /* 0x000fe2000f7c1270 */
[----:B------:R-:W3:Y:S04]  /*2af0*/  @P0 LDG.E.U16 R92, desc[UR6][R102.64] ;  /* 0x00000006665c0981 */ /* 0x000ee8000c1e1500 */
[----:B------:R-:W4:Y:S04]  /*2b00*/  @P0 LDG.E.U16 R79, desc[UR6][R96.64+0x1a] ;  /* 0x00001a06604f0981 */ /* 0x000f28000c1e1500 */
[----:B------:R-:W5:Y:S04]  /*2b10*/  @P1 LDG.E.U16 R94, desc[UR6][R100.64] ;  /* 0x00000006645e1981 */ /* 0x000f68000c1e1500 */
[----:B------:R-:W2:Y:S04]  /*2b20*/  @P1 LDG.E.U16 R93, desc[UR6][R96.64+0x1a] ;  /* 0x00001a06605d1981 */ /* 0x000ea8000c1e1500 */
[----:B------:R-:W2:Y:S04]  /*2b30*/  @P2 LDG.E.U16 R95, desc[UR6][R98.64] ;  /* 0x00000006625f2981 */ /* 0x000ea8000c1e1500 */
[----:B------:R-:W2:Y:S04]  /*2b40*/  @P2 LDG.E.U16 R112, desc[UR6][R96.64+0x1a] ;  /* 0x00001a0660702981 */ /* 0x000ea8000c1e1500 */
[----:B------:R-:W2:Y:S04]  /*2b50*/  @P4 LDG.E.U16 R108, desc[UR6][R96.64+0x1c] ;  /* 0x00001c06606c4981 */ /* 0x000ea8000c1e1500 */
[----:B------:R-:W2:Y:S04]  /*2b60*/  @P5 LDG.E.U16 R111, desc[UR6][R100.64] ;  /* 0x00000006646f5981 */ /* 0x000ea8000c1e1500 */
[----:B------:R-:W2:Y:S04]  /*2b70*/  @P5 LDG.E.U16 R106, desc[UR6][R96.64+0x1c] ;  /* 0x00001c06606a5981 */ /* 0x000ea8000c1e1500 */
[----:B------:R-:W2:Y:S04]  /*2b80*/  @P6 LDG.E.U16 R113, desc[UR6][R98.64] ;  /* 0x0000000662716981 */ /* 0x000ea8000c1e1500 */
[----:B------:R0:W2:Y:S01]  /*2b90*/  @P6 LDG.E.U16 R107, desc[UR6][R96.64+0x1c] ;  /* 0x00001c06606b6981 */ /* 0x0000a2000c1e1500 */
[----:B---3--:R-:W-:Y:S02]  /*2ba0*/  @P0 HADD2.F32 R92, -RZ, R92.H0_H0 ;  /* 0x2000005cff5c0230 */ /* 0x008fe40000004100 */
[----:B----4-:R-:W-:Y:S02]  /*2bb0*/  @P0 HADD2.F32 R79, -RZ, R79.H0_H0 ;  /* 0x2000004fff4f0230 */ /* 0x010fe40000004100 */
[----:B-----5:R-:W-:Y:S03]  /*2bc0*/  @P1 HADD2.F32 R94, -RZ, R94.H0_H0 ;  /* 0x2000005eff5e1230 */ /* 0x020fe60000004100 */
[----:B------:R-:W-:Y:S01]  /*2bd0*/  @P0 FFMA R31, R92, R79, R31 ;  /* 0x0000004f5c1f0223 */ /* 0x000fe2000000001f */
[----:B------:R-:W-:Y:S01]  /*2be0*/  ISETP.LE.AND P0, PT, R116, UR9, PT ;  /* 0x0000000974007c0c */ /* 0x000fe2000bf03270 */
[----:B--2---:R-:W-:Y:S02]  /*2bf0*/  @P1 HADD2.F32 R93, -RZ, R93.H0_H0 ;  /* 0x2000005dff5d1230 */ /* 0x004fe40000004100 */
[----:B------:R-:W-:Y:S03]  /*2c00*/  @P2 HADD2.F32 R92, -RZ, R95.H0_H0 ;  /* 0x2000005fff5c2230 */ /* 0x000fe60000004100 */
[----:B------:R-:W-:Y:S01]  /*2c10*/  @P1 FFMA R47, R94, R93, R47 ;  /* 0x0000005d5e2f1223 */ /* 0x000fe2000000002f */
[----:B------:R-:W-:Y:S02]  /*2c20*/  @P3 HADD2.F32 R93, -RZ, R104.H0_H0 ;  /* 0x20000068ff5d3230 */ /* 0x000fe40000004100 */
[----:B------:R-:W-:Y:S02]  /*2c30*/  @P2 HADD2.F32 R79, -RZ, R112.H0_H0 ;  /* 0x20000070ff4f2230 */ /* 0x000fe40000004100 */
[----:B------:R-:W-:Y:S02]  /*2c40*/  @P3 HADD2.F32 R94, -RZ, R110.H0_H0 ;  /* 0x2000006eff5e3230 */ /* 0x000fe40000004100 */
[----:B------:R-:W-:Y:S02]  /*2c50*/  @P4 HADD2.F32 R95, -RZ, R109.H0_H0 ;  /* 0x2000006dff5f4230 */ /* 0x000fe40000004100 */
[----:B------:R-:W-:Y:S01]  /*2c60*/  @P2 FFMA R63, R92, R79, R63 ;  /* 0x0000004f5c3f2223 */ /* 0x000fe2000000003f */
[----:B0-----:R-:W-:Y:S02]  /*2c70*/  @P4 HADD2.F32 R96, -RZ, R108.H0_H0 ;  /* 0x2000006cff604230 */ /* 0x001fe40000004100 */
[----:B------:R-:W-:Y:S01]  /*2c80*/  @P3 FFMA R16, R93, R94, R16 ;  /* 0x0000005e5d103223 */ /* 0x000fe20000000010 */
[----:B------:R-:W-:Y:S02]  /*2c90*/  @P5 HADD2.F32 R97, -RZ, R111.H0_H0 ;  /* 0x2000006fff615230 */ /* 0x000fe40000004100 */
[----:B------:R-:W-:Y:S01]  /*2ca0*/  @P4 FFMA R32, R95, R96, R32 ;  /* 0x000000605f204223 */ /* 0x000fe20000000020 */
[----:B------:R-:W-:Y:S02]  /*2cb0*/  @P5 HADD2.F32 R98, -RZ, R106.H0_H0 ;  /* 0x2000006aff625230 */ /* 0x000fe40000004100 */
[----:B------:R-:W-:Y:S03]  /*2cc0*/  @P6 HADD2.F32 R99, -RZ, R113.H0_H0 ;  /* 0x20000071ff636230 */ /* 0x000fe60000004100 */
[----:B------:R-:W-:Y:S01]  /*2cd0*/  @P5 FFMA R48, R97, R98, R48 ;  /* 0x0000006261305223 */ /* 0x000fe20000000030 */
[----:B------:R-:W-:Y:S05]  /*2ce0*/  @P6 HADD2.F32 R100, -RZ, R107.H0_H0 ;  /* 0x2000006bff646230 */ /* 0x000fea0000004100 */
[----:B------:R-:W-:Y:S01]  /*2cf0*/  @P6 FFMA R64, R99, R100, R64 ;  /* 0x0000006463406223 */ /* 0x000fe20000000040 */
[----:B------:R-:W-:Y:S09]  /*2d00*/  @!P0 BRA `(.L_x_1) ;  /* 0xffffffe400708947 */ /* 0x000ff2000383ffff */
.L_x_0:
[----:B------:R-:W-:Y:S01]  /*2d10*/  ISETP.GE.AND P0, PT, R90, UR4, PT ;  /* 0x000000045a007c0c */ /* 0x000fe2000bf06270 */
[----:B------:R-:W-:Y:S01]  /*2d20*/  BSSY B1, `(.L_x_2) ;  /* 0x00009ad000017945 */ /* 0x000fe20003800000 */
[----:B------:R-:W-:Y:S02]  /*2d30*/  LOP3.LUT R146, R146, 0xfffff7ff, RZ, 0xc0, !PT ;  /* 0xfffff7ff92927812 */ /* 0x000fe400078ec0ff */
[----:B------:R-:W-:Y:S02]  /*2d40*/  ISETP.LT.AND P2, PT, R72, UR5, !P0 ;  /* 0x0000000548007c0c */ /* 0x000fe4000c741270 */
[----:B------:R-:W-:Y:S02]  /*2d50*/  ISETP.LT.AND P3, PT, R82, UR5, !P0 ;  /* 0x0000000552007c0c */ /* 0x000fe4000c761270 */
[----:B------:R-:W-:Y:S02]  /*2d60*/  ISETP.LT.AND P1, PT, R76, UR5, !P0 ;  /* 0x000000054c007c0c */ /* 0x000fe4000c721270 */
[----:B------:R-:W-:-:S02]  /*2d70*/  LOP3.LUT R144, R144, 0xfffffffb, RZ, 0xc0, !PT ;  /* 0xfffffffb90907812 */ /* 0x000fc400078ec0ff */
[----:B------:R-:W-:Y:S02]  /*2d80*/  SHF.R.S32.HI R115, RZ, 0x1f, R77 ;  /* 0x0000001fff737819 */ /* 0x000fe4000001144d */
[----:B------:R-:W-:Y:S02]  /*2d90*/  SHF.R.S32.HI R109, RZ, 0x1f, R76 ;  /* 0x0000001fff6d7819 */ /* 0x000fe4000001144c */
[----:B------:R-:W-:Y:S02]  /*2da0*/  SHF.R.S32.HI R97, RZ, 0x1f, R75 ;  /* 0x0000001fff617819 */ /* 0x000fe4000001144b */
[----:B------:R-:W-:Y:S02]  /*2db0*/  @P2 LOP3.LUT R146, R146, 0x800, RZ, 0xfc, !PT ;  /* 0x0000080092922812 */ /* 0x000fe400078efcff */
[----:B------:R-:W-:Y:S02]  /*2dc0*/  ISETP.LT.AND P2, PT, R78, UR5, !P0 ;  /* 0x000000054e007c0c */ /* 0x000fe4000c741270 */
[----:B------:R-:W-:-:S02]  /*2dd0*/  @P3 LOP3.LUT R144, R144, 0x4, RZ, 0xfc, !PT ;  /* 0x0000000490903812 */ /* 0x000fc400078efcff */
[----:B------:R-:W-:Y:S02]  /*2de0*/  ISETP.LT.AND P3, PT, R71, UR5, !P0 ;  /* 0x0000000547007c0c */ /* 0x000fe4000c761270 */
[----:B------:R-:W-:Y:S02]  /*2df0*/  LOP3.LUT R146, R146, 0xfffffffb, RZ, 0xc0, !PT ;  /* 0xfffffffb92927812 */ /* 0x000fe400078ec0ff */
[----:B------:R-:W-:Y:S02]  /*2e00*/  LOP3.LUT R144, R144, 0xfffffffd, RZ, 0xc0, !PT ;  /* 0xfffffffd90907812 */ /* 0x000fe400078ec0ff */
        /* <DEDUP_REMOVED lines=8> */
[----:B------:R-:W-:-:S02]  /*2e90*/  LOP3.LUT R146, R146, 0xffff7fff, RZ, 0xc0, !PT ;  /* 0xffff7fff92927812 */ /* 0x000fc400078ec0ff */
[----:B------:R-:W-:Y:S02]  /*2ea0*/  @P1 LOP3.LUT R144, R144, 0x1, RZ, 0xfc, !PT ;  /* 0x0000000190901812 */ /* 0x000fe400078efcff */
[----:B------:R-:W-:Y:S02]  /*2eb0*/  @P2 LOP3.LUT R146, R146, 0x8000, RZ, 0xfc, !PT ;  /* 0x0000800092922812 */ /* 0x000fe400078efcff */
[----:B------:R-:W-:Y:S02]  /*2ec0*/  ISETP.LT.AND P1, PT, R69, UR5, !P0 ;  /* 0x0000000545007c0c */ /* 0x000fe4000c721270 */
[----:B------:R-:W-:Y:S02]  /*2ed0*/  LOP3.LUT R146, R146, 0xffffffef, RZ, 0xc0, !PT ;  /* 0xffffffef92927812 */ /* 0x000fe400078ec0ff */
        /* <DEDUP_REMOVED lines=8> */
[----:B------:R-:W-:Y:S02]  /*2f60*/  SHF.R.S32.HI R95, RZ, 0x1f, R74 ;  /* 0x0000001fff5f7819 */ /* 0x000fe4000001144a */
[----:B------:R-:W-:Y:S02]  /*2f70*/  @P2 LOP3.LUT R146, R146, 0x80000, RZ, 0xfc, !PT ;  /* 0x0008000092922812 */ /* 0x000fe400078efcff */
[----:B------:R-:W-:Y:S02]  /*2f80*/  ISETP.LT.AND P2, PT, R67, UR5, !P0 ;  /* 0x0000000543007c0c */ /* 0x000fe4000c741270 */
[----:B------:R-:W-:Y:S02]  /*2f90*/  LOP3.LUT R146, R146, 0xffffff7f, RZ, 0xc0, !PT ;  /* 0xffffff7f92927812 */ /* 0x000fe400078ec0ff */
[----:B------:R-:W-:Y:S02]  /*2fa0*/  SHF.R.S32.HI R93, RZ, 0x1f, R73 ;  /* 0x0000001fff5d7819 */ /* 0x000fe40000011449 */
[----:B------:R-:W-:-:S02]  /*2fb0*/  @P3 LOP3.LUT R146, R146, 0x80, RZ, 0xfc, !PT ;  /* 0x0000008092923812 */ /* 0x000fc400078efcff */
[----:B------:R-:W-:Y:S02]  /*2fc0*/  ISETP.LT.AND P3, PT, R66, UR5, !P0 ;  /* 0x0000000542007c0c */ /* 0x000fe4000c761270 */
[----:B------:R-:W-:-:S04]  /*2fd0*/  LOP3.LUT R146, R146, 0xfffffffe, RZ, 0xc0, !PT ;  /* 0xfffffffe92927812 */ /* 0x000fc800078ec0ff */
[----:B------:R-:W-:Y:S02]  /*2fe0*/  @P1 LOP3.LUT R146, R146, 0x1, RZ, 0xfc, !PT ;  /* 0x0000000192921812 */ /* 0x000fe400078efcff */
[----:B------:R-:W-:Y:S02]  /*2ff0*/  ISETP.LT.AND P1, PT, R73, UR5, !P0 ;  /* 0x0000000549007c0c */ /* 0x000fe4000c721270 */
[----:B------:R-:W-:-:S04]  /*3000*/  LOP3.LUT R146, R146, 0xffdfffff, RZ, 0xc0, !PT ;  /* 0xffdfffff92927812 */ /* 0x000fc800078ec0ff */
[----:B------:R-:W-:Y:S02]  /*3010*/  @P2 LOP3.LUT R146, R146, 0x200000, RZ, 0xfc, !PT ;  /* 0x0020000092922812 */ /* 0x000fe400078efcff */
[----:B------:R-:W-:Y:S02]  /*3020*/  ISETP.LT.AND P2, PT, R65, UR5, !P0 ;  /* 0x0000000541007c0c */ /* 0x000fe4000c741270 */
[----:B------:R-:W-:Y:S02]  /*3030*/  LOP3.LUT R146, R146, 0xff7fffff, RZ, 0xc0, !PT ;  /* 0xff7fffff92927812 */ /* 0x000fe400078ec0ff */
[----:B------:R-:W-:Y:S02]  /*3040*/  ISETP.GE.AND P0, PT, R88, UR4, PT ;  /* 0x0000000458007c0c */ /* 0x000fe4000bf06270 */
[----:B------:R-:W-:Y:S02]  /*3050*/  @P3 LOP3.LUT R146, R146, 0x800000, RZ, 0xfc, !PT ;  /* 0x0080000092923812 */ /* 0x000fe400078efcff */
[----:B------:R-:W-:-:S02]  /*3060*/  ISETP.LT.AND P3, PT, R76, UR5, !P0 ;  /* 0x000000054c007c0c */ /* 0x000fc4000c761270 */
[----:B------:R-:W-:-:S04]  /*3070*/  LOP3.LUT R146, R146, 0xfffffdff, RZ, 0xc0, !PT ;  /* 0xfffffdff92927812 */ /* 0x000fc800078ec0ff */
[----:B------:R-:W-:Y:S02]  /*3080*/  @P1 LOP3.LUT R146, R146, 0x200, RZ, 0xfc, !PT ;  /* 0x0000020092921812 */ /* 0x000fe400078efcff */
[----:B------:R-:W-:Y:S02]  /*3090*/  ISETP.LT.AND P1, PT, R72, UR5, !P0 ;  /* 0x0000000548007c0c */ /* 0x000fe4000c721270 */
[----:B------:R-:W-:-:S04]  /*30a0*/  LOP3.LUT R146, R146, 0xfdffffff, RZ, 0xc0, !PT ;  /* 0xfdffffff92927812 */ /* 0x000fc800078ec0ff */
[----:B------:R-:W-:Y:S02]  /*30b0*/  @P2 LOP3.LUT R146, R146, 0x2000000, RZ, 0xfc, !PT ;  /* 0x0200000092922812 */ /* 0x000fe400078efcff */
[----:B------:R-:W-:Y:S02]  /*30c0*/  ISETP.LT.AND P2, PT, R71, UR5, !P0 ;  /* 0x0000000547007c0c */ /* 0x000fe4000c741270 */
[----:B------:R-:W-:-:S03]  /*30d0*/  LOP3.LUT R146, R146, 0xfbffffff, RZ, 0xc0, !PT ;  /* 0xfbffffff92927812 */ /* 0x000fc600078ec0ff */
[----:B------:R-:W-:Y:S02]  /*30e0*/  @P1 LOP3.LUT R144, R144, 0x20000, RZ, 0xfc, !PT ;  /* 0x0002000090901812 */ /* 0x000fe400078efcff */
[----:B------:R-:W-:Y:S02]  /*30f0*/  ISETP.LT.AND P1, PT, R78, UR5, !P0 ;  /* 0x000000054e007c0c */ /* 0x000fe4000c721270 */
[----:B------:R-:W-:-:S04]  /*3100*/  LOP3.LUT R144, R144, 0xfffffeff, RZ, 0xc0, !PT ;  /* 0xfffffeff90907812 */ /* 0x000fc800078ec0ff */
        /* <DEDUP_REMOVED lines=39> */
[----:B------:R-:W-:Y:S02]  /*3380*/  LOP3.LUT R144, R144, 0xffff7fff, RZ, 0xc0, !PT ;  /* 0xffff7fff90907812 */ /* 0x000fe400078ec0ff */
[----:B------:R-:W-:Y:S02]  /*3390*/  ISETP.LT.AND P6, PT, R82, UR5, !P0 ;  /* 0x0000000552007c0c */ /* 0x000fe4000c7c1270 */
[----:B------:R-:W-:Y:S02]  /*33a0*/  @P2 LOP3.LUT R144, R144, 0x8000, RZ, 0xfc, !PT ;  /* 0x0000800090902812 */ /* 0x000fe400078efcff */
[----:B------:R-:W-:Y:S02]  /*33b0*/  ISETP.LT.AND P2, PT, R76, UR5, !P0 ;  /* 0x000000054c007c0c */ /* 0x000fe4000c741270 */
[----:B------:R-:W-:Y:S02]  /*33c0*/  LOP3.LUT R144, R144, 0x7fffffff, RZ, 0xc0, !PT ;  /* 0x7fffffff90907812 */ /* 0x000fe400078ec0ff */
[----:B------:R-:W-:-:S02]  /*33d0*/  ISETP.LT.AND P5, PT, R78, UR5, !P0 ;  /* 0x000000054e007c0c */ /* 0x000fc4000c7a1270 */
[----:B------:R-:W-:Y:S02]  /*33e0*/  @P1 LOP3.LUT R144, R144, 0x80000000, RZ, 0xfc, !PT ;  /* 0x8000000090901812 */ /* 0x000fe400078efcff */
[----:B------:R-:W-:Y:S02]  /*33f0*/  ISETP.LT.AND P1, PT, R71, UR5, !P0 ;  /* 0x0000000547007c0c */ /* 0x000fe4000c721270 */
[----:B------:R-:W-:Y:S02]  /*3400*/  LOP3.LUT R144, R144, 0xfffeffff, RZ, 0xc0, !PT ;  /* 0xfffeffff90907812 */ /* 0x000fe400078ec0ff */
[----:B------:R-:W-:Y:S02]  /*3410*/  ISETP.LT.AND P4, PT, R80, UR5, !P0 ;  /* 0x0000000550007c0c */ /* 0x000fe4000c781270 */
[----:B------:R-:W-:Y:S02]  /*3420*/  @P3 LOP3.LUT R144, R144, 0x10000, RZ, 0xfc, !PT ;  /* 0x0001000090903812 */ /* 0x000fe400078efcff */
[----:B------:R-:W-:-:S02]  /*3430*/  ISETP.LT.AND P3, PT, R75, UR5, !P0 ;  /* 0x000000054b007c0c */ /* 0x000fc4000c761270 */
[----:B------:R-:W-:Y:S02]  /*3440*/  LOP3.LUT R144, R144, 0xfffffdff, RZ, 0xc0, !PT ;  /* 0xfffffdff90907812 */ /* 0x000fe400078ec0ff */
[----:B------:R-:W-:Y:S02]  /*3450*/  P2R R79, PR, RZ, 0x40 ;  /* 0x00000040ff4f7803 */ /* 0x000fe40000000000 */
[----:B------:R-:W-:Y:S02]  /*3460*/  @P2 LOP3.LUT R144, R144, 0x200, RZ, 0xfc, !PT ;  /* 0x0000020090902812 */ /* 0x000fe400078efcff */
[----:B------:R-:W-:Y:S02]  /*3470*/  ISETP.LT.AND P2, PT, R69, UR5, !P0 ;  /* 0x0000000545007c0c */ /* 0x000fe4000c741270 */
[----:B------:R-:W-:-:S04]  /*3480*/  LOP3.LUT R144, R144, 0xfffbffff, RZ, 0xc0, !PT ;  /* 0xfffbffff90907812 */ /* 0x000fc800078ec0ff */
[----:B------:R-:W-:Y:S02]  /*3490*/  @P1 LOP3.LUT R144, R144, 0x40000, RZ, 0xfc, !PT ;  /* 0x0004000090901812 */ /* 0x000fe400078efcff */
[----:B------:R-:W-:Y:S02]  /*34a0*/  ISETP.LT.AND P1, PT, R70, UR5, !P0 ;  /* 0x0000000546007c0c */ /* 0x000fe4000c721270 */
[----:B------:R-:W-:-:S11]  /*34b0*/  LOP3.LUT R144, R144, 0xffefffff, RZ, 0xc0, !PT ;  /* 0xffefffff90907812 */ /* 0x000fd600078ec0ff */
        /* <DEDUP_REMOVED lines=28> */
[----:B------:R-:W-:-:S04]  /*3680*/  LOP3.LUT R144, R144, 0xdfffffff, RZ, 0xc0, !PT ;  /* 0xdfffffff90907812 */ /* 0x000fc800078ec0ff */
[----:B------:R-:W-:Y:S02]  /*3690*/  @P1 LOP3.LUT R144, R144, 0x20000000, RZ, 0xfc, !PT ;  /* 0x2000000090901812 */ /* 0x000fe400078efcff */
[----:B------:R-:W-:-:S05]  /*36a0*/  ISETP.LT.AND P1, PT, R72, UR5, !P0 ;  /* 0x0000000548007c0c */ /* 0x000fca000c721270 */
        /* <DEDUP_REMOVED lines=32> */
[----:B------:R-:W-:Y:S02]  /*38b0*/  ISETP.LT.AND P0, PT, R73, UR5, !P0 ;  /* 0x0000000549007c0c */ /* 0x000fe4000c701270 */
[----:B------:R-:W-:-:S09]  /*38c0*/  LOP3.LUT R146, R146, 0xfffffffd, RZ, 0xc0, !PT ;  /* 0xfffffffd92927812 */ /* 0x000fd200078ec0ff */
[----:B------:R-:W-:Y:S02]  /*38d0*/  @P6 LOP3.LUT R146, R146, 0x2, RZ, 0xfc, !PT ;  /* 0x0000000292926812 */ /* 0x000fe400078efcff */
[----:B------:R-:W-:Y:S02]  /*38e0*/  ISETP.NE.AND P6, PT, R79, RZ, PT ;  /* 0x000000ff4f00720c */ /* 0x000fe40003fc5270 */
[----:B------:R-:W-:Y:S02]  /*38f0*/  LOP3.LUT R146, R146, 0xfffffbff, RZ, 0xc0, !PT ;  /* 0xfffffbff92927812 */ /* 0x000fe400078ec0ff */
[----:B------:R-:W-:Y:S02]  /*3900*/  SHF.R.S32.HI R79, RZ, 0x1f, R72 ;  /* 0x0000001fff4f7819 */ /* 0x000fe40000011448 */
[----:B------:R-:W-:Y:S02]  /*3910*/  @P0 LOP3.LUT R146, R146, 0x400, RZ, 0xfc, !PT ;  /* 0x0000040092920812 */ /* 0x000fe400078efcff */
[----:B------:R-:W-:-:S02]  /*3920*/  ISETP.NE.U32.AND P0, PT, R140, RZ, PT ;  /* 0x000000ff8c00720c */ /* 0x000fc40003f05070 */
[----:B------:R-:W-:Y:S02]  /*3930*/  LOP3.LUT R146, R146, 0xffffffbf, RZ, 0xc0, !PT ;  /* 0xffffffbf92927812 */ /* 0x000fe400078ec0ff */
[----:B------:R-:W-:-:S13]  /*3940*/  ISETP.NE.AND.EX P0, PT, R139, RZ, PT, P0 ;  /* 0x000000ff8b00720c */ /* 0x000fda0003f05300 */
[----:B------:R-:W-:Y:S01]  /*3950*/  @P0 LOP3.LUT R146, R146, 0x40, RZ, 0xfc, !PT ;  /* 0x0000004092920812 */ /* 0x000fe200078efcff */
[----:B------:R-:W-:Y:S06]  /*3960*/  @!P0 BRA `(.L_x_3) ;  /* 0x0000005000548947 */ /* 0x000fec0003800000 */
[----:B------:R-:W-:Y:S01]  /*3970*/  ULDC.64 UR10, c[0x0][0x258] ;  /* 0x00009600000a7ab9 */ /* 0x000fe20000000a00 */
[----:B------:R-:W-:Y:S01]  /*3980*/  P2R R94, PR, RZ, 0x20 ;  /* 0x00000020ff5e7803 */ /* 0x000fe20000000000 */
[----:B------:R-:W-:Y:S01]  /*3990*/  IMAD R96, R115, UR10, RZ ;  /* 0x0000000a73607c24 */ /* 0x000fe2000f8e02ff */
[C---:B------:R-:W-:Y:S01]  /*39a0*/  LOP3.LUT P5, RZ, R144.reuse, 0x4, RZ, 0xc0, !PT ;  /* 0x0000000490ff7812 */ /* 0x040fe200078ac0ff */
[C---:B------:R-:W-:Y:S01]  /*39b0*/  IMAD.WIDE.U32 R98, R77.reuse, UR10, R88 ;  /* 0x0000000a4d627c25 */ /* 0x040fe2000f8e0058 */
[----:B------:R-:W-:Y:S02]  /*39c0*/  P2R R92, PR, RZ, 0x8 ;  /* 0x00000008ff5c7803 */ /* 0x000fe40000000000 */
[----:B------:R-:W-:Y:S01]  /*39d0*/  LOP3.LUT P3, RZ, R144, 0x8, RZ, 0xc0, !PT ;  /* 0x0000000890ff7812 */ /* 0x000fe2000786c0ff */
[----:B------:R-:W-:Y:S01]  /*39e0*/  IMAD R96, R77, UR11, R96 ;  /* 0x0000000b4d607c24 */ /* 0x000fe2000f8e0260 */
[----:B------:R-:W-:Y:S01]  /*39f0*/  LEA R214, P0, R98, R142, 0x1 ;  /* 0x0000008e62d67211 */ /* 0x000fe200078008ff */
[----:B------:R-:W-:-:S04]  /*3a00*/  IMAD.WIDE.U32 R100, R76, UR10, R88 ;  /* 0x0000000a4c647c25 */ /* 0x000fc8000f8e0058 */
[----:B------:R-:W-:Y:S02]  /*3a10*/  IMAD.IADD R96, R96, 0x1, R99 ;  /* 0x0000000160607824 */ /* 0x000fe400078e0263 */
[----:B------:R-:W-:Y:S02]  /*3a20*/  IMAD R99, R109, UR10, RZ ;  /* 0x0000000a6d637c24 */ /* 0x000fe4000f8e02ff */
[----:B------:R-:W-:Y:S01]  /*3a30*/  IMAD.WIDE.U32 R210, R66, UR10, R88 ;  /* 0x0000000a42d27c25 */ /* 0x000fe2000f8e0058 */
[----:B------:R-:W-:Y:S02]  /*3a40*/  LEA.HI.X R215, R98, R141, R96, 0x1, P0 ;  /* 0x0000008d62d77211 */ /* 0x000fe400000f0c60 */
[----:B------:R-:W-:Y:S01]  /*3a50*/  LEA R208, P0, R100, R142, 0x1 ;  /* 0x0000008e64d07211 */ /* 0x000fe200078008ff */
[----:B------:R-:W-:Y:S02]  /*3a60*/  IMAD R96, R76, UR11, R99 ;  /* 0x0000000b4c607c24 */ /* 0x000fe4000f8e0263 */
[----:B------:R-:W-:-:S04]  /*3a70*/  IMAD.WIDE.U32 R98, R75, UR10, R88 ;  /* 0x0000000a4b627c25 */ /* 0x000fc8000f8e0058 */
[----:B------:R-:W-:-:S05]  /*3a80*/  IMAD.IADD R96, R96, 0x1, R101 ;  /* 0x0000000160607824 */ /* 0x000fca00078e0265 */
[----:B------:R-:W-:Y:S01]  /*3a90*/  LEA.HI.X R209, R100, R141, R96, 0x1, P0 ;  /* 0x0000008d64d17211 */ /* 0x000fe200000f0c60 */
[----:B------:R-:W-:Y:S01]  /*3aa0*/  IMAD R96, R97, UR10, RZ ;  /* 0x0000000a61607c24 */ /* 0x000fe2000f8e02ff */
[----:B------:R-:W-:Y:S01]  /*3ab0*/  LEA R206, P0, R98, R142, 0x1 ;  /* 0x0000008e62ce7211 */ /* 0x000fe200078008ff */
[----:B------:R-:W-:-:S04]  /*3ac0*/  IMAD.WIDE.U32 R100, R74, UR10, R88 ;  /* 0x0000000a4a647c25 */ /* 0x000fc8000f8e0058 */
[----:B------:R-:W-:-:S04]  /*3ad0*/  IMAD R96, R75, UR11, R96 ;  /* 0x0000000b4b607c24 */ /* 0x000fc8000f8e0260 */
[----:B------:R-:W-:Y:S02]  /*3ae0*/  IMAD.IADD R96, R96, 0x1, R99 ;  /* 0x0000000160607824 */ /* 0x000fe400078e0263 */
[----:B------:R-:W-:-:S03]  /*3af0*/  IMAD R99, R95, UR10, RZ ;  /* 0x0000000a5f637c24 */ /* 0x000fc6000f8e02ff */
[----:B------:R-:W-:Y:S01]  /*3b00*/  LEA.HI.X R207, R98, R141, R96, 0x1, P0 ;  /* 0x0000008d62cf7211 */ /* 0x000fe200000f0c60 */
[----:B------:R-:W-:Y:S01]  /*3b10*/  IMAD R96, R74, UR11, R99 ;  /* 0x0000000b4a607c24 */ /* 0x000fe2000f8e0263 */
[----:B------:R-:W-:Y:S01]  /*3b20*/  LEA R204, P0, R100, R142, 0x1 ;  /* 0x0000008e64cc7211 */ /* 0x000fe200078008ff */
        /* <DEDUP_REMOVED lines=12> */
[----:B------:R-:W-:-:S03]  /*3bf0*/  IMAD.WIDE.U32 R98, R71, UR10, R88 ;  /* 0x0000000a47627c25 */ /* 0x000fc6000f8e0058 */
[----:B------:R-:W-:-:S04]  /*3c00*/  IADD3 R96, R96, R101, RZ ;  /* 0x0000006560607210 */ /* 0x000fc80007ffe0ff */
        /* <DEDUP_REMOVED lines=26> */
[----:B------:R-:W-:-:S03]  /*3db0*/  LEA R102, P0, R98, R142, 0x1 ;  /* 0x0000008e62667211 */ /* 0x000fc600078008ff */
[----:B------:R-:W-:-:S04]  /*3dc0*/  IMAD R96, R67, UR11, R96 ;  /* 0x0000000b43607c24 */ /* 0x000fc8000f8e0260 */
[----:B------:R-:W-:Y:S02]  /*3dd0*/  IMAD.IADD R96, R96, 0x1, R99 ;  /* 0x0000000160607824 */ /* 0x000fe400078e0263 */
[----:B------:R-:W-:-:S03]  /*3de0*/  IMAD R99, R145, UR10, RZ ;  /* 0x0000000a91637c24 */ /* 0x000fc6000f8e02ff */
[----:B------:R-:W-:Y:S01]  /*3df0*/  LEA.HI.X R103, R98, R141, R96, 0x1, P0 ;  /* 0x0000008d62677211 */ /* 0x000fe200000f0c60 */
[----:B------:R-:W-:Y:S01]  /*3e00*/  IMAD R96, R66, UR11, R99 ;  /* 0x0000000b42607c24 */ /* 0x000fe2000f8e0263 */
[----:B------:R-:W-:-:S03]  /*3e10*/  LEA R100, P0, R210, R142, 0x1 ;  /* 0x0000008ed2647211 */ /* 0x000fc600078008ff */
[----:B------:R-:W-:-:S05]  /*3e20*/  IMAD.IADD R96, R96, 0x1, R211 ;  /* 0x0000000160607824 */ /* 0x000fca00078e02d3 */
[----:B------:R-:W-:Y:S01]  /*3e30*/  LEA.HI.X R101, R210, R141, R96, 0x1, P0 ;  /* 0x0000008dd2657211 */ /* 0x000fe200000f0c60 */
[----:B------:R-:W-:Y:S02]  /*3e40*/  IMAD R96, R143, UR10, RZ ;  /* 0x0000000a8f607c24 */ /* 0x000fe4000f8e02ff */
[----:B------:R-:W-:-:S04]  /*3e50*/  IMAD.WIDE.U32 R210, R65, UR10, R88 ;  /* 0x0000000a41d27c25 */ /* 0x000fc8000f8e0058 */
[----:B------:R-:W-:Y:S01]  /*3e60*/  IMAD R96, R65, UR11, R96 ;  /* 0x0000000b41607c24 */ /* 0x000fe2000f8e0260 */
[----:B------:R-:W-:-:S03]  /*3e70*/  LEA R98, P0, R210, R142, 0x1 ;  /* 0x0000008ed2627211 */ /* 0x000fc600078008ff */
[----:B------:R-:W-:Y:S02]  /*3e80*/  IMAD.IADD R96, R96, 0x1, R211 ;  /* 0x0000000160607824 */ /* 0x000fe400078e02d3 */
[----:B------:R-:W0:Y:S03]  /*3e90*/  @P5 LDC R211, c[0x0][0x21c] ;  /* 0x00008700ffd35b82 */ /* 0x000e260000000800 */
[----:B------:R-:W-:Y:S02]  /*3ea0*/  LEA.HI.X R99, R210, R141, R96, 0x1, P0 ;  /* 0x0000008dd2637211 */ /* 0x000fe400000f0c60 */
[----:B------:R-:W-:-:S03]  /*3eb0*/  @P5 LEA R218, P0, R188, R142, 0x1 ;  /* 0x0000008ebcda5211 */ /* 0x000fc600078008ff */
[----:B------:R-:W1:Y:S01]  /*3ec0*/  @P5 LDC R96, c[0x0][0x24c] ;  /* 0x00009300ff605b82 */ /* 0x000e620000000800 */
[----:B------:R-:W-:Y:S02]  /*3ed0*/  @P5 IADD3.X R219, R141, R133, RZ, P0, !PT ;  /* 0x000000858ddb5210 */ /* 0x000fe400007fe4ff */
[----:B------:R-:W-:-:S03]  /*3ee0*/  @P5 LEA R216, P0, R190, UR18, 0x1 ;  /* 0x00000012bed85c11 */ /* 0x000fc6000f8008ff */
[----:B------:R-:W2:Y:S01]  /*3ef0*/  @P5 LDG.E.U16 R213, desc[UR6][R218.64] ;  /* 0x00000006dad55981 */ /* 0x000ea2000c1e1500 */
[----:B------:R-:W-:Y:S02]  /*3f00*/  @P5 LEA.HI.X R217, R190, UR17, R121, 0x1, P0 ;  /* 0x00000011bed95c11 */ /* 0x000fe400080f0c79 */
[----:B------:R-:W-:Y:S01]  /*3f10*/  LEA R212, P0, R184, R142, 0x1 ;  /* 0x0000008eb8d47211 */ /* 0x000fe200078008ff */
[----:B--2---:R-:W-:-:S05]  /*3f20*/  @P5 HADD2.F32 R213, -RZ, R213.H0_H0 ;  /* 0x200000d5ffd55230 */ /* 0x004fca0000004100 */
[----:B-1----:R-:W-:-:S04]  /*3f30*/  @P5 FMUL R213, R213, R96 ;  /* 0x00000060d5d55220 */ /* 0x002fc80000400000 */
[----:B0-----:R-:W-:-:S05]  /*3f40*/  @P5 FFMA R0, R0, R211, R213 ;  /* 0x000000d300005223 */ /* 0x001fca00000000d5 */
[----:B------:R-:W-:Y:S01]  /*3f50*/  @P5 F2FP.F16.F32.PACK_AB R0, RZ, R0 ;  /* 0x00000000ff00523e */ /* 0x000fe200000000ff */
[----:B------:R-:W-:-:S03]  /*3f60*/  IMAD.X R213, R141, 0x1, R134, P0 ;  /* 0x000000018dd57824 */ /* 0x000fc600000e0686 */
[----:B------:R-:W-:Y:S02]  /*3f70*/  PRMT R96, R0, 0x7610, R96 ;  /* 0x0000761000607816 */ /* 0x000fe40000000060 */
[----:B------:R-:W0:Y:S03]  /*3f80*/  @P3 LDC R0, c[0x0][0x21c] ;  /* 0x00008700ff003b82 */ /* 0x000e260000000800 */
[----:B------:R1:W-:Y:S04]  /*3f90*/  @P5 STG.E.U16 desc[UR6][R216.64], R96 ;  /* 0x00000060d8005986 */ /* 0x0003e8000c101506 */
[----:B------:R-:W2:Y:S01]  /*3fa0*/  @P3 LDG.E.U16 R211, desc[UR6][R212.64] ;  /* 0x00000006d4d33981 */ /* 0x000ea2000c1e1500 */
[----:B------:R-:W-:-:S02]  /*3fb0*/  ISETP.NE.AND P5, PT, R94, RZ, PT ;  /* 0x000000ff5e00720c */ /* 0x000fc40003fa5270 */
[----:B------:R-:W3:Y:S01]  /*3fc0*/  @P3 LDC R94, c[0x0][0x24c] ;  /* 0x00009300ff5e3b82 */ /* 0x000ee20000000800 */
[----:B------:R-:W-:-:S04]  /*3fd0*/  @P3 LEA R218, P0, R186, UR18, 0x1 ;  /* 0x00000012bada3c11 */ /* 0x000fc8000f8008ff */
[----:B------:R-:W-:Y:S01]  /*3fe0*/  @P3 LEA.HI.X R219, R186, UR17, R122, 0x1, P0 ;  /* 0x00000011badb3c11 */ /* 0x000fe200080f0c7a */
[----:B--2---:R-:W-:-:S05]  /*3ff0*/  @P3 HADD2.F32 R211, -RZ, R211.H0_H0 ;  /* 0x200000d3ffd33230 */ /* 0x004fca0000004100 */
[----:B---3--:R-:W-:-:S04]  /*4000*/  @P3 FMUL R94, R211, R94 ;  /* 0x0000005ed35e3220 */ /* 0x008fc80000400000 */
[----:B0-----:R-:W-:Y:S02]  /*4010*/  @P3 FFMA R0, R17, R0, R94 ;  /* 0x0000000011003223 */ /* 0x001fe4000000005e */
[----:B------:R-:W0:Y:S03]  /*4020*/  @P6 LDC R17, c[0x0][0x24c] ;  /* 0x00009300ff116b82 */ /* 0x000e260000000800 */
[----:B------:R-:W-:-:S04]  /*4030*/  @P3 F2FP.F16.F32.PACK_AB R0, RZ, R0 ;  /* 0x00000000ff00323e */ /* 0x000fc800000000ff */
[----:B------:R-:W-:Y:S02]  /*4040*/  PRMT R94, R0, 0x7610, R94 ;  /* 0x00007610005e7816 */ /* 0x000fe4000000005e */
[----:B------:R-:W2:Y:S03]  /*4050*/  @P6 LDC R0, c[0x0][0x21c] ;  /* 0x00008700ff006b82 */ /* 0x000ea60000000800 */
[----:B------:R-:W-:Y:S01]  /*4060*/  @P3 STG.E.U16 desc[UR6][R218.64], R94 ;  /* 0x0000005eda003986 */ /* 0x000fe2000c101506 */
[----:B------:R-:W-:-:S03]  /*4070*/  ISETP.NE.AND P3, PT, R92, RZ, PT ;  /* 0x000000ff5c00720c */ /* 0x000fc60003f65270 */
[----:B------:R-:W3:Y:S01]  /*4080*/  @P6 LDG.E.U16 R92, desc[UR6][R212.64+0x2] ;  /* 0x00000206d45c6981 */ /* 0x000ee2000c1e1500 */
[----:B------:R-:W-:-:S04]  /*4090*/  @P6 LEA R210, P0, R182, UR18, 0x1 ;  /* 0x00000012b6d26c11 */ /* 0x000fc8000f8008ff */
[----:B------:R-:W-:Y:S01]  /*40a0*/  @P6 LEA.HI.X R211, R182, UR17, R123, 0x1, P0 ;  /* 0x00000011b6d36c11 */ /* 0x000fe200080f0c7b */
[----:B---3--:R-:W-:-:S05]  /*40b0*/  @P6 HADD2.F32 R92, -RZ, R92.H0_H0 ;  /* 0x2000005cff5c6230 */ /* 0x008fca0000004100 */
[----:B0-----:R-:W-:Y:S02]  /*40c0*/  @P6 FMUL R92, R92, R17 ;  /* 0x000000115c5c6220 */ /* 0x001fe40000400000 */
[----:B------:R-:W0:Y:S02]  /*40d0*/  @P2 LDC R17, c[0x0][0x24c] ;  /* 0x00009300ff112b82 */ /* 0x000e240000000800 */
[----:B--2---:R-:W-:-:S05]  /*40e0*/  @P6 FFMA R0, R33, R0, R92 ;  /* 0x0000000021006223 */ /* 0x004fca000000005c */
[----:B------:R-:W-:-:S04]  /*40f0*/  @P6 F2FP.F16.F32.PACK_AB R0, RZ, R0 ;  /* 0x00000000ff00623e */ /* 0x000fc800000000ff */
[----:B------:R-:W-:Y:S02]  /*4100*/  PRMT R33, R0, 0x7610, R33 ;  /* 0x0000761000217816 */ /* 0x000fe40000000021 */
[----:B------:R-:W2:Y:S03]  /*4110*/  @P2 LDC R0, c[0x0][0x21c] ;  /* 0x00008700ff002b82 */ /* 0x000ea60000000800 */
[----:B------:R3:W-:Y:S04]  /*4120*/  @P6 STG.E.U16 desc[UR6][R210.64], R33 ;  /* 0x00000021d2006986 */ /* 0x0007e8000c101506 */
[----:B------:R-:W4:Y:S01]  /*4130*/  @P2 LDG.E.U16 R92, desc[UR6][R212.64+0x4] ;  /* 0x00000406d45c2981 */ /* 0x000f22000c1e1500 */
[----:B-1----:R-:W-:-:S04]  /*4140*/  @P2 LEA R216, P0, R180, UR18, 0x1 ;  /* 0x00000012b4d82c11 */ /* 0x002fc8000f8008ff */
[----:B------:R-:W-:Y:S01]  /*4150*/  @P2 LEA.HI.X R217, R180, UR17, R124, 0x1, P0 ;  /* 0x00000011b4d92c11 */ /* 0x000fe200080f0c7c */
[----:B----4-:R-:W-:-:S05]  /*4160*/  @P2 HADD2.F32 R92, -RZ, R92.H0_H0 ;  /* 0x2000005cff5c2230 */ /* 0x010fca0000004100 */
[----:B0-----:R-:W-:-:S04]  /*4170*/  @P2 FMUL R92, R92, R17 ;  /* 0x000000115c5c2220 */ /* 0x001fc80000400000 */
[----:B--2---:R-:W-:-:S05]  /*4180*/  @P2 FFMA R0, R49, R0, R92 ;  /* 0x0000000031002223 */ /* 0x004fca000000005c */
[----:B------:R-:W-:-:S04]  /*4190*/  @P2 F2FP.F16.F32.PACK_AB R0, RZ, R0 ;  /* 0x00000000ff00223e */ /* 0x000fc800000000ff */
[----:B------:R-:W-:-:S05]  /*41a0*/  PRMT R49, R0, 0x7610, R49 ;  /* 0x0000761000317816 */ /* 0x000fca0000000031 */
[----:B------:R-:W-:Y:S01]  /*41b0*/  @P2 STG.E.U16 desc[UR6][R216.64], R49 ;  /* 0x00000031d8002986 */ /* 0x000fe2000c101506 */
[----:B------:R-:W-:-:S13]  /*41c0*/  LOP3.LUT P2, RZ, R144, 0x1, RZ, 0xc0, !PT ;  /* 0x0000000190ff7812 */ /* 0x000fda000784c0ff */
[----:B------:R-:W-:Y:S01]  /*41d0*/  @P2 LEA R220, P0, R176, R142, 0x1 ;  /* 0x0000008eb0dc2211 */ /* 0x000fe200078008ff */
[----:B------:R-:W0:Y:S04]  /*41e0*/  @P2 LDC R0, c[0x0][0x24c] ;  /* 0x00009300ff002b82 */ /* 0x000e280000000800 */
[----:B------:R-:W-:-:S04]  /*41f0*/  @P2 IMAD.X R221, R141, 0x1, R135, P0 ;  /* 0x000000018ddd2824 */ /* 0x000fc800000e0687 */
[----:B------:R-:W1:Y:S01]  /*4200*/  @P2 LDC R17, c[0x0][0x21c] ;  /* 0x00008700ff112b82 */ /* 0x000e620000000800 */
[----:B---3--:R-:W2:Y:S01]  /*4210*/  @P2 LDG.E.U16 R33, desc[UR6][R220.64] ;  /* 0x00000006dc212981 */ /* 0x008ea2000c1e1500 */
[----:B------:R-:W-:Y:S02]  /*4220*/  @P2 LEA R218, P0, R178, UR18, 0x1 ;  /* 0x00000012b2da2c11 */ /* 0x000fe4000f8008ff */
[----:B------:R-:W-:Y:S02]  /*4230*/  LOP3.LUT P6, RZ, R144, 0x10, RZ, 0xc0, !PT ;  /* 0x0000001090ff7812 */ /* 0x000fe400078cc0ff */
[----:B------:R-:W-:Y:S02]  /*4240*/  @P2 LEA.HI.X R219, R178, UR17, R125, 0x1, P0 ;  /* 0x00000011b2db2c11 */ /* 0x000fe400080f0c7d */
[----:B------:R-:W-:-:S05]  /*4250*/  LEA R210, P0, R172, R142, 0x1 ;  /* 0x0000008eacd27211 */ /* 0x000fca00078008ff */
[----:B------:R-:W-:Y:S02]  /*4260*/  IMAD.X R211, R141, 0x1, R136, P0 ;  /* 0x000000018dd37824 */ /* 0x000fe400000e0688 */
[----:B--2---:R-:W-:-:S05]  /*4270*/  @P2 HADD2.F32 R33, -RZ, R33.H0_H0 ;  /* 0x20000021ff212230 */ /* 0x004fca0000004100 */
[----:B0-----:R-:W-:-:S04]  /*4280*/  @P2 FMUL R33, R33, R0 ;  /* 0x0000000021212220 */ /* 0x001fc80000400000 */
[----:B-1----:R-:W-:Y:S02]  /*4290*/  @P2 FFMA R0, R2, R17, R33 ;  /* 0x0000001102002223 */ /* 0x002fe40000000021 */
[----:B------:R-:W0:Y:S03]  /*42a0*/  @P6 LDC R17, c[0x0][0x21c] ;  /* 0x00008700ff116b82 */ /* 0x000e260000000800 */
[----:B------:R-:W-:-:S04]  /*42b0*/  @P2 F2FP.F16.F32.PACK_AB R0, RZ, R0 ;  /* 0x00000000ff00223e */ /* 0x000fc800000000ff */
[----:B------:R-:W-:Y:S02]  /*42c0*/  PRMT R2, R0, 0x7610, R2 ;  /* 0x0000761000027816 */ /* 0x000fe40000000002 */
[----:B------:R-:W1:Y:S03]  /*42d0*/  @P6 LDC R0, c[0x0][0x24c] ;  /* 0x00009300ff006b82 */ /* 0x000e660000000800 */
[----:B------:R2:W-:Y:S04]  /*42e0*/  @P2 STG.E.U16 desc[UR6][R218.64], R2 ;  /* 0x00000002da002986 */ /* 0x0005e8000c101506 */
[----:B------:R-:W3:Y:S01]  /*42f0*/  @P6 LDG.E.U16 R33, desc[UR6][R210.64] ;  /* 0x00000006d2216981 */ /* 0x000ee2000c1e1500 */
[----:B------:R-:W-:-:S04]  /*4300*/  @P6 LEA R212, P0, R174, UR18, 0x1 ;  /* 0x00000012aed46c11 */ /* 0x000fc8000f8008ff */
[----:B------:R-:W-:Y:S01]  /*4310*/  @P6 LEA.HI.X R213, R174, UR17, R126, 0x1, P0 ;  /* 0x00000011aed56c11 */ /* 0x000fe200080f0c7e */
[----:B---3--:R-:W-:-:S05]  /*4320*/  @P6 HADD2.F32 R33, -RZ, R33.H0_H0 ;  /* 0x20000021ff216230 */ /* 0x008fca0000004100 */
[----:B-1----:R-:W-:-:S04]  /*4330*/  @P6 FMUL R33, R33, R0 ;  /* 0x0000000021216220 */ /* 0x002fc80000400000 */
[----:B0-----:R-:W-:Y:S02]  /*4340*/  @P6 FFMA R0, R18, R17, R33 ;  /* 0x0000001112006223 */ /* 0x001fe40000000021 */
[----:B------:R-:W0:Y:S03]  /*4350*/  @P4 LDC R17, c[0x0][0x21c] ;  /* 0x00008700ff114b82 */ /* 0x000e260000000800 */
[----:B------:R-:W-:-:S04]  /*4360*/  @P6 F2FP.F16.F32.PACK_AB R0, RZ, R0 ;  /* 0x00000000ff00623e */ /* 0x000fc800000000ff */
[----:B--2---:R-:W-:Y:S02]  /*4370*/  PRMT R2, R0, 0x7610, R2 ;  /* 0x0000761000027816 */ /* 0x004fe40000000002 */
        /* <DEDUP_REMOVED lines=10> */
[----:B------:R-:W-:Y:S02]  /*4420*/  PRMT R18, R0, 0x7610, R18 ;  /* 0x0000761000127816 */ /* 0x000fe40000000012 */
[----:B------:R-:W1:Y:S03]  /*4430*/  @P1 LDC R0, c[0x0][0x24c] ;  /* 0x00009300ff001b82 */ /* 0x000e660000000800 */
[----:B------:R3:W-:Y:S04]  /*4440*/  @P4 STG.E.U16 desc[UR6][R216.64], R18 ;  /* 0x00000012d8004986 */ /* 0x0007e8000c101506 */
[----:B------:R-:W4:Y:S01]  /*4450*/  @P1 LDG.E.U16 R33, desc[UR6][R210.64+0x4] ;  /* 0x00000406d2211981 */ /* 0x000f22000c1e1500 */
[----:B------:R-:W-:-:S02]  /*4460*/  LOP3.LUT P4, RZ, R144, 0x2, RZ, 0xc0, !PT ;  /* 0x0000000290ff7812 */ /* 0x000fc4000788c0ff */
[----:B--2---:R-:W-:-:S04]  /*4470*/  @P1 LEA R212, P0, R168, UR18, 0x1 ;  /* 0x00000012a8d41c11 */ /* 0x004fc8000f8008ff */
[----:B------:R-:W-:-:S07]  /*4480*/  @P1 LEA.HI.X R213, R168, UR17, R128, 0x1, P0 ;  /* 0x00000011a8d51c11 */ /* 0x000fce00080f0c80 */
[----:B------:R-:W-:Y:S01]  /*4490*/  @P4 LEA R218, P0, R164, R142, 0x1 ;  /* 0x0000008ea4da4211 */ /* 0x000fe200078008ff */
[----:B------:R-:W2:Y:S03]  /*44a0*/  @P4 LDC R2, c[0x0][0x24c] ;  /* 0x00009300ff024b82 */ /* 0x000ea60000000800 */
[----:B------:R-:W-:Y:S01]  /*44b0*/  @P4 IADD3.X R219, R141, R137, RZ, P0, !PT ;  /* 0x000000898ddb4210 */ /* 0x000fe200007fe4ff */
[----:B----4-:R-:W-:-:S05]  /*44c0*/  @P1 HADD2.F32 R33, -RZ, R33.H0_H0 ;  /* 0x20000021ff211230 */ /* 0x010fca0000004100 */
[----:B-1----:R-:W-:-:S04]  /*44d0*/  @P1 FMUL R33, R33, R0 ;  /* 0x0000000021211220 */ /* 0x002fc80000400000 */
[----:B0-----:R-:W-:-:S05]  /*44e0*/  @P1 FFMA R0, R50, R17, R33 ;  /* 0x0000001132001223 */ /* 0x001fca0000000021 */
[----:B------:R-:W-:-:S04]  /*44f0*/  @P1 F2FP.F16.F32.PACK_AB R0, RZ, R0 ;  /* 0x00000000ff00123e */ /* 0x000fc800000000ff */
[----:B------:R-:W-:Y:S02]  /*4500*/  PRMT R33, R0, 0x7610, R33 ;  /* 0x0000761000217816 */ /* 0x000fe40000000021 */
[----:B------:R-:W0:Y:S03]  /*4510*/  @P4 LDC R0, c[0x0][0x21c] ;  /* 0x00008700ff004b82 */ /* 0x000e260000000800 */
[----:B------:R1:W-:Y:S04]  /*4520*/  @P1 STG.E.U16 desc[UR6][R212.64], R33 ;  /* 0x00000021d4001986 */ /* 0x0003e8000c101506 */
[----:B------:R-:W4:Y:S01]  /*4530*/  @P4 LDG.E.U16 R17, desc[UR6][R218.64] ;  /* 0x00000006da114981 */ /* 0x000f22000c1e1500 */
[----:B---3--:R-:W-:-:S02]  /*4540*/  @P4 LEA R216, P0, R166, UR18, 0x1 ;  /* 0x00000012a6d84c11 */ /* 0x008fc4000f8008ff */
[----:B------:R-:W-:Y:S02]  /*4550*/  LOP3.LUT P2, RZ, R144, 0x20, RZ, 0xc0, !PT ;  /* 0x0000002090ff7812 */ /* 0x000fe4000784c0ff */
[----:B------:R-:W-:Y:S02]  /*4560*/  @P4 LEA.HI.X R217, R166, UR17, R129, 0x1, P0 ;  /* 0x00000011a6d94c11 */ /* 0x000fe400080f0c81 */
[----:B------:R-:W-:-:S05]  /*4570*/  LEA R210, P0, R160, R142, 0x1 ;  /* 0x0000008ea0d27211 */ /* 0x000fca00078008ff */
[----:B------:R-:W-:Y:S02]  /*4580*/  IMAD.X R211, R141, 0x1, R138, P0 ;  /* 0x000000018dd37824 */ /* 0x000fe400000e068a */
[----:B----4-:R-:W-:-:S05]  /*4590*/  @P4 HADD2.F32 R17, -RZ, R17.H0_H0 ;  /* 0x20000011ff114230 */ /* 0x010fca0000004100 */
[----:B--2---:R-:W-:-:S04]  /*45a0*/  @P4 FMUL R2, R17, R2 ;  /* 0x0000000211024220 */ /* 0x004fc80000400000 */
[----:B0-----:R-:W-:Y:S02]  /*45b0*/  @P4 FFMA R0, R3, R0, R2 ;  /* 0x0000000003004223 */ /* 0x001fe40000000002 */
[----:B------:R-:W0:Y:S03]  /*45c0*/  @P2 LDC R2, c[0x0][0x24c] ;  /* 0x00009300ff022b82 */ /* 0x000e260000000800 */
        /* <DEDUP_REMOVED lines=9> */
[----:B--2---:R-:W-:Y:S02]  /*4660*/  @P2 FFMA R0, R19, R0, R2 ;  /* 0x0000000013002223 */ /* 0x004fe40000000002 */
[----:B------:R-:W0:Y:S03]  /*4670*/  @P5 LDC R2, c[0x0][0x24c] ;  /* 0x00009300ff025b82 */ /* 0x000e260000000800 */
[----:B------:R-:W-:-:S04]  /*4680*/  @P2 F2FP.F16.F32.PACK_AB R0, RZ, R0 ;  /* 0x00000000ff00223e */ /* 0x000fc800000000ff */
[----:B---3--:R-:W-:Y:S02]  /*4690*/  PRMT R17, R0, 0x7610, R17 ;  /* 0x0000761000117816 */ /* 0x008fe40000000011 */
[----:B------:R-:W1:Y:S03]  /*46a0*/  @P5 LDC R0, c[0x0][0x21c] ;  /* 0x00008700ff005b82 */ /* 0x000e660000000800 */
[----:B------:R2:W-:Y:S04]  /*46b0*/  @P2 STG.E.U16 desc[UR6][R212.64], R17 ;  /* 0x00000011d4002986 */ /* 0x0005e8000c101506 */
[----:B------:R-:W3:Y:S01]  /*46c0*/  @P5 LDG.E.U16 R3, desc[UR6][R210.64+0x2] ;  /* 0x00000206d2035981 */ /* 0x000ee2000c1e1500 */
[----:B------:R-:W-:-:S02]  /*46d0*/  LOP3.LUT P6, RZ, R144, 0x80, RZ, 0xc0, !PT ;  /* 0x0000008090ff7812 */ /* 0x000fc400078cc0ff */
[----:B------:R-:W-:-:S04]  /*46e0*/  @P5 LEA R216, P0, R158, UR18, 0x1 ;  /* 0x000000129ed85c11 */ /* 0x000fc8000f8008ff */
[----:B------:R-:W-:Y:S01]  /*46f0*/  @P5 LEA.HI.X R217, R158, UR17, R131, 0x1, P0 ;  /* 0x000000119ed95c11 */ /* 0x000fe200080f0c83 */
[----:B---3--:R-:W-:-:S05]  /*4700*/  @P5 HADD2.F32 R3, -RZ, R3.H0_H0 ;  /* 0x20000003ff035230 */ /* 0x008fca0000004100 */
[----:B0-----:R-:W-:-:S04]  /*4710*/  @P5 FMUL R2, R3, R2 ;  /* 0x0000000203025220 */ /* 0x001fc80000400000 */
[----:B-1----:R-:W-:Y:S02]  /*4720*/  @P5 FFMA R0, R35, R0, R2 ;  /* 0x0000000023005223 */ /* 0x002fe40000000002 */
[----:B------:R-:W0:Y:S03]  /*4730*/  @P6 LDC.64 R2, c[0x0][0x268] ;  /* 0x00009a00ff026b82 */ /* 0x000e260000000a00 */
[----:B------:R-:W-:-:S04]  /*4740*/  @P5 F2FP.F16.F32.PACK_AB R0, RZ, R0 ;  /* 0x00000000ff00523e */ /* 0x000fc800000000ff */
[----:B------:R-:W-:-:S05]  /*4750*/  PRMT R18, R0, 0x7610, R18 ;  /* 0x0000761000127816 */ /* 0x000fca0000000012 */
[----:B------:R1:W-:Y:S01]  /*4760*/  @P5 STG.E.U16 desc[UR6][R216.64], R18 ;  /* 0x00000012d8005986 */ /* 0x0003e2000c101506 */
[----:B0-----:R-:W-:-:S04]  /*4770*/  @P6 IMAD R0, R115, R2, RZ ;  /* 0x0000000273006224 */ /* 0x001fc800078e02ff */
[C---:B------:R-:W-:Y:S02]  /*4780*/  @P6 IMAD R0, R77.reuse, R3, R0 ;  /* 0x000000034d006224 */ /* 0x040fe400078e0200 */
[----:B------:R-:W-:-:S04]  /*4790*/  @P6 IMAD.WIDE.U32 R2, R77, R2, R88 ;  /* 0x000000024d026225 */ /* 0x000fc800078e0058 */
[----:B------:R-:W-:Y:S02]  /*47a0*/  @P6 IMAD.IADD R0, R0, 0x1, R3 ;  /* 0x0000000100006824 */ /* 0x000fe400078e0203 */
[----:B------:R-:W3:Y:S01]  /*47b0*/  @P3 LDG.E.U16 R3, desc[UR6][R210.64+0x4] ;  /* 0x00000406d2033981 */ /* 0x000ee2000c1e1500 */
[----:B------:R-:W-:-:S04]  /*47c0*/  @P6 LEA R34, P0, R2, UR18, 0x1 ;  /* 0x0000001202226c11 */ /* 0x000fc8000f8008ff */
[----:B------:R-:W-:Y:S02]  /*47d0*/  @P6 LEA.HI.X R35, R2, UR17, R0, 0x1, P0 ;  /* 0x0000001102236c11 */ /* 0x000fe400080f0c00 */
[----:B------:R-:W0:Y:S08]  /*47e0*/  @P3 LDC R2, c[0x0][0x24c] ;  /* 0x00009300ff023b82 */ /* 0x000e300000000800 */
[----:B------:R-:W4:Y:S01]  /*47f0*/  @P3 LDC R0, c[0x0][0x21c] ;  /* 0x00008700ff003b82 */ /* 0x000f220000000800 */
[----:B--2---:R-:W-:-:S04]  /*4800*/  @P3 LEA R212, P0, R156, UR18, 0x1 ;  /* 0x000000129cd43c11 */ /* 0x004fc8000f8008ff */
[----:B------:R-:W-:Y:S02]  /*4810*/  @P3 LEA.HI.X R213, R156, UR17, R132, 0x1, P0 ;  /* 0x000000119cd53c11 */ /* 0x000fe400080f0c84 */
[----:B------:R-:W-:Y:S01]  /*4820*/  LOP3.LUT P2, RZ, R146, 0x1, RZ, 0xc0, !PT ;  /* 0x0000000192ff7812 */ /* 0x000fe2000784c0ff */
[----:B------:R-:W-:Y:S01]  /*4830*/  BSSY B0, `(.L_x_4) ;  /* 0x000001f000007945 */ /* 0x000fe20003800000 */
[----:B---3--:R-:W-:-:S05]  /*4840*/  @P3 HADD2.F32 R3, -RZ, R3.H0_H0 ;  /* 0x20000003ff033230 */ /* 0x008fca0000004100 */
[----:B0-----:R-:W-:-:S04]  /*4850*/  @P3 FMUL R2, R3, R2 ;  /* 0x0000000203023220 */ /* 0x001fc80000400000 */
[----:B----4-:R-:W-:-:S05]  /*4860*/  @P3 FFMA R0, R51, R0, R2 ;  /* 0x0000000033003223 */ /* 0x010fca0000000002 */
[----:B------:R-:W-:-:S05]  /*4870*/  @P3 F2FP.F16.F32.PACK_AB R0, RZ, R0 ;  /* 0x00000000ff00323e */ /* 0x000fca00000000ff */
[----:B------:R1:W-:Y:S01]  /*4880*/  @P3 STG.E.U16 desc[UR6][R212.64], R0 ;  /* 0x00000000d4003986 */ /* 0x0003e2000c101506 */
[----:B------:R-:W-:Y:S05]  /*4890*/  @!P2 BRA `(.L_x_5) ;  /* 0x000000000060a947 */ /* 0x000fea0003800000 */
[----:B------:R-:W-:Y:S01]  /*48a0*/  ULDC.64 UR8, c[0x0][0x258] ;  /* 0x0000960000087ab9 */ /* 0x000fe20000000a00 */
[----:B------:R-:W-:Y:S01]  /*48b0*/  MOV R2, R90 ;  /* 0x0000005a00027202 */ /* 0x000fe20000000f00 */
[----:B-1----:R-:W-:Y:S01]  /*48c0*/  IMAD R0, R115, UR8, RZ ;  /* 0x0000000873007c24 */ /* 0x002fe2000f8e02ff */
[----:B------:R-:W-:-:S03]  /*48d0*/  MOV R3, R91 ;  /* 0x0000005b00037202 */ /* 0x000fc60000000f00 */
[C---:B------:R-:W-:Y:S02]  /*48e0*/  IMAD R0, R77.reuse, UR9, R0 ;  /* 0x000000094d007c24 */ /* 0x040fe4000f8e0200 */
[----:B------:R-:W-:Y:S01]  /*48f0*/  IMAD.WIDE.U32 R18, R77, UR8, R2 ;  /* 0x000000084d127c25 */ /* 0x000fe2000f8e0002 */
[----:B------:R-:W-:-:S03]  /*4900*/  ULDC.64 UR8, c[0x0][0x268] ;  /* 0x00009a0000087ab9 */ /* 0x000fc60000000a00 */
[----:B------:R-:W-:Y:S01]  /*4910*/  IMAD.WIDE.U32 R2, R77, UR8, R2 ;  /* 0x000000084d027c25 */ /* 0x000fe2000f8e0002 */
[----:B------:R-:W-:Y:S02]  /*4920*/  IADD3 R0, R19, R0, RZ ;  /* 0x0000000013007210 */ /* 0x000fe40007ffe0ff */
[----:B------:R-:W-:-:S04]  /*4930*/  LEA R50, P0, R18, R142, 0x1 ;  /* 0x0000008e12327211 */ /* 0x000fc800078008ff */
[----:B------:R-:W-:Y:S01]  /*4940*/  LEA.HI.X R51, R18, R141, R0, 0x1, P0 ;  /* 0x0000008d12337211 */ /* 0x000fe200000f0c00 */
[----:B------:R-:W-:Y:S01]  /*4950*/  IMAD R0, R115, UR8, RZ ;  /* 0x0000000873007c24 */ /* 0x000fe2000f8e02ff */
[----:B------:R-:W-:Y:S01]  /*4960*/  ULDC UR8, c[0x0][0x24c] ;  /* 0x0000930000087ab9 */ /* 0x000fe20000000800 */
[----:B------:R-:W-:Y:S02]  /*4970*/  LEA R18, P0, R2, UR18, 0x1 ;  /* 0x0000001202127c11 */ /* 0x000fe4000f8008ff */
[----:B------:R-:W-:-:S05]  /*4980*/  IMAD R0, R77, UR9, R0 ;  /* 0x000000094d007c24 */ /* 0x000fca000f8e0200 */
[----:B------:R-:W-:Y:S02]  /*4990*/  IADD3 R0, R3, R0, RZ ;  /* 0x0000000003007210 */ /* 0x000fe40007ffe0ff */
[----:B------:R-:W2:Y:S02]  /*49a0*/  LDG.E.U16 R3, desc[UR6][R50.64] ;  /* 0x0000000632037981 */ /* 0x000ea4000c1e1500 */
[----:B------:R-:W-:Y:S01]  /*49b0*/  LEA.HI.X R19, R2, UR17, R0, 0x1, P0 ;  /* 0x0000001102137c11 */ /* 0x000fe200080f0c00 */
[----:B--2---:R-:W-:-:S05]  /*49c0*/  HADD2.F32 R3, -RZ, R3.H0_H0 ;  /* 0x20000003ff037230 */ /* 0x004fca0000004100 */
[----:B------:R-:W-:Y:S01]  /*49d0*/  FMUL R3, R3, UR8 ;  /* 0x0000000803037c20 */ /* 0x000fe20008400000 */
[----:B------:R-:W-:-:S03]  /*49e0*/  ULDC UR8, c[0x0][0x21c] ;  /* 0x0000870000087ab9 */ /* 0x000fc60000000800 */
[----:B------:R-:W-:-:S05]  /*49f0*/  FFMA R0, R4, UR8, R3 ;  /* 0x0000000804007c23 */ /* 0x000fca0008000003 */
[----:B------:R-:W-:-:S05]  /*4a00*/  F2FP.F16.F32.PACK_AB R0, RZ, R0 ;  /* 0x00000000ff00723e */ /* 0x000fca00000000ff */
[----:B------:R0:W-:Y:S02]  /*4a10*/  STG.E.U16 desc[UR6][R18.64], R0 ;  /* 0x0000000012007986 */ /* 0x0001e4000c101506 */
.L_x_5:
[----:B------:R-:W-:Y:S05]  /*4a20*/  BSYNC B0 ;  /* 0x0000000000007941 */ /* 0x000fea0003800000 */
.L_x_4:
[----:B------:R-:W2:Y:S01]  /*4a30*/  @P6 LDG.E.U16 R17, desc[UR6][R214.64] ;  /* 0x00000006d6116981 */ /* 0x000ea2000c1e1500 */
[----:B01----:R-:W0:Y:S01]  /*4a40*/  @P6 LDC R0, c[0x0][0x24c] ;  /* 0x00009300ff006b82 */ /* 0x003e220000000800 */
[C---:B------:R-:W-:Y:S02]  /*4a50*/  LOP3.LUT P2, RZ, R144.reuse, 0x40, RZ, 0xc0, !PT ;  /* 0x0000004090ff7812 */ /* 0x040fe4000784c0ff */
[----:B------:R-:W-:Y:S02]  /*4a60*/  LOP3.LUT P4, RZ, R144, 0x100, RZ, 0xc0, !PT ;  /* 0x0000010090ff7812 */ /* 0x000fe4000788c0ff */
[----:B------:R-:W-:-:S03]  /*4a70*/  LOP3.LUT P1, RZ, R146, 0x2, RZ, 0xc0, !PT ;  /* 0x0000000292ff7812 */ /* 0x000fc6000782c0ff */
[----:B------:R-:W1:Y:S06]  /*4a80*/  @P6 LDC R3, c[0x0][0x21c] ;  /* 0x00008700ff036b82 */ /* 0x000e6c0000000800 */
[----:B------:R-:W-:Y:S02]  /*4a90*/  @P2 MOV R18, R86 ;  /* 0x0000005600122202 */ /* 0x000fe40000000f00 */
[----:B------:R-:W-:Y:S01]  /*4aa0*/  @P2 MOV R19, R87 ;  /* 0x0000005700132202 */ /* 0x000fe20000000f00 */
[----:B--2---:R-:W-:-:S05]  /*4ab0*/  @P6 HADD2.F32 R17, -RZ, R17.H0_H0 ;  /* 0x20000011ff116230 */ /* 0x004fca0000004100 */
[----:B0-----:R-:W-:-:S04]  /*4ac0*/  @P6 FMUL R17, R17, R0 ;  /* 0x0000000011116220 */ /* 0x001fc80000400000 */
[----:B-1----:R-:W-:Y:S02]  /*4ad0*/  @P6 FFMA R0, R20, R3, R17 ;  /* 0x0000000314006223 */ /* 0x002fe40000000011 */
[----:B------:R-:W0:Y:S03]  /*4ae0*/  @P2 LDC.64 R2, c[0x0][0x268] ;  /* 0x00009a00ff022b82 */ /* 0x000e260000000a00 */
[----:B------:R-:W-:-:S04]  /*4af0*/  @P6 F2FP.F16.F32.PACK_AB R0, RZ, R0 ;  /* 0x00000000ff00623e */ /* 0x000fc800000000ff */
[----:B------:R-:W-:-:S05]  /*4b00*/  PRMT R4, R0, 0x7610, R4 ;  /* 0x0000761000047816 */ /* 0x000fca0000000004 */
[----:B------:R1:W-:Y:S04]  /*4b10*/  @P6 STG.E.U16 desc[UR6][R34.64], R4 ;  /* 0x0000000422006986 */ /* 0x0003e8000c101506 */
[----:B------:R-:W2:Y:S01]  /*4b20*/  @P2 LDG.E.U16 R17, desc[UR6][R214.64+0x2] ;  /* 0x00000206d6112981 */ /* 0x000ea2000c1e1500 */
[-C--:B0-----:R-:W-:Y:S02]  /*4b30*/  @P2 IMAD R0, R115, R2.reuse, RZ ;  /* 0x0000000273002224 */ /* 0x081fe400078e02ff */
[----:B------:R-:W-:-:S04]  /*4b40*/  @P2 IMAD.WIDE.U32 R18, R77, R2, R18 ;  /* 0x000000024d122225 */ /* 0x000fc800078e0012 */
[----:B------:R-:W-:Y:S02]  /*4b50*/  @P2 IMAD R0, R77, R3, R0 ;  /* 0x000000034d002224 */ /* 0x000fe400078e0200 */
[----:B------:R-:W0:Y:S01]  /*4b60*/  @P4 LDC.64 R2, c[0x0][0x268] ;  /* 0x00009a00ff024b82 */ /* 0x000e220000000a00 */
[----:B------:R-:W-:Y:S02]  /*4b70*/  @P2 LEA R50, P0, R18, UR18, 0x1 ;  /* 0x0000001212322c11 */ /* 0x000fe4000f8008ff */
[----:B------:R-:W-:-:S04]  /*4b80*/  @P2 IADD3 R0, R0, R19, RZ ;  /* 0x0000001300002210 */ /* 0x000fc80007ffe0ff */
[----:B------:R-:W-:Y:S01]  /*4b90*/  @P2 LEA.HI.X R51, R18, UR17, R0, 0x1, P0 ;  /* 0x0000001112332c11 */ /* 0x000fe200080f0c00 */
[----:B0-----:R-:W-:-:S04]  /*4ba0*/  @P4 IMAD R0, R109, R2, RZ ;  /* 0x000000026d004224 */ /* 0x001fc800078e02ff */
[C---:B------:R-:W-:Y:S02]  /*4bb0*/  @P4 IMAD R0, R76.reuse, R3, R0 ;  /* 0x000000034c004224 */ /* 0x040fe400078e0200 */
[----:B------:R-:W-:-:S05]  /*4bc0*/  @P4 IMAD.WIDE.U32 R2, R76, R2, R88 ;  /* 0x000000024c024225 */ /* 0x000fca00078e0058 */
[----:B------:R-:W-:Y:S02]  /*4bd0*/  @P4 IADD3 R0, R0, R3, RZ ;  /* 0x0000000300004210 */ /* 0x000fe40007ffe0ff */
[C---:B------:R-:W-:Y:S01]  /*4be0*/  @P4 LEA R18, P0, R2.reuse, UR18, 0x1 ;  /* 0x0000001202124c11 */ /* 0x040fe2000f8008ff */
[----:B------:R-:W0:Y:S03]  /*4bf0*/  @P2 LDC R3, c[0x0][0x21c] ;  /* 0x00008700ff032b82 */ /* 0x000e260000000800 */
[----:B------:R-:W-:-:S05]  /*4c00*/  @P4 LEA.HI.X R19, R2, UR17, R0, 0x1, P0 ;  /* 0x0000001102134c11 */ /* 0x000fca00080f0c00 */
[----:B------:R-:W3:Y:S01]  /*4c10*/  @P2 LDC R0, c[0x0][0x24c] ;  /* 0x00009300ff002b82 */ /* 0x000ee20000000800 */
[----:B------:R-:W-:Y:S01]  /*4c20*/  BSSY B0, `(.L_x_6) ;  /* 0x0000018000007945 */ /* 0x000fe20003800000 */
[----:B--2---:R-:W-:-:S05]  /*4c30*/  @P2 HADD2.F32 R17, -RZ, R17.H0_H0 ;  /* 0x20000011ff112230 */ /* 0x004fca0000004100 */
[----:B---3--:R-:W-:-:S04]  /*4c40*/  @P2 FMUL R17, R17, R0 ;  /* 0x0000000011112220 */ /* 0x008fc80000400000 */
[----:B0-----:R-:W-:-:S05]  /*4c50*/  @P2 FFMA R0, R36, R3, R17 ;  /* 0x0000000324002223 */ /* 0x001fca0000000011 */
        /* <DEDUP_REMOVED lines=9> */
[----:B------:R-:W-:-:S04]  /*4cf0*/  ULDC UR8, c[0x0][0x24c] ;  /* 0x0000930000087ab9 */ /* 0x000fc80000000800 */
[----:B------:R-:W-:Y:S02]  /*4d00*/  IADD3 R0, R0, R3, RZ ;  /* 0x0000000300007210 */ /* 0x000fe40007ffe0ff */
[----:B------:R-:W2:Y:S01]  /*4d10*/  LDG.E.U16 R3, desc[UR6][R214.64+0x4] ;  /* 0x00000406d6037981 */ /* 0x000ea2000c1e1500 */
[----:B------:R-:W-:-:S04]  /*4d20*/  LEA R34, P0, R2, UR18, 0x1 ;  /* 0x0000001202227c11 */ /* 0x000fc8000f8008ff */
[----:B------:R-:W-:Y:S01]  /*4d30*/  LEA.HI.X R35, R2, UR17, R0, 0x1, P0 ;  /* 0x0000001102237c11 */ /* 0x000fe200080f0c00 */
[----:B--2---:R-:W-:-:S05]  /*4d40*/  HADD2.F32 R3, -RZ, R3.H0_H0 ;  /* 0x20000003ff037230 */ /* 0x004fca0000004100 */
[----:B------:R-:W-:Y:S01]  /*4d50*/  FMUL R3, R3, UR8 ;  /* 0x0000000803037c20 */ /* 0x000fe20008400000 */
[----:B------:R-:W-:-:S03]  /*4d60*/  ULDC UR8, c[0x0][0x21c] ;  /* 0x0000870000087ab9 */ /* 0x000fc60000000800 */
[----:B------:R-:W-:-:S05]  /*4d70*/  FFMA R0, R52, UR8, R3 ;  /* 0x0000000834007c23 */ /* 0x000fca0008000003 */
[----:B------:R-:W-:-:S05]  /*4d80*/  F2FP.F16.F32.PACK_AB R0, RZ, R0 ;  /* 0x00000000ff00723e */ /* 0x000fca00000000ff */
[----:B------:R0:W-:Y:S02]  /*4d90*/  STG.E.U16 desc[UR6][R34.64], R0 ;  /* 0x0000000022007986 */ /* 0x0001e4000c101506 */
.L_x_7:
[----:B------:R-:W-:Y:S05]  /*4da0*/  BSYNC B0 ;  /* 0x0000000000007941 */ /* 0x000fea0003800000 */
.L_x_6:
[----:B------:R-:W-:Y:S01]  /*4db0*/  LOP3.LUT P0, RZ, R146, 0x4, RZ, 0xc0, !PT ;  /* 0x0000000492ff7812 */ /* 0x000fe2000780c0ff */
[----:B------:R-:W-:-:S12]  /*4dc0*/  BSSY B0, `(.L_x_8) ;  /* 0x0000019000007945 */ /* 0x000fd80003800000 */
[----:B------:R-:W-:Y:S05]  /*4dd0*/  @!P0 BRA `(.L_x_9) ;  /* 0x00000000005c8947 */ /* 0x000fea0003800000 */
[----:B------:R-:W-:Y:S01]  /*4de0*/  IMAD R3, R109, UR10, RZ ;  /* 0x0000000a6d037c24 */ /* 0x000fe2000f8e02ff */
[----:B-1----:R-:W-:Y:S01]  /*4df0*/  MOV R50, R90 ;  /* 0x0000005a00327202 */ /* 0x002fe20000000f00 */
[----:B------:R-:W-:Y:S01]  /*4e00*/  ULDC.64 UR8, c[0x0][0x268] ;  /* 0x00009a0000087ab9 */ /* 0x000fe20000000a00 */
[----:B------:R-:W-:Y:S01]  /*4e10*/  MOV R51, R91 ;  /* 0x0000005b00337202 */ /* 0x000fe20000000f00 */
[C---:B0-----:R-:W-:Y:S02]  /*4e20*/  IMAD R0, R76.reuse, UR11, R3 ;  /* 0x0000000b4c007c24 */ /* 0x041fe4000f8e0203 */
[----:B------:R-:W-:-:S04]  /*4e30*/  IMAD.WIDE.U32 R2, R76, UR10, R50 ;  /* 0x0000000a4c027c25 */ /* 0x000fc8000f8e0032 */
[----:B------:R-:W-:Y:S01]  /*4e40*/  IMAD.WIDE.U32 R50, R76, UR8, R50 ;  /* 0x000000084c327c25 */ /* 0x000fe2000f8e0032 */
[----:B------:R-:W-:Y:S02]  /*4e50*/  IADD3 R0, R3, R0, RZ ;  /* 0x0000000003007210 */ /* 0x000fe40007ffe0ff */
[C---:B------:R-:W-:Y:S01]  /*4e60*/  LEA R34, P0, R2.reuse, R142, 0x1 ;  /* 0x0000008e02227211 */ /* 0x040fe200078008ff */
[----:B------:R-:W-:Y:S01]  /*4e70*/  IMAD R3, R109, UR8, RZ ;  /* 0x000000086d037c24 */ /* 0x000fe2000f8e02ff */
[----:B------:R-:W-:Y:S02]  /*4e80*/  ULDC UR8, c[0x0][0x24c] ;  /* 0x0000930000087ab9 */ /* 0x000fe40000000800 */
[----:B------:R-:W-:Y:S01]  /*4e90*/  LEA.HI.X R35, R2, R141, R0, 0x1, P0 ;  /* 0x0000008d02237211 */ /* 0x000fe200000f0c00 */
[----:B------:R-:W-:Y:S01]  /*4ea0*/  IMAD R0, R76, UR9, R3 ;  /* 0x000000094c007c24 */ /* 0x000fe2000f8e0203 */
[----:B------:R-:W-:-:S04]  /*4eb0*/  LEA R2, P0, R50, UR18, 0x1 ;  /* 0x0000001232027c11 */ /* 0x000fc8000f8008ff */
[----:B------:R-:W-:-:S04]  /*4ec0*/  IADD3 R0, R51, R0, RZ ;  /* 0x0000000033007210 */ /* 0x000fc80007ffe0ff */
[----:B------:R-:W-:Y:S02]  /*4ed0*/  LEA.HI.X R3, R50, UR17, R0, 0x1, P0 ;  /* 0x0000001132037c11 */ /* 0x000fe400080f0c00 */
[----:B------:R-:W2:Y:S02]  /*4ee0*/  LDG.E.U16 R0, desc[UR6][R34.64] ;  /* 0x0000000622007981 */ /* 0x000ea4000c1e1500 */
[----:B--2---:R-:W-:-:S05]  /*4ef0*/  HADD2.F32 R0, -RZ, R0.H0_H0 ;  /* 0x20000000ff007230 */ /* 0x004fca0000004100 */
[----:B------:R-:W-:Y:S01]  /*4f00*/  FMUL R0, R0, UR8 ;  /* 0x0000000800007c20 */ /* 0x000fe20008400000 */
[----:B------:R-:W-:-:S03]  /*4f10*/  ULDC UR8, c[0x0][0x21c] ;  /* 0x0000870000087ab9 */ /* 0x000fc60000000800 */
[----:B------:R-:W-:-:S05]  /*4f20*/  FFMA R0, R5, UR8, R0 ;  /* 0x0000000805007c23 */ /* 0x000fca0008000000 */
[----:B------:R-:W-:-:S05]  /*4f30*/  F2FP.F16.F32.PACK_AB R0, RZ, R0 ;  /* 0x00000000ff00723e */ /* 0x000fca00000000ff */
[----:B------:R2:W-:Y:S02]  /*4f40*/  STG.E.U16 desc[UR6][R2.64], R0 ;  /* 0x0000000002007986 */ /* 0x0005e4000c101506 */
.L_x_9:
[----:B------:R-:W-:Y:S05]  /*4f50*/  BSYNC B0 ;  /* 0x0000000000007941 */ /* 0x000fea0003800000 */
.L_x_8:
[----:B--2---:R-:W2:Y:S01]  /*4f60*/  @P4 LDG.E.U16 R3, desc[UR6][R208.64] ;  /* 0x00000006d0034981 */ /* 0x004ea2000c1e1500 */
[----:B------:R-:W3:Y:S01]  /*4f70*/  @P4 LDC R2, c[0x0][0x24c] ;  /* 0x00009300ff024b82 */ /* 0x000ee20000000800 */
[C---:B------:R-:W-:Y:S02]  /*4f80*/  LOP3.LUT P2, RZ, R144.reuse, 0x200, RZ, 0xc0, !PT ;  /* 0x0000020090ff7812 */ /* 0x040fe4000784c0ff */
[----:B------:R-:W-:Y:S02]  /*4f90*/  LOP3.LUT P3, RZ, R144, 0x400, RZ, 0xc0, !PT ;  /* 0x0000040090ff7812 */ /* 0x000fe4000786c0ff */
[----:B------:R-:W-:-:S03]  /*4fa0*/  LOP3.LUT P1, RZ, R146, 0x8, RZ, 0xc0, !PT ;  /* 0x0000000892ff7812 */ /* 0x000fc6000782c0ff */
[----:B01----:R-:W0:Y:S06]  /*4fb0*/  @P4 LDC R0, c[0x0][0x21c] ;  /* 0x00008700ff004b82 */ /* 0x003e2c0000000800 */
[----:B------:R-:W-:Y:S02]  /*4fc0*/  @P2 MOV R34, R86 ;  /* 0x0000005600222202 */ /* 0x000fe40000000f00 */
[----:B------:R-:W-:Y:S01]  /*4fd0*/  @P2 MOV R35, R87 ;  /* 0x0000005700232202 */ /* 0x000fe20000000f00 */
[----:B--2---:R-:W-:-:S05]  /*4fe0*/  @P4 HADD2.F32 R3, -RZ, R3.H0_H0 ;  /* 0x20000003ff034230 */ /* 0x004fca0000004100 */
[----:B---3--:R-:W-:-:S04]  /*4ff0*/  @P4 FMUL R2, R3, R2 ;  /* 0x0000000203024220 */ /* 0x008fc80000400000 */
[----:B0-----:R-:W-:Y:S02]  /*5000*/  @P4 FFMA R0, R21, R0, R2 ;  /* 0x0000000015004223 */ /* 0x001fe40000000002 */
[----:B------:R-:W0:Y:S02]  /*5010*/  @P2 LDC.64 R2, c[0x0][0x268] ;  /* 0x00009a00ff022b82 */ /* 0x000e240000000a00 */
[-C--:B0-----:R-:W-:Y:S02]  /*5020*/  @P2 IMAD R4, R109, R2.reuse, RZ ;  /* 0x000000026d042224 */ /* 0x081fe400078e02ff */
[----:B------:R-:W-:-:S04]  /*5030*/  @P2 IMAD.WIDE.U32 R34, R76, R2, R34 ;  /* 0x000000024c222225 */ /* 0x000fc800078e0022 */
[----:B------:R-:W-:Y:S01]  /*5040*/  @P2 IMAD R3, R76, R3, R4 ;  /* 0x000000034c032224 */ /* 0x000fe200078e0204 */
[----:B------:R-:W-:-:S04]  /*5050*/  @P2 LEA R20, P0, R34, UR18, 0x1 ;  /* 0x0000001222142c11 */ /* 0x000fc8000f8008ff */
[----:B------:R-:W-:-:S04]  /*5060*/  @P2 IADD3 R3, R3, R35, RZ ;  /* 0x0000002303032210 */ /* 0x000fc80007ffe0ff */
[----:B------:R-:W-:Y:S02]  /*5070*/  @P2 LEA.HI.X R21, R34, UR17, R3, 0x1, P0 ;  /* 0x0000001122152c11 */ /* 0x000fe400080f0c03 */
[----:B------:R-:W0:Y:S01]  /*5080*/  @P3 LDC.64 R2, c[0x0][0x268] ;  /* 0x00009a00ff023b82 */ /* 0x000e220000000a00 */
[----:B------:R-:W-:-:S05]  /*5090*/  @P4 F2FP.F16.F32.PACK_AB R0, RZ, R0 ;  /* 0x00000000ff00423e */ /* 0x000fca00000000ff */
[----:B------:R1:W-:Y:S01]  /*50a0*/  @P4 STG.E.U16 desc[UR6][R18.64], R0 ;  /* 0x0000000012004986 */ /* 0x0003e2000c101506 */
[----:B0-----:R-:W-:-:S04]  /*50b0*/  @P3 IMAD R4, R97, R2, RZ ;  /* 0x0000000261043224 */ /* 0x001fc800078e02ff */
[C---:B------:R-:W-:Y:S02]  /*50c0*/  @P3 IMAD R3, R75.reuse, R3, R4 ;  /* 0x000000034b033224 */ /* 0x040fe400078e0204 */
[----:B------:R-:W-:Y:S02]  /*50d0*/  @P3 IMAD.WIDE.U32 R4, R75, R2, R88 ;  /* 0x000000024b043225 */ /* 0x000fe400078e0058 */
[----:B------:R-:W0:Y:S03]  /*50e0*/  @P2 LDC R2, c[0x0][0x24c] ;  /* 0x00009300ff022b82 */ /* 0x000e260000000800 */
[----:B------:R-:W-:Y:S02]  /*50f0*/  @P3 IADD3 R3, R3, R5, RZ ;  /* 0x0000000503033210 */ /* 0x000fe40007ffe0ff */
[----:B-1----:R-:W-:-:S03]  /*5100*/  @P3 LEA R18, P0, R4, UR18, 0x1 ;  /* 0x0000001204123c11 */ /* 0x002fc6000f8008ff */
[----:B------:R-:W1:Y:S01]  /*5110*/  @P2 LDC R0, c[0x0][0x21c] ;  /* 0x00008700ff002b82 */ /* 0x000e620000000800 */
[----:B------:R-:W-:Y:S02]  /*5120*/  @P3 LEA.HI.X R19, R4, UR17, R3, 0x1, P0 ;  /* 0x0000001104133c11 */ /* 0x000fe400080f0c03 */
[----:B------:R-:W2:Y:S01]  /*5130*/  @P2 LDG.E.U16 R3, desc[UR6][R208.64+0x2] ;  /* 0x00000206d0032981 */ /* 0x000ea2000c1e1500 */
[----:B------:R-:W-:Y:S01]  /*5140*/  BSSY B0, `(.L_x_10) ;  /* 0x0000018000007945 */ /* 0x000fe20003800000 */
[----:B--2---:R-:W-:-:S05]  /*5150*/  @P2 HADD2.F32 R3, -RZ, R3.H0_H0 ;  /* 0x20000003ff032230 */ /* 0x004fca0000004100 */
[----:B0-----:R-:W-:-:S04]  /*5160*/  @P2 FMUL R2, R3, R2 ;  /* 0x0000000203022220 */ /* 0x001fc80000400000 */
[----:B-1----:R-:W-:-:S05]  /*5170*/  @P2 FFMA R0, R37, R0, R2 ;  /* 0x0000000025002223 */ /* 0x002fca0000000002 */
[----:B------:R-:W-:-:S05]  /*5180*/  @P2 F2FP.F16.F32.PACK_AB R0, RZ, R0 ;  /* 0x00000000ff00223e */ /* 0x000fca00000000ff */
[----:B------:R0:W-:Y:S01]  /*5190*/  @P2 STG.E.U16 desc[UR6][R20.64], R0 ;  /* 0x0000000014002986 */ /* 0x0001e2000c101506 */
[----:B------:R-:W-:Y:S05]  /*51a0*/  @!P1 BRA `(.L_x_11) ;  /* 0x0000000000449947 */ /* 0x000fea0003800000 */
[----:B------:R-:W-:Y:S01]  /*51b0*/  ULDC.64 UR8, c[0x0][0x268] ;  /* 0x00009a0000087ab9 */ /* 0x000fe20000000a00 */
[----:B------:R-:W-:Y:S01]  /*51c0*/  MOV R4, R84 ;  /* 0x0000005400047202 */ /* 0x000fe20000000f00 */
[----:B------:R-:W-:Y:S01]  /*51d0*/  IMAD R109, R109, UR8, RZ ;  /* 0x000000086d6d7c24 */ /* 0x000fe2000f8e02ff */
[----:B------:R-:W-:-:S03]  /*51e0*/  MOV R5, R85 ;  /* 0x0000005500057202 */ /* 0x000fc60000000f00 */
[C---:B0-----:R-:W-:Y:S02]  /*51f0*/  IMAD R0, R76.reuse, UR9, R109 ;  /* 0x000000094c007c24 */ /* 0x041fe4000f8e026d */
[----:B------:R-:W-:Y:S01]  /*5200*/  IMAD.WIDE.U32 R4, R76, UR8, R4 ;  /* 0x000000084c047c25 */ /* 0x000fe2000f8e0004 */
[----:B------:R-:W-:-:S04]  /*5210*/  ULDC UR8, c[0x0][0x24c] ;  /* 0x0000930000087ab9 */ /* 0x000fc80000000800 */
[----:B------:R-:W-:Y:S02]  /*5220*/  IADD3 R0, R0, R5, RZ ;  /* 0x0000000500007210 */ /* 0x000fe40007ffe0ff */
[----:B------:R-:W-:-:S04]  /*5230*/  LEA R2, P0, R4, UR18, 0x1 ;  /* 0x0000001204027c11 */ /* 0x000fc8000f8008ff */
        /* <DEDUP_REMOVED lines=8> */
.L_x_11:
[----:B------:R-:W-:Y:S05]  /*52c0*/  BSYNC B0 ;  /* 0x0000000000007941 */ /* 0x000fea0003800000 */
.L_x_10:
[----:B------:R-:W-:Y:S01]  /*52d0*/  LOP3.LUT P0, RZ, R146, 0x10, RZ, 0xc0, !PT ;  /* 0x0000001092ff7812 */ /* 0x000fe2000780c0ff */
[----:B------:R-:W-:-:S12]  /*52e0*/  BSSY B0, `(.L_x_12) ;  /* 0x0000019000007945 */ /* 0x000fd80003800000 */
[----:B------:R-:W-:Y:S05]  /*52f0*/  @!P0 BRA `(.L_x_13) ;  /* 0x00000000005c8947 */ /* 0x000fea0003800000 */
[----:B-1----:R-:W-:Y:S01]  /*5300*/  MOV R2, R90 ;  /* 0x0000005a00027202 */ /* 0x002fe20000000f00 */
[----:B0-----:R-:W-:Y:S01]  /*5310*/  IMAD R0, R97, UR10, RZ ;  /* 0x0000000a61007c24 */ /* 0x001fe2000f8e02ff */
[----:B------:R-:W-:Y:S01]  /*5320*/  MOV R3, R91 ;  /* 0x0000005b00037202 */ /* 0x000fe20000000f00 */
[----:B------:R-:W-:Y:S02]  /*5330*/  ULDC.64 UR8, c[0x0][0x268] ;  /* 0x00009a0000087ab9 */ /* 0x000fe40000000a00 */
[C---:B------:R-:W-:Y:S02]  /*5340*/  IMAD R0, R75.reuse, UR11, R0 ;  /* 0x0000000b4b007c24 */ /* 0x040fe4000f8e0200 */
[----:B------:R-:W-:-:S04]  /*5350*/  IMAD.WIDE.U32 R4, R75, UR10, R2 ;  /* 0x0000000a4b047c25 */ /* 0x000fc8000f8e0002 */
        /* <DEDUP_REMOVED lines=17> */
.L_x_13:
[----:B------:R-:W-:Y:S05]  /*5470*/  BSYNC B0 ;  /* 0x0000000000007941 */ /* 0x000fea0003800000 */
.L_x_12:
[----:B--2---:R-:W2:Y:S01]  /*5480*/  @P3 LDG.E.U16 R5, desc[UR6][R206.64] ;  /* 0x00000006ce053981 */ /* 0x004ea2000c1e1500 */
        /* <DEDUP_REMOVED lines=22> */
[----:B------:R-:W-:Y:S01]  /*55f0*/  @P4 IMAD.WIDE.U32 R4, R74, R2, R88 ;  /* 0x000000024a044225 */ /* 0x000fe200078e0058 */
[----:B-1----:R-:W0:Y:S04]  /*5600*/  @P2 LDC R0, c[0x0][0x24c] ;  /* 0x00009300ff002b82 */ /* 0x002e280000000800 */
[----:B------:R-:W-:Y:S02]  /*5610*/  @P4 IADD3 R3, R3, R5, RZ ;  /* 0x0000000503034210 */ /* 0x000fe40007ffe0ff */
[----:B------:R-:W2:Y:S01]  /*5620*/  @P2 LDG.E.U16 R5, desc[UR6][R206.64+0x2] ;  /* 0x00000206ce052981 */ /* 0x000ea2000c1e1500 */
[----:B------:R-:W-:-:S04]  /*5630*/  @P4 LEA R18, P0, R4, UR18, 0x1 ;  /* 0x0000001204124c11 */ /* 0x000fc8000f8008ff */
[----:B------:R-:W-:Y:S02]  /*5640*/  @P4 LEA.HI.X R19, R4, UR17, R3, 0x1, P0 ;  /* 0x0000001104134c11 */ /* 0x000fe400080f0c03 */
[----:B------:R-:W1:Y:S01]  /*5650*/  @P2 LDC R3, c[0x0][0x21c] ;  /* 0x00008700ff032b82 */ /* 0x000e620000000800 */
        /* <DEDUP_REMOVED lines=9> */
[----:B0-----:R-:W-:Y:S01]  /*56f0*/  IMAD R0, R97, UR8, RZ ;  /* 0x0000000861007c24 */ /* 0x001fe2000f8e02ff */
        /* <DEDUP_REMOVED lines=14> */
.L_x_15:
[----:B------:R-:W-:Y:S05]  /*57e0*/  BSYNC B0 ;  /* 0x0000000000007941 */ /* 0x000fea0003800000 */
.L_x_14:
[----:B------:R-:W-:Y:S01]  /*57f0*/  LOP3.LUT P0, RZ, R146, 0x80, RZ, 0xc0, !PT ;  /* 0x0000008092ff7812 */ /* 0x000fe2000780c0ff */
[----:B------:R-:W-:-:S12]  /*5800*/  BSSY B0, `(.L_x_16) ;  /* 0x0000019000007945 */ /* 0x000fd80003800000 */
[----:B------:R-:W-:Y:S05]  /*5810*/  @!P0 BRA `(.L_x_17) ;  /* 0x00000000005c8947 */ /* 0x000fea0003800000 */
[----:B------:R-:W-:Y:S01]  /*5820*/  IMAD R3, R95, UR10, RZ ;  /* 0x0000000a5f037c24 */ /* 0x000fe2000f8e02ff */
[----:B0-----:R-:W-:Y:S01]  /*5830*/  MOV R20, R90 ;  /* 0x0000005a00147202 */ /* 0x001fe20000000f00 */
[----:B------:R-:W-:Y:S01]  /*5840*/  ULDC.64 UR8, c[0x0][0x268] ;  /* 0x00009a0000087ab9 */ /* 0x000fe20000000a00 */
[----:B------:R-:W-:Y:S01]  /*5850*/  MOV R21, R91 ;  /* 0x0000005b00157202 */ /* 0x000fe20000000f00 */
[C---:B-1----:R-:W-:Y:S02]  /*5860*/  IMAD R0, R74.reuse, UR11, R3 ;  /* 0x0000000b4a007c24 */ /* 0x042fe4000f8e0203 */
        /* <DEDUP_REMOVED lines=18> */
.L_x_17:
[----:B------:R-:W-:Y:S05]  /*5990*/  BSYNC B0 ;  /* 0x0000000000007941 */ /* 0x000fea0003800000 */
.L_x_16:
        /* <DEDUP_REMOVED lines=26> */
[----:B------:R-:W-:-:S03]  /*5b40*/  @P3 LEA R6, P0, R4, UR18, 0x1 ;  /* 0x0000001204063c11 */ /* 0x000fc6000f8008ff */
[----:B-1----:R-:W1:Y:S01]  /*5b50*/  @P2 LDC R0, c[0x0][0x21c] ;  /* 0x00008700ff002b82 */ /* 0x002e620000000800 */
        /* <DEDUP_REMOVED lines=26> */
.L_x_19:
[----:B------:R-:W-:Y:S05]  /*5d00*/  BSYNC B0 ;  /* 0x0000000000007941 */ /* 0x000fea0003800000 */
.L_x_18:
        /* <DEDUP_REMOVED lines=26> */
.L_x_21:
[----:B------:R-:W-:Y:S05]  /*5eb0*/  BSYNC B0 ;  /* 0x0000000000007941 */ /* 0x000fea0003800000 */
.L_x_20:
        /* <DEDUP_REMOVED lines=54> */
.L_x_23:
[----:B------:R-:W-:Y:S05]  /*6220*/  BSYNC B0 ;  /* 0x0000000000007941 */ /* 0x000fea0003800000 */
.L_x_22:
        /* <DEDUP_REMOVED lines=26> */
.L_x_25:
[----:B------:R-:W-:Y:S05]  /*63d0*/  BSYNC B0 ;  /* 0x0000000000007941 */ /* 0x000fea0003800000 */
.L_x_24:
        /* <DEDUP_REMOVED lines=54> */
.L_x_27:
[----:B------:R-:W-:Y:S05]  /*6740*/  BSYNC B0 ;  /* 0x0000000000007941 */ /* 0x000fea0003800000 */
.L_x_26:
        /* <DEDUP_REMOVED lines=26> */
.L_x_29:
[----:B------:R-:W-:Y:S05]  /*68f0*/  BSYNC B0 ;  /* 0x0000000000007941 */ /* 0x000fea0003800000 */
.L_x_28:
        /* <DEDUP_REMOVED lines=54> */
.L_x_31:
[----:B------:R-:W-:Y:S05]  /*6c60*/  BSYNC B0 ;  /* 0x0000000000007941 */ /* 0x000fea0003800000 */
.L_x_30:
        /* <DEDUP_REMOVED lines=26> */
.L_x_33:
[----:B------:R-:W-:Y:S05]  /*6e10*/  BSYNC B0 ;  /* 0x0000000000007941 */ /* 0x000fea0003800000 */
.L_x_32:
        /* <DEDUP_REMOVED lines=54> */
.L_x_35:
[----:B------:R-:W-:Y:S05]  /*7180*/  BSYNC B0 ;  /* 0x0000000000007941 */ /* 0x000fea0003800000 */
.L_x_34:
        /* <DEDUP_REMOVED lines=26> */
.L_x_37:
[----:B------:R-:W-:Y:S05]  /*7330*/  BSYNC B0 ;  /* 0x0000000000007941 */ /* 0x000fea0003800000 */
.L_x_36:
        /* <DEDUP_REMOVED lines=54> */
.L_x_39:
[----:B------:R-:W-:Y:S05]  /*76a0*/  BSYNC B0 ;  /* 0x0000000000007941 */ /* 0x000fea0003800000 */
.L_x_38:
        /* <DEDUP_REMOVED lines=26> */
.L_x_41:
[----:B------:R-:W-:Y:S05]  /*7850*/  BSYNC B0 ;  /* 0x0000000000007941 */ /* 0x000fea0003800000 */
.L_x_40:
        /* <DEDUP_REMOVED lines=54> */
.L_x_43:
[----:B------:R-:W-:Y:S05]  /*7bc0*/  BSYNC B0 ;  /* 0x0000000000007941 */ /* 0x000fea0003800000 */
.L_x_42:
        /* <DEDUP_REMOVED lines=26> */
.L_x_45:
[----:B------:R-:W-:Y:S05]  /*7d70*/  BSYNC B0 ;  /* 0x0000000000007941 */ /* 0x000fea0003800000 */
.L_x_44:
[----:B--2---:R-:W2:Y:S01]  /*7d80*/  @P3 LDG.E.U16 R5, desc[UR6][R102.64] ;  /* 0x0000000666053981 */ /* 0x004ea2000c1e1500 */
[----:B01----:R-:W0:Y:S01]  /*7d90*/  @P3 LDC R0, c[0x0][0x24c] ;  /* 0x00009300ff003b82 */ /* 0x003e220000000800 */
[C---:B------:R-:W-:Y:S02]  /*7da0*/  LOP3.LUT P4, RZ, R144.reuse, 0x4000000, RZ, 0xc0, !PT ;  /* 0x0400000090ff7812 */ /* 0x040fe4000788c0ff */
[C---:B------:R-:W-:Y:S02]  /*7db0*/  LOP3.LUT P2, RZ, R144.reuse, 0x40000000, RZ, 0xc0, !PT ;  /* 0x4000000090ff7812 */ /* 0x040fe4000784c0ff */
        /* <DEDUP_REMOVED lines=11> */
[----:B------:R-:W-:-:S03]  /*7e70*/  @P4 LEA R10, P0, R8, UR18, 0x1 ;  /* 0x00000012080a4c11 */ /* 0x000fc6000f8008ff */
[----:B------:R-:W-:-:S05]  /*7e80*/  @P4 IMAD.IADD R3, R3, 0x1, R9 ;  /* 0x0000000103034824 */ /* 0x000fca00078e0209 */
[----:B------:R-:W-:Y:S02]  /*7e90*/  @P4 LEA.HI.X R11, R8, UR17, R3, 0x1, P0 ;  /* 0x00000011080b4c11 */ /* 0x000fe400080f0c03 */
[----:B------:R-:W0:Y:S01]  /*7ea0*/  @P2 LDC.64 R2, c[0x0][0x268] ;  /* 0x00009a00ff022b82 */ /* 0x000e220000000a00 */
[----:B------:R-:W-:-:S05]  /*7eb0*/  @P3 F2FP.F16.F32.PACK_AB R0, RZ, R0 ;  /* 0x00000000ff00323e */ /* 0x000fca00000000ff */
[----:B------:R1:W-:Y:S01]  /*7ec0*/  @P3 STG.E.U16 desc[UR6][R6.64], R0 ;  /* 0x0000000006003986 */ /* 0x0003e2000c101506 */
[----:B0-----:R-:W-:-:S04]  /*7ed0*/  @P2 IMAD R4, R145, R2, RZ ;  /* 0x0000000291042224 */ /* 0x001fc800078e02ff */
[C---:B------:R-:W-:Y:S02]  /*7ee0*/  @P2 IMAD R3, R66.reuse, R3, R4 ;  /* 0x0000000342032224 */ /* 0x040fe400078e0204 */
[----:B------:R-:W-:-:S05]  /*7ef0*/  @P2 IMAD.WIDE.U32 R4, R66, R2, R88 ;  /* 0x0000000242042225 */ /* 0x000fca00078e0058 */
[----:B------:R-:W-:Y:S02]  /*7f00*/  @P2 IADD3 R3, R3, R5, RZ ;  /* 0x0000000503032210 */ /* 0x000fe40007ffe0ff */
[----:B-1----:R-:W-:-:S04]  /*7f10*/  @P2 LEA R6, P0, R4, UR18, 0x1 ;  /* 0x0000001204062c11 */ /* 0x002fc8000f8008ff */
[----:B------:R-:W-:Y:S02]  /*7f20*/  @P2 LEA.HI.X R7, R4, UR17, R3, 0x1, P0 ;  /* 0x0000001104072c11 */ /* 0x000fe400080f0c03 */
[----:B------:R-:W0:Y:S01]  /*7f30*/  @P1 LDC.64 R2, c[0x0][0x268] ;  /* 0x00009a00ff021b82 */ /* 0x000e220000000a00 */
[----:B------:R-:W-:Y:S01]  /*7f40*/  @P1 MOV R5, R87 ;  /* 0x0000005700051202 */ /* 0x000fe20000000f00 */
[----:B------:R-:W-:Y:S02]  /*7f50*/  @P1 IMAD.MOV.U32 R4, RZ, RZ, R86 ;  /* 0x000000ffff041224 */ /* 0x000fe400078e0056 */
[-C--:B0-----:R-:W-:Y:S02]  /*7f60*/  @P1 IMAD R0, R145, R2.reuse, RZ ;  /* 0x0000000291001224 */ /* 0x081fe400078e02ff */
[----:B------:R-:W-:-:S04]  /*7f70*/  @P1 IMAD.WIDE.U32 R4, R66, R2, R4 ;  /* 0x0000000242041225 */ /* 0x000fc800078e0004 */
[----:B------:R-:W-:Y:S01]  /*7f80*/  @P1 IMAD R0, R66, R3, R0 ;  /* 0x0000000342001224 */ /* 0x000fe200078e0200 */
[----:B------:R-:W-:Y:S01]  /*7f90*/  @P1 LEA R8, P0, R4, UR18, 0x1 ;  /* 0x0000001204081c11 */ /* 0x000fe2000f8008ff */
[----:B------:R-:W0:Y:S03]  /*7fa0*/  @P4 LDC R3, c[0x0][0x21c] ;  /* 0x00008700ff034b82 */ /* 0x000e260000000800 */
[----:B------:R-:W-:Y:S02]  /*7fb0*/  @P1 IADD3 R0, R0, R5, RZ ;  /* 0x0000000500001210 */ /* 0x000fe40007ffe0ff */
[----:B------:R-:W2:Y:S02]  /*7fc0*/  @P4 LDG.E.U16 R5, desc[UR6][R102.64+0x2] ;  /* 0x0000020666054981 */ /* 0x000ea4000c1e1500 */
[----:B------:R-:W-:Y:S02]  /*7fd0*/  @P1 LEA.HI.X R9, R4, UR17, R0, 0x1, P0 ;  /* 0x0000001104091c11 */ /* 0x000fe400080f0c00 */
[----:B------:R-:W1:Y:S01]  /*7fe0*/  @P4 LDC R0, c[0x0][0x24c] ;  /* 0x00009300ff004b82 */ /* 0x000e620000000800 */
[----:B------:R-:W-:Y:S01]  /*7ff0*/  LOP3.LUT P3, RZ, R146, 0x400000, RZ, 0xc0, !PT ;  /* 0x0040000092ff7812 */ /* 0x000fe2000786c0ff */
[----:B------:R-:W-:Y:S01]  /*8000*/  BSSY B0, `(.L_x_46) ;  /* 0x0000018000007945 */ /* 0x000fe20003800000 */
[----:B--2---:R-:W-:-:S05]  /*8010*/  @P4 HADD2.F32 R5, -RZ, R5.H0_H0 ;  /* 0x20000005ff054230 */ /* 0x004fca0000004100 */
[----:B-1----:R-:W-:-:S04]  /*8020*/  @P4 FMUL R5, R5, R0 ;  /* 0x0000000005054220 */ /* 0x002fc80000400000 */
[----:B0-----:R-:W-:-:S05]  /*8030*/  @P4 FFMA R0, R46, R3, R5 ;  /* 0x000000032e004223 */ /* 0x001fca0000000005 */
        /* <DEDUP_REMOVED lines=20> */
.L_x_47:
[----:B------:R-:W-:Y:S05]  /*8180*/  BSYNC B0 ;  /* 0x0000000000007941 */ /* 0x000fea0003800000 */
.L_x_46:
        /* <DEDUP_REMOVED lines=26> */
.L_x_49:
[----:B------:R-:W-:Y:S05]  /*8330*/  BSYNC B0 ;  /* 0x0000000000007941 */ /* 0x000fea0003800000 */
.L_x_48:
[----:B--2---:R-:W2:Y:S01]  /*8340*/  @P2 LDG.E.U16 R3, desc[UR6][R100.64] ;  /* 0x0000000664032981 */ /* 0x004ea2000c1e1500 */
[----:B------:R-:W3:Y:S01]  /*8350*/  @P2 LDC R2, c[0x0][0x24c] ;  /* 0x00009300ff022b82 */ /* 0x000ee20000000800 */
[----:B------:R-:W-:-:S07]  /*8360*/  LOP3.LUT P0, RZ, R146, 0x1000000, RZ, 0xc0, !PT ;  /* 0x0100000092ff7812 */ /* 0x000fce000780c0ff */
[----:B01----:R-:W0:Y:S01]  /*8370*/  @P2 LDC R0, c[0x0][0x21c] ;  /* 0x00008700ff002b82 */ /* 0x003e220000000800 */
[----:B--2---:R-:W-:-:S05]  /*8380*/  @P2 HADD2.F32 R3, -RZ, R3.H0_H0 ;  /* 0x20000003ff032230 */ /* 0x004fca0000004100 */
[----:B---3--:R-:W-:-:S04]  /*8390*/  @P2 FMUL R2, R3, R2 ;  /* 0x0000000203022220 */ /* 0x008fc80000400000 */
[----:B0-----:R-:W-:Y:S02]  /*83a0*/  @P2 FFMA R0, R31, R0, R2 ;  /* 0x000000001f002223 */ /* 0x001fe40000000002 */
[----:B------:R-:W0:Y:S03]  /*83b0*/  @P1 LDC R2, c[0x0][0x24c] ;  /* 0x00009300ff021b82 */ /* 0x000e260000000800 */
[----:B------:R-:W-:-:S04]  /*83c0*/  @P2 F2FP.F16.F32.PACK_AB R0, RZ, R0 ;  /* 0x00000000ff00223e */ /* 0x000fc800000000ff */
[----:B------:R-:W-:Y:S02]  /*83d0*/  PRMT R3, R0, 0x7610, R3 ;  /* 0x0000761000037816 */ /* 0x000fe40000000003 */
[----:B------:R-:W1:Y:S03]  /*83e0*/  @P1 LDC R0, c[0x0][0x21c] ;  /* 0x00008700ff001b82 */ /* 0x000e660000000800 */
[----:B------:R2:W-:Y:S04]  /*83f0*/  @P2 STG.E.U16 desc[UR6][R6.64], R3 ;  /* 0x0000000306002986 */ /* 0x0005e8000c101506 */
[----:B------:R-:W3:Y:S01]  /*8400*/  @P1 LDG.E.U16 R5, desc[UR6][R100.64+0x2] ;  /* 0x0000020664051981 */ /* 0x000ee2000c1e1500 */
[----:B------:R-:W-:Y:S01]  /*8410*/  BSSY B0, `(.L_x_50) ;  /* 0x0000018000007945 */ /* 0x000fe20003800000 */
[----:B---3--:R-:W-:-:S05]  /*8420*/  @P1 HADD2.F32 R5, -RZ, R5.H0_H0 ;  /* 0x20000005ff051230 */ /* 0x008fca0000004100 */
[----:B0-----:R-:W-:-:S04]  /*8430*/  @P1 FMUL R2, R5, R2 ;  /* 0x0000000205021220 */ /* 0x001fc80000400000 */
[----:B-1----:R-:W-:-:S05]  /*8440*/  @P1 FFMA R0, R47, R0, R2 ;  /* 0x000000002f001223 */ /* 0x002fca0000000002 */
[----:B------:R-:W-:-:S05]  /*8450*/  @P1 F2FP.F16.F32.PACK_AB R0, RZ, R0 ;  /* 0x00000000ff00123e */ /* 0x000fca00000000ff */
[----:B------:R2:W-:Y:S01]  /*8460*/  @P1 STG.E.U16 desc[UR6][R8.64], R0 ;  /* 0x0000000008001986 */ /* 0x0005e2000c101506 */
[----:B------:R-:W-:Y:S05]  /*8470*/  @!P0 BRA `(.L_x_51) ;  /* 0x0000000000448947 */ /* 0x000fea0003800000 */
[----:B------:R-:W3:Y:S01]  /*8480*/  LDG.E.U16 R2, desc[UR6][R100.64+0x4] ;  /* 0x0000040664027981 */ /* 0x000ee2000c1e1500 */
[----:B------:R-:W-:Y:S01]  /*8490*/  ULDC.64 UR8, c[0x0][0x268] ;  /* 0x00009a0000087ab9 */ /* 0x000fe20000000a00 */
[----:B------:R-:W-:Y:S01]  /*84a0*/  MOV R4, R84 ;  /* 0x0000005400047202 */ /* 0x000fe20000000f00 */
[----:B--2---:R-:W-:Y:S01]  /*84b0*/  IMAD R3, R145, UR8, RZ ;  /* 0x0000000891037c24 */ /* 0x004fe2000f8e02ff */
[----:B------:R-:W-:Y:S01]  /*84c0*/  MOV R5, R85 ;  /* 0x0000005500057202 */ /* 0x000fe20000000f00 */
[----:B------:R-:W-:Y:S01]  /*84d0*/  ULDC UR21, c[0x0][0x24c] ;  /* 0x0000930000157ab9 */ /* 0x000fe20000000800 */
[----:B------:R-:W-:Y:S01]  /*84e0*/  ULDC UR20, c[0x0][0x21c] ;  /* 0x0000870000147ab9 */ /* 0x000fe20000000800 */
[C---:B------:R-:W-:Y:S02]  /*84f0*/  IMAD R0, R66.reuse, UR9, R3 ;  /* 0x0000000942007c24 */ /* 0x040fe4000f8e0203 */
[----:B------:R-:W-:-:S03]  /*8500*/  IMAD.WIDE.U32 R4, R66, UR8, R4 ;  /* 0x0000000842047c25 */ /* 0x000fc6000f8e0004 */
[----:B------:R-:W-:Y:S01]  /*8510*/  LEA R6, P0, R4, UR18, 0x1 ;  /* 0x0000001204067c11 */ /* 0x000fe2000f8008ff */
[----:B---3--:R-:W-:-:S05]  /*8520*/  HADD2.F32 R2, -RZ, R2.H0_H0 ;  /* 0x20000002ff027230 */ /* 0x008fca0000004100 */
[----:B------:R-:W-:-:S04]  /*8530*/  FMUL R2, R2, UR21 ;  /* 0x0000001502027c20 */ /* 0x000fc80008400000 */
[----:B------:R-:W-:Y:S01]  /*8540*/  FFMA R63, R63, UR20, R2 ;  /* 0x000000143f3f7c23 */ /* 0x000fe20008000002 */
[----:B------:R-:W-:-:S04]  /*8550*/  IADD3 R2, R0, R5, RZ ;  /* 0x0000000500027210 */ /* 0x000fc80007ffe0ff */
[----:B------:R-:W-:Y:S02]  /*8560*/  F2FP.F16.F32.PACK_AB R0, RZ, R63 ;  /* 0x0000003fff00723e */ /* 0x000fe400000000ff */
[----:B------:R-:W-:-:S05]  /*8570*/  LEA.HI.X R7, R4, UR17, R2, 0x1, P0 ;  /* 0x0000001104077c11 */ /* 0x000fca00080f0c02 */
[----:B------:R0:W-:Y:S02]  /*8580*/  STG.E.U16 desc[UR6][R6.64], R0 ;  /* 0x0000000006007986 */ /* 0x0001e4000c101506 */
.L_x_51:
[----:B------:R-:W-:Y:S05]  /*8590*/  BSYNC B0 ;  /* 0x0000000000007941 */ /* 0x000fea0003800000 */
.L_x_50:
[----:B------:R-:W-:Y:S01]  /*85a0*/  LOP3.LUT P0, RZ, R146, 0x2000000, RZ, 0xc0, !PT ;  /* 0x0200000092ff7812 */ /* 0x000fe2000780c0ff */
[----:B------:R-:W-:-:S12]  /*85b0*/  BSSY B0, `(.L_x_52) ;  /* 0x0000019000007945 */ /* 0x000fd80003800000 */
[----:B------:R-:W-:Y:S05]  /*85c0*/  @!P0 BRA `(.L_x_53) ;  /* 0x00000000005c8947 */ /* 0x000fea0003800000 */
[----:B------:R-:W-:Y:S01]  /*85d0*/  MOV R4, R90 ;  /* 0x0000005a00047202 */ /* 0x000fe20000000f00 */
[----:B0-2---:R-:W-:Y:S01]  /*85e0*/  IMAD R0, R143, UR10, RZ ;  /* 0x0000000a8f007c24 */ /* 0x005fe2000f8e02ff */
[----:B------:R-:W-:Y:S01]  /*85f0*/  MOV R5, R91 ;  /* 0x0000005b00057202 */ /* 0x000fe20000000f00 */
[----:B------:R-:W-:Y:S01]  /*8600*/  ULDC.64 UR8, c[0x0][0x268] ;  /* 0x00009a0000087ab9 */ /* 0x000fe20000000a00 */
[----:B------:R-:W-:Y:S01]  /*8610*/  ULDC UR20, c[0x0][0x24c] ;  /* 0x0000930000147ab9 */ /* 0x000fe20000000800 */
[C---:B------:R-:W-:Y:S02]  /*8620*/  IMAD R0, R65.reuse, UR11, R0 ;  /* 0x0000000b41007c24 */ /* 0x040fe4000f8e0200 */
[----:B------:R-:W-:-:S05]  /*8630*/  IMAD.WIDE.U32 R2, R65, UR10, R4 ;  /* 0x0000000a41027c25 */ /* 0x000fca000f8e0004 */
[----:B------:R-:W-:Y:S02]  /*8640*/  IADD3 R0, R3, R0, RZ ;  /* 0x0000000003007210 */ /* 0x000fe40007ffe0ff */
[----:B------:R-:W-:-:S04]  /*8650*/  LEA R8, P0, R2, R142, 0x1 ;  /* 0x0000008e02087211 */ /* 0x000fc800078008ff */
[----:B------:R-:W-:-:S05]  /*8660*/  LEA.HI.X R9, R2, R141, R0, 0x1, P0 ;  /* 0x0000008d02097211 */ /* 0x000fca00000f0c00 */
[----:B------:R-:W2:Y:S01]  /*8670*/  LDG.E.U16 R3, desc[UR6][R8.64] ;  /* 0x0000000608037981 */ /* 0x000ea2000c1e1500 */
[----:B------:R-:W-:Y:S02]  /*8680*/  IMAD R0, R143, UR8, RZ ;  /* 0x000000088f007c24 */ /* 0x000fe4000f8e02ff */
[----:B------:R-:W-:-:S04]  /*8690*/  IMAD.WIDE.U32 R4, R65, UR8, R4 ;  /* 0x0000000841047c25 */ /* 0x000fc8000f8e0004 */
[----:B------:R-:W-:Y:S01]  /*86a0*/  IMAD R0, R65, UR9, R0 ;  /* 0x0000000941007c24 */ /* 0x000fe2000f8e0200 */
[----:B------:R-:W-:-:S04]  /*86b0*/  LEA R6, P0, R4, UR18, 0x1 ;  /* 0x0000001204067c11 */ /* 0x000fc8000f8008ff */
[----:B------:R-:W-:-:S04]  /*86c0*/  IADD3 R2, R5, R0, RZ ;  /* 0x0000000005027210 */ /* 0x000fc80007ffe0ff */
[----:B------:R-:W-:Y:S01]  /*86d0*/  LEA.HI.X R7, R4, UR17, R2, 0x1, P0 ;  /* 0x0000001104077c11 */ /* 0x000fe200080f0c02 */
[----:B--2---:R-:W-:-:S05]  /*86e0*/  HADD2.F32 R3, -RZ, R3.H0_H0 ;  /* 0x20000003ff037230 */ /* 0x004fca0000004100 */
[----:B------:R-:W-:Y:S01]  /*86f0*/  FMUL R3, R3, UR20 ;  /* 0x0000001403037c20 */ /* 0x000fe20008400000 */
[----:B------:R-:W-:-:S03]  /*8700*/  ULDC UR20, c[0x0][0x21c] ;  /* 0x0000870000147ab9 */ /* 0x000fc60000000800 */
[----:B------:R-:W-:-:S05]  /*8710*/  FFMA R3, R16, UR20, R3 ;  /* 0x0000001410037c23 */ /* 0x000fca0008000003 */
[----:B------:R-:W-:-:S05]  /*8720*/  F2FP.F16.F32.PACK_AB R0, RZ, R3 ;  /* 0x00000003ff00723e */ /* 0x000fca00000000ff */
[----:B------:R1:W-:Y:S02]  /*8730*/  STG.E.U16 desc[UR6][R6.64], R0 ;  /* 0x0000000006007986 */ /* 0x0003e4000c101506 */
.L_x_53:
[----:B------:R-:W-:Y:S05]  /*8740*/  BSYNC B0 ;  /* 0x0000000000007941 */ /* 0x000fea0003800000 */
.L_x_52:
[C---:B------:R-:W-:Y:S02]  /*8750*/  LOP3.LUT P3, RZ, R144.reuse, 0x80000000, RZ, 0xc0, !PT ;  /* 0x8000000090ff7812 */ /* 0x040fe4000786c0ff */
[----:B------:R-:W-:Y:S02]  /*8760*/  LOP3.LUT P2, RZ, R144, 0x20000000, RZ, 0xc0, !PT ;  /* 0x2000000090ff7812 */ /* 0x000fe4000784c0ff */
[----:B------:R-:W-:-:S09]  /*8770*/  LOP3.LUT P1, RZ, R146, 0x4000000, RZ, 0xc0, !PT ;  /* 0x0400000092ff7812 */ /* 0x000fd2000782c0ff */
[----:B012---:R-:W2:Y:S01]  /*8780*/  @P3 LDG.E.U16 R7, desc[UR6][R98.64] ;  /* 0x0000000662073981 */ /* 0x007ea2000c1e1500 */
[----:B------:R-:W0:Y:S08]  /*8790*/  @P3 LDC.64 R2, c[0x0][0x268] ;  /* 0x00009a00ff023b82 */ /* 0x000e300000000a00 */
[----:B------:R-:W1:Y:S08]  /*87a0*/  @P3 LDC R4, c[0x0][0x24c] ;  /* 0x00009300ff043b82 */ /* 0x000e700000000800 */
[----:B------:R-:W3:Y:S01]  /*87b0*/  @P3 LDC R5, c[0x0][0x21c] ;  /* 0x00008700ff053b82 */ /* 0x000ee20000000800 */
[----:B0-----:R-:W-:-:S02]  /*87c0*/  @P3 IMAD R0, R143, R2, RZ ;  /* 0x000000028f003224 */ /* 0x001fc400078e02ff */
[----:B------:R-:W-:-:S04]  /*87d0*/  @P3 IMAD.WIDE.U32 R8, R65, R2, R88 ;  /* 0x0000000241083225 */ /* 0x000fc800078e0058 */
[----:B------:R-:W-:Y:S01]  /*87e0*/  @P3 IMAD R0, R65, R3, R0 ;  /* 0x0000000341003224 */ /* 0x000fe200078e0200 */
[----:B------:R-:W-:-:S04]  /*87f0*/  @P3 LEA R10, P0, R8, UR18, 0x1 ;  /* 0x00000012080a3c11 */ /* 0x000fc8000f8008ff */
[----:B------:R-:W-:-:S04]  /*8800*/  @P3 IADD3 R2, R0, R9, RZ ;  /* 0x0000000900023210 */ /* 0x000fc80007ffe0ff */
[----:B------:R-:W-:Y:S02]  /*8810*/  @P3 LEA.HI.X R11, R8, UR17, R2, 0x1, P0 ;  /* 0x00000011080b3c11 */ /* 0x000fe400080f0c02 */
[----:B------:R-:W0:Y:S01]  /*8820*/  @P2 LDC.64 R2, c[0x0][0x268] ;  /* 0x00009a00ff022b82 */ /* 0x000e220000000a00 */
[----:B--2---:R-:W-:-:S05]  /*8830*/  @P3 HADD2.F32 R7, -RZ, R7.H0_H0 ;  /* 0x20000007ff073230 */ /* 0x004fca0000004100 */
[----:B-1----:R-:W-:Y:S02]  /*8840*/  @P3 FMUL R7, R7, R4 ;  /* 0x0000000407073220 */ /* 0x002fe40000400000 */
[----:B------:R-:W1:Y:S02]  /*8850*/  @P2 LDC R4, c[0x0][0x24c] ;  /* 0x00009300ff042b82 */ /* 0x000e640000000800 */
[----:B---3--:R-:W-:-:S05]  /*8860*/  @P3 FFMA R5, R32, R5, R7 ;  /* 0x0000000520053223 */ /* 0x008fca0000000007 */
[----:B------:R-:W-:Y:S02]  /*8870*/  @P3 F2FP.F16.F32.PACK_AB R0, RZ, R5 ;  /* 0x00000005ff00323e */ /* 0x000fe400000000ff */
[----:B------:R-:W2:Y:S02]  /*8880*/  @P2 LDC R5, c[0x0][0x21c] ;  /* 0x00008700ff052b82 */ /* 0x000ea40000000800 */
[----:B------:R-:W-:-:S05]  /*8890*/  PRMT R6, R0, 0x7610, R6 ;  /* 0x0000761000067816 */ /* 0x000fca0000000006 */
[----:B------:R3:W-:Y:S04]  /*88a0*/  @P3 STG.E.U16 desc[UR6][R10.64], R6 ;  /* 0x000000060a003986 */ /* 0x0007e8000c101506 */
[----:B------:R-:W4:Y:S01]  /*88b0*/  @P2 LDG.E.U16 R7, desc[UR6][R98.64+0x2] ;  /* 0x0000020662072981 */ /* 0x000f22000c1e1500 */
[----:B------:R-:W-:Y:S01]  /*88c0*/  @P2 MOV R8, R86 ;  /* 0x0000005600082202 */ /* 0x000fe20000000f00 */
[----:B0-----:R-:W-:Y:S01]  /*88d0*/  @P2 IMAD R0, R143, R2, RZ ;  /* 0x000000028f002224 */ /* 0x001fe200078e02ff */
[----:B------:R-:W-:-:S03]  /*88e0*/  @P2 MOV R9, R87 ;  /* 0x0000005700092202 */ /* 0x000fc60000000f00 */
[C---:B------:R-:W-:Y:S02]  /*88f0*/  @P2 IMAD R0, R65.reuse, R3, R0 ;  /* 0x0000000341002224 */ /* 0x040fe400078e0200 */
[----:B------:R-:W-:-:S05]  /*8900*/  @P2 IMAD.WIDE.U32 R8, R65, R2, R8 ;  /* 0x0000000241082225 */ /* 0x000fca00078e0008 */
[----:B------:R-:W-:Y:S01]  /*8910*/  @P2 IADD3 R2, R0, R9, RZ ;  /* 0x0000000900022210 */ /* 0x000fe20007ffe0ff */
[----:B----4-:R-:W-:-:S05]  /*8920*/  @P2 HADD2.F32 R7, -RZ, R7.H0_H0 ;  /* 0x20000007ff072230 */ /* 0x010fca0000004100 */
[----:B-1----:R-:W-:Y:S01]  /*8930*/  @P2 FMUL R7, R7, R4 ;  /* 0x0000000407072220 */ /* 0x002fe20000400000 */
[----:B------:R-:W-:-:S03]  /*8940*/  @P2 LEA R4, P0, R8, UR18, 0x1 ;  /* 0x0000001208042c11 */ /* 0x000fc6000f8008ff */
[----:B--2---:R-:W-:-:S05]  /*8950*/  @P2 FFMA R5, R48, R5, R7 ;  /* 0x0000000530052223 */ /* 0x004fca0000000007 */
[----:B------:R-:W-:Y:S02]  /*8960*/  @P2 F2FP.F16.F32.PACK_AB R0, RZ, R5 ;  /* 0x00000005ff00223e */ /* 0x000fe400000000ff */
[----:B------:R-:W-:-:S05]  /*8970*/  @P2 LEA.HI.X R5, R8, UR17, R2, 0x1, P0 ;  /* 0x0000001108052c11 */ /* 0x000fca00080f0c02 */
[----:B------:R3:W-:Y:S01]  /*8980*/  @P2 STG.E.U16 desc[UR6][R4.64], R0 ;  /* 0x0000000004002986 */ /* 0x0007e2000c101506 */
[----:B------:R-:W-:Y:S05]  /*8990*/  @!P1 BRA `(.L_x_54) ;  /* 0x0000003c00949947 */ /* 0x000fea0003800000 */
[----:B------:R-:W2:Y:S01]  /*89a0*/  LDG.E.U16 R3, desc[UR6][R98.64+0x4] ;  /* 0x0000040662037981 */ /* 0x000ea2000c1e1500 */
[----:B------:R-:W-:Y:S01]  /*89b0*/  ULDC.64 UR8, c[0x0][0x268] ;  /* 0x00009a0000087ab9 */ /* 0x000fe20000000a00 */
[----:B---3--:R-:W-:Y:S01]  /*89c0*/  MOV R4, R84 ;  /* 0x0000005400047202 */ /* 0x008fe20000000f00 */
[----:B------:R-:W-:Y:S01]  /*89d0*/  IMAD R0, R143, UR8, RZ ;  /* 0x000000088f007c24 */ /* 0x000fe2000f8e02ff */
[----:B------:R-:W-:Y:S01]  /*89e0*/  MOV R5, R85 ;  /* 0x0000005500057202 */ /* 0x000fe20000000f00 */
[----:B------:R-:W-:Y:S01]  /*89f0*/  ULDC UR11, c[0x0][0x24c] ;  /* 0x00009300000b7ab9 */ /* 0x000fe20000000800 */
[----:B------:R-:W-:Y:S01]  /*8a00*/  ULDC UR10, c[0x0][0x21c] ;  /* 0x00008700000a7ab9 */ /* 0x000fe20000000800 */
[C---:B------:R-:W-:Y:S02]  /*8a10*/  IMAD R0, R65.reuse, UR9, R0 ;  /* 0x0000000941007c24 */ /* 0x040fe4000f8e0200 */
[----:B------:R-:W-:-:S03]  /*8a20*/  IMAD.WIDE.U32 R4, R65, UR8, R4 ;  /* 0x0000000841047c25 */ /* 0x000fc6000f8e0004 */
[----:B------:R-:W-:Y:S02]  /*8a30*/  LEA R6, P0, R4, UR18, 0x1 ;  /* 0x0000001204067c11 */ /* 0x000fe4000f8008ff */
[----:B------:R-:W-:-:S04]  /*8a40*/  IADD3 R2, R0, R5, RZ ;  /* 0x0000000500027210 */ /* 0x000fc80007ffe0ff */
[----:B------:R-:W-:Y:S01]  /*8a50*/  LEA.HI.X R7, R4, UR17, R2, 0x1, P0 ;  /* 0x0000001104077c11 */ /* 0x000fe200080f0c02 */
[----:B--2---:R-:W-:-:S05]  /*8a60*/  HADD2.F32 R3, -RZ, R3.H0_H0 ;  /* 0x20000003ff037230 */ /* 0x004fca0000004100 */
[----:B------:R-:W-:-:S04]  /*8a70*/  FMUL R3, R3, UR11 ;  /* 0x0000000b03037c20 */ /* 0x000fc80008400000 */
[----:B------:R-:W-:-:S05]  /*8a80*/  FFMA R3, R64, UR10, R3 ;  /* 0x0000000a40037c23 */ /* 0x000fca0008000003 */
[----:B------:R-:W-:-:S05]  /*8a90*/  F2FP.F16.F32.PACK_AB R0, RZ, R3 ;  /* 0x00000003ff00723e */ /* 0x000fca00000000ff */
[----:B------:R0:W-:Y:S01]  /*8aa0*/  STG.E.U16 desc[UR6][R6.64], R0 ;  /* 0x0000000006007986 */ /* 0x0001e2000c101506 */
[----:B------:R-:W-:Y:S05]  /*8ab0*/  BRA `(.L_x_54) ;  /* 0x0000003c004c7947 */ /* 0x000fea0003800000 */
.L_x_3:
[----:B------:R-:W-:Y:S01]  /*8ac0*/  P2R R96, PR, RZ, 0x2 ;  /* 0x00000002ff607803 */ /* 0x000fe20000000000 */
[----:B------:R-:W-:Y:S01]  /*8ad0*/  BSSY B0, `(.L_x_55) ;  /* 0x0000070000007945 */ /* 0x000fe20003800000 */
[C---:B------:R-:W-:Y:S02]  /*8ae0*/  LOP3.LUT P1, RZ, R144.reuse, 0x4, RZ, 0xc0, !PT ;  /* 0x0000000490ff7812 */ /* 0x040fe4000782c0ff */
[----:B------:R-:W-:Y:S02]  /*8af0*/  P2R R94, PR, RZ, 0x20 ;  /* 0x00000020ff5e7803 */ /* 0x000fe40000000000 */
[C---:B------:R-:W-:Y:S02]  /*8b00*/  LOP3.LUT P5, RZ, R144.reuse, 0x8, RZ, 0xc0, !PT ;  /* 0x0000000890ff7812 */ /* 0x040fe400078ac0ff */
[----:B------:R-:W-:Y:S02]  /*8b10*/  P2R R92, PR, RZ, 0x8 ;  /* 0x00000008ff5c7803 */ /* 0x000fe40000000000 */
[----:B------:R-:W-:-:S05]  /*8b20*/  LOP3.LUT P3, RZ, R144, 0x1, RZ, 0xc0, !PT ;  /* 0x0000000190ff7812 */ /* 0x000fca000786c0ff */
[----:B------:R-:W0:Y:S01]  /*8b30*/  @P1 LDC R99, c[0x0][0x21c] ;  /* 0x00008700ff631b82 */ /* 0x000e220000000800 */
[----:B------:R-:W-:-:S04]  /*8b40*/  @P1 LEA R110, P0, R190, UR18, 0x1 ;  /* 0x00000012be6e1c11 */ /* 0x000fc8000f8008ff */
[----:B------:R-:W-:Y:S02]  /*8b50*/  @P1 LEA.HI.X R111, R190, UR17, R121, 0x1, P0 ;  /* 0x00000011be6f1c11 */ /* 0x000fe400080f0c79 */
[----:B------:R-:W-:-:S04]  /*8b60*/  @P5 LEA R106, P0, R186, UR18, 0x1 ;  /* 0x00000012ba6a5c11 */ /* 0x000fc8000f8008ff */
[----:B------:R-:W-:Y:S02]  /*8b70*/  @P5 LEA.HI.X R107, R186, UR17, R122, 0x1, P0 ;  /* 0x00000011ba6b5c11 */ /* 0x000fe400080f0c7a */
[----:B------:R-:W-:-:S04]  /*8b80*/  @P6 LEA R100, P0, R182, UR18, 0x1 ;  /* 0x00000012b6646c11 */ /* 0x000fc8000f8008ff */
[----:B------:R-:W-:Y:S02]  /*8b90*/  @P6 LEA.HI.X R101, R182, UR17, R123, 0x1, P0 ;  /* 0x00000011b6656c11 */ /* 0x000fe400080f0c7b */
[----:B------:R-:W-:-:S04]  /*8ba0*/  @P2 LEA R102, P0, R180, UR18, 0x1 ;  /* 0x00000012b4662c11 */ /* 0x000fc8000f8008ff */
[----:B------:R-:W-:Y:S01]  /*8bb0*/  @P2 LEA.HI.X R103, R180, UR17, R124, 0x1, P0 ;  /* 0x00000011b4672c11 */ /* 0x000fe200080f0c7c */
[----:B0-----:R-:W-:Y:S01]  /*8bc0*/  @P1 FMUL R0, R0, R99 ;  /* 0x0000006300001220 */ /* 0x001fe20000400000 */
[----:B------:R-:W-:-:S04]  /*8bd0*/  @P3 LEA R104, P0, R178, UR18, 0x1 ;  /* 0x00000012b2683c11 */ /* 0x000fc8000f8008ff */
[----:B------:R-:W-:Y:S02]  /*8be0*/  @P1 F2FP.F16.F32.PACK_AB R0, RZ, R0 ;  /* 0x00000000ff00123e */ /* 0x000fe400000000ff */
[----:B------:R-:W-:Y:S02]  /*8bf0*/  @P3 LEA.HI.X R105, R178, UR17, R125, 0x1, P0 ;  /* 0x00000011b2693c11 */ /* 0x000fe400080f0c7d */
[----:B------:R-:W-:Y:S02]  /*8c00*/  PRMT R98, R0, 0x7610, R98 ;  /* 0x0000761000627816 */ /* 0x000fe40000000062 */
[----:B------:R-:W0:Y:S03]  /*8c10*/  @P5 LDC R0, c[0x0][0x21c] ;  /* 0x00008700ff005b82 */ /* 0x000e260000000800 */
[----:B------:R1:W-:Y:S01]  /*8c20*/  @P1 STG.E.U16 desc[UR6][R110.64], R98 ;  /* 0x000000626e001986 */ /* 0x0003e2000c101506 */
[----:B------:R-:W-:Y:S01]  /*8c30*/  ISETP.NE.AND P1, PT, R96, RZ, PT ;  /* 0x000000ff6000720c */ /* 0x000fe20003f25270 */
[----:B0-----:R-:W-:-:S05]  /*8c40*/  @P5 FMUL R0, R17, R0 ;  /* 0x0000000011005220 */ /* 0x001fca0000400000 */
[----:B------:R-:W-:-:S04]  /*8c50*/  @P5 F2FP.F16.F32.PACK_AB R0, RZ, R0 ;  /* 0x00000000ff00523e */ /* 0x000fc800000000ff */
        /* <DEDUP_REMOVED lines=9> */
[----:B------:R-:W-:-:S13]  /*8cf0*/  LOP3.LUT P6, RZ, R144, 0x10, RZ, 0xc0, !PT ;  /* 0x0000001090ff7812 */ /* 0x000fda00078cc0ff */
[----:B-1----:R-:W-:-:S04]  /*8d00*/  @P6 LEA R98, P0, R174, UR18, 0x1 ;  /* 0x00000012ae626c11 */ /* 0x002fc8000f8008ff */
[----:B------:R-:W-:Y:S02]  /*8d10*/  @P6 LEA.HI.X R99, R174, UR17, R126, 0x1, P0 ;  /* 0x00000011ae636c11 */ /* 0x000fe400080f0c7e */
[C---:B--2---:R-:W-:Y:S01]  /*8d20*/  @P4 LEA R106, P0, R170.reuse, UR18, 0x1 ;  /* 0x00000012aa6a4c11 */ /* 0x044fe2000f8008ff */
[----:B0-----:R-:W-:Y:S02]  /*8d30*/  @P2 FMUL R0, R49, R0 ;  /* 0x0000000031002220 */ /* 0x001fe40000400000 */
[----:B------:R-:W0:Y:S01]  /*8d40*/  @P3 LDC R49, c[0x0][0x21c] ;  /* 0x00008700ff313b82 */ /* 0x000e220000000800 */
[----:B------:R-:W-:Y:S02]  /*8d50*/  @P4 LEA.HI.X R107, R170, UR17, R127, 0x1, P0 ;  /* 0x00000011aa6b4c11 */ /* 0x000fe400080f0c7f */
[----:B------:R-:W-:Y:S02]  /*8d60*/  @P2 F2FP.F16.F32.PACK_AB R0, RZ, R0 ;  /* 0x00000000ff00223e */ /* 0x000fe400000000ff */
[----:B---3--:R-:W-:-:S02]  /*8d70*/  @P1 LEA R100, P0, R168, UR18, 0x1 ;  /* 0x00000012a8641c11 */ /* 0x008fc4000f8008ff */
[----:B------:R-:W-:Y:S01]  /*8d80*/  PRMT R17, R0, 0x7610, R17 ;  /* 0x0000761000117816 */ /* 0x000fe20000000011 */
[----:B------:R-:W1:Y:S01]  /*8d90*/  @P6 LDC R33, c[0x0][0x21c] ;  /* 0x00008700ff216b82 */ /* 0x000e620000000800 */
[----:B------:R-:W-:-:S03]  /*8da0*/  @P1 LEA.HI.X R101, R168, UR17, R128, 0x1, P0 ;  /* 0x00000011a8651c11 */ /* 0x000fc600080f0c80 */
[----:B------:R2:W-:Y:S01]  /*8db0*/  @P2 STG.E.U16 desc[UR6][R102.64], R17 ;  /* 0x0000001166002986 */ /* 0x0005e2000c101506 */
[----:B------:R-:W-:Y:S01]  /*8dc0*/  LOP3.LUT P2, RZ, R144, 0x20, RZ, 0xc0, !PT ;  /* 0x0000002090ff7812 */ /* 0x000fe2000784c0ff */
[----:B0-----:R-:W-:-:S05]  /*8dd0*/  @P3 FMUL R0, R2, R49 ;  /* 0x0000003102003220 */ /* 0x001fca0000400000 */
[----:B------:R-:W-:-:S04]  /*8de0*/  @P3 F2FP.F16.F32.PACK_AB R0, RZ, R0 ;  /* 0x00000000ff00323e */ /* 0x000fc800000000ff */
[----:B------:R-:W-:Y:S01]  /*8df0*/  PRMT R2, R0, 0x7610, R2 ;  /* 0x0000761000027816 */ /* 0x000fe20000000002 */
[----:B-1----:R-:W-:Y:S02]  /*8e00*/  @P6 FMUL R0, R18, R33 ;  /* 0x0000002112006220 */ /* 0x002fe40000400000 */
[----:B------:R-:W0:Y:S02]  /*8e10*/  @P1 LDC R33, c[0x0][0x21c] ;  /* 0x00008700ff211b82 */ /* 0x000e240000000800 */
[----:B------:R1:W-:Y:S01]  /*8e20*/  @P3 STG.E.U16 desc[UR6][R104.64], R2 ;  /* 0x0000000268003986 */ /* 0x0003e2000c101506 */
[----:B------:R-:W-:Y:S02]  /*8e30*/  @P6 F2FP.F16.F32.PACK_AB R0, RZ, R0 ;  /* 0x00000000ff00623e */ /* 0x000fe400000000ff */
[----:B------:R-:W-:Y:S02]  /*8e40*/  ISETP.NE.AND P3, PT, R92, RZ, PT ;  /* 0x000000ff5c00720c */ /* 0x000fe40003f65270 */
[----:B------:R-:W-:Y:S01]  /*8e50*/  PRMT R18, R0, 0x7610, R18 ;  /* 0x0000761000127816 */ /* 0x000fe20000000012 */
[----:B--2---:R-:W2:Y:S04]  /*8e60*/  @P4 LDC R17, c[0x0][0x21c] ;  /* 0x00008700ff114b82 */ /* 0x004ea80000000800 */
[----:B------:R3:W-:Y:S01]  /*8e70*/  @P6 STG.E.U16 desc[UR6][R98.64], R18 ;  /* 0x0000001262006986 */ /* 0x0007e2000c101506 */
[----:B------:R-:W-:-:S04]  /*8e80*/  LOP3.LUT P6, RZ, R146, 0x1, RZ, 0xc0, !PT ;  /* 0x0000000192ff7812 */ /* 0x000fc800078cc0ff */
[----:B-1----:R-:W-:Y:S02]  /*8e90*/  P2R R2, PR, RZ, 0x40 ;  /* 0x00000040ff027803 */ /* 0x002fe40000000000 */
[----:B------:R-:W-:Y:S01]  /*8ea0*/  LOP3.LUT P6, RZ, R144, 0x2, RZ, 0xc0, !PT ;  /* 0x0000000290ff7812 */ /* 0x000fe200078cc0ff */
[----:B--2---:R-:W-:-:S05]  /*8eb0*/  @P4 FMUL R0, R34, R17 ;  /* 0x0000001122004220 */ /* 0x004fca0000400000 */
[----:B------:R-:W-:-:S04]  /*8ec0*/  @P4 F2FP.F16.F32.PACK_AB R0, RZ, R0 ;  /* 0x00000000ff00423e */ /* 0x000fc800000000ff */
[----:B------:R-:W-:Y:S01]  /*8ed0*/  PRMT R17, R0, 0x7610, R17 ;  /* 0x0000761000117816 */ /* 0x000fe20000000011 */
[----:B0-----:R-:W-:Y:S02]  /*8ee0*/  @P1 FMUL R0, R50, R33 ;  /* 0x0000002132001220 */ /* 0x001fe40000400000 */
[C---:B------:R-:W-:Y:S02]  /*8ef0*/  @P6 LEA R102, P0, R166.reuse, UR18, 0x1 ;  /* 0x00000012a6666c11 */ /* 0x040fe4000f8008ff */
[----:B------:R0:W-:Y:S01]  /*8f00*/  @P4 STG.E.U16 desc[UR6][R106.64], R17 ;  /* 0x000000116a004986 */ /* 0x0001e2000c101506 */
[----:B------:R-:W-:Y:S02]  /*8f10*/  @P1 F2FP.F16.F32.PACK_AB R0, RZ, R0 ;  /* 0x00000000ff00123e */ /* 0x000fe400000000ff */
[----:B------:R-:W-:Y:S02]  /*8f20*/  @P6 LEA.HI.X R103, R166, UR17, R129, 0x1, P0 ;  /* 0x00000011a6676c11 */ /* 0x000fe400080f0c81 */
[----:B---3--:R-:W-:-:S02]  /*8f30*/  PRMT R18, R0, 0x7610, R18 ;  /* 0x0000761000127816 */ /* 0x008fc40000000012 */
[----:B------:R-:W1:Y:S01]  /*8f40*/  @P6 LDC R0, c[0x0][0x21c] ;  /* 0x00008700ff006b82 */ /* 0x000e620000000800 */
[C---:B------:R-:W-:Y:S02]  /*8f50*/  @P2 LEA R104, P0, R162.reuse, UR18, 0x1 ;  /* 0x00000012a2682c11 */ /* 0x040fe4000f8008ff */
[----:B------:R-:W-:Y:S02]  /*8f60*/  @P1 STG.E.U16 desc[UR6][R100.64], R18 ;  /* 0x0000001264001986 */ /* 0x000fe4000c101506 */
[----:B------:R-:W-:Y:S02]  /*8f70*/  @P2 LEA.HI.X R105, R162, UR17, R130, 0x1, P0 ;  /* 0x00000011a2692c11 */ /* 0x000fe400080f0c82 */
[----:B------:R-:W-:-:S04]  /*8f80*/  @P5 LEA R98, P0, R158, UR18, 0x1 ;  /* 0x000000129e625c11 */ /* 0x000fc8000f8008ff */
[----:B------:R-:W-:Y:S02]  /*8f90*/  @P5 LEA.HI.X R99, R158, UR17, R131, 0x1, P0 ;  /* 0x000000119e635c11 */ /* 0x000fe400080f0c83 */
[----:B0-----:R-:W-:Y:S01]  /*8fa0*/  @P3 LEA R106, P0, R156, UR18, 0x1 ;  /* 0x000000129c6a3c11 */ /* 0x001fe2000f8008ff */
[----:B-1----:R-:W-:-:S03]  /*8fb0*/  @P6 FMUL R0, R3, R0 ;  /* 0x0000000003006220 */ /* 0x002fc60000400000 */
[----:B------:R-:W-:Y:S02]  /*8fc0*/  @P3 LEA.HI.X R107, R156, UR17, R132, 0x1, P0 ;  /* 0x000000119c6b3c11 */ /* 0x000fe400080f0c84 */
        /* <DEDUP_REMOVED lines=10> */
[----:B0-----:R-:W-:-:S05]  /*9070*/  @P5 FMUL R0, R35, R0 ;  /* 0x0000000023005220 */ /* 0x001fca0000400000 */
[----:B------:R-:W-:-:S04]  /*9080*/  @P5 F2FP.F16.F32.PACK_AB R0, RZ, R0 ;  /* 0x00000000ff00523e */ /* 0x000fc800000000ff */
[----:B-1----:R-:W-:Y:S02]  /*9090*/  PRMT R3, R0, 0x7610, R3 ;  /* 0x0000761000037816 */ /* 0x002fe40000000003 */
[----:B------:R-:W0:Y:S03]  /*90a0*/  @P3 LDC R0, c[0x0][0x21c] ;  /* 0x00008700ff003b82 */ /* 0x000e260000000800 */
[----:B------:R2:W-:Y:S01]  /*90b0*/  @P5 STG.E.U16 desc[UR6][R98.64], R3 ;  /* 0x0000000362005986 */ /* 0x0005e2000c101506 */
[----:B0-----:R-:W-:-:S05]  /*90c0*/  @P3 FMUL R0, R51, R0 ;  /* 0x0000000033003220 */ /* 0x001fca0000400000 */
[----:B------:R-:W-:-:S05]  /*90d0*/  @P3 F2FP.F16.F32.PACK_AB R0, RZ, R0 ;  /* 0x00000000ff00323e */ /* 0x000fca00000000ff */
[----:B------:R2:W-:Y:S01]  /*90e0*/  @P3 STG.E.U16 desc[UR6][R106.64], R0 ;  /* 0x000000006a003986 */ /* 0x0005e2000c101506 */
[----:B------:R-:W-:Y:S05]  /*90f0*/  @!P6 BRA `(.L_x_56) ;  /* 0x000000000034e947 */ /* 0x000fea0003800000 */
[----:B------:R-:W-:Y:S01]  /*9100*/  ULDC.64 UR8, c[0x0][0x268] ;  /* 0x00009a0000087ab9 */ /* 0x000fe20000000a00 */
[----:B------:R-:W-:Y:S01]  /*9110*/  MOV R18, R90 ;  /* 0x0000005a00127202 */ /* 0x000fe20000000f00 */
[----:B--2---:R-:W-:Y:S01]  /*9120*/  IMAD R0, R115, UR8, RZ ;  /* 0x0000000873007c24 */ /* 0x004fe2000f8e02ff */
[----:B------:R-:W-:-:S03]  /*9130*/  MOV R19, R91 ;  /* 0x0000005b00137202 */ /* 0x000fc60000000f00 */
[C---:B------:R-:W-:Y:S02]  /*9140*/  IMAD R0, R77.reuse, UR9, R0 ;  /* 0x000000094d007c24 */ /* 0x040fe4000f8e0200 */
[----:B------:R-:W-:Y:S01]  /*9150*/  IMAD.WIDE.U32 R18, R77, UR8, R18 ;  /* 0x000000084d127c25 */ /* 0x000fe2000f8e0012 */
[----:B------:R-:W-:-:S04]  /*9160*/  ULDC UR8, c[0x0][0x21c] ;  /* 0x0000870000087ab9 */ /* 0x000fc80000000800 */
[----:B------:R-:W-:Y:S02]  /*9170*/  IADD3 R0, R19, R0, RZ ;  /* 0x0000000013007210 */ /* 0x000fe40007ffe0ff */
[----:B------:R-:W-:-:S04]  /*9180*/  LEA R2, P0, R18, UR18, 0x1 ;  /* 0x0000001212027c11 */ /* 0x000fc8000f8008ff */
[----:B------:R-:W-:Y:S01]  /*9190*/  LEA.HI.X R3, R18, UR17, R0, 0x1, P0 ;  /* 0x0000001112037c11 */ /* 0x000fe200080f0c00 */
[----:B------:R-:W-:-:S05]  /*91a0*/  FMUL R0, R4, UR8 ;  /* 0x0000000804007c20 */ /* 0x000fca0008400000 */
[----:B------:R-:W-:-:S05]  /*91b0*/  F2FP.F16.F32.PACK_AB R0, RZ, R0 ;  /* 0x00000000ff00723e */ /* 0x000fca00000000ff */
[----:B------:R0:W-:Y:S02]  /*91c0*/  STG.E.U16 desc[UR6][R2.64], R0 ;  /* 0x0000000002007986 */ /* 0x0001e4000c101506 */
.L_x_56:
[----:B------:R-:W-:Y:S05]  /*91d0*/  BSYNC B0 ;  /* 0x0000000000007941 */ /* 0x000fea0003800000 */
.L_x_55:
[----:B------:R-:W-:Y:S01]  /*91e0*/  LOP3.LUT P0, RZ, R144, 0x80, RZ, 0xc0, !PT ;  /* 0x0000008090ff7812 */ /* 0x000fe2000780c0ff */
[----:B------:R-:W-:-:S12]  /*91f0*/  BSSY B0, `(.L_x_57) ;  /* 0x000000f000007945 */ /* 0x000fd80003800000 */
[----:B------:R-:W-:Y:S05]  /*9200*/  @!P0 BRA `(.L_x_58) ;  /* 0x0000000000348947 */ /* 0x000fea0003800000 */
[----:B------:R-:W-:Y:S01]  /*9210*/  ULDC.64 UR8, c[0x0][0x268] ;  /* 0x00009a0000087ab9 */ /* 0x000fe20000000a00 */
[----:B------:R-:W-:Y:S01]  /*9220*/  MOV R18, R88 ;  /* 0x0000005800127202 */ /* 0x000fe20000000f00 */
[----:B0-2---:R-:W-:Y:S01]  /*9230*/  IMAD R0, R115, UR8, RZ ;  /* 0x0000000873007c24 */ /* 0x005fe2000f8e02ff */
        /* <DEDUP_REMOVED lines=10> */
.L_x_58:
[----:B------:R-:W-:Y:S05]  /*92e0*/  BSYNC B0 ;  /* 0x0000000000007941 */ /* 0x000fea0003800000 */
.L_x_57:
[----:B------:R-:W-:Y:S01]  /*92f0*/  LOP3.LUT P0, RZ, R144, 0x40, RZ, 0xc0, !PT ;  /* 0x0000004090ff7812 */ /* 0x000fe2000780c0ff */
[----:B------:R-:W-:-:S12]  /*9300*/  BSSY B0, `(.L_x_59) ;  /* 0x000000f000007945 */ /* 0x000fd80003800000 */
[----:B------:R-:W-:Y:S05]  /*9310*/  @!P0 BRA `(.L_x_60) ;  /* 0x0000000000348947 */ /* 0x000fea0003800000 */
[----:B------:R-:W-:Y:S01]  /*9320*/  ULDC.64 UR8, c[0x0][0x268] ;  /* 0x00009a0000087ab9 */ /* 0x000fe20000000a00 */
[----:B------:R-:W-:Y:S01]  /*9330*/  MOV R18, R86 ;  /* 0x0000005600127202 */ /* 0x000fe20000000f00 */
[----:B012---:R-:W-:Y:S01]  /*9340*/  IMAD R0, R115, UR8, RZ ;  /* 0x0000000873007c24 */ /* 0x007fe2000f8e02ff */
        /* <DEDUP_REMOVED lines=10> */
.L_x_60:
[----:B------:R-:W-:Y:S05]  /*93f0*/  BSYNC B0 ;  /* 0x0000000000007941 */ /* 0x000fea0003800000 */
.L_x_59:
[----:B------:R-:W-:Y:S01]  /*9400*/  LOP3.LUT P0, RZ, R146, 0x2, RZ, 0xc0, !PT ;  /* 0x0000000292ff7812 */ /* 0x000fe2000780c0ff */
[----:B------:R-:W-:-:S12]  /*9410*/  BSSY B0, `(.L_x_61) ;  /* 0x000000f000007945 */ /* 0x000fd80003800000 */
[----:B------:R-:W-:Y:S05]  /*9420*/  @!P0 BRA `(.L_x_62) ;  /* 0x0000000000348947 */ /* 0x000fea0003800000 */
[----:B------:R-:W-:Y:S01]  /*9430*/  ULDC.64 UR8, c[0x0][0x268] ;  /* 0x00009a0000087ab9 */ /* 0x000fe20000000a00 */
[----:B------:R-:W-:Y:S01]  /*9440*/  MOV R18, R84 ;  /* 0x0000005400127202 */ /* 0x000fe20000000f00 */
[----:B0123--:R-:W-:Y:S01]  /*9450*/  IMAD R0, R115, UR8, RZ ;  /* 0x0000000873007c24 */ /* 0x00ffe2000f8e02ff */
        /* <DEDUP_REMOVED lines=10> */
.L_x_62:
[----:B------:R-:W-:Y:S05]  /*9500*/  BSYNC B0 ;  /* 0x0000000000007941 */ /* 0x000fea0003800000 */
.L_x_61:
[----:B------:R-:W-:Y:S01]  /*9510*/  LOP3.LUT P0, RZ, R146, 0x4, RZ, 0xc0, !PT ;  /* 0x0000000492ff7812 */ /* 0x000fe2000780c0ff */
[----:B------:R-:W-:-:S12]  /*9520*/  BSSY B0, `(.L_x_63) ;  /* 0x000000f000007945 */ /* 0x000fd80003800000 */
[----:B------:R-:W-:Y:S05]  /*9530*/  @!P0 BRA `(.L_x_64) ;  /* 0x0000000000348947 */ /* 0x000fea0003800000 */
[----:B------:R-:W-:Y:S01]  /*9540*/  ULDC.64 UR8, c[0x0][0x268] ;  /* 0x00009a0000087ab9 */ /* 0x000fe20000000a00 */
[----:B------:R-:W-:Y:S01]  /*9550*/  MOV R18, R90 ;  /* 0x0000005a00127202 */ /* 0x000fe20000000f00 */
[----:B01234-:R-:W-:Y:S01]  /*9560*/  IMAD R3, R109, UR8, RZ ;  /* 0x000000086d037c24 */ /* 0x01ffe2000f8e02ff */
        /* <DEDUP_REMOVED lines=10> */
.L_x_64:
[----:B------:R-:W-:Y:S05]  /*9610*/  BSYNC B0 ;  /* 0x0000000000007941 */ /* 0x000fea0003800000 */
.L_x_63:
        /* <DEDUP_REMOVED lines=16> */
.L_x_66:
[----:B------:R-:W-:Y:S05]  /*9720*/  BSYNC B0 ;  /* 0x0000000000007941 */ /* 0x000fea0003800000 */
.L_x_65:
        /* <DEDUP_REMOVED lines=16> */
.L_x_68:
[----:B------:R-:W-:Y:S05]  /*9830*/  BSYNC B0 ;  /* 0x0000000000007941 */ /* 0x000fea0003800000 */
.L_x_67:
[----:B------:R-:W-:Y:S01]  /*9840*/  LOP3.LUT P0, RZ, R146, 0x8, RZ, 0xc0, !PT ;  /* 0x0000000892ff7812 */ /* 0x000fe2000780c0ff */
[----:B------:R-:W-:-:S12]  /*9850*/  BSSY B0, `(.L_x_69) ;  /* 0x000000f000007945 */ /* 0x000fd80003800000 */
[----:B------:R-:W-:Y:S05]  /*9860*/  @!P0 BRA `(.L_x_70) ;  /* 0x0000000000348947 */ /* 0x000fea0003800000 */
[----:B------:R-:W-:Y:S01]  /*9870*/  ULDC.64 UR8, c[0x0][0x268] ;  /* 0x00009a0000087ab9 */ /* 0x000fe20000000a00 */
[----:B------:R-:W-:Y:S01]  /*9880*/  MOV R4, R84 ;  /* 0x0000005400047202 */ /* 0x000fe20000000f00 */
[----:B------:R-:W-:Y:S01]  /*9890*/  IMAD R109, R109, UR8, RZ ;  /* 0x000000086d6d7c24 */ /* 0x000fe2000f8e02ff */
[----:B------:R-:W-:-:S03]  /*98a0*/  MOV R5, R85 ;  /* 0x0000005500057202 */ /* 0x000fc60000000f00 */
[C---:B01234-:R-:W-:Y:S02]  /*98b0*/  IMAD R0, R76.reuse, UR9, R109 ;  /* 0x000000094c007c24 */ /* 0x05ffe4000f8e026d */
        /* <DEDUP_REMOVED lines=8> */
.L_x_70:
[----:B------:R-:W-:Y:S05]  /*9940*/  BSYNC B0 ;  /* 0x0000000000007941 */ /* 0x000fea0003800000 */
.L_x_69:
        /* <DEDUP_REMOVED lines=16> */
.L_x_72:
[----:B------:R-:W-:Y:S05]  /*9a50*/  BSYNC B0 ;  /* 0x0000000000007941 */ /* 0x000fea0003800000 */
.L_x_71:
        /* <DEDUP_REMOVED lines=16> */
.L_x_74:
[----:B------:R-:W-:Y:S05]  /*9b60*/  BSYNC B0 ;  /* 0x0000000000007941 */ /* 0x000fea0003800000 */
.L_x_73:
        /* <DEDUP_REMOVED lines=16> */
.L_x_76:
[----:B------:R-:W-:Y:S05]  /*9c70*/  BSYNC B0 ;  /* 0x0000000000007941 */ /* 0x000fea0003800000 */
.L_x_75:
        /* <DEDUP_REMOVED lines=16> */
.L_x_78:
[----:B------:R-:W-:Y:S05]  /*9d80*/  BSYNC B0 ;  /* 0x0000000000007941 */ /* 0x000fea0003800000 */
.L_x_77:
        /* <DEDUP_REMOVED lines=16> */
.L_x_80:
[----:B------:R-:W-:Y:S05]  /*9e90*/  BSYNC B0 ;  /* 0x0000000000007941 */ /* 0x000fea0003800000 */
.L_x_79:
        /* <DEDUP_REMOVED lines=16> */
.L_x_82:
[----:B------:R-:W-:Y:S05]  /*9fa0*/  BSYNC B0 ;  /* 0x0000000000007941 */ /* 0x000fea0003800000 */
.L_x_81:
        /* <DEDUP_REMOVED lines=16> */
.L_x_84:
[----:B------:R-:W-:Y:S05]  /*a0b0*/  BSYNC B0 ;  /* 0x0000000000007941 */ /* 0x000fea0003800000 */
.L_x_83:
        /* <DEDUP_REMOVED lines=16> */
.L_x_86:
[----:B------:R-:W-:Y:S05]  /*a1c0*/  BSYNC B0 ;  /* 0x0000000000007941 */ /* 0x000fea0003800000 */
.L_x_85:
        /* <DEDUP_REMOVED lines=16> */
.L_x_88:
[----:B------:R-:W-:Y:S05]  /*a2d0*/  BSYNC B0 ;  /* 0x0000000000007941 */ /* 0x000fea0003800000 */
.L_x_87:
        /* <DEDUP_REMOVED lines=16> */
.L_x_90:
[----:B------:R-:W-:Y:S05]  /*a3e0*/  BSYNC B0 ;  /* 0x0000000000007941 */ /* 0x000fea0003800000 */
.L_x_89:
        /* <DEDUP_REMOVED lines=16> */
.L_x_92:
[----:B------:R-:W-:Y:S05]  /*a4f0*/  BSYNC B0 ;  /* 0x0000000000007941 */ /* 0x000fea0003800000 */
.L_x_91:
        /* <DEDUP_REMOVED lines=16> */
.L_x_94:
[----:B------:R-:W-:Y:S05]  /*a600*/  BSYNC B0 ;  /* 0x0000000000007941 */ /* 0x000fea0003800000 */
.L_x_93:
        /* <DEDUP_REMOVED lines=16> */
.L_x_96:
[----:B------:R-:W-:Y:S05]  /*a710*/  BSYNC B0 ;  /* 0x0000000000007941 */ /* 0x000fea0003800000 */
.L_x_95:
        /* <DEDUP_REMOVED lines=16> */
.L_x_98:
[----:B------:R-:W-:Y:S05]  /*a820*/  BSYNC B0 ;  /* 0x0000000000007941 */ /* 0x000fea0003800000 */
.L_x_97:
        /* <DEDUP_REMOVED lines=16> */
.L_x_100:
[----:B------:R-:W-:Y:S05]  /*a930*/  BSYNC B0 ;  /* 0x0000000000007941 */ /* 0x000fea0003800000 */
.L_x_99:
        /* <DEDUP_REMOVED lines=16> */
.L_x_102:
[----:B------:R-:W-:Y:S05]  /*aa40*/  BSYNC B0 ;  /* 0x0000000000007941 */ /* 0x000fea0003800000 */
.L_x_101:
        /* <DEDUP_REMOVED lines=16> */
.L_x_104:
[----:B------:R-:W-:Y:S05]  /*ab50*/  BSYNC B0 ;  /* 0x0000000000007941 */ /* 0x000fea0003800000 */
.L_x_103:
        /* <DEDUP_REMOVED lines=16> */
.L_x_106:
[----:B------:R-:W-:Y:S05]  /*ac60*/  BSYNC B0 ;  /* 0x0000000000007941 */ /* 0x000fea0003800000 */
.L_x_105:
        /* <DEDUP_REMOVED lines=16> */
.L_x_108:
[----:B------:R-:W-:Y:S05]  /*ad70*/  BSYNC B0 ;  /* 0x0000000000007941 */ /* 0x000fea0003800000 */
.L_x_107:
        /* <DEDUP_REMOVED lines=16> */
.L_x_110:
[----:B------:R-:W-:Y:S05]  /*ae80*/  BSYNC B0 ;  /* 0x0000000000007941 */ /* 0x000fea0003800000 */
.L_x_109:
        /* <DEDUP_REMOVED lines=16> */
.L_x_112:
[----:B------:R-:W-:Y:S05]  /*af90*/  BSYNC B0 ;  /* 0x0000000000007941 */ /* 0x000fea0003800000 */
.L_x_111:
        /* <DEDUP_REMOVED lines=16> */
.L_x_114:
[----:B------:R-:W-:Y:S05]  /*b0a0*/  BSYNC B0 ;  /* 0x0000000000007941 */ /* 0x000fea0003800000 */
.L_x_113:
        /* <DEDUP_REMOVED lines=16> */
.L_x_116:
[----:B------:R-:W-:Y:S05]  /*b1b0*/  BSYNC B0 ;  /* 0x0000000000007941 */ /* 0x000fea0003800000 */
.L_x_115:
        /* <DEDUP_REMOVED lines=16> */
.L_x_118:
[----:B------:R-:W-:Y:S05]  /*b2c0*/  BSYNC B0 ;  /* 0x0000000000007941 */ /* 0x000fea0003800000 */
.L_x_117:
        /* <DEDUP_REMOVED lines=16> */
.L_x_120:
[----:B------:R-:W-:Y:S05]  /*b3d0*/  BSYNC B0 ;  /* 0x0000000000007941 */ /* 0x000fea0003800000 */
.L_x_119:
        /* <DEDUP_REMOVED lines=16> */
.L_x_122:
[----:B------:R-:W-:Y:S05]  /*b4e0*/  BSYNC B0 ;  /* 0x0000000000007941 */ /* 0x000fea0003800000 */
.L_x_121:
        /* <DEDUP_REMOVED lines=16> */
.L_x_124:
[----:B------:R-:W-:Y:S05]  /*b5f0*/  BSYNC B0 ;  /* 0x0000000000007941 */ /* 0x000fea0003800000 */
.L_x_123:
        /* <DEDUP_REMOVED lines=16> */
.L_x_126:
[----:B------:R-:W-:Y:S05]  /*b700*/  BSYNC B0 ;  /* 0x0000000000007941 */ /* 0x000fea0003800000 */
.L_x_125:
        /* <DEDUP_REMOVED lines=16> */
.L_x_128:
[----:B------:R-:W-:Y:S05]  /*b810*/  BSYNC B0 ;  /* 0x0000000000007941 */ /* 0x000fea0003800000 */
.L_x_127:
        /* <DEDUP_REMOVED lines=16> */
.L_x_130:
[----:B------:R-:W-:Y:S05]  /*b920*/  BSYNC B0 ;  /* 0x0000000000007941 */ /* 0x000fea0003800000 */
.L_x_129:
        /* <DEDUP_REMOVED lines=16> */
.L_x_132:
[----:B------:R-:W-:Y:S05]  /*ba30*/  BSYNC B0 ;  /* 0x0000000000007941 */ /* 0x000fea0003800000 */
.L_x_131:
        /* <DEDUP_REMOVED lines=16> */
.L_x_134:
[----:B------:R-:W-:Y:S05]  /*bb40*/  BSYNC B0 ;  /* 0x0000000000007941 */ /* 0x000fea0003800000 */
.L_x_133:
        /* <DEDUP_REMOVED lines=16> */
.L_x_136:
[----:B------:R-:W-:Y:S05]  /*bc50*/  BSYNC B0 ;  /* 0x0000000000007941 */ /* 0x000fea0003800000 */
.L_x_135:
        /* <DEDUP_REMOVED lines=16> */
.L_x_138:
[----:B------:R-:W-:Y:S05]  /*bd60*/  BSYNC B0 ;  /* 0x0000000000007941 */ /* 0x000fea0003800000 */
.L_x_137:
        /* <DEDUP_REMOVED lines=16> */
.L_x_140:
[----:B------:R-:W-:Y:S05]  /*be70*/  BSYNC B0 ;  /* 0x0000000000007941 */ /* 0x000fea0003800000 */
.L_x_139:
        /* <DEDUP_REMOVED lines=16> */
.L_x_142:
[----:B------:R-:W-:Y:S05]  /*bf80*/  BSYNC B0 ;  /* 0x0000000000007941 */ /* 0x000fea0003800000 */
.L_x_141:
        /* <DEDUP_REMOVED lines=16> */
.L_x_144:
[----:B------:R-:W-:Y:S05]  /*c090*/  BSYNC B0 ;  /* 0x0000000000007941 */ /* 0x000fea0003800000 */
.L_x_143:
        /* <DEDUP_REMOVED lines=16> */
.L_x_146:
[----:B------:R-:W-:Y:S05]  /*c1a0*/  BSYNC B0 ;  /* 0x0000000000007941 */ /* 0x000fea0003800000 */
.L_x_145:
[----:B------:R-:W-:Y:S01]  /*c1b0*/  LOP3.LUT P0, RZ, R144, 0x10000000, RZ, 0xc0, !PT ;  /* 0x1000000090ff7812 */ /* 0x000fe2000780c0ff */
[----:B------:R-:W-:-:S12]  /*c1c0*/  BSSY B0, `(.L_x_147) ;  /* 0x000000f000007945 */ /* 0x000fd80003800000 */
[----:B------:R-:W-:Y:S05]  /*c1d0*/  @!P0 BRA `(.L_x_148) ;  /* 0x0000000000348947 */ /* 0x000fea0003800000 */
[----:B------:R-:W-:Y:S01]  /*c1e0*/  ULDC.64 UR8, c[0x0][0x268] ;  /* 0x00009a0000087ab9 */ /* 0x000fe20000000a00 */
[----:B------:R-:W-:Y:S01]  /*c1f0*/  MOV R4, R86 ;  /* 0x0000005600047202 */ /* 0x000fe20000000f00 */
[----:B01234-:R-:W-:Y:S01]  /*c200*/  IMAD R3, R145, UR8, RZ ;  /* 0x0000000891037c24 */ /* 0x01ffe2000f8e02ff */
[----:B------:R-:W-:Y:S01]  /*c210*/  MOV R5, R87 ;  /* 0x0000005700057202 */ /* 0x000fe20000000f00 */
[----:B------:R-:W-:Y:S02]  /*c220*/  ULDC UR10, c[0x0][0x21c] ;  /* 0x00008700000a7ab9 */ /* 0x000fe40000000800 */
[C---:B------:R-:W-:Y:S02]  /*c230*/  IMAD R2, R66.reuse, UR9, R3 ;  /* 0x0000000942027c24 */ /* 0x040fe4000f8e0203 */
[----:B------:R-:W-:Y:S01]  /*c240*/  FMUL R0, R47, UR10 ;  /* 0x0000000a2f007c20 */ /* 0x000fe20008400000 */
[----:B------:R-:W-:-:S04]  /*c250*/  IMAD.WIDE.U32 R4, R66, UR8, R4 ;  /* 0x0000000842047c25 */ /* 0x000fc8000f8e0004 */
[----:B------:R-:W-:Y:S02]  /*c260*/  F2FP.F16.F32.PACK_AB R0, RZ, R0 ;  /* 0x00000000ff00723e */ /* 0x000fe400000000ff */
[----:B------:R-:W-:Y:S02]  /*c270*/  LEA R6, P0, R4, UR18, 0x1 ;  /* 0x0000001204067c11 */ /* 0x000fe4000f8008ff */
[----:B------:R-:W-:-:S04]  /*c280*/  IADD3 R2, R2, R5, RZ ;  /* 0x0000000502027210 */ /* 0x000fc80007ffe0ff */
[----:B------:R-:W-:-:S05]  /*c290*/  LEA.HI.X R7, R4, UR17, R2, 0x1, P0 ;  /* 0x0000001104077c11 */ /* 0x000fca00080f0c02 */
[----:B------:R0:W-:Y:S02]  /*c2a0*/  STG.E.U16 desc[UR6][R6.64], R0 ;  /* 0x0000000006007986 */ /* 0x0001e4000c101506 */
.L_x_148:
[----:B------:R-:W-:Y:S05]  /*c2b0*/  BSYNC B0 ;  /* 0x0000000000007941 */ /* 0x000fea0003800000 */
.L_x_147:
        /* <DEDUP_REMOVED lines=16> */
.L_x_150:
[----:B------:R-:W-:Y:S05]  /*c3c0*/  BSYNC B0 ;  /* 0x0000000000007941 */ /* 0x000fea0003800000 */
.L_x_149:
        /* <DEDUP_REMOVED lines=16> */
.L_x_152:
[----:B------:R-:W-:Y:S05]  /*c4d0*/  BSYNC B0 ;  /* 0x0000000000007941 */ /* 0x000fea0003800000 */
.L_x_151:
        /* <DEDUP_REMOVED lines=16> */
.L_x_154:
[----:B------:R-:W-:Y:S05]  /*c5e0*/  BSYNC B0 ;  /* 0x0000000000007941 */ /* 0x000fea0003800000 */
.L_x_153:
        /* <DEDUP_REMOVED lines=16> */
.L_x_156:
[----:B------:R-:W-:Y:S05]  /*c6f0*/  BSYNC B0 ;  /* 0x0000000000007941 */ /* 0x000fea0003800000 */
.L_x_155:
[----:B------:R-:W-:-:S13]  /*c700*/  LOP3.LUT P0, RZ, R146, 0x4000000, RZ, 0xc0, !PT ;  /* 0x0400000092ff7812 */ /* 0x000fda000780c0ff */
        /* <DEDUP_REMOVED lines=14> */
.L_x_54:
[----:B------:R-:W-:Y:S05]  /*c7f0*/  BSYNC B1 ;  /* 0x0000000000017941 */ /* 0x000fea0003800000 */
.L_x_2:
[----:B01234-:R-:W0:Y:S01]  /*c800*/  LDC.64 R2, c[0x0][0x288] ;  /* 0x0000a200ff027b82 */ /* 0x01fe220000000a00 */
[----:B------:R-:W-:Y:S01]  /*c810*/  ULDC UR20, c[0x0][0x14] ;  /* 0x0000050000147ab9 */ /* 0x000fe20000000800 */
[----:B------:R-:W-:Y:S01]  /*c820*/  ULDC.64 UR8, c[0x0][0x278] ;  /* 0x00009e0000087ab9 */ /* 0x000fe20000000a00 */
[----:B------:R-:W-:Y:S01]  /*c830*/  UIADD3 UR19, UR20, UR19, URZ ;  /* 0x0000001314137290 */ /* 0x000fe2000fffe03f */
[----:B------:R-:W-:Y:S01]  /*c840*/  LOP3.LUT P3, RZ, R146, 0x40, RZ, 0xc0, !PT ;  /* 0x0000004092ff7812 */ /* 0x000fe2000786c0ff */
[----:B------:R-:W-:Y:S01]  /*c850*/  UIMAD.WIDE.U32 UR22, UR20, UR8, URZ ;  /* 0x00000008141672a5 */ /* 0x000fe2000f8e003f */
[----:B------:R-:W-:Y:S02]  /*c860*/  ULDC.64 UR10, c[0x0][0x280] ;  /* 0x0000a000000a7ab9 */ /* 0x000fe40000000a00 */
[----:B------:R-:W1:Y:S01]  /*c870*/  LDC R0, c[0x0][0x274] ;  /* 0x00009d00ff007b82 */ /* 0x000e620000000800 */
[----:B------:R-:W-:Y:S02]  /*c880*/  UIMAD UR21, UR20, UR9, UR23 ;  /* 0x00000009141572a4 */ /* 0x000fe4000f8e0217 */
[----:B------:R-:W-:Y:S01]  /*c890*/  UIMAD.WIDE.U32 UR24, UR20, UR10, URZ ;  /* 0x0000000a141872a5 */ /* 0x000fe2000f8e003f */
[----:B------:R-:W-:Y:S01]  /*c8a0*/  ULDC.64 UR8, c[0x0][0x290] ;  /* 0x0000a40000087ab9 */ /* 0x000fe20000000a00 */
[----:B------:R-:W-:-:S02]  /*c8b0*/  ULEA UR14, UP2, UR22, UR14, 0x1 ;  /* 0x0000000e160e7291 */ /* 0x000fc4000f84083f */
[----:B------:R-:W-:Y:S02]  /*c8c0*/  UIMAD.WIDE.U32 UR26, UR20, UR8, URZ ;  /* 0x00000008141a72a5 */ /* 0x000fe4000f8e003f */
[----:B------:R-:W-:Y:S02]  /*c8d0*/  UIMAD UR11, UR20, UR11, UR25 ;  /* 0x0000000b140b72a4 */ /* 0x000fe4000f8e0219 */
[----:B------:R-:W-:Y:S02]  /*c8e0*/  UIMAD UR9, UR20, UR9, UR27 ;  /* 0x00000009140972a4 */ /* 0x000fe4000f8e021b */
[----:B------:R-:W-:Y:S01]  /*c8f0*/  ULEA UR16, UP1, UR24, UR16, 0x1 ;  /* 0x0000001018107291 */ /* 0x000fe2000f82083f */
[----:B0-----:R-:W-:Y:S01]  /*c900*/  IMAD.WIDE.U32 R4, R2, UR20, RZ ;  /* 0x0000001402047c25 */ /* 0x001fe2000f8e00ff */
[----:B------:R-:W-:Y:S02]  /*c910*/  ULEA UR18, UP0, UR26, UR18, 0x1 ;  /* 0x000000121a127291 */ /* 0x000fe4000f80083f */
[----:B------:R-:W-:Y:S01]  /*c920*/  ULEA.HI.X UR13, UR22, UR13, UR21, 0x1, UP2 ;  /* 0x0000000d160d7291 */ /* 0x000fe200090f0c15 */
[----:B------:R-:W-:Y:S01]  /*c930*/  IMAD R3, R3, UR20, R5 ;  /* 0x0000001403037c24 */ /* 0x000fe2000f8e0205 */
[----:B------:R-:W-:Y:S01]  /*c940*/  ULEA.HI.X UR15, UR24, UR15, UR11, 0x1, UP1 ;  /* 0x0000000f180f7291 */ /* 0x000fe200088f0c0b */
[----:B------:R-:W-:Y:S01]  /*c950*/  IMAD.SHL.U32 R5, R4, 0x2, RZ ;  /* 0x0000000204057824 */ /* 0x000fe200078e00ff */
[----:B------:R-:W-:Y:S01]  /*c960*/  ULEA.HI.X UR17, UR26, UR17, UR9, 0x1, UP0 ;  /* 0x000000111a117291 */ /* 0x000fe200080f0c09 */
[----:B-1----:R-:W-:-:S02]  /*c970*/  ISETP.LE.AND P2, PT, R0, UR19, PT ;  /* 0x0000001300007c0c */ /* 0x002fc4000bf43270 */
[----:B------:R-:W-:Y:S02]  /*c980*/  SHF.L.U64.HI R2, R4, 0x1, R3 ;  /* 0x0000000104027819 */ /* 0x000fe40000010203 */
[-C--:B------:R-:W-:Y:S02]  /*c990*/  IADD3 R140, P0, R140, R5.reuse, RZ ;  /* 0x000000058c8c7210 */ /* 0x080fe40007f1e0ff */
[----:B------:R-:W-:Y:S02]  /*c9a0*/  IADD3 R5, P1, R142, R5, RZ ;  /* 0x000000058e057210 */ /* 0x000fe40007f3e0ff */
[----:B------:R-:W-:Y:S01]  /*c9b0*/  SEL R140, R140, RZ, P3 ;  /* 0x000000ff8c8c7207 */ /* 0x000fe20001800000 */
[--C-:B------:R-:W-:Y:S01]  /*c9c0*/  IMAD.X R139, R139, 0x1, R2.reuse, P0 ;  /* 0x000000018b8b7824 */ /* 0x100fe200000e0602 */
[----:B------:R-:W-:Y:S01]  /*c9d0*/  SEL R142, R142, R5, !P3 ;  /* 0x000000058e8e7207 */ /* 0x000fe20005800000 */
[----:B------:R-:W-:-:S03]  /*c9e0*/  IMAD.X R0, R141, 0x1, R2, P1 ;  /* 0x000000018d007824 */ /* 0x000fc600008e0602 */
[----:B------:R-:W-:Y:S02]  /*c9f0*/  SEL R139, R139, RZ, P3 ;  /* 0x000000ff8b8b7207 */ /* 0x000fe40001800000 */
[----:B------:R-:W-:Y:S01]  /*ca00*/  SEL R141, R141, R0, !P3 ;  /* 0x000000008d8d7207 */ /* 0x000fe20005800000 */
[----:B------:R-:W-:Y:S06]  /*ca10*/  @P2 BRA `(.L_x_157) ;  /* 0x0000000000042947 */ /* 0x000fec0003800000 */
[----:B------:R-:W-:Y:S05]  /*ca20*/  BRA `(.L_x_158) ;  /* 0xffffff4000107947 */ /* 0x000fea000383ffff */
.L_x_157:
[----:B------:R-:W-:Y:S05]  /*ca30*/  EXIT ;  /* 0x000000000000794d */ /* 0x000fea0003800000 */
.L_x_159:
[----:B------:R-:W-:-:S00]  /*ca40*/  BRA `(.L_x_159) ;  /* 0xfffffffc00fc7947 */ /* 0x000fc0000383ffff */
[----:B------:R-:W-:-:S00]  /*ca50*/  NOP ;  /* 0x0000000000007918 */ /* 0x000fc00000000000 */
        /* <DEDUP_REMOVED lines=10> */
.L_x_3489:


//--------------------- .text._ZN7cutlass9reference6device6kernel11GemmComplexINS_6half_tENS_6layout8RowMajorES4_S6_S4_NS5_11ColumnMajorEffS4_NS_16NumericConverterIS4_fLNS_15FloatRoundStyleE2EEENS_12multiply_addIfffEELi4ELi4EEEvNS_4gemm9GemmCoordET5_NS_9TensorRefIT_T0_EENS_16ComplexTransformENSG_IT1_T2_EESK_SF_NSG_IT3_T4_EENSG_IT7_SP_EET6_illll --------------------------
	.section	.text._ZN7cutlass9reference6device6kernel11GemmComplexINS_6half_tENS_6layout8RowMajorES4_S6_S4_NS5_11ColumnMajorEffS4_NS_16NumericConverterIS4_fLNS_15FloatRoundStyleE2EEENS_12multiply_addIfffEELi4ELi4EEEvNS_4gemm9GemmCoordET5_NS_9TensorRefIT_T0_EENS_16ComplexTransformENSG_IT1_T2_EESK_SF_NSG_IT3_T4_EENSG_IT7_SP_EET6_illll,"ax",@progbits
	.align	128
        .global         _ZN7cutlass9reference6device6kernel11GemmComplexINS_6half_tENS_6layout8RowMajorES4_S6_S4_NS5_11ColumnMajorEffS4_NS_16NumericConverterIS4_fLNS_15FloatRoundStyleE2EEENS_12multiply_addIfffEELi4ELi4EEEvNS_4gemm9GemmCoordET5_NS_9TensorRefIT_T0_EENS_16ComplexTransformENSG_IT1_T2_EESK_SF_NSG_IT3_T4_EENSG_IT7_SP_EET6_illll
        .type           _ZN7cutlass9reference6device6kernel11GemmComplexINS_6half_tENS_6layout8RowMajorES4_S6_S4_NS5_11ColumnMajorEffS4_NS_16NumericConverterIS4_fLNS_15FloatRoundStyleE2EEENS_12multiply_addIfffEELi4ELi4EEEvNS_4gemm9GemmCoordET5_NS_9TensorRefIT_T0_EENS_16ComplexTransformENSG_IT1_T2_EESK_SF_NSG_IT3_T4_EENSG_IT7_SP_EET6_illll,@function
        .size           _ZN7cutlass9reference6device6kernel11GemmComplexINS_6half_tENS_6layout8RowMajorES4_S6_S4_NS5_11ColumnMajorEffS4_NS_16NumericConverterIS4_fLNS_15FloatRoundStyleE2EEENS_12multiply_addIfffEELi4ELi4EEEvNS_4gemm9GemmCoordET5_NS_9TensorRefIT_T0_EENS_16ComplexTransformENSG_IT1_T2_EESK_SF_NSG_IT3_T4_EENSG_IT7_SP_EET6_illll,(.L_x_3490 - _ZN7cutlass9reference6device6kernel11GemmComplexINS_6half_tENS_6layout8RowMajorES4_S6_S4_NS5_11ColumnMajorEffS4_NS_16NumericConverterIS4_fLNS_15FloatRoundStyleE2EEENS_12multiply_addIfffEELi4ELi4EEEvNS_4gemm9GemmCoordET5_NS_9TensorRefIT_T0_EENS_16ComplexTransformENSG_IT1_T2_EESK_SF_NSG_IT3_T4_EENSG_IT7_SP_EET6_illll)
        .other          _ZN7cutlass9reference6device6kernel11GemmComplexINS_6half_tENS_6layout8RowMajorES4_S6_S4_NS5_11ColumnMajorEffS4_NS_16NumericConverterIS4_fLNS_15FloatRoundStyleE2EEENS_12multiply_addIfffEELi4ELi4EEEvNS_4gemm9GemmCoordET5_NS_9TensorRefIT_T0_EENS_16ComplexTransformENSG_IT1_T2_EESK_SF_NSG_IT3_T4_EENSG_IT7_SP_EET6_illll,@"STO_CUDA_ENTRY STV_DEFAULT"
_ZN7cutlass9reference6device6kernel11GemmComplexINS_6half_tENS_6layout8RowMajorES4_S6_S4_NS5_11ColumnMajorEffS4_NS_16NumericConverterIS4_fLNS_15FloatRoundStyleE2EEENS_12multiply_addIfffEELi4ELi4EEEvNS_4gemm9GemmCoordET5_NS_9TensorRefIT_T0_EENS_16ComplexTransformENSG_IT1_T2_EESK_SF_NSG_IT3_T4_EENSG_IT7_SP_EET6_illll:
.text._ZN7cutlass9reference6device6kernel11GemmComplexINS_6half_tENS_6layout8RowMajorES4_S6_S4_NS5_11ColumnMajorEffS4_NS_16NumericConverterIS4_fLNS_15FloatRoundStyleE2EEENS_12multiply_addIfffEELi4ELi4EEEvNS_4gemm9GemmCoordET5_NS_9TensorRefIT_T0_EENS_16ComplexTransformENSG_IT1_T2_EESK_SF_NSG_IT3_T4_EENSG_IT7_SP_EET6_illll:
[----:B------:R-:W-:Y:S08]  /*0000*/  LDC R1, c[0x0][0x28] ;  /* 0x00000a00ff017b82 */ /* 0x000ff00000000800 */
[----:B------:R-:W0:Y:S01]  /*0010*/  S2UR UR32, SR_CTAID.Z ;  /* 0x00000000002079c3 */ /* 0x000e220000002700 */
[----:B------:R-:W-:Y:S01]  /*0020*/  ULDC.64 UR8, c[0x0][0x278] ;  /* 0x00009e0000087ab9 */ /* 0x000fe20000000a00 */
[----:B------:R-:W-:Y:S01]  /*0030*/  ULDC.64 UR12, c[0x0][0x220] ;  /* 0x00008800000c7ab9 */ /* 0x000fe20000000a00 */
[----:B------:R-:W-:Y:S01]  /*0040*/  ULDC.64 UR4, c[0x0][0x280] ;  /* 0x0000a00000047ab9 */ /* 0x000fe20000000a00 */
[----:B------:R-:W-:Y:S01]  /*0050*/  ULDC.64 UR18, c[0x0][0x290] ;  /* 0x0000a40000127ab9 */ /* 0x000fe20000000a00 */
[----:B------:R-:W-:Y:S01]  /*0060*/  ULDC.64 UR6, c[0x0][0x238] ;  /* 0x00008e0000067ab9 */ /* 0x000fe20000000a00 */
[----:B------:R-:W-:-:S02]  /*0070*/  ULDC.64 UR30, c[0x0][0x260] ;  /* 0x00009800001e7ab9 */ /* 0x000fc40000000a00 */
[----:B------:R-:W1:Y:S01]  /*0080*/  LDC R0, c[0x0][0x274] ;  /* 0x00009d00ff007b82 */ /* 0x000e620000000800 */
[----:B0-----:R-:W-:Y:S02]  /*0090*/  UIMAD.WIDE.U32 UR22, UR32, UR8, URZ ;  /* 0x00000008201672a5 */ /* 0x001fe4000f8e003f */
[----:B------:R-:W-:Y:S02]  /*00a0*/  USHF.R.S32.HI UR10, URZ, 0x1f, UR32 ;  /* 0x0000001f3f0a7899 */ /* 0x000fe40008011420 */
[----:B------:R-:W-:Y:S02]  /*00b0*/  ULEA UR27, UP2, UR22, UR12, 0x1 ;  /* 0x0000000c161b7291 */ /* 0x000fe4000f84083f */
[----:B------:R-:W-:Y:S02]  /*00c0*/  UIMAD UR11, UR10, UR8, URZ ;  /* 0x000000080a0b72a4 */ /* 0x000fe4000f8e023f */
[----:B------:R-:W-:Y:S01]  /*00d0*/  UIMAD UR12, UR10, UR4, URZ ;  /* 0x000000040a0c72a4 */ /* 0x000fe2000f8e023f */
[----:B-1----:R-:W-:Y:S01]  /*00e0*/  ISETP.LE.AND P0, PT, R0, UR32, PT ;  /* 0x0000002000007c0c */ /* 0x002fe2000bf03270 */
[----:B------:R-:W-:-:S02]  /*00f0*/  UIMAD UR14, UR10, UR18, URZ ;  /* 0x000000120a0e72a4 */ /* 0x000fc4000f8e023f */
[----:B------:R-:W-:Y:S02]  /*0100*/  UIMAD.WIDE.U32 UR20, UR32, UR4, URZ ;  /* 0x00000004201472a5 */ /* 0x000fe4000f8e003f */
[----:B------:R-:W-:Y:S02]  /*0110*/  UIMAD.WIDE.U32 UR16, UR32, UR18, URZ ;  /* 0x00000012201072a5 */ /* 0x000fe4000f8e003f */
[----:B------:R-:W-:Y:S02]  /*0120*/  UIMAD UR11, UR32, UR9, UR11 ;  /* 0x00000009200b72a4 */ /* 0x000fe4000f8e020b */
[----:B------:R-:W-:Y:S02]  /*0130*/  UIMAD UR12, UR32, UR5, UR12 ;  /* 0x00000005200c72a4 */ /* 0x000fe4000f8e020c */
[----:B------:R-:W-:Y:S02]  /*0140*/  UIMAD UR14, UR32, UR19, UR14 ;  /* 0x00000013200e72a4 */ /* 0x000fe4000f8e020e */
[----:B------:R-:W-:-:S02]  /*0150*/  ULEA UR6, UP1, UR20, UR6, 0x1 ;  /* 0x0000000614067291 */ /* 0x000fc4000f82083f */
[----:B------:R-:W-:Y:S02]  /*0160*/  ULEA UR30, UP0, UR16, UR30, 0x1 ;  /* 0x0000001e101e7291 */ /* 0x000fe4000f80083f */
[----:B------:R-:W-:Y:S02]  /*0170*/  UIADD3 UR11, UR23, UR11, URZ ;  /* 0x0000000b170b7290 */ /* 0x000fe4000fffe03f */
[----:B------:R-:W-:Y:S02]  /*0180*/  UIADD3 UR12, UR21, UR12, URZ ;  /* 0x0000000c150c7290 */ /* 0x000fe4000fffe03f */
[----:B------:R-:W-:Y:S02]  /*0190*/  UIADD3 UR17, UR17, UR14, URZ ;  /* 0x0000000e11117290 */ /* 0x000fe4000fffe03f */
[----:B------:R-:W-:Y:S02]  /*01a0*/  ULEA.HI.X UR14, UR22, UR13, UR11, 0x1, UP2 ;  /* 0x0000000d160e7291 */ /* 0x000fe400090f0c0b */
[----:B------:R-:W-:-:S02]  /*01b0*/  ULEA.HI.X UR15, UR20, UR7, UR12, 0x1, UP1 ;  /* 0x00000007140f7291 */ /* 0x000fc400088f0c0c */
[----:B------:R-:W-:Y:S01]  /*01c0*/  ULEA.HI.X UR16, UR16, UR31, UR17, 0x1, UP0 ;  /* 0x0000001f10107291 */ /* 0x000fe200080f0c11 */
[----:B------:R-:W-:Y:S11]  /*01d0*/  @P0 EXIT ;  /* 0x000000000000094d */ /* 0x000ff60003800000 */
[----:B------:R-:W0:Y:S01]  /*01e0*/  LDC R2, c[0x0][RZ] ;  /* 0x00000000ff027b82 */ /* 0x000e220000000800 */
[----:B------:R-:W0:Y:S01]  /*01f0*/  S2R R5, SR_TID.X ;  /* 0x0000000000057919 */ /* 0x000e220000002100 */
[----:B------:R-:W-:Y:S01]  /*0200*/  ULDC.64 UR20, c[0x0][0x240] ;  /* 0x0000900000147ab9 */ /* 0x000fe20000000a00 */
[----:B------:R-:W-:Y:S01]  /*0210*/  ULDC UR26, c[0x0][0x270] ;  /* 0x00009c00001a7ab9 */ /* 0x000fe20000000800 */
[----:B------:R-:W-:Y:S01]  /*0220*/  USHF.L.U64.HI UR21, UR20, 0x1, UR21 ;  /* 0x0000000114157899 */ /* 0x000fe20008010215 */
[----:B------:R-:W1:Y:S01]  /*0230*/  S2R R3, SR_TID.Y ;  /* 0x0000000000037919 */ /* 0x000e620000002200 */
[----:B------:R-:W-:Y:S02]  /*0240*/  USHF.L.U32 UR22, UR20, 0x1, URZ ;  /* 0x0000000114167899 */ /* 0x000fe4000800063f */
[----:B------:R-:W1:Y:S01]  /*0250*/  LDC R0, c[0x0][0x4] ;  /* 0x00000100ff007b82 */ /* 0x000e620000000800 */
[----:B------:R-:W-:Y:S02]  /*0260*/  ULDC UR7, c[0x0][0x14] ;  /* 0x0000050000077ab9 */ /* 0x000fe40000000800 */
[----:B------:R-:W-:-:S02]  /*0270*/  UIMAD.WIDE.U32 UR38, UR7, UR8, URZ ;  /* 0x00000008072672a5 */ /* 0x000fc4000f8e003f */
[----:B------:R-:W-:Y:S02]  /*0280*/  UIMAD.WIDE.U32 UR36, UR7, UR4, URZ ;  /* 0x00000004072472a5 */ /* 0x000fe4000f8e003f */
[----:B------:R-:W-:Y:S01]  /*0290*/  UIMAD UR17, UR7, UR9, UR39 ;  /* 0x00000009071172a4 */ /* 0x000fe2000f8e0227 */
[----:B------:R-:W0:Y:S01]  /*02a0*/  S2UR UR9, SR_CTAID.X ;  /* 0x00000000000979c3 */ /* 0x000e220000002500 */
[----:B------:R-:W-:Y:S02]  /*02b0*/  UIMAD.WIDE.U32 UR34, UR7, UR18, URZ ;  /* 0x00000012072272a5 */ /* 0x000fe4000f8e003f */
[----:B------:R-:W-:Y:S02]  /*02c0*/  UIMAD UR18, UR7, UR5, UR37 ;  /* 0x00000005071272a4 */ /* 0x000fe4000f8e0225 */
[----:B------:R-:W-:Y:S01]  /*02d0*/  UIMAD UR19, UR7, UR19, UR35 ;  /* 0x00000013071372a4 */ /* 0x000fe2000f8e0223 */
[----:B------:R-:W-:Y:S02]  /*02e0*/  ULDC.64 UR4, c[0x0][0x288] ;  /* 0x0000a20000047ab9 */ /* 0x000fe40000000a00 */
[----:B------:R-:W1:Y:S01]  /*02f0*/  S2UR UR8, SR_CTAID.Y ;  /* 0x00000000000879c3 */ /* 0x000e620000002600 */
[----:B------:R-:W-:-:S02]  /*0300*/  UIMAD UR10, UR10, UR4, URZ ;  /* 0x000000040a0a72a4 */ /* 0x000fc4000f8e023f */
[----:B------:R-:W-:Y:S02]  /*0310*/  UIMAD.WIDE.U32 UR12, UR32, UR4, URZ ;  /* 0x00000004200c72a5 */ /* 0x000fe4000f8e003f */
[----:B------:R-:W-:Y:S02]  /*0320*/  UIMAD UR10, UR32, UR5, UR10 ;  /* 0x00000005200a72a4 */ /* 0x000fe4000f8e020a */
[----:B------:R-:W-:Y:S02]  /*0330*/  UIMAD.WIDE.U32 UR28, UR7, UR4, URZ ;  /* 0x00000004071c72a5 */ /* 0x000fe4000f8e003f */
[----:B------:R-:W-:Y:S02]  /*0340*/  UIADD3 UR10, UR13, UR10, URZ ;  /* 0x0000000a0d0a7290 */ /* 0x000fe4000fffe03f */
[----:B------:R-:W-:Y:S02]  /*0350*/  UIMAD UR20, UR7, UR5, UR29 ;  /* 0x00000005071472a4 */ /* 0x000fe4000f8e021d */
[----:B------:R-:W-:Y:S01]  /*0360*/  USHF.L.U64.HI UR10, UR12, 0x1, UR10 ;  /* 0x000000010c0a7899 */ /* 0x000fe2000801020a */
[----:B------:R-:W-:Y:S01]  /*0370*/  ULDC.64 UR4, c[0x0][0x250] ;  /* 0x0000940000047ab9 */ /* 0x000fe20000000a00 */
[----:B0-----:R-:W-:Y:S01]  /*0380*/  IMAD R2, R2, UR9, R5 ;  /* 0x0000000902027c24 */ /* 0x001fe2000f8e0205 */
[----:B------:R-:W-:Y:S01]  /*0390*/  ULEA UR24, UP0, UR12, UR4, 0x1 ;  /* 0x000000040c187291 */ /* 0x000fe2000f80083f */
[----:B------:R-:W-:-:S02]  /*03a0*/  UMOV UR29, UR6 ;  /* 0x00000006001d7c82 */ /* 0x000fc40008000000 */
[----:B------:R-:W-:Y:S01]  /*03b0*/  ULDC.64 UR12, c[0x0][0x210] ;  /* 0x00008400000c7ab9 */ /* 0x000fe20000000a00 */
[----:B------:R-:W-:Y:S01]  /*03c0*/  SHF.L.U32 R94, R2, 0x2, RZ ;  /* 0x00000002025e7819 */ /* 0x000fe200000006ff */
[----:B------:R-:W-:Y:S01]  /*03d0*/  UIADD3.X UR23, UR10, UR5, URZ, UP0, !UPT ;  /* 0x000000050a177290 */ /* 0x000fe200087fe43f */
[----:B-1----:R-:W-:Y:S02]  /*03e0*/  IMAD R0, R0, UR8, R3 ;  /* 0x0000000800007c24 */ /* 0x002fe4000f8e0203 */
[C---:B------:R-:W-:Y:S01]  /*03f0*/  ISETP.GE.AND P0, PT, R94.reuse, UR12, PT ;  /* 0x0000000c5e007c0c */ /* 0x040fe2000bf06270 */
[C---:B------:R-:W-:Y:S01]  /*0400*/  VIADD R86, R94.reuse, 0x3 ;  /* 0x000000035e567836 */ /* 0x040fe20000000000 */
[----:B------:R-:W-:Y:S01]  /*0410*/  IADD3 R114, R94, 0x1, RZ ;  /* 0x000000015e727810 */ /* 0x000fe20007ffe0ff */
[----:B------:R-:W-:Y:S01]  /*0420*/  IMAD.SHL.U32 R2, R0, 0x4, RZ ;  /* 0x0000000400027824 */ /* 0x000fe200078e00ff */
[----:B------:R-:W-:Y:S01]  /*0430*/  IADD3 R88, R94, 0x2, RZ ;  /* 0x000000025e587810 */ /* 0x000fe20007ffe0ff */
[----:B------:R-:W-:Y:S01]  /*0440*/  ULDC.64 UR10, c[0x0][0x268] ;  /* 0x00009a00000a7ab9 */ /* 0x000fe20000000a00 */
[----:B------:R-:W-:Y:S01]  /*0450*/  ISETP.GE.AND P3, PT, R114, UR12, PT ;  /* 0x0000000c72007c0c */ /* 0x000fe2000bf66270 */
[C---:B------:R-:W-:Y:S01]  /*0460*/  VIADD R0, R2.reuse, 0x1 ;  /* 0x0000000102007836 */ /* 0x040fe20000000000 */
[C---:B------:R-:W-:Y:S01]  /*0470*/  ISETP.LT.AND P1, PT, R2.reuse, UR13, !P0 ;  /* 0x0000000d02007c0c */ /* 0x040fe2000c721270 */
[C---:B------:R-:W-:Y:S01]  /*0480*/  VIADD R90, R2.reuse, 0x3 ;  /* 0x00000003025a7836 */ /* 0x040fe20000000000 */
[----:B------:R-:W-:Y:S01]  /*0490*/  IADD3 R102, R2, 0x2, RZ ;  /* 0x0000000202667810 */ /* 0x000fe20007ffe0ff */
[----:B------:R-:W-:Y:S01]  /*04a0*/  ULDC.64 UR6, c[0x0][0x228] ;  /* 0x00008a0000067ab9 */ /* 0x000fe20000000a00 */
[----:B------:R-:W-:Y:S01]  /*04b0*/  P2R R3, PR, RZ, 0x2 ;  /* 0x00000002ff037803 */ /* 0x000fe20000000000 */
[----:B------:R-:W-:Y:S01]  /*04c0*/  ULDC.64 UR8, c[0x0][0x258] ;  /* 0x0000960000087ab9 */ /* 0x000fe20000000a00 */
[----:B------:R-:W-:Y:S01]  /*04d0*/  ISETP.LT.AND P5, PT, R0, UR13, !P0 ;  /* 0x0000000d00007c0c */ /* 0x000fe2000c7a1270 */
[----:B------:R-:W-:Y:S01]  /*04e0*/  IMAD.WIDE.U32 R84, R86, UR6, RZ ;  /* 0x0000000656547c25 */ /* 0x000fe2000f8e00ff */
[----:B------:R-:W-:Y:S01]  /*04f0*/  ISETP.LT.AND P1, PT, R102, UR13, !P0 ;  /* 0x0000000d66007c0c */ /* 0x000fe2000c721270 */
[----:B------:R-:W-:Y:S01]  /*0500*/  UISETP.NE.U32.AND UP1, UPT, UR4, URZ, UPT ;  /* 0x0000003f0400728c */ /* 0x000fe2000bf25070 */
[----:B------:R-:W-:Y:S01]  /*0510*/  ISETP.LT.AND P0, PT, R90, UR13, !P0 ;  /* 0x0000000d5a007c0c */ /* 0x000fe2000c701270 */
[----:B------:R-:W-:Y:S01]  /*0520*/  IMAD.WIDE.U32 R80, R114, UR6, RZ ;  /* 0x0000000672507c25 */ /* 0x000fe2000f8e00ff */
[----:B------:R-:W-:Y:S01]  /*0530*/  P2R R47, PR, RZ, 0x2 ;  /* 0x00000002ff2f7803 */ /* 0x000fe20000000000 */
[----:B------:R-:W-:Y:S01]  /*0540*/  UISETP.NE.AND.EX UP1, UPT, UR5, URZ, UPT, UP1 ;  /* 0x0000003f0500728c */ /* 0x000fe2000bf25310 */
[----:B------:R-:W-:Y:S01]  /*0550*/  P2R R43, PR, RZ, 0x1 ;  /* 0x00000001ff2b7803 */ /* 0x000fe20000000000 */
[----:B------:R-:W-:Y:S01]  /*0560*/  IMAD.WIDE.U32 R78, R94, UR6, RZ ;  /* 0x000000065e4e7c25 */ /* 0x000fe2000f8e00ff */
[----:B------:R-:W-:Y:S01]  /*0570*/  ISETP.LT.AND P1, PT, R90, UR13, !P3 ;  /* 0x0000000d5a007c0c */ /* 0x000fe2000df21270 */
[----:B------:R-:W-:Y:S01]  /*0580*/  USEL UR25, UR24, UR4, UP1 ;  /* 0x0000000418197287 */ /* 0x000fe20008800000 */
[C---:B------:R-:W-:Y:S01]  /*0590*/  ISETP.GE.AND P0, PT, R88.reuse, UR12, PT ;  /* 0x0000000c58007c0c */ /* 0x040fe2000bf06270 */
[----:B------:R-:W-:Y:S01]  /*05a0*/  IMAD.WIDE.U32 R82, R88, UR6, RZ ;  /* 0x0000000658527c25 */ /* 0x000fe2000f8e00ff */
[----:B------:R-:W-:Y:S01]  /*05b0*/  P2R R42, PR, RZ, 0x2 ;  /* 0x00000002ff2a7803 */ /* 0x000fe20000000000 */
[----:B------:R-:W-:Y:S01]  /*05c0*/  USEL UR31, UR23, UR5, UP1 ;  /* 0x00000005171f7287 */ /* 0x000fe20008800000 */
[----:B------:R-:W-:Y:S01]  /*05d0*/  ISETP.LT.AND P4, PT, R102, UR13, !P3 ;  /* 0x0000000d66007c0c */ /* 0x000fe2000df81270 */
[----:B------:R-:W-:Y:S01]  /*05e0*/  IMAD.WIDE R134, R2, 0x2, RZ ;  /* 0x0000000202867825 */ /* 0x000fe200078e02ff */
[----:B------:R-:W-:Y:S01]  /*05f0*/  ISETP.LT.AND P1, PT, R0, UR13, !P0 ;  /* 0x0000000d00007c0c */ /* 0x000fe2000c721270 */
[----:B------:R-:W-:Y:S01]  /*0600*/  ULDC.64 UR4, c[0x0][0x208] ;  /* 0x0000820000047ab9 */ /* 0x000fe20000000a00 */
[----:B------:R-:W-:Y:S01]  /*0610*/  ISETP.LT.AND P2, PT, R2, UR13, !P3 ;  /* 0x0000000d02007c0c */ /* 0x000fe2000df41270 */
[C---:B------:R-:W-:Y:S01]  /*0620*/  IMAD.WIDE R136, R0.reuse, 0x2, RZ ;  /* 0x0000000200887825 */ /* 0x040fe200078e02ff */
[----:B------:R-:W-:Y:S01]  /*0630*/  ISETP.LT.AND P6, PT, R0, UR13, !P3 ;  /* 0x0000000d00007c0c */ /* 0x000fe2000dfc1270 */
[----:B------:R-:W-:Y:S01]  /*0640*/  USEL UR24, UR24, URZ, UP1 ;  /* 0x0000003f18187287 */ /* 0x000fe20008800000 */
[----:B------:R-:W-:Y:S01]  /*0650*/  P2R R46, PR, RZ, 0x10 ;  /* 0x00000010ff2e7803 */ /* 0x000fe20000000000 */
[----:B------:R-:W-:Y:S01]  /*0660*/  USHF.L.U64.HI UR17, UR38, 0x1, UR17 ;  /* 0x0000000126117899 */ /* 0x000fe20008010211 */
[----:B------:R-:W-:Y:S01]  /*0670*/  P2R R49, PR, RZ, 0x2 ;  /* 0x00000002ff317803 */ /* 0x000fe20000000000 */
[----:B------:R-:W-:Y:S01]  /*0680*/  USHF.L.U64.HI UR18, UR36, 0x1, UR18 ;  /* 0x0000000124127899 */ /* 0x000fe20008010212 */
[----:B------:R-:W-:Y:S01]  /*0690*/  ISETP.LT.AND P3, PT, R2, UR13, !P0 ;  /* 0x0000000d02007c0c */ /* 0x000fe2000c761270 */
[----:B------:R-:W-:Y:S01]  /*06a0*/  USHF.L.U64.HI UR20, UR28, 0x1, UR20 ;  /* 0x000000011c147899 */ /* 0x000fe20008010214 */
[----:B------:R-:W-:Y:S01]  /*06b0*/  ISETP.LT.AND P4, PT, R102, UR13, !P0 ;  /* 0x0000000d66007c0c */ /* 0x000fe2000c781270 */
[----:B------:R-:W-:Y:S01]  /*06c0*/  USHF.L.U64.HI UR19, UR34, 0x1, UR19 ;  /* 0x0000000122137899 */ /* 0x000fe20008010213 */
[----:B------:R-:W-:Y:S01]  /*06d0*/  ISETP.LT.AND P1, PT, R90, UR13, !P0 ;  /* 0x0000000d5a007c0c */ /* 0x000fe2000c721270 */
[----:B------:R-:W-:Y:S01]  /*06e0*/  USEL UR23, UR23, URZ, UP1 ;  /* 0x0000003f17177287 */ /* 0x000fe20008800000 */
[----:B------:R-:W-:-:S02]  /*06f0*/  ISETP.GE.AND P0, PT, R86, UR12, PT ;  /* 0x0000000c56007c0c */ /* 0x000fc4000bf06270 */
[----:B------:R-:W-:Y:S02]  /*0700*/  SHF.R.S32.HI R87, RZ, 0x1f, R86 ;  /* 0x0000001fff577819 */ /* 0x000fe40000011456 */
[----:B------:R-:W-:Y:S02]  /*0710*/  SHF.R.S32.HI R71, RZ, 0x1f, R2 ;  /* 0x0000001fff477819 */ /* 0x000fe40000011402 */
[----:B------:R-:W-:Y:S01]  /*0720*/  SHF.R.S32.HI R115, RZ, 0x1f, R114 ;  /* 0x0000001fff737819 */ /* 0x000fe20000011472 */
[----:B------:R-:W-:Y:S01]  /*0730*/  IMAD R7, R87, UR6, RZ ;  /* 0x0000000657077c24 */ /* 0x000fe2000f8e02ff */
[----:B------:R-:W-:Y:S01]  /*0740*/  P2R R41, PR, RZ, 0x2 ;  /* 0x00000002ff297803 */ /* 0x000fe20000000000 */
[----:B------:R-:W-:Y:S01]  /*0750*/  IMAD R53, R71, UR10, RZ ;  /* 0x0000000a47357c24 */ /* 0x000fe2000f8e02ff */
[----:B------:R-:W-:Y:S01]  /*0760*/  ISETP.LT.AND P1, PT, R0, UR13, !P0 ;  /* 0x0000000d00007c0c */ /* 0x000fe2000c721270 */
[----:B------:R-:W-:Y:S01]  /*0770*/  IMAD R5, R115, UR6, RZ ;  /* 0x0000000673057c24 */ /* 0x000fe2000f8e02ff */
[----:B------:R-:W-:Y:S01]  /*0780*/  SHF.R.S32.HI R95, RZ, 0x1f, R94 ;  /* 0x0000001fff5f7819 */ /* 0x000fe2000001145e */
[----:B------:R-:W-:Y:S01]  /*0790*/  IMAD R71, R71, UR8, RZ ;  /* 0x0000000847477c24 */ /* 0x000fe2000f8e02ff */
[----:B------:R-:W-:Y:S01]  /*07a0*/  SHF.R.S32.HI R89, RZ, 0x1f, R88 ;  /* 0x0000001fff597819 */ /* 0x000fe20000011458 */
[----:B------:R-:W-:Y:S01]  /*07b0*/  IMAD R7, R86, UR7, R7 ;  /* 0x0000000756077c24 */ /* 0x000fe2000f8e0207 */
[----:B------:R-:W-:Y:S01]  /*07c0*/  SHF.R.S32.HI R73, RZ, 0x1f, R0 ;  /* 0x0000001fff497819 */ /* 0x000fe20000011400 */
[----:B------:R-:W-:Y:S01]  /*07d0*/  IMAD R69, R95, UR6, RZ ;  /* 0x000000065f457c24 */ /* 0x000fe2000f8e02ff */
[----:B------:R-:W-:Y:S01]  /*07e0*/  SHF.R.S32.HI R75, RZ, 0x1f, R102 ;  /* 0x0000001fff4b7819 */ /* 0x000fe20000011466 */
[----:B------:R-:W-:Y:S01]  /*07f0*/  IMAD R67, R89, UR6, RZ ;  /* 0x0000000659437c24 */ /* 0x000fe2000f8e02ff */
[----:B------:R-:W-:Y:S01]  /*0800*/  SHF.R.S32.HI R77, RZ, 0x1f, R90 ;  /* 0x0000001fff4d7819 */ /* 0x000fe2000001145a */
[----:B------:R-:W-:Y:S01]  /*0810*/  IMAD R57, R73, UR10, RZ ;  /* 0x0000000a49397c24 */ /* 0x000fe2000f8e02ff */
[----:B------:R-:W-:Y:S01]  /*0820*/  P2R R48, PR, RZ, 0x2 ;  /* 0x00000002ff307803 */ /* 0x000fe20000000000 */
[----:B------:R-:W-:Y:S01]  /*0830*/  IMAD R61, R75, UR10, RZ ;  /* 0x0000000a4b3d7c24 */ /* 0x000fe2000f8e02ff */
[----:B------:R-:W-:Y:S01]  /*0840*/  ISETP.LT.AND P1, PT, R102, UR13, !P0 ;  /* 0x0000000d66007c0c */ /* 0x000fe2000c721270 */
[----:B------:R-:W-:Y:S01]  /*0850*/  IMAD R65, R77, UR10, RZ ;  /* 0x0000000a4d417c24 */ /* 0x000fe2000f8e02ff */
[----:B------:R-:W-:Y:S01]  /*0860*/  P2R R45, PR, RZ, 0x10 ;  /* 0x00000010ff2d7803 */ /* 0x000fe20000000000 */
[----:B------:R-:W-:Y:S01]  /*0870*/  IMAD R5, R114, UR7, R5 ;  /* 0x0000000772057c24 */ /* 0x000fe2000f8e0205 */
[C---:B------:R-:W-:Y:S01]  /*0880*/  ISETP.LT.AND P4, PT, R2.reuse, UR13, !P0 ;  /* 0x0000000d02007c0c */ /* 0x040fe2000c781270 */
[----:B------:R-:W-:Y:S01]  /*0890*/  IMAD.WIDE.U32 R130, R2, UR8, R94 ;  /* 0x0000000802827c25 */ /* 0x000fe2000f8e005e */
[----:B------:R-:W-:Y:S01]  /*08a0*/  P2R R44, PR, RZ, 0x2 ;  /* 0x00000002ff2c7803 */ /* 0x000fe20000000000 */
[----:B------:R-:W-:Y:S01]  /*08b0*/  USHF.L.U32 UR6, UR28, 0x1, URZ ;  /* 0x000000011c067899 */ /* 0x000fe2000800063f */
[----:B------:R-:W-:Y:S01]  /*08c0*/  ISETP.NE.AND P1, PT, R3, RZ, PT ;  /* 0x000000ff0300720c */ /* 0x000fe20003f25270 */
[----:B------:R-:W-:Y:S01]  /*08d0*/  IMAD R75, R75, UR8, RZ ;  /* 0x000000084b4b7c24 */ /* 0x000fe2000f8e02ff */
[----:B------:R-:W-:Y:S01]  /*08e0*/  ISETP.LT.AND P0, PT, R90, UR13, !P0 ;  /* 0x0000000d5a007c0c */ /* 0x000fe2000c701270 */
[----:B------:R-:W-:-:S02]  /*08f0*/  IMAD R71, R2, UR9, R71 ;  /* 0x0000000902477c24 */ /* 0x000fc4000f8e0247 */
[----:B------:R-:W-:Y:S01]  /*0900*/  IMAD R77, R77, UR8, RZ ;  /* 0x000000084d4d7c24 */ /* 0x000fe2000f8e02ff */
[----:B------:R-:W-:Y:S01]  /*0910*/  P2R R40, PR, RZ, 0x1 ;  /* 0x00000001ff287803 */ /* 0x000fe20000000000 */
[----:B------:R-:W-:Y:S01]  /*0920*/  IMAD R73, R73, UR8, RZ ;  /* 0x0000000849497c24 */ /* 0x000fe2000f8e02ff */
[----:B------:R-:W-:Y:S01]  /*0930*/  IADD3 R3, R131, R71, RZ ;  /* 0x0000004783037210 */ /* 0x000fe20007ffe0ff */
[----:B------:R-:W-:Y:S02]  /*0940*/  IMAD R69, R94, UR7, R69 ;  /* 0x000000075e457c24 */ /* 0x000fe4000f8e0245 */
[----:B------:R-:W-:Y:S01]  /*0950*/  IMAD R67, R88, UR7, R67 ;  /* 0x0000000758437c24 */ /* 0x000fe2000f8e0243 */
[----:B------:R-:W-:Y:S01]  /*0960*/  SHF.L.U64.HI R70, R130, 0x1, R3 ;  /* 0x0000000182467819 */ /* 0x000fe20000010203 */
[--C-:B------:R-:W-:Y:S01]  /*0970*/  IMAD.WIDE.U32 R132, R2, UR10, R94.reuse ;  /* 0x0000000a02847c25 */ /* 0x100fe2000f8e005e */
[----:B------:R-:W-:Y:S02]  /*0980*/  IADD3 R69, R79, R69, RZ ;  /* 0x000000454f457210 */ /* 0x000fe40007ffe0ff */
[----:B------:R-:W-:Y:S01]  /*0990*/  IADD3 R67, R83, R67, RZ ;  /* 0x0000004353437210 */ /* 0x000fe20007ffe0ff */
[----:B------:R-:W-:Y:S01]  /*09a0*/  IMAD.WIDE.U32 R120, R0, UR10, R94 ;  /* 0x0000000a00787c25 */ /* 0x000fe2000f8e005e */
[----:B------:R-:W-:-:S02]  /*09b0*/  SHF.L.U64.HI R69, R78, 0x1, R69 ;  /* 0x000000014e457819 */ /* 0x000fc40000010245 */
[----:B------:R-:W-:Y:S01]  /*09c0*/  SHF.L.U64.HI R67, R82, 0x1, R67 ;  /* 0x0000000152437819 */ /* 0x000fe20000010243 */
[----:B------:R-:W-:-:S04]  /*09d0*/  IMAD.WIDE.U32 R108, R102, UR10, R94 ;  /* 0x0000000a666c7c25 */ /* 0x000fc8000f8e005e */
        /* <DEDUP_REMOVED lines=9> */
[----:B------:R-:W-:Y:S02]  /*0a70*/  IMAD.IADD R7, R85, 0x1, R7 ;  /* 0x0000000155077824 */ /* 0x000fe400078e0207 */
[----:B------:R-:W-:-:S03]  /*0a80*/  IMAD.WIDE.U32 R88, R90, UR10, R88 ;  /* 0x0000000a5a587c25 */ /* 0x000fc6000f8e0058 */
[----:B------:R-:W-:Y:S01]  /*0a90*/  SHF.L.U64.HI R66, R84, 0x1, R7 ;  /* 0x0000000154427819 */ /* 0x000fe20000010207 */
[----:B------:R-:W-:-:S04]  /*0aa0*/  IMAD.WIDE.U32 R86, R90, UR10, R86 ;  /* 0x0000000a5a567c25 */ /* 0x000fc8000f8e0056 */
[----:B------:R-:W-:-:S04]  /*0ab0*/  IMAD.WIDE.U32 R104, R102, UR10, R114 ;  /* 0x0000000a66687c25 */ /* 0x000fc8000f8e0072 */
[----:B------:R-:W-:-:S04]  /*0ac0*/  IMAD.WIDE.U32 R92, R90, UR10, R114 ;  /* 0x0000000a5a5c7c25 */ /* 0x000fc8000f8e0072 */
[----:B------:R-:W-:Y:S02]  /*0ad0*/  IMAD R61, R102, UR11, R61 ;  /* 0x0000000b663d7c24 */ /* 0x000fe4000f8e023d */
[C---:B------:R-:W-:Y:S02]  /*0ae0*/  IMAD R65, R90.reuse, UR11, R65 ;  /* 0x0000000b5a417c24 */ /* 0x040fe4000f8e0241 */
[----:B------:R-:W-:Y:S01]  /*0af0*/  IMAD.WIDE.U32 R94, R90, UR8, R94 ;  /* 0x000000085a5e7c25 */ /* 0x000fe2000f8e005e */
[----:B------:R-:W-:Y:S02]  /*0b00*/  IADD3 R58, R109, R61, RZ ;  /* 0x0000003d6d3a7210 */ /* 0x000fe40007ffe0ff */
[----:B------:R-:W-:Y:S01]  /*0b10*/  IADD3 R60, R61, R101, RZ ;  /* 0x000000653d3c7210 */ /* 0x000fe20007ffe0ff */
[----:B------:R-:W-:Y:S01]  /*0b20*/  IMAD R75, R102, UR9, R75 ;  /* 0x00000009664b7c24 */ /* 0x000fe2000f8e024b */
[----:B------:R-:W-:Y:S01]  /*0b30*/  IADD3 R62, R97, R65, RZ ;  /* 0x00000041613e7210 */ /* 0x000fe20007ffe0ff */
[----:B------:R-:W-:Y:S01]  /*0b40*/  IMAD R77, R90, UR9, R77 ;  /* 0x000000095a4d7c24 */ /* 0x000fe2000f8e024d */
[----:B------:R-:W-:Y:S01]  /*0b50*/  IADD3 R64, R65, R89, RZ ;  /* 0x0000005941407210 */ /* 0x000fe20007ffe0ff */
[----:B------:R-:W-:-:S02]  /*0b60*/  IMAD R73, R0, UR9, R73 ;  /* 0x0000000900497c24 */ /* 0x000fc4000f8e0249 */
[----:B------:R-:W-:Y:S02]  /*0b70*/  IMAD.IADD R5, R81, 0x1, R5 ;  /* 0x0000000151057824 */ /* 0x000fe400078e0205 */
[----:B------:R-:W-:Y:S01]  /*0b80*/  IMAD.WIDE.U32 R128, R2, UR10, R114 ;  /* 0x0000000a02807c25 */ /* 0x000fe2000f8e0072 */
[----:B------:R-:W-:Y:S02]  /*0b90*/  IADD3 R7, R119, R73, RZ ;  /* 0x0000004977077210 */ /* 0x000fe40007ffe0ff */
[----:B------:R-:W-:Y:S01]  /*0ba0*/  SHF.L.U64.HI R68, R80, 0x1, R5 ;  /* 0x0000000150447819 */ /* 0x000fe20000010205 */
[----:B------:R-:W-:Y:S01]  /*0bb0*/  IMAD.WIDE.U32 R116, R0, UR10, R114 ;  /* 0x0000000a00747c25 */ /* 0x000fe2000f8e0072 */
[----:B------:R-:W-:Y:S02]  /*0bc0*/  IADD3 R5, R107, R75, RZ ;  /* 0x0000004b6b057210 */ /* 0x000fe40007ffe0ff */
[----:B------:R-:W-:Y:S01]  /*0bd0*/  SHF.L.U64.HI R72, R118, 0x1, R7 ;  /* 0x0000000176487819 */ /* 0x000fe20000010207 */
[----:B------:R-:W-:Y:S01]  /*0be0*/  IMAD.WIDE.U32 R102, R102, UR8, R114 ;  /* 0x0000000866667c25 */ /* 0x000fe2000f8e0072 */
[----:B------:R-:W-:-:S03]  /*0bf0*/  SHF.L.U64.HI R74, R106, 0x1, R5 ;  /* 0x000000016a4a7819 */ /* 0x000fc60000010205 */
[----:B------:R-:W-:Y:S01]  /*0c00*/  IMAD.WIDE.U32 R90, R90, UR8, R114 ;  /* 0x000000085a5a7c25 */ /* 0x000fe2000f8e0072 */
[----:B------:R-:W-:-:S03]  /*0c10*/  IADD3 R75, R75, R103, RZ ;  /* 0x000000674b4b7210 */ /* 0x000fc60007ffe0ff */
[----:B------:R-:W-:Y:S01]  /*0c20*/  IMAD.WIDE.U32 R126, R2, UR8, R114 ;  /* 0x00000008027e7c25 */ /* 0x000fe2000f8e0072 */
[----:B------:R-:W-:-:S03]  /*0c30*/  SHF.L.U64.HI R75, R102, 0x1, R75 ;  /* 0x00000001664b7819 */ /* 0x000fc6000001024b */
[----:B------:R-:W-:-:S04]  /*0c40*/  IMAD.WIDE.U32 R114, R0, UR8, R114 ;  /* 0x0000000800727c25 */ /* 0x000fc8000f8e0072 */
[----:B------:R-:W-:Y:S02]  /*0c50*/  IMAD R53, R2, UR11, R53 ;  /* 0x0000000b02357c24 */ /* 0x000fe4000f8e0235 */
[----:B------:R-:W-:Y:S02]  /*0c60*/  IMAD R57, R0, UR11, R57 ;  /* 0x0000000b00397c24 */ /* 0x000fe4000f8e0239 */
[----:B------:R-:W-:Y:S01]  /*0c70*/  IMAD.IADD R71, R71, 0x1, R127 ;  /* 0x0000000147477824 */ /* 0x000fe200078e027f */
[----:B------:R-:W-:Y:S01]  /*0c80*/  IADD3 R50, R133, R53, RZ ;  /* 0x0000003585327210 */ /* 0x000fe20007ffe0ff */
[----:B------:R-:W-:Y:S01]  /*0c90*/  IMAD.IADD R73, R73, 0x1, R115 ;  /* 0x0000000149497824 */ /* 0x000fe200078e0273 */
[----:B------:R-:W-:Y:S01]  /*0ca0*/  IADD3 R52, R53, R125, RZ ;  /* 0x0000007d35347210 */ /* 0x000fe20007ffe0ff */
[----:B------:R-:W-:Y:S01]  /*0cb0*/  IMAD.IADD R3, R95, 0x1, R77 ;  /* 0x000000015f037824 */ /* 0x000fe200078e024d */
[----:B------:R-:W-:Y:S01]  /*0cc0*/  IADD3 R77, R77, R91, RZ ;  /* 0x0000005b4d4d7210 */ /* 0x000fe20007ffe0ff */
[----:B------:R-:W-:Y:S01]  /*0cd0*/  IMAD.IADD R51, R53, 0x1, R129 ;  /* 0x0000000135337824 */ /* 0x000fe200078e0281 */
[----:B------:R-:W-:Y:S01]  /*0ce0*/  IADD3 R54, R121, R57, RZ ;  /* 0x0000003979367210 */ /* 0x000fe20007ffe0ff */
[C---:B------:R-:W-:Y:S01]  /*0cf0*/  IMAD.IADD R55, R57.reuse, 0x1, R117 ;  /* 0x0000000139377824 */ /* 0x040fe200078e0275 */
[----:B------:R-:W-:Y:S01]  /*0d00*/  IADD3 R56, R57, R113, RZ ;  /* 0x0000007139387210 */ /* 0x000fe20007ffe0ff */
[----:B------:R-:W-:Y:S01]  /*0d10*/  IMAD.IADD R59, R61, 0x1, R105 ;  /* 0x000000013d3b7824 */ /* 0x000fe200078e0269 */
[----:B------:R-:W-:Y:S01]  /*0d20*/  SHF.L.U64.HI R71, R126, 0x1, R71 ;  /* 0x000000017e477819 */ /* 0x000fe20000010247 */
[C---:B------:R-:W-:Y:S01]  /*0d30*/  IMAD.IADD R63, R65.reuse, 0x1, R93 ;  /* 0x00000001413f7824 */ /* 0x040fe200078e025d */
[----:B------:R-:W-:Y:S01]  /*0d40*/  IADD3 R65, R65, R87, RZ ;  /* 0x0000005741417210 */ /* 0x000fe20007ffe0ff */
[----:B------:R-:W-:Y:S01]  /*0d50*/  IMAD.IADD R53, R53, 0x1, R123 ;  /* 0x0000000135357824 */ /* 0x000fe200078e027b */
[----:B------:R-:W-:Y:S01]  /*0d60*/  SHF.L.U64.HI R73, R114, 0x1, R73 ;  /* 0x0000000172497819 */ /* 0x000fe20000010249 */
[----:B------:R-:W-:Y:S01]  /*0d70*/  IMAD.IADD R57, R57, 0x1, R111 ;  /* 0x0000000139397824 */ /* 0x000fe200078e026f */
[----:B------:R-:W-:Y:S01]  /*0d80*/  SHF.L.U64.HI R76, R94, 0x1, R3 ;  /* 0x000000015e4c7819 */ /* 0x000fe20000010203 */
[----:B------:R-:W-:Y:S01]  /*0d90*/  IMAD.IADD R61, R61, 0x1, R99 ;  /* 0x000000013d3d7824 */ /* 0x000fe200078e0263 */
[----:B------:R-:W-:-:S07]  /*0da0*/  SHF.L.U64.HI R77, R90, 0x1, R77 ;  /* 0x000000015a4d7819 */ /* 0x000fce000001024d */
.L_x_168:
        /* <DEDUP_REMOVED lines=17> */
[----:B0-----:R-:W-:-:S13]  /*0ec0*/  ISETP.GE.AND P0, PT, R17, 0x1, PT ;  /* 0x000000011100780c */ /* 0x001fda0003f06270 */
[----:B------:R-:W-:Y:S05]  /*0ed0*/  @!P0 BRA `(.L_x_160) ;  /* 0x0000000800788947 */ /* 0x000fea0003800000 */
[----:B------:R-:W0:Y:S01]  /*0ee0*/  LDC R138, c[0x0][0x218] ;  /* 0x00008600ff8a7b82 */ /* 0x000e220000000800 */
[----:B------:R-:W-:Y:S01]  /*0ef0*/  LEA R32, P0, R84, UR27, 0x1 ;  /* 0x0000001b54207c11 */ /* 0x000fe2000f8008ff */
[----:B------:R-:W-:Y:S01]  /*0f00*/  IMAD.U32 R16, RZ, RZ, UR26 ;  /* 0x0000001aff107e24 */ /* 0x000fe2000f8e00ff */
[----:B------:R-:W-:Y:S01]  /*0f10*/  MOV R13, UR26 ;  /* 0x0000001a000d7c02 */ /* 0x000fe20008000f00 */
[----:B------:R-:W-:Y:S01]  /*0f20*/  IMAD.U32 R15, RZ, RZ, UR26 ;  /* 0x0000001aff0f7e24 */ /* 0x000fe2000f8e00ff */
[----:B------:R-:W-:Y:S01]  /*0f30*/  IADD3.X R29, R66, UR14, RZ, P0, !PT ;  /* 0x0000000e421d7c10 */ /* 0x000fe200087fe4ff */
[----:B------:R-:W-:Y:S01]  /*0f40*/  IMAD.U32 R14, RZ, RZ, UR26 ;  /* 0x0000001aff0e7e24 */ /* 0x000fe2000f8e00ff */
        /* <DEDUP_REMOVED lines=17> */
[----:B------:R-:W-:Y:S01]  /*1060*/  UMOV UR9, URZ ;  /* 0x0000003f00097c82 */ /* 0x000fe20008000000 */
[----:B------:R-:W-:Y:S01]  /*1070*/  MOV R0, UR26 ;  /* 0x0000001a00007c02 */ /* 0x000fe20008000f00 */
[----:B------:R-:W-:Y:S01]  /*1080*/  UMOV UR8, UR29 ;  /* 0x0000001d00087c82 */ /* 0x000fe20008000000 */
[----:B------:R-:W-:-:S05]  /*1090*/  UMOV UR7, UR15 ;  /* 0x0000000f00077c82 */ /* 0x000fca0008000000 */
.L_x_161:
[----:B------:R-:W-:Y:S01]  /*10a0*/  IADD3 R20, P0, R134, UR8, RZ ;  /* 0x0000000886147c10 */ /* 0x000fe2000ff1e0ff */
[----:B------:R-:W-:Y:S01]  /*10b0*/  UIADD3 UR9, UR9, 0x1, URZ ;  /* 0x0000000109097890 */ /* 0x000fe2000fffe03f */
[----:B------:R-:W-:Y:S02]  /*10c0*/  MOV R34, R26 ;  /* 0x0000001a00227202 */ /* 0x000fe40000000f00 */
[----:B------:R-:W-:Y:S02]  /*10d0*/  IADD3.X R21, R135, UR7, RZ, P0, !PT ;  /* 0x0000000787157c10 */ /* 0x000fe400087fe4ff */
[----:B------:R-:W-:Y:S02]  /*10e0*/  MOV R35, R25 ;  /* 0x0000001900237202 */ /* 0x000fe40000000f00 */
[----:B------:R-:W-:Y:S01]  /*10f0*/  MOV R36, R24 ;  /* 0x0000001800247202 */ /* 0x000fe20000000f00 */
[----:B------:R-:W2:Y:S01]  /*1100*/  @P1 LDG.E.U16 R18, desc[UR4][R20.64] ;  /* 0x0000000414121981 */ /* 0x000ea2000c1e1500 */
[----:B------:R-:W-:Y:S02]  /*1110*/  MOV R37, R23 ;  /* 0x0000001700257202 */ /* 0x000fe40000000f00 */
[----:B------:R-:W-:Y:S01]  /*1120*/  MOV R38, R32 ;  /* 0x0000002000267202 */ /* 0x000fe20000000f00 */
[----:B------:R-:W3:Y:S01]  /*1130*/  @P2 LDG.E.U16 R33, desc[UR4][R20.64] ;  /* 0x0000000414212981 */ /* 0x000ee2000c1e1500 */
[----:B------:R-:W-:Y:S02]  /*1140*/  MOV R39, R29 ;  /* 0x0000001d00277202 */ /* 0x000fe40000000f00 */
[----:B------:R-:W-:Y:S01]  /*1150*/  IADD3 R30, P0, R136, UR8, RZ ;  /* 0x00000008881e7c10 */ /* 0x000fe2000ff1e0ff */
[----:B------:R-:W4:Y:S01]  /*1160*/  @P3 LDG.E.U16 R22, desc[UR4][R20.64] ;  /* 0x0000000414163981 */ /* 0x000f22000c1e1500 */
[----:B------:R-:W-:Y:S01]  /*1170*/  P2R R139, PR, RZ, 0x2 ;  /* 0x00000002ff8b7803 */ /* 0x000fe20000000000 */
[----:B------:R-:W-:Y:S01]  /*1180*/  UIADD3 UR8, UP0, UR8, UR22, URZ ;  /* 0x0000001608087290 */ /* 0x000fe2000ff1e03f */
[----:B------:R-:W-:Y:S01]  /*1190*/  IADD3.X R31, R137, UR7, RZ, P0, !PT ;  /* 0x00000007891f7c10 */ /* 0x000fe200087fe4ff */
[----:B------:R1:W5:Y:S01]  /*11a0*/  @P4 LDG.E.U16 R19, desc[UR4][R20.64] ;  /* 0x0000000414134981 */ /* 0x000362000c1e1500 */
[----:B------:R-:W-:Y:S01]  /*11b0*/  P2R R142, PR, RZ, 0x10 ;  /* 0x00000010ff8e7803 */ /* 0x000fe20000000000 */
[----:B------:R-:W-:Y:S01]  /*11c0*/  UIADD3.X UR7, UR7, UR21, URZ, UP0, !UPT ;  /* 0x0000001507077290 */ /* 0x000fe200087fe43f */
[----:B------:R-:W-:Y:S02]  /*11d0*/  IADD3 R24, P0, R36, 0x2, RZ ;  /* 0x0000000224187810 */ /* 0x000fe40007f1e0ff */
[----:B------:R-:W-:Y:S02]  /*11e0*/  P2R R143, PR, RZ, 0x20 ;  /* 0x00000020ff8f7803 */ /* 0x000fe40000000000 */
[----:B------:R-:W-:Y:S02]  /*11f0*/  IADD3.X R23, RZ, R37, RZ, P0, !PT ;  /* 0x00000025ff177210 */ /* 0x000fe400007fe4ff */
[----:B------:R-:W-:Y:S02]  /*1200*/  IADD3 R26, P0, R34, 0x2, RZ ;  /* 0x00000002221a7810 */ /* 0x000fe40007f1e0ff */
[----:B------:R-:W-:Y:S02]  /*1210*/  P2R R141, PR, RZ, 0x8 ;  /* 0x00000008ff8d7803 */ /* 0x000fe40000000000 */
[----:B------:R-:W-:Y:S02]  /*1220*/  IADD3.X R25, RZ, R35, RZ, P0, !PT ;  /* 0x00000023ff197210 */ /* 0x000fe400007fe4ff */
[----:B------:R-:W-:Y:S02]  /*1230*/  P2R R140, PR, RZ, 0x4 ;  /* 0x00000004ff8c7803 */ /* 0x000fe40000000000 */
[----:B-1----:R-:W-:Y:S02]  /*1240*/  MOV R20, R28 ;  /* 0x0000001c00147202 */ /* 0x002fe40000000f00 */
[----:B------:R-:W-:Y:S02]  /*1250*/  MOV R21, R27 ;  /* 0x0000001b00157202 */ /* 0x000fe40000000f00 */
[----:B------:R-:W-:Y:S03]  /*1260*/  IADD3 R28, P0, R20, 0x2, RZ ;  /* 0x00000002141c7810 */ /* 0x000fe60007f1e0ff */
[----:B------:R-:W2:Y:S01]  /*1270*/  @P1 LDG.E.U16 R17, desc[UR4][R20.64] ;  /* 0x0000000414111981 */ /* 0x000ea2000c1e1500 */
[----:B------:R-:W-:Y:S02]  /*1280*/  IADD3.X R27, RZ, R21, RZ, P0, !PT ;  /* 0x00000015ff1b7210 */ /* 0x000fe400007fe4ff */
[----:B------:R-:W-:Y:S01]  /*1290*/  ISETP.NE.AND P0, PT, R46, RZ, PT ;  /* 0x000000ff2e00720c */ /* 0x000fe20003f05270 */
[----:B--2---:R-:W-:Y:S02]  /*12a0*/  @P1 HADD2.F32 R17, -RZ, R17.H0_H0 ;  /* 0x20000011ff111230 */ /* 0x004fe40000004100 */
[----:B------:R-:W-:Y:S05]  /*12b0*/  @P1 HADD2.F32 R18, -RZ, R18.H0_H0 ;  /* 0x20000012ff121230 */ /* 0x000fea0000004100 */
[----:B------:R-:W-:Y:S01]  /*12c0*/  @P1 FFMA R0, R17, R18, R0 ;  /* 0x0000001211001223 */ /* 0x000fe20000000000 */
[----:B---3--:R-:W-:Y:S01]  /*12d0*/  @P2 HADD2.F32 R17, -RZ, R33.H0_H0 ;  /* 0x20000021ff112230 */ /* 0x008fe20000004100 */
[----:B------:R-:W2:Y:S01]  /*12e0*/  @P2 LDG.E.U16 R18, desc[UR4][R34.64] ;  /* 0x0000000422122981 */ /* 0x000ea2000c1e1500 */
[----:B------:R-:W-:Y:S01]  /*12f0*/  ISETP.NE.AND P1, PT, R49, RZ, PT ;  /* 0x000000ff3100720c */ /* 0x000fe20003f25270 */
[----:B--2---:R-:W-:Y:S05]  /*1300*/  @P2 HADD2.F32 R18, -RZ, R18.H0_H0 ;  /* 0x20000012ff122230 */ /* 0x004fea0000004100 */
[----:B------:R-:W-:Y:S01]  /*1310*/  @P2 FFMA R5, R18, R17, R5 ;  /* 0x0000001112052223 */ /* 0x000fe20000000005 */
[----:B----4-:R-:W-:Y:S01]  /*1320*/  @P3 HADD2.F32 R17, -RZ, R22.H0_H0 ;  /* 0x20000016ff113230 */ /* 0x010fe20000004100 */
[----:B------:R-:W2:Y:S01]  /*1330*/  @P3 LDG.E.U16 R18, desc[UR4][R36.64] ;  /* 0x0000000424123981 */ /* 0x000ea2000c1e1500 */
[----:B------:R-:W-:Y:S01]  /*1340*/  ISETP.NE.AND P2, PT, R42, RZ, PT ;  /* 0x000000ff2a00720c */ /* 0x000fe20003f45270 */
[----:B--2---:R-:W-:Y:S05]  /*1350*/  @P3 HADD2.F32 R18, -RZ, R18.H0_H0 ;  /* 0x20000012ff123230 */ /* 0x004fea0000004100 */
[----:B------:R-:W-:Y:S01]  /*1360*/  @P3 FFMA R9, R18, R17, R9 ;  /* 0x0000001112093223 */ /* 0x000fe20000000009 */
[----:B-----5:R-:W-:Y:S01]  /*1370*/  @P4 HADD2.F32 R17, -RZ, R19.H0_H0 ;  /* 0x20000013ff114230 */ /* 0x020fe20000004100 */
[----:B------:R-:W2:Y:S01]  /*1380*/  @P4 LDG.E.U16 R18, desc[UR4][R38.64] ;  /* 0x0000000426124981 */ /* 0x000ea2000c1e1500 */
[----:B------:R-:W-:Y:S04]  /*1390*/  ISETP.NE.AND P3, PT, R43, RZ, PT ;  /* 0x000000ff2b00720c */ /* 0x000fe80003f65270 */
[----:B------:R-:W3:Y:S09]  /*13a0*/  @P2 LDG.E.U16 R19, desc[UR4][R34.64] ;  /* 0x0000000422132981 */ /* 0x000ef2000c1e1500 */
[----:B------:R1:W4:Y:S01]  /*13b0*/  @P3 LDG.E.U16 R22, desc[UR4][R20.64] ;  /* 0x0000000414163981 */ /* 0x000322000c1e1500 */
[----:B--2---:R-:W-:Y:S05]  /*13c0*/  @P4 HADD2.F32 R18, -RZ, R18.H0_H0 ;  /* 0x20000012ff124230 */ /* 0x004fea0000004100 */
[----:B------:R-:W-:Y:S01]  /*13d0*/  @P4 FFMA R13, R18, R17, R13 ;  /* 0x00000011120d4223 */ /* 0x000fe2000000000d */
[----:B------:R-:W-:Y:S01]  /*13e0*/  ISETP.NE.AND P4, PT, R47, RZ, PT ;  /* 0x000000ff2f00720c */ /* 0x000fe20003f85270 */
[----:B------:R-:W2:Y:S03]  /*13f0*/  @P5 LDG.E.U16 R17, desc[UR4][R20.64] ;  /* 0x0000000414115981 */ /* 0x000ea6000c1e1500 */
[----:B------:R-:W-:Y:S01]  /*1400*/  P2R R144, PR, RZ, 0x10 ;  /* 0x00000010ff907803 */ /* 0x000fe20000000000 */
[----:B------:R-:W5:Y:S01]  /*1410*/  @P5 LDG.E.U16 R18, desc[UR4][R30.64] ;  /* 0x000000041e125981 */ /* 0x000f62000c1e1500 */
[----:B------:R-:W-:Y:S01]  /*1420*/  ISETP.NE.AND P4, PT, R48, RZ, PT ;  /* 0x000000ff3000720c */ /* 0x000fe20003f85270 */
[----:B--2---:R-:W-:Y:S02]  /*1430*/  @P5 HADD2.F32 R17, -RZ, R17.H0_H0 ;  /* 0x20000011ff115230 */ /* 0x004fe40000004100 */
[----:B-----5:R-:W-:Y:S05]  /*1440*/  @P5 HADD2.F32 R18, -RZ, R18.H0_H0 ;  /* 0x20000012ff125230 */ /* 0x020fea0000004100 */
[----:B------:R-:W-:Y:S01]  /*1450*/  @P5 FFMA R2, R17, R18, R2 ;  /* 0x0000001211025223 */ /* 0x000fe20000000002 */
[----:B------:R-:W-:Y:S01]  /*1460*/  ISETP.NE.AND P5, PT, R45, RZ, PT ;  /* 0x000000ff2d00720c */ /* 0x000fe20003fa5270 */
[----:B------:R-:W2:Y:S04]  /*1470*/  @P6 LDG.E.U16 R17, desc[UR4][R34.64] ;  /* 0x0000000422116981 */ /* 0x000ea8000c1e1500 */
[----:B------:R-:W5:Y:S01]  /*1480*/  @P6 LDG.E.U16 R18, desc[UR4][R30.64] ;  /* 0x000000041e126981 */ /* 0x000f62000c1e1500 */
[----:B--2---:R-:W-:Y:S02]  /*1490*/  @P6 HADD2.F32 R17, -RZ, R17.H0_H0 ;  /* 0x20000011ff116230 */ /* 0x004fe40000004100 */
[----:B-----5:R-:W-:Y:S05]  /*14a0*/  @P6 HADD2.F32 R18, -RZ, R18.H0_H0 ;  /* 0x20000012ff126230 */ /* 0x020fea0000004100 */
[----:B------:R-:W-:Y:S02]  /*14b0*/  @P6 FFMA R6, R17, R18, R6 ;  /* 0x0000001211066223 */ /* 0x000fe40000000006 */
[----:B------:R-:W2:Y:S04]  /*14c0*/  @P1 LDG.E.U16 R17, desc[UR4][R36.64] ;  /* 0x0000000424111981 */ /* 0x000ea8000c1e1500 */
[----:B------:R-:W5:Y:S01]  /*14d0*/  @P1 LDG.E.U16 R18, desc[UR4][R30.64] ;  /* 0x000000041e121981 */ /* 0x000f62000c1e1500 */
[----:B--2---:R-:W-:Y:S02]  /*14e0*/  @P1 HADD2.F32 R17, -RZ, R17.H0_H0 ;  /* 0x20000011ff111230 */ /* 0x004fe40000004100 */
[----:B-----5:R-:W-:Y:S05]  /*14f0*/  @P1 HADD2.F32 R18, -RZ, R18.H0_H0 ;  /* 0x20000012ff121230 */ /* 0x020fea0000004100 */
[----:B------:R-:W-:Y:S01]  /*1500*/  @P1 FFMA R10, R17, R18, R10 ;  /* 0x00000012110a1223 */ /* 0x000fe2000000000a */
[----:B------:R-:W-:Y:S01]  /*1510*/  ISETP.NE.AND P1, PT, R41, RZ, PT ;  /* 0x000000ff2900720c */ /* 0x000fe20003f25270 */
[----:B------:R-:W2:Y:S04]  /*1520*/  @P4 LDG.E.U16 R17, desc[UR4][R38.64] ;  /* 0x0000000426114981 */ /* 0x000ea8000c1e1500 */
[----:B------:R-:W5:Y:S08]  /*1530*/  @P4 LDG.E.U16 R18, desc[UR4][R30.64] ;  /* 0x000000041e124981 */ /* 0x000f70000c1e1500 */
[----:B------:R-:W3:Y:S01]  /*1540*/  @P1 LDG.E.U16 R33, desc[UR4][R36.64] ;  /* 0x0000000424211981 */ /* 0x000ee2000c1e1500 */
[----:B--2---:R-:W-:Y:S02]  /*1550*/  @P4 HADD2.F32 R17, -RZ, R17.H0_H0 ;  /* 0x20000011ff114230 */ /* 0x004fe40000004100 */
[----:B-----5:R-:W-:Y:S05]  /*1560*/  @P4 HADD2.F32 R18, -RZ, R18.H0_H0 ;  /* 0x20000012ff124230 */ /* 0x020fea0000004100 */
[----:B------:R-:W-:Y:S01]  /*1570*/  @P4 FFMA R14, R17, R18, R14 ;  /* 0x00000012110e4223 */ /* 0x000fe2000000000e */
[----:B------:R-:W-:Y:S11]  /*1580*/  ISETP.NE.AND P4, PT, R144, RZ, PT ;  /* 0x000000ff9000720c */ /* 0x000ff60003f85270 */
[----:B------:R-:W-:Y:S02]  /*1590*/  @!UPT UIADD3 URZ, URZ, URZ, URZ ;  /* 0x0000003f3f3ff290 */ /* 0x000fe4000fffe03f */
[----:B------:R-:W2:Y:S04]  /*15a0*/  @P4 LDG.E.U16 R18, desc[UR4][R20.64] ;  /* 0x0000000414124981 */ /* 0x000ea8000c1e1500 */
[----:B------:R-:W5:Y:S04]  /*15b0*/  @P4 LDG.E.U16 R17, desc[UR4][R30.64+0x2] ;  /* 0x000002041e114981 */ /* 0x000f68000c1e1500 */
[----:B------:R-:W1:Y:S01]  /*15c0*/  @P1 LDG.E.U16 R20, desc[UR4][R30.64+0x4] ;  /* 0x000004041e141981 */ /* 0x000e62000c1e1500 */
[----:B--2---:R-:W-:Y:S02]  /*15d0*/  @P4 HADD2.F32 R18, -RZ, R18.H0_H0 ;  /* 0x20000012ff124230 */ /* 0x004fe40000004100 */
[----:B-----5:R-:W-:Y:S05]  /*15e0*/  @P4 HADD2.F32 R17, -RZ, R17.H0_H0 ;  /* 0x20000011ff114230 */ /* 0x020fea0000004100 */
[----:B------:R-:W-:Y:S01]  /*15f0*/  @P4 FFMA R3, R18, R17, R3 ;  /* 0x0000001112034223 */ /* 0x000fe20000000003 */
[----:B------:R-:W-:Y:S01]  /*1600*/  ISETP.NE.AND P4, PT, R44, RZ, PT ;  /* 0x000000ff2c00720c */ /* 0x000fe20003f85270 */
[----:B------:R-:W2:Y:S04]  /*1610*/  @P0 LDG.E.U16 R18, desc[UR4][R34.64] ;  /* 0x0000000422120981 */ /* 0x000ea8000c1e1500 */
[----:B------:R-:W5:Y:S01]  /*1620*/  @P0 LDG.E.U16 R17, desc[UR4][R30.64+0x2] ;  /* 0x000002041e110981 */ /* 0x000f62000c1e1500 */
[----:B-1----:R-:W-:Y:S02]  /*1630*/  @P1 HADD2.F32 R20, -RZ, R20.H0_H0 ;  /* 0x20000014ff141230 */ /* 0x002fe40000004100 */
[----:B--2---:R-:W-:Y:S02]  /*1640*/  @P0 HADD2.F32 R18, -RZ, R18.H0_H0 ;  /* 0x20000012ff120230 */ /* 0x004fe40000004100 */
[----:B-----5:R-:W-:Y:S05]  /*1650*/  @P0 HADD2.F32 R17, -RZ, R17.H0_H0 ;  /* 0x20000011ff110230 */ /* 0x020fea0000004100 */
[----:B------:R-:W-:Y:S01]  /*1660*/  @P0 FFMA R7, R18, R17, R7 ;  /* 0x0000001112070223 */ /* 0x000fe20000000007 */
[----:B------:R-:W-:Y:S01]  /*1670*/  IADD3 R32, P0, R38, 0x2, RZ ;  /* 0x0000000226207810 */ /* 0x000fe20007f1e0ff */
[----:B------:R-:W2:Y:S03]  /*1680*/  @P5 LDG.E.U16 R18, desc[UR4][R36.64] ;  /* 0x0000000424125981 */ /* 0x000ea6000c1e1500 */
[----:B------:R-:W-:Y:S01]  /*1690*/  IADD3.X R29, RZ, R39, RZ, P0, !PT ;  /* 0x00000027ff1d7210 */ /* 0x000fe200007fe4ff */
[----:B------:R-:W5:Y:S01]  /*16a0*/  @P5 LDG.E.U16 R17, desc[UR4][R30.64+0x2] ;  /* 0x000002041e115981 */ /* 0x000f62000c1e1500 */
[----:B------:R-:W-:Y:S11]  /*16b0*/  ISETP.NE.AND P0, PT, R40, RZ, PT ;  /* 0x000000ff2800720c */ /* 0x000ff60003f05270 */
[----:B------:R-:W-:Y:S02]  /*16c0*/  @!UPT UIADD3 URZ, URZ, URZ, URZ ;  /* 0x0000003f3f3ff290 */ /* 0x000fe4000fffe03f */
[----:B------:R-:W4:Y:S01]  /*16d0*/  @P0 LDG.E.U16 R21, desc[UR4][R38.64] ;  /* 0x0000000426150981 */ /* 0x000f22000c1e1500 */
[----:B--2---:R-:W-:Y:S02]  /*16e0*/  @P5 HADD2.F32 R18, -RZ, R18.H0_H0 ;  /* 0x20000012ff125230 */ /* 0x004fe40000004100 */
[----:B-----5:R-:W-:Y:S05]  /*16f0*/  @P5 HADD2.F32 R17, -RZ, R17.H0_H0 ;  /* 0x20000011ff115230 */ /* 0x020fea0000004100 */
[----:B------:R-:W-:Y:S01]  /*1700*/  @P5 FFMA R11, R18, R17, R11 ;  /* 0x00000011120b5223 */ /* 0x000fe2000000000b */
[----:B------:R-:W-:Y:S01]  /*1710*/  ISETP.NE.AND P5, PT, R143, RZ, PT ;  /* 0x000000ff8f00720c */ /* 0x000fe20003fa5270 */
[----:B------:R-:W2:Y:S04]  /*1720*/  @P4 LDG.E.U16 R18, desc[UR4][R38.64] ;  /* 0x0000000426124981 */ /* 0x000ea8000c1e1500 */
[----:B------:R-:W5:Y:S01]  /*1730*/  @P4 LDG.E.U16 R17, desc[UR4][R30.64+0x2] ;  /* 0x000002041e114981 */ /* 0x000f62000c1e1500 */
[----:B----4-:R-:W-:Y:S02]  /*1740*/  @P0 HADD2.F32 R21, -RZ, R21.H0_H0 ;  /* 0x20000015ff150230 */ /* 0x010fe40000004100 */
[----:B--2---:R-:W-:Y:S02]  /*1750*/  @P4 HADD2.F32 R18, -RZ, R18.H0_H0 ;  /* 0x20000012ff124230 */ /* 0x004fe40000004100 */
[----:B-----5:R-:W-:Y:S05]  /*1760*/  @P4 HADD2.F32 R17, -RZ, R17.H0_H0 ;  /* 0x20000011ff114230 */ /* 0x020fea0000004100 */
[----:B------:R-:W-:Y:S01]  /*1770*/  @P4 FFMA R15, R18, R17, R15 ;  /* 0x00000011120f4223 */ /* 0x000fe2000000000f */
[----:B------:R-:W-:Y:S01]  /*1780*/  @P3 HADD2.F32 R17, -RZ, R22.H0_H0 ;  /* 0x20000016ff113230 */ /* 0x000fe20000004100 */
[----:B------:R-:W2:Y:S01]  /*1790*/  @P3 LDG.E.U16 R18, desc[UR4][R30.64+0x4] ;  /* 0x000004041e123981 */ /* 0x000ea2000c1e1500 */
[----:B------:R-:W-:Y:S03]  /*17a0*/  ISETP.NE.AND P4, PT, R142, RZ, PT ;  /* 0x000000ff8e00720c */ /* 0x000fe60003f85270 */
[----:B------:R-:W4:Y:S01]  /*17b0*/  @P0 LDG.E.U16 R22, desc[UR4][R30.64+0x4] ;  /* 0x000004041e160981 */ /* 0x000f22000c1e1500 */
[----:B--2---:R-:W-:Y:S02]  /*17c0*/  @P3 HADD2.F32 R18, -RZ, R18.H0_H0 ;  /* 0x20000012ff123230 */ /* 0x004fe40000004100 */
[----:B----4-:R-:W-:Y:S03]  /*17d0*/  @P0 HADD2.F32 R22, -RZ, R22.H0_H0 ;  /* 0x20000016ff160230 */ /* 0x010fe60000004100 */
[----:B------:R-:W-:Y:S01]  /*17e0*/  @P3 FFMA R4, R17, R18, R4 ;  /* 0x0000001211043223 */ /* 0x000fe20000000004 */
[----:B------:R-:W-:Y:S01]  /*17f0*/  ISETP.NE.AND P3, PT, R141, RZ, PT ;  /* 0x000000ff8d00720c */ /* 0x000fe20003f65270 */
[----:B------:R-:W2:Y:S01]  /*1800*/  @P2 LDG.E.U16 R18, desc[UR4][R30.64+0x4] ;  /* 0x000004041e122981 */ /* 0x000ea2000c1e1500 */
[----:B---3--:R-:W-:Y:S02]  /*1810*/  @P2 HADD2.F32 R17, -RZ, R19.H0_H0 ;  /* 0x20000013ff112230 */ /* 0x008fe40000004100 */
[----:B------:R-:W-:Y:S02]  /*1820*/  @P1 HADD2.F32 R19, -RZ, R33.H0_H0 ;  /* 0x20000021ff131230 */ /* 0x000fe40000004100 */
[----:B--2---:R-:W-:Y:S05]  /*1830*/  @P2 HADD2.F32 R18, -RZ, R18.H0_H0 ;  /* 0x20000012ff122230 */ /* 0x004fea0000004100 */
[----:B------:R-:W-:Y:S01]  /*1840*/  @P2 FFMA R8, R17, R18, R8 ;  /* 0x0000001211082223 */ /* 0x000fe20000000008 */
[----:B------:R-:W-:Y:S01]  /*1850*/  ISETP.NE.AND P2, PT, R140, RZ, PT ;  /* 0x000000ff8c00720c */ /* 0x000fe20003f45270 */
[----:B------:R-:W-:Y:S01]  /*1860*/  @P1 FFMA R12, R19, R20, R12 ;  /* 0x00000014130c1223 */ /* 0x000fe2000000000c */
[----:B------:R-:W-:Y:S01]  /*1870*/  ISETP.NE.AND P1, PT, R139, RZ, PT ;  /* 0x000000ff8b00720c */ /* 0x000fe20003f25270 */
[----:B------:R-:W-:Y:S01]  /*1880*/  @P0 FFMA R16, R21, R22, R16 ;  /* 0x0000001615100223 */ /* 0x000fe20000000010 */
[----:B0-----:R-:W-:Y:S11]  /*1890*/  ISETP.LE.AND P0, PT, R138, UR9, PT ;  /* 0x000000098a007c0c */ /* 0x001ff6000bf03270 */
[----:B------:R-:W-:Y:S02]  /*18a0*/  @!UPT UIADD3 URZ, URZ, URZ, URZ ;  /* 0x0000003f3f3ff290 */ /* 0x000fe4000fffe03f */
[----:B------:R-:W-:Y:S08]  /*18b0*/  @!P0 BRA `(.L_x_161) ;  /* 0xfffffff400f88947 */ /* 0x000ff0000383ffff */
.L_x_160:
[----:B------:R-:W-:Y:S01]  /*18c0*/  UISETP.NE.U32.AND UP5, UPT, UR24, URZ, UPT ;  /* 0x0000003f1800728c */ /* 0x000fe2000bfa5070 */
[----:B------:R-:W-:Y:S03]  /*18d0*/  BSSY B1, `(.L_x_162) ;  /* 0x0000182000017945 */ /* 0x000fe60003800000 */
[----:B------:R-:W-:-:S06]  /*18e0*/  UISETP.NE.AND.EX UP5, UPT, UR23, URZ, UPT, UP5 ;  /* 0x0000003f1700728c */ /* 0x000fcc000bfa5350 */
[----:B------:R-:W-:-:S13]  /*18f0*/  PLOP3.LUT P0, PT, PT, PT, UP5, 0x40, 0x0 ;  /* 0x000000000000781c */ /* 0x000fda0003f0e858 */
[----:B------:R-:W-:Y:S05]  /*1900*/  @P0 BRA `(.L_x_163) ;  /* 0x0000000c00900947 */ /* 0x000fea0003800000 */
[----:B------:R-:W-:Y:S01]  /*1910*/  @P1 LEA R30, P0, R130, UR25, 0x1 ;  /* 0x00000019821e1c11 */ /* 0x000fe2000f8008ff */
[----:B------:R-:W0:Y:S01]  /*1920*/  @P1 LDC R21, c[0x0][0x24c] ;  /* 0x00009300ff151b82 */ /* 0x000e220000000800 */
[----:B------:R-:W-:Y:S02]  /*1930*/  P2R R18, PR, RZ, 0x20 ;  /* 0x00000020ff127803 */ /* 0x000fe40000000000 */
[----:B------:R-:W-:Y:S02]  /*1940*/  @P1 IADD3.X R31, R70, UR31, RZ, P0, !PT ;  /* 0x0000001f461f1c10 */ /* 0x000fe400087fe4ff */
[C---:B------:R-:W-:Y:S02]  /*1950*/  @P1 LEA R32, P0, R132.reuse, UR30, 0x1 ;  /* 0x0000001e84201c11 */ /* 0x040fe4000f8008ff */
[----:B------:R-:W-:Y:S01]  /*1960*/  P2R R20, PR, RZ, 0x8 ;  /* 0x00000008ff147803 */ /* 0x000fe20000000000 */
[----:B------:R-:W2:Y:S01]  /*1970*/  @P1 LDG.E.U16 R22, desc[UR4][R30.64] ;  /* 0x000000041e161981 */ /* 0x000ea2000c1e1500 */
[----:B------:R-:W1:Y:S01]  /*1980*/  @P1 LDC R17, c[0x0][0x21c] ;  /* 0x00008700ff111b82 */ /* 0x000e620000000800 */
[----:B------:R-:W-:-:S02]  /*1990*/  @P1 LEA.HI.X R33, R132, UR16, R50, 0x1, P0 ;  /* 0x0000001084211c11 */ /* 0x000fc400080f0c32 */
[----:B------:R-:W-:Y:S02]  /*19a0*/  LEA R34, P0, R126, UR25, 0x1 ;  /* 0x000000197e227c11 */ /* 0x000fe4000f8008ff */
[----:B------:R-:W-:Y:S02]  /*19b0*/  P2R R19, PR, RZ, 0x10 ;  /* 0x00000010ff137803 */ /* 0x000fe40000000000 */
[----:B------:R-:W-:Y:S02]  /*19c0*/  IADD3.X R35, R71, UR31, RZ, P0, !PT ;  /* 0x0000001f47237c10 */ /* 0x000fe400087fe4ff */
[----:B------:R-:W-:-:S04]  /*19d0*/  @P2 LEA R28, P0, R128, UR30, 0x1 ;  /* 0x0000001e801c2c11 */ /* 0x000fc8000f8008ff */
[----:B------:R-:W-:Y:S02]  /*19e0*/  @P2 LEA.HI.X R29, R128, UR16, R51, 0x1, P0 ;  /* 0x00000010801d2c11 */ /* 0x000fe400080f0c33 */
[----:B------:R-:W-:-:S04]  /*19f0*/  @P3 LEA R138, P0, R124, UR30, 0x1 ;  /* 0x0000001e7c8a3c11 */ /* 0x000fc8000f8008ff */
[----:B------:R-:W-:Y:S02]  /*1a00*/  @P3 LEA.HI.X R139, R124, UR16, R52, 0x1, P0 ;  /* 0x000000107c8b3c11 */ /* 0x000fe400080f0c34 */
[----:B------:R-:W-:Y:S02]  /*1a10*/  @P4 LEA R140, P0, R122, UR30, 0x1 ;  /* 0x0000001e7a8c4c11 */ /* 0x000fe4000f8008ff */
[----:B------:R-:W-:Y:S02]  /*1a20*/  ISETP.NE.AND P3, PT, R48, RZ, PT ;  /* 0x000000ff3000720c */ /* 0x000fe40003f65270 */
[----:B------:R-:W-:Y:S02]  /*1a30*/  @P4 LEA.HI.X R141, R122, UR16, R53, 0x1, P0 ;  /* 0x000000107a8d4c11 */ /* 0x000fe400080f0c35 */
[----:B------:R-:W-:Y:S02]  /*1a40*/  @P5 LEA R146, P0, R118, UR25, 0x1 ;  /* 0x0000001976925c11 */ /* 0x000fe4000f8008ff */
[----:B------:R-:W-:-:S02]  /*1a50*/  ISETP.NE.AND P4, PT, R47, RZ, PT ;  /* 0x000000ff2f00720c */ /* 0x000fc40003f85270 */
[----:B------:R-:W-:Y:S02]  /*1a60*/  @P5 IADD3.X R147, R72, UR31, RZ, P0, !PT ;  /* 0x0000001f48935c10 */ /* 0x000fe400087fe4ff */
[----:B------:R-:W-:-:S04]  /*1a70*/  @P5 LEA R144, P0, R120, UR30, 0x1 ;  /* 0x0000001e78905c11 */ /* 0x000fc8000f8008ff */
[----:B------:R-:W-:Y:S02]  /*1a80*/  @P5 LEA.HI.X R145, R120, UR16, R54, 0x1, P0 ;  /* 0x0000001078915c11 */ /* 0x000fe400080f0c36 */
[----:B------:R-:W-:Y:S01]  /*1a90*/  ISETP.NE.AND P5, PT, R49, RZ, PT ;  /* 0x000000ff3100720c */ /* 0x000fe20003fa5270 */
[----:B--2---:R-:W-:-:S05]  /*1aa0*/  @P1 HADD2.F32 R22, -RZ, R22.H0_H0 ;  /* 0x20000016ff161230 */ /* 0x004fca0000004100 */
[----:B0-----:R-:W-:Y:S02]  /*1ab0*/  @P1 FMUL R21, R22, R21 ;  /* 0x0000001516151220 */ /* 0x001fe40000400000 */
[----:B------:R-:W0:Y:S02]  /*1ac0*/  @P2 LDC R22, c[0x0][0x24c] ;  /* 0x00009300ff162b82 */ /* 0x000e240000000800 */
[----:B-1----:R-:W-:-:S05]  /*1ad0*/  @P1 FFMA R0, R0, R17, R21 ;  /* 0x0000001100001223 */ /* 0x002fca0000000015 */
[----:B------:R-:W-:-:S04]  /*1ae0*/  @P1 F2FP.F16.F32.PACK_AB R0, RZ, R0 ;  /* 0x00000000ff00123e */ /* 0x000fc800000000ff */
[----:B------:R-:W-:Y:S02]  /*1af0*/  PRMT R17, R0, 0x7610, R17 ;  /* 0x0000761000117816 */ /* 0x000fe40000000011 */
[----:B------:R-:W1:Y:S03]  /*1b00*/  @P2 LDC R0, c[0x0][0x21c] ;  /* 0x00008700ff002b82 */ /* 0x000e660000000800 */
[----:B------:R2:W-:Y:S04]  /*1b10*/  @P1 STG.E.U16 desc[UR4][R32.64], R17 ;  /* 0x0000001120001986 */ /* 0x0005e8000c101504 */
[----:B------:R-:W3:Y:S01]  /*1b20*/  @P2 LDG.E.U16 R21, desc[UR4][R34.64] ;  /* 0x0000000422152981 */ /* 0x000ee2000c1e1500 */
[----:B------:R-:W-:-:S04]  /*1b30*/  LEA R24, P0, R114, UR25, 0x1 ;  /* 0x0000001972187c11 */ /* 0x000fc8000f8008ff */
[----:B------:R-:W-:Y:S02]  /*1b40*/  IADD3.X R25, R73, UR31, RZ, P0, !PT ;  /* 0x0000001f49197c10 */ /* 0x000fe400087fe4ff */
[----:B------:R-:W-:-:S04]  /*1b50*/  @P6 LEA R142, P0, R116, UR30, 0x1 ;  /* 0x0000001e748e6c11 */ /* 0x000fc8000f8008ff */
[----:B------:R-:W-:Y:S02]  /*1b60*/  @P6 LEA.HI.X R143, R116, UR16, R55, 0x1, P0 ;  /* 0x00000010748f6c11 */ /* 0x000fe400080f0c37 */
[----:B------:R-:W-:-:S04]  /*1b70*/  @P5 LEA R26, P0, R112, UR30, 0x1 ;  /* 0x0000001e701a5c11 */ /* 0x000fc8000f8008ff */
[----:B------:R-:W-:Y:S02]  /*1b80*/  @P5 LEA.HI.X R27, R112, UR16, R56, 0x1, P0 ;  /* 0x00000010701b5c11 */ /* 0x000fe400080f0c38 */
[----:B------:R-:W-:-:S04]  /*1b90*/  @P3 LEA R30, P0, R110, UR30, 0x1 ;  /* 0x0000001e6e1e3c11 */ /* 0x000fc8000f8008ff */
[----:B------:R-:W-:Y:S02]  /*1ba0*/  @P3 LEA.HI.X R31, R110, UR16, R57, 0x1, P0 ;  /* 0x000000106e1f3c11 */ /* 0x000fe400080f0c39 */
[----:B------:R-:W-:-:S13]  /*1bb0*/  ISETP.NE.AND P3, PT, R20, RZ, PT ;  /* 0x000000ff1400720c */ /* 0x000fda0003f65270 */
[----:B------:R-:W4:Y:S01]  /*1bc0*/  @P3 LDC R20, c[0x0][0x24c] ;  /* 0x00009300ff143b82 */ /* 0x000f220000000800 */
[----:B---3--:R-:W-:-:S05]  /*1bd0*/  @P2 HADD2.F32 R21, -RZ, R21.H0_H0 ;  /* 0x20000015ff152230 */ /* 0x008fca0000004100 */
[----:B0-----:R-:W-:-:S04]  /*1be0*/  @P2 FMUL R22, R21, R22 ;  /* 0x0000001615162220 */ /* 0x001fc80000400000 */
[----:B-1----:R-:W-:-:S05]  /*1bf0*/  @P2 FFMA R0, R5, R0, R22 ;  /* 0x0000000005002223 */ /* 0x002fca0000000016 */
[----:B------:R-:W-:-:S04]  /*1c00*/  @P2 F2FP.F16.F32.PACK_AB R0, RZ, R0 ;  /* 0x00000000ff00223e */ /* 0x000fc800000000ff */
[----:B------:R-:W-:Y:S02]  /*1c10*/  PRMT R5, R0, 0x7610, R5 ;  /* 0x0000761000057816 */ /* 0x000fe40000000005 */
[----:B------:R-:W0:Y:S03]  /*1c20*/  @P3 LDC R0, c[0x0][0x21c] ;  /* 0x00008700ff003b82 */ /* 0x000e260000000800 */
[----:B------:R1:W-:Y:S04]  /*1c30*/  @P2 STG.E.U16 desc[UR4][R28.64], R5 ;  /* 0x000000051c002986 */ /* 0x0003e8000c101504 */
[----:B------:R-:W3:Y:S01]  /*1c40*/  @P3 LDG.E.U16 R21, desc[UR4][R34.64+0x2] ;  /* 0x0000020422153981 */ /* 0x000ee2000c1e1500 */
[----:B------:R-:W-:-:S04]  /*1c50*/  @P4 LEA R36, P0, R106, UR25, 0x1 ;  /* 0x000000196a244c11 */ /* 0x000fc8000f8008ff */
[----:B------:R-:W-:Y:S02]  /*1c60*/  @P4 IADD3.X R37, R74, UR31, RZ, P0, !PT ;  /* 0x0000001f4a254c10 */ /* 0x000fe400087fe4ff */
[----:B--2---:R-:W-:-:S04]  /*1c70*/  @P4 LEA R32, P0, R108, UR30, 0x1 ;  /* 0x0000001e6c204c11 */ /* 0x004fc8000f8008ff */
[----:B------:R-:W-:Y:S02]  /*1c80*/  @P4 LEA.HI.X R33, R108, UR16, R58, 0x1, P0 ;  /* 0x000000106c214c11 */ /* 0x000fe400080f0c3a */
[----:B------:R-:W-:Y:S01]  /*1c90*/  ISETP.NE.AND P4, PT, R19, RZ, PT ;  /* 0x000000ff1300720c */ /* 0x000fe20003f85270 */
[----:B---3--:R-:W-:-:S05]  /*1ca0*/  @P3 HADD2.F32 R21, -RZ, R21.H0_H0 ;  /* 0x20000015ff153230 */ /* 0x008fca0000004100 */
[----:B----4-:R-:W-:-:S04]  /*1cb0*/  @P3 FMUL R20, R21, R20 ;  /* 0x0000001415143220 */ /* 0x010fc80000400000 */
[----:B0-----:R-:W-:-:S03]  /*1cc0*/  @P3 FFMA R0, R9, R0, R20 ;  /* 0x0000000009003223 */ /* 0x001fc60000000014 */
[----:B------:R-:W0:Y:S02]  /*1cd0*/  @P4 LDC R20, c[0x0][0x24c] ;  /* 0x00009300ff144b82 */ /* 0x000e240000000800 */
[----:B------:R-:W-:-:S04]  /*1ce0*/  @P3 F2FP.F16.F32.PACK_AB R0, RZ, R0 ;  /* 0x00000000ff00323e */ /* 0x000fc800000000ff */
[----:B------:R-:W-:Y:S02]  /*1cf0*/  PRMT R9, R0, 0x7610, R9 ;  /* 0x0000761000097816 */ /* 0x000fe40000000009 */
[----:B------:R-:W2:Y:S03]  /*1d00*/  @P4 LDC R0, c[0x0][0x21c] ;  /* 0x00008700ff004b82 */ /* 0x000ea60000000800 */
[----:B------:R-:W-:Y:S04]  /*1d10*/  @P3 STG.E.U16 desc[UR4][R138.64], R9 ;  /* 0x000000098a003986 */ /* 0x000fe8000c101504 */
[----:B------:R-:W3:Y:S01]  /*1d20*/  @P4 LDG.E.U16 R19, desc[UR4][R34.64+0x4] ;  /* 0x0000040422134981 */ /* 0x000ee2000c1e1500 */
[----:B------:R-:W-:-:S02]  /*1d30*/  ISETP.NE.AND P5, PT, R46, RZ, PT ;  /* 0x000000ff2e00720c */ /* 0x000fc40003fa5270 */
[----:B-1----:R-:W-:-:S04]  /*1d40*/  LEA R28, P0, R102, UR25, 0x1 ;  /* 0x00000019661c7c11 */ /* 0x002fc8000f8008ff */
[----:B------:R-:W-:-:S07]  /*1d50*/  IADD3.X R29, R75, UR31, RZ, P0, !PT ;  /* 0x0000001f4b1d7c10 */ /* 0x000fce00087fe4ff */
[----:B------:R-:W-:-:S04]  /*1d60*/  @P5 LEA R38, P0, R104, UR30, 0x1 ;  /* 0x0000001e68265c11 */ /* 0x000fc8000f8008ff */
[----:B------:R-:W-:Y:S02]  /*1d70*/  @P5 LEA.HI.X R39, R104, UR16, R59, 0x1, P0 ;  /* 0x0000001068275c11 */ /* 0x000fe400080f0c3b */
[----:B------:R-:W-:-:S13]  /*1d80*/  ISETP.NE.AND P5, PT, R18, RZ, PT ;  /* 0x000000ff1200720c */ /* 0x000fda0003fa5270 */
[----:B------:R-:W1:Y:S08]  /*1d90*/  @P5 LDC R23, c[0x0][0x24c] ;  /* 0x00009300ff175b82 */ /* 0x000e700000000800 */
[----:B------:R-:W4:Y:S01]  /*1da0*/  @P5 LDC R21, c[0x0][0x21c] ;  /* 0x00008700ff155b82 */ /* 0x000f220000000800 */
[----:B---3--:R-:W-:-:S05]  /*1db0*/  @P4 HADD2.F32 R19, -RZ, R19.H0_H0 ;  /* 0x20000013ff134230 */ /* 0x008fca0000004100 */
[----:B0-----:R-:W-:-:S04]  /*1dc0*/  @P4 FMUL R20, R19, R20 ;  /* 0x0000001413144220 */ /* 0x001fc80000400000 */
[----:B--2---:R-:W-:-:S05]  /*1dd0*/  @P4 FFMA R0, R13, R0, R20 ;  /* 0x000000000d004223 */ /* 0x004fca0000000014 */
[----:B------:R-:W-:-:S04]  /*1de0*/  @P4 F2FP.F16.F32.PACK_AB R0, RZ, R0 ;  /* 0x00000000ff00423e */ /* 0x000fc800000000ff */
[----:B------:R-:W-:-:S05]  /*1df0*/  PRMT R13, R0, 0x7610, R13 ;  /* 0x00007610000d7816 */ /* 0x000fca000000000d */
[----:B------:R0:W-:Y:S04]  /*1e00*/  @P4 STG.E.U16 desc[UR4][R140.64], R13 ;  /* 0x0000000d8c004986 */ /* 0x0001e8000c101504 */
[----:B------:R-:W2:Y:S02]  /*1e10*/  @P5 LDG.E.U16 R0, desc[UR4][R146.64] ;  /* 0x0000000492005981 */ /* 0x000ea4000c1e1500 */
[----:B--2---:R-:W-:-:S05]  /*1e20*/  @P5 HADD2.F32 R0, -RZ, R0.H0_H0 ;  /* 0x20000000ff005230 */ /* 0x004fca0000004100 */
[----:B-1----:R-:W-:-:S04]  /*1e30*/  @P5 FMUL R23, R0, R23 ;  /* 0x0000001700175220 */ /* 0x002fc80000400000 */
[----:B----4-:R-:W-:Y:S01]  /*1e40*/  @P5 FFMA R0, R2, R21, R23 ;  /* 0x0000001502005223 */ /* 0x010fe20000000017 */
[----:B0-----:R-:W-:Y:S01]  /*1e50*/  P2R R13, PR, RZ, 0x10 ;  /* 0x00000010ff0d7803 */ /* 0x001fe20000000000 */
[----:B------:R-:W0:Y:S03]  /*1e60*/  @P6 LDC R23, c[0x0][0x24c] ;  /* 0x00009300ff176b82 */ /* 0x000e260000000800 */
[----:B------:R-:W-:-:S04]  /*1e70*/  @P5 F2FP.F16.F32.PACK_AB R0, RZ, R0 ;  /* 0x00000000ff00523e */ /* 0x000fc800000000ff */
[----:B------:R-:W-:Y:S01]  /*1e80*/  PRMT R2, R0, 0x7610, R2 ;  /* 0x0000761000027816 */ /* 0x000fe20000000002 */
[----:B------:R-:W1:Y:S04]  /*1e90*/  @P6 LDC R21, c[0x0][0x21c] ;  /* 0x00008700ff156b82 */ /* 0x000e680000000800 */
[----:B------:R2:W-:Y:S04]  /*1ea0*/  @P5 STG.E.U16 desc[UR4][R144.64], R2 ;  /* 0x0000000290005986 */ /* 0x0005e8000c101504 */
[----:B------:R-:W3:Y:S01]  /*1eb0*/  @P6 LDG.E.U16 R0, desc[UR4][R24.64] ;  /* 0x0000000418006981 */ /* 0x000ee2000c1e1500 */
[----:B------:R-:W-:-:S04]  /*1ec0*/  ISETP.NE.AND P4, PT, R45, RZ, PT ;  /* 0x000000ff2d00720c */ /* 0x000fc80003f85270 */
[----:B------:R-:W-:-:S09]  /*1ed0*/  P2R R18, PR, RZ, 0x10 ;  /* 0x00000010ff127803 */ /* 0x000fd20000000000 */
[----:B------:R-:W-:-:S04]  /*1ee0*/  @P4 LEA R138, P0, R100, UR30, 0x1 ;  /* 0x0000001e648a4c11 */ /* 0x000fc8000f8008ff */
[----:B------:R-:W-:Y:S02]  /*1ef0*/  @P4 LEA.HI.X R139, R100, UR16, R60, 0x1, P0 ;  /* 0x00000010648b4c11 */ /* 0x000fe400080f0c3c */
[----:B------:R-:W-:-:S04]  /*1f00*/  ISETP.NE.AND P4, PT, R47, RZ, PT ;  /* 0x000000ff2f00720c */ /* 0x000fc80003f85270 */
[----:B------:R-:W-:Y:S02]  /*1f10*/  P2R R19, PR, RZ, 0x10 ;  /* 0x00000010ff137803 */ /* 0x000fe40000000000 */
[----:B------:R-:W-:-:S04]  /*1f20*/  ISETP.NE.AND P4, PT, R48, RZ, PT ;  /* 0x000000ff3000720c */ /* 0x000fc80003f85270 */
[----:B------:R-:W-:Y:S02]  /*1f30*/  P2R R20, PR, RZ, 0x10 ;  /* 0x00000010ff147803 */ /* 0x000fe40000000000 */
[----:B------:R-:W-:Y:S01]  /*1f40*/  ISETP.NE.AND P4, PT, R49, RZ, PT ;  /* 0x000000ff3100720c */ /* 0x000fe20003f85270 */
[----:B---3--:R-:W-:-:S05]  /*1f50*/  @P6 HADD2.F32 R0, -RZ, R0.H0_H0 ;  /* 0x20000000ff006230 */ /* 0x008fca0000004100 */
[----:B0-----:R-:W-:-:S04]  /*1f60*/  @P6 FMUL R23, R0, R23 ;  /* 0x0000001700176220 */ /* 0x001fc80000400000 */
[----:B-1----:R-:W-:-:S03]  /*1f70*/  @P6 FFMA R0, R6, R21, R23 ;  /* 0x0000001506006223 */ /* 0x002fc60000000017 */
[----:B------:R-:W0:Y:S02]  /*1f80*/  @P4 LDC R23, c[0x0][0x24c] ;  /* 0x00009300ff174b82 */ /* 0x000e240000000800 */
[----:B------:R-:W-:-:S04]  /*1f90*/  @P6 F2FP.F16.F32.PACK_AB R0, RZ, R0 ;  /* 0x00000000ff00623e */ /* 0x000fc800000000ff */
[----:B------:R-:W-:Y:S02]  /*1fa0*/  PRMT R6, R0, 0x7610, R6 ;  /* 0x0000761000067816 */ /* 0x000fe40000000006 */
[----:B------:R-:W1:Y:S03]  /*1fb0*/  @P4 LDC R21, c[0x0][0x21c] ;  /* 0x00008700ff154b82 */ /* 0x000e660000000800 */
[----:B------:R3:W-:Y:S04]  /*1fc0*/  @P6 STG.E.U16 desc[UR4][R142.64], R6 ;  /* 0x000000068e006986 */ /* 0x0007e8000c101504 */
[----:B------:R-:W4:Y:S02]  /*1fd0*/  @P4 LDG.E.U16 R0, desc[UR4][R24.64+0x2] ;  /* 0x0000020418004981 */ /* 0x000f24000c1e1500 */
[----:B----4-:R-:W-:-:S05]  /*1fe0*/  @P4 HADD2.F32 R0, -RZ, R0.H0_H0 ;  /* 0x20000000ff004230 */ /* 0x010fca0000004100 */
[----:B0-----:R-:W-:-:S04]  /*1ff0*/  @P4 FMUL R23, R0, R23 ;  /* 0x0000001700174220 */ /* 0x001fc80000400000 */
[----:B-1----:R-:W-:-:S05]  /*2000*/  @P4 FFMA R0, R10, R21, R23 ;  /* 0x000000150a004223 */ /* 0x002fca0000000017 */
[----:B------:R-:W-:-:S04]  /*2010*/  @P4 F2FP.F16.F32.PACK_AB R0, RZ, R0 ;  /* 0x00000000ff00423e */ /* 0x000fc800000000ff */
[----:B--2---:R-:W-:-:S05]  /*2020*/  PRMT R2, R0, 0x7610, R2 ;  /* 0x0000761000027816 */ /* 0x004fca0000000002 */
[----:B------:R0:W-:Y:S01]  /*2030*/  @P4 STG.E.U16 desc[UR4][R26.64], R2 ;  /* 0x000000021a004986 */ /* 0x0001e2000c101504 */
[----:B------:R-:W-:-:S13]  /*2040*/  ISETP.NE.AND P4, PT, R20, RZ, PT ;  /* 0x000000ff1400720c */ /* 0x000fda0003f85270 */
[----:B------:R-:W2:Y:S01]  /*2050*/  @P4 LDG.E.U16 R0, desc[UR4][R24.64+0x4] ;  /* 0x0000040418004981 */ /* 0x000ea2000c1e1500 */
[----:B------:R-:W1:Y:S08]  /*2060*/  @P4 LDC R23, c[0x0][0x24c] ;  /* 0x00009300ff174b82 */ /* 0x000e700000000800 */
[----:B------:R-:W4:Y:S01]  /*2070*/  @P4 LDC R21, c[0x0][0x21c] ;  /* 0x00008700ff154b82 */ /* 0x000f220000000800 */
[----:B--2---:R-:W-:-:S05]  /*2080*/  @P4 HADD2.F32 R0, -RZ, R0.H0_H0 ;  /* 0x20000000ff004230 */ /* 0x004fca0000004100 */
[----:B-1----:R-:W-:-:S04]  /*2090*/  @P4 FMUL R23, R0, R23 ;  /* 0x0000001700174220 */ /* 0x002fc80000400000 */
[----:B----4-:R-:W-:-:S05]  /*20a0*/  @P4 FFMA R0, R14, R21, R23 ;  /* 0x000000150e004223 */ /* 0x010fca0000000017 */
[----:B------:R-:W-:-:S04]  /*20b0*/  @P4 F2FP.F16.F32.PACK_AB R0, RZ, R0 ;  /* 0x00000000ff00423e */ /* 0x000fc800000000ff */
[----:B---3--:R-:W-:-:S05]  /*20c0*/  PRMT R6, R0, 0x7610, R6 ;  /* 0x0000761000067816 */ /* 0x008fca0000000006 */
[----:B------:R-:W-:Y:S01]  /*20d0*/  @P4 STG.E.U16 desc[UR4][R30.64], R6 ;  /* 0x000000061e004986 */ /* 0x000fe2000c101504 */
[----:B------:R-:W-:-:S13]  /*20e0*/  ISETP.NE.AND P4, PT, R19, RZ, PT ;  /* 0x000000ff1300720c */ /* 0x000fda0003f85270 */
[----:B------:R-:W2:Y:S01]  /*20f0*/  @P4 LDG.E.U16 R19, desc[UR4][R36.64] ;  /* 0x0000000424134981 */ /* 0x000ea2000c1e1500 */
[----:B------:R-:W-:Y:S01]  /*2100*/  P2R R9, PR, RZ, 0x8 ;  /* 0x00000008ff097803 */ /* 0x000fe20000000000 */
[----:B0-----:R-:W0:Y:S01]  /*2110*/  @P4 LDC R2, c[0x0][0x24c] ;  /* 0x00009300ff024b82 */ /* 0x001e220000000800 */
[----:B------:R-:W-:Y:S02]  /*2120*/  ISETP.NE.AND P3, PT, R44, RZ, PT ;  /* 0x000000ff2c00720c */ /* 0x000fe40003f65270 */
[----:B------:R-:W-:Y:S02]  /*2130*/  P2R R5, PR, RZ, 0x4 ;  /* 0x00000004ff057803 */ /* 0x000fe40000000000 */
[----:B------:R-:W-:-:S03]  /*2140*/  ISETP.NE.AND P2, PT, R43, RZ, PT ;  /* 0x000000ff2b00720c */ /* 0x000fc60003f45270 */
[----:B------:R-:W1:Y:S06]  /*2150*/  @P4 LDC R0, c[0x0][0x21c] ;  /* 0x00008700ff004b82 */ /* 0x000e6c0000000800 */
[C---:B------:R-:W-:Y:S02]  /*2160*/  @P3 LEA R34, P0, R98.reuse, UR30, 0x1 ;  /* 0x0000001e62223c11 */ /* 0x040fe4000f8008ff */
[----:B------:R-:W-:Y:S02]  /*2170*/  P2R R17, PR, RZ, 0x2 ;  /* 0x00000002ff117803 */ /* 0x000fe40000000000 */
[----:B------:R-:W-:-:S02]  /*2180*/  @P3 LEA.HI.X R35, R98, UR16, R61, 0x1, P0 ;  /* 0x0000001062233c11 */ /* 0x000fc400080f0c3d */
[----:B------:R-:W-:Y:S02]  /*2190*/  @P2 LEA R140, P0, R94, UR25, 0x1 ;  /* 0x000000195e8c2c11 */ /* 0x000fe4000f8008ff */
[----:B------:R-:W-:Y:S02]  /*21a0*/  ISETP.NE.AND P1, PT, R42, RZ, PT ;  /* 0x000000ff2a00720c */ /* 0x000fe40003f25270 */
[----:B------:R-:W-:Y:S02]  /*21b0*/  @P2 IADD3.X R141, R76, UR31, RZ, P0, !PT ;  /* 0x0000001f4c8d2c10 */ /* 0x000fe400087fe4ff */
[----:B------:R-:W-:-:S04]  /*21c0*/  @P2 LEA R146, P0, R96, UR30, 0x1 ;  /* 0x0000001e60922c11 */ /* 0x000fc8000f8008ff */
[----:B------:R-:W-:Y:S02]  /*21d0*/  @P2 LEA.HI.X R147, R96, UR16, R62, 0x1, P0 ;  /* 0x0000001060932c11 */ /* 0x000fe400080f0c3e */
[----:B------:R-:W-:-:S04]  /*21e0*/  LEA R144, P0, R90, UR25, 0x1 ;  /* 0x000000195a907c11 */ /* 0x000fc8000f8008ff */
[----:B------:R-:W-:Y:S02]  /*21f0*/  IADD3.X R145, R77, UR31, RZ, P0, !PT ;  /* 0x0000001f4d917c10 */ /* 0x000fe400087fe4ff */
[----:B------:R-:W-:-:S04]  /*2200*/  @P1 LEA R148, P0, R92, UR30, 0x1 ;  /* 0x0000001e5c941c11 */ /* 0x000fc8000f8008ff */
[----:B------:R-:W-:Y:S02]  /*2210*/  @P1 LEA.HI.X R149, R92, UR16, R63, 0x1, P0 ;  /* 0x000000105c951c11 */ /* 0x000fe400080f0c3f */
[----:B------:R-:W-:Y:S01]  /*2220*/  ISETP.NE.AND P0, PT, R46, RZ, PT ;  /* 0x000000ff2e00720c */ /* 0x000fe20003f05270 */
[----:B--2---:R-:W-:-:S05]  /*2230*/  @P4 HADD2.F32 R19, -RZ, R19.H0_H0 ;  /* 0x20000013ff134230 */ /* 0x004fca0000004100 */
[----:B0-----:R-:W-:-:S04]  /*2240*/  @P4 FMUL R2, R19, R2 ;  /* 0x0000000213024220 */ /* 0x001fc80000400000 */
[----:B-1----:R-:W-:-:S03]  /*2250*/  @P4 FFMA R0, R3, R0, R2 ;  /* 0x0000000003004223 */ /* 0x002fc60000000002 */
[----:B------:R-:W0:Y:S02]  /*2260*/  @P0 LDC R3, c[0x0][0x24c] ;  /* 0x00009300ff030b82 */ /* 0x000e240000000800 */
[----:B------:R-:W-:-:S04]  /*2270*/  @P4 F2FP.F16.F32.PACK_AB R0, RZ, R0 ;  /* 0x00000000ff00423e */ /* 0x000fc800000000ff */
[----:B------:R-:W-:Y:S02]  /*2280*/  PRMT R2, R0, 0x7610, R2 ;  /* 0x0000761000027816 */ /* 0x000fe40000000002 */
[----:B------:R-:W1:Y:S03]  /*2290*/  @P0 LDC R0, c[0x0][0x21c] ;  /* 0x00008700ff000b82 */ /* 0x000e660000000800 */
[----:B------:R2:W-:Y:S04]  /*22a0*/  @P4 STG.E.U16 desc[UR4][R32.64], R2 ;  /* 0x0000000220004986 */ /* 0x0005e8000c101504 */
[----:B------:R-:W3:Y:S01]  /*22b0*/  @P0 LDG.E.U16 R10, desc[UR4][R28.64] ;  /* 0x000000041c0a0981 */ /* 0x000ee2000c1e1500 */
[----:B------:R-:W-:-:S13]  /*22c0*/  ISETP.NE.AND P4, PT, R18, RZ, PT ;  /* 0x000000ff1200720c */ /* 0x000fda0003f85270 */
[----:B--2---:R-:W2:Y:S01]  /*22d0*/  @P4 LDC R2, c[0x0][0x24c] ;  /* 0x00009300ff024b82 */ /* 0x004ea20000000800 */
[----:B---3--:R-:W-:-:S05]  /*22e0*/  @P0 HADD2.F32 R6, -RZ, R10.H0_H0 ;  /* 0x2000000aff060230 */ /* 0x008fca0000004100 */
[----:B0-----:R-:W-:-:S04]  /*22f0*/  @P0 FMUL R6, R6, R3 ;  /* 0x0000000306060220 */ /* 0x001fc80000400000 */
[----:B-1----:R-:W-:Y:S02]  /*2300*/  @P0 FFMA R0, R7, R0, R6 ;  /* 0x0000000007000223 */ /* 0x002fe40000000006 */
[----:B------:R-:W0:Y:S03]  /*2310*/  @P2 LDC R7, c[0x0][0x21c] ;  /* 0x00008700ff072b82 */ /* 0x000e260000000800 */
[----:B------:R-:W-:-:S04]  /*2320*/  @P0 F2FP.F16.F32.PACK_AB R0, RZ, R0 ;  /* 0x00000000ff00023e */ /* 0x000fc800000000ff */
[----:B------:R-:W-:Y:S02]  /*2330*/  PRMT R19, R0, 0x7610, R19 ;  /* 0x0000761000137816 */ /* 0x000fe40000000013 */
[----:B------:R-:W1:Y:S03]  /*2340*/  @P4 LDC R0, c[0x0][0x21c] ;  /* 0x00008700ff004b82 */ /* 0x000e660000000800 */
[----:B------:R-:W-:Y:S04]  /*2350*/  @P0 STG.E.U16 desc[UR4][R38.64], R19 ;  /* 0x0000001326000986 */ /* 0x000fe8000c101504 */
[----:B------:R-:W3:Y:S02]  /*2360*/  @P4 LDG.E.U16 R3, desc[UR4][R28.64+0x2] ;  /* 0x000002041c034981 */ /* 0x000ee4000c1e1500 */
[----:B---3--:R-:W-:-:S05]  /*2370*/  @P4 HADD2.F32 R3, -RZ, R3.H0_H0 ;  /* 0x20000003ff034230 */ /* 0x008fca0000004100 */
[----:B--2---:R-:W-:Y:S02]  /*2380*/  @P4 FMUL R2, R3, R2 ;  /* 0x0000000203024220 */ /* 0x004fe40000400000 */
[----:B------:R-:W2:Y:S02]  /*2390*/  @P3 LDC R3, c[0x0][0x24c] ;  /* 0x00009300ff033b82 */ /* 0x000ea40000000800 */
[----:B-1----:R-:W-:-:S05]  /*23a0*/  @P4 FFMA R0, R11, R0, R2 ;  /* 0x000000000b004223 */ /* 0x002fca0000000002 */
[----:B------:R-:W-:-:S04]  /*23b0*/  @P4 F2FP.F16.F32.PACK_AB R0, RZ, R0 ;  /* 0x00000000ff00423e */ /* 0x000fc800000000ff */
[----:B------:R-:W-:Y:S02]  /*23c0*/  PRMT R2, R0, 0x7610, R2 ;  /* 0x0000761000027816 */ /* 0x000fe40000000002 */
[----:B------:R-:W1:Y:S03]  /*23d0*/  @P3 LDC R0, c[0x0][0x21c] ;  /* 0x00008700ff003b82 */ /* 0x000e660000000800 */
[----:B------:R-:W-:Y:S04]  /*23e0*/  @P4 STG.E.U16 desc[UR4][R138.64], R2 ;  /* 0x000000028a004986 */ /* 0x000fe8000c101504 */
[----:B------:R-:W3:Y:S02]  /*23f0*/  @P3 LDG.E.U16 R6, desc[UR4][R28.64+0x4] ;  /* 0x000004041c063981 */ /* 0x000ee4000c1e1500 */
[----:B---3--:R-:W-:-:S05]  /*2400*/  @P3 HADD2.F32 R6, -RZ, R6.H0_H0 ;  /* 0x20000006ff063230 */ /* 0x008fca0000004100 */
[----:B--2---:R-:W-:-:S04]  /*2410*/  @P3 FMUL R6, R6, R3 ;  /* 0x0000000306063220 */ /* 0x004fc80000400000 */
[----:B-1----:R-:W-:-:S05]  /*2420*/  @P3 FFMA R0, R15, R0, R6 ;  /* 0x000000000f003223 */ /* 0x002fca0000000006 */
[----:B------:R-:W-:-:S04]  /*2430*/  @P3 F2FP.F16.F32.PACK_AB R0, RZ, R0 ;  /* 0x00000000ff00323e */ /* 0x000fc800000000ff */
[----:B------:R-:W-:Y:S02]  /*2440*/  PRMT R3, R0, 0x7610, R3 ;  /* 0x0000761000037816 */ /* 0x000fe40000000003 */
[----:B------:R-:W1:Y:S03]  /*2450*/  @P2 LDC R0, c[0x0][0x24c] ;  /* 0x00009300ff002b82 */ /* 0x000e660000000800 */
[----:B------:R2:W-:Y:S01]  /*2460*/  @P3 STG.E.U16 desc[UR4][R34.64], R3 ;  /* 0x0000000322003986 */ /* 0x0005e2000c101504 */
[----:B------:R-:W-:-:S03]  /*2470*/  ISETP.NE.AND P3, PT, R9, RZ, PT ;  /* 0x000000ff0900720c */ /* 0x000fc60003f65270 */
[----:B------:R-:W3:Y:S01]  /*2480*/  @P2 LDG.E.U16 R9, desc[UR4][R140.64] ;  /* 0x000000048c092981 */ /* 0x000ee2000c1e1500 */
[----:B------:R-:W-:Y:S01]  /*2490*/  ISETP.NE.AND P0, PT, R41, RZ, PT ;  /* 0x000000ff2900720c */ /* 0x000fe20003f05270 */
[----:B--2---:R-:W2:Y:S01]  /*24a0*/  @P1 LDC R3, c[0x0][0x21c] ;  /* 0x00008700ff031b82 */ /* 0x004ea20000000800 */
[----:B---3--:R-:W-:-:S05]  /*24b0*/  @P2 HADD2.F32 R9, -RZ, R9.H0_H0 ;  /* 0x20000009ff092230 */ /* 0x008fca0000004100 */
[----:B-1----:R-:W-:-:S04]  /*24c0*/  @P2 FMUL R9, R9, R0 ;  /* 0x0000000009092220 */ /* 0x002fc80000400000 */
[----:B0-----:R-:W-:-:S05]  /*24d0*/  @P2 FFMA R0, R4, R7, R9 ;  /* 0x0000000704002223 */ /* 0x001fca0000000009 */
[----:B------:R-:W-:-:S04]  /*24e0*/  @P2 F2FP.F16.F32.PACK_AB R0, RZ, R0 ;  /* 0x00000000ff00223e */ /* 0x000fc800000000ff */
[----:B------:R-:W-:Y:S02]  /*24f0*/  PRMT R2, R0, 0x7610, R2 ;  /* 0x0000761000027816 */ /* 0x000fe40000000002 */
[----:B------:R-:W0:Y:S03]  /*2500*/  @P1 LDC R0, c[0x0][0x24c] ;  /* 0x00009300ff001b82 */ /* 0x000e260000000800 */
[----:B------:R1:W-:Y:S01]  /*2510*/  @P2 STG.E.U16 desc[UR4][R146.64], R2 ;  /* 0x0000000292002986 */ /* 0x0003e2000c101504 */
[----:B------:R-:W-:-:S03]  /*2520*/  ISETP.NE.AND P2, PT, R5, RZ, PT ;  /* 0x000000ff0500720c */ /* 0x000fc60003f45270 */
[----:B------:R-:W3:Y:S01]  /*2530*/  @P1 LDG.E.U16 R5, desc[UR4][R144.64] ;  /* 0x0000000490051981 */ /* 0x000ee2000c1e1500 */
[----:B------:R-:W-:Y:S01]  /*2540*/  BSSY B0, `(.L_x_164) ;  /* 0x0000013000007945 */ /* 0x000fe20003800000 */
[----:B------:R-:W-:Y:S01]  /*2550*/  ISETP.NE.AND P4, PT, R13, RZ, PT ;  /* 0x000000ff0d00720c */ /* 0x000fe20003f85270 */
[----:B---3--:R-:W-:-:S05]  /*2560*/  @P1 HADD2.F32 R5, -RZ, R5.H0_H0 ;  /* 0x20000005ff051230 */ /* 0x008fca0000004100 */
[----:B0-----:R-:W-:-:S04]  /*2570*/  @P1 FMUL R5, R5, R0 ;  /* 0x0000000005051220 */ /* 0x001fc80000400000 */
[----:B--2---:R-:W-:-:S05]  /*2580*/  @P1 FFMA R0, R8, R3, R5 ;  /* 0x0000000308001223 */ /* 0x004fca0000000005 */
[----:B------:R-:W-:-:S05]  /*2590*/  @P1 F2FP.F16.F32.PACK_AB R0, RZ, R0 ;  /* 0x00000000ff00123e */ /* 0x000fca00000000ff */
[----:B------:R1:W-:Y:S01]  /*25a0*/  @P1 STG.E.U16 desc[UR4][R148.64], R0 ;  /* 0x0000000094001986 */ /* 0x0003e2000c101504 */
[----:B------:R-:W-:Y:S01]  /*25b0*/  ISETP.NE.AND P1, PT, R17, RZ, PT ;  /* 0x000000ff1100720c */ /* 0x000fe20003f25270 */
[----:B------:R-:W-:-:S12]  /*25c0*/  @!P0 BRA `(.L_x_165) ;  /* 0x0000000000288947 */ /* 0x000fd80003800000 */
[----:B------:R-:W2:Y:S01]  /*25d0*/  LDG.E.U16 R3, desc[UR4][R144.64+0x2] ;  /* 0x0000020490037981 */ /* 0x000ea2000c1e1500 */
[----:B------:R-:W-:Y:S01]  /*25e0*/  ULDC UR7, c[0x0][0x24c] ;  /* 0x0000930000077ab9 */ /* 0x000fe20000000800 */
[----:B------:R-:W-:-:S04]  /*25f0*/  LEA R4, P0, R88, UR30, 0x1 ;  /* 0x0000001e58047c11 */ /* 0x000fc8000f8008ff */
[----:B------:R-:W-:Y:S01]  /*2600*/  LEA.HI.X R5, R88, UR16, R64, 0x1, P0 ;  /* 0x0000001058057c11 */ /* 0x000fe200080f0c40 */
[----:B--2---:R-:W-:-:S05]  /*2610*/  HADD2.F32 R3, -RZ, R3.H0_H0 ;  /* 0x20000003ff037230 */ /* 0x004fca0000004100 */
[----:B------:R-:W-:Y:S01]  /*2620*/  FMUL R3, R3, UR7 ;  /* 0x0000000703037c20 */ /* 0x000fe20008400000 */
[----:B------:R-:W-:-:S03]  /*2630*/  ULDC UR7, c[0x0][0x21c] ;  /* 0x0000870000077ab9 */ /* 0x000fc60000000800 */
[----:B-1----:R-:W-:-:S05]  /*2640*/  FFMA R0, R12, UR7, R3 ;  /* 0x000000070c007c23 */ /* 0x002fca0008000003 */
[----:B------:R-:W-:-:S05]  /*2650*/  F2FP.F16.F32.PACK_AB R0, RZ, R0 ;  /* 0x00000000ff00723e */ /* 0x000fca00000000ff */
[----:B------:R0:W-:Y:S02]  /*2660*/  STG.E.U16 desc[UR4][R4.64], R0 ;  /* 0x0000000004007986 */ /* 0x0001e4000c101504 */
.L_x_165:
[----:B------:R-:W-:Y:S05]  /*2670*/  BSYNC B0 ;  /* 0x0000000000007941 */ /* 0x000fea0003800000 */
.L_x_164:
[----:B------:R-:W-:-:S13]  /*2680*/  ISETP.NE.AND P0, PT, R40, RZ, PT ;  /* 0x000000ff2800720c */ /* 0x000fda0003f05270 */
[----:B------:R-:W-:Y:S05]  /*2690*/  @!P0 BRA `(.L_x_166) ;  /* 0x0000000800948947 */ /* 0x000fea0003800000 */
[----:B------:R-:W2:Y:S01]  /*26a0*/  LDG.E.U16 R3, desc[UR4][R144.64+0x4] ;  /* 0x0000040490037981 */ /* 0x000ea2000c1e1500 */
[----:B------:R-:W-:Y:S01]  /*26b0*/  ULDC UR7, c[0x0][0x24c] ;  /* 0x0000930000077ab9 */ /* 0x000fe20000000800 */
[----:B0-----:R-:W-:-:S04]  /*26c0*/  LEA R4, P0, R86, UR30, 0x1 ;  /* 0x0000001e56047c11 */ /* 0x001fc8000f8008ff */
[----:B------:R-:W-:Y:S01]  /*26d0*/  LEA.HI.X R5, R86, UR16, R65, 0x1, P0 ;  /* 0x0000001056057c11 */ /* 0x000fe200080f0c41 */
[----:B--2---:R-:W-:-:S05]  /*26e0*/  HADD2.F32 R3, -RZ, R3.H0_H0 ;  /* 0x20000003ff037230 */ /* 0x004fca0000004100 */
[----:B------:R-:W-:Y:S01]  /*26f0*/  FMUL R3, R3, UR7 ;  /* 0x0000000703037c20 */ /* 0x000fe20008400000 */
[----:B------:R-:W-:-:S03]  /*2700*/  ULDC UR7, c[0x0][0x21c] ;  /* 0x0000870000077ab9 */ /* 0x000fc60000000800 */
[----:B-1----:R-:W-:-:S05]  /*2710*/  FFMA R0, R16, UR7, R3 ;  /* 0x0000000710007c23 */ /* 0x002fca0008000003 */
[----:B------:R-:W-:-:S05]  /*2720*/  F2FP.F16.F32.PACK_AB R0, RZ, R0 ;  /* 0x00000000ff00723e */ /* 0x000fca00000000ff */
[----:B------:R2:W-:Y:S01]  /*2730*/  STG.E.U16 desc[UR4][R4.64], R0 ;  /* 0x0000000004007986 */ /* 0x0005e2000c101504 */
[----:B------:R-:W-:Y:S05]  /*2740*/  BRA `(.L_x_166) ;  /* 0x0000000800687947 */ /* 0x000fea0003800000 */
.L_x_163:
[C---:B------:R-:W-:Y:S02]  /*2750*/  @P1 LEA R30, P0, R132.reuse, UR30, 0x1 ;  /* 0x0000001e841e1c11 */ /* 0x040fe4000f8008ff */
[----:B------:R-:W-:Y:S02]  /*2760*/  P2R R20, PR, RZ, 0x2 ;  /* 0x00000002ff147803 */ /* 0x000fe40000000000 */
[----:B------:R-:W-:Y:S02]  /*2770*/  @P1 LEA.HI.X R31, R132, UR16, R50, 0x1, P0 ;  /* 0x00000010841f1c11 */ /* 0x000fe400080f0c32 */
[C---:B------:R-:W-:Y:S02]  /*2780*/  @P2 LEA R28, P0, R128.reuse, UR30, 0x1 ;  /* 0x0000001e801c2c11 */ /* 0x040fe4000f8008ff */
[----:B------:R-:W-:Y:S02]  /*2790*/  P2R R17, PR, RZ, 0x40 ;  /* 0x00000040ff117803 */ /* 0x000fe40000000000 */
[----:B------:R-:W-:-:S02]  /*27a0*/  @P2 LEA.HI.X R29, R128, UR16, R51, 0x1, P0 ;  /* 0x00000010801d2c11 */ /* 0x000fc400080f0c33 */
[C---:B------:R-:W-:Y:S02]  /*27b0*/  @P3 LEA R24, P0, R124.reuse, UR30, 0x1 ;  /* 0x0000001e7c183c11 */ /* 0x040fe4000f8008ff */
[----:B------:R-:W-:Y:S02]  /*27c0*/  ISETP.NE.AND P1, PT, R47, RZ, PT ;  /* 0x000000ff2f00720c */ /* 0x000fe40003f25270 */
[----:B------:R-:W-:Y:S02]  /*27d0*/  @P3 LEA.HI.X R25, R124, UR16, R52, 0x1, P0 ;  /* 0x000000107c193c11 */ /* 0x000fe400080f0c34 */
[C---:B------:R-:W-:Y:S02]  /*27e0*/  @P4 LEA R148, P0, R122.reuse, UR30, 0x1 ;  /* 0x0000001e7a944c11 */ /* 0x040fe4000f8008ff */
[----:B------:R-:W-:Y:S02]  /*27f0*/  P2R R22, PR, RZ, 0x2 ;  /* 0x00000002ff167803 */ /* 0x000fe40000000000 */
[----:B------:R-:W-:-:S02]  /*2800*/  @P4 LEA.HI.X R149, R122, UR16, R53, 0x1, P0 ;  /* 0x000000107a954c11 */ /* 0x000fc400080f0c35 */
[----:B------:R-:W-:Y:S02]  /*2810*/  @P5 LEA R146, P0, R120, UR30, 0x1 ;  /* 0x0000001e78925c11 */ /* 0x000fe4000f8008ff */
[----:B------:R-:W-:Y:S02]  /*2820*/  ISETP.NE.AND P1, PT, R48, RZ, PT ;  /* 0x000000ff3000720c */ /* 0x000fe40003f25270 */
[----:B------:R-:W-:Y:S02]  /*2830*/  @P5 LEA.HI.X R147, R120, UR16, R54, 0x1, P0 ;  /* 0x0000001078935c11 */ /* 0x000fe400080f0c36 */
[C---:B------:R-:W-:Y:S02]  /*2840*/  @P6 LEA R144, P0, R116.reuse, UR30, 0x1 ;  /* 0x0000001e74906c11 */ /* 0x040fe4000f8008ff */
[----:B------:R-:W-:Y:S02]  /*2850*/  P2R R21, PR, RZ, 0x10 ;  /* 0x00000010ff157803 */ /* 0x000fe40000000000 */
[----:B------:R-:W-:-:S02]  /*2860*/  @P6 LEA.HI.X R145, R116, UR16, R55, 0x1, P0 ;  /* 0x0000001074916c11 */ /* 0x000fc400080f0c37 */
[----:B------:R-:W-:Y:S02]  /*2870*/  ISETP.NE.AND P6, PT, R49, RZ, PT ;  /* 0x000000ff3100720c */ /* 0x000fe40003fc5270 */
[----:B------:R-:W-:-:S11]  /*2880*/  ISETP.NE.AND P4, PT, R46, RZ, PT ;  /* 0x000000ff2e00720c */ /* 0x000fd60003f85270 */
[----:B------:R-:W-:-:S04]  /*2890*/  @P6 LEA R142, P0, R112, UR30, 0x1 ;  /* 0x0000001e708e6c11 */ /* 0x000fc8000f8008ff */
[----:B------:R-:W-:Y:S02]  /*28a0*/  @P6 LEA.HI.X R143, R112, UR16, R56, 0x1, P0 ;  /* 0x00000010708f6c11 */ /* 0x000fe400080f0c38 */
[C---:B------:R-:W-:Y:S02]  /*28b0*/  @P1 LEA R140, P0, R110.reuse, UR30, 0x1 ;  /* 0x0000001e6e8c1c11 */ /* 0x040fe4000f8008ff */
[----:B------:R-:W-:Y:S02]  /*28c0*/  ISETP.NE.AND P6, PT, R43, RZ, PT ;  /* 0x000000ff2b00720c */ /* 0x000fe40003fc5270 */
[----:B------:R-:W-:Y:S02]  /*28d0*/  @P1 LEA.HI.X R141, R110, UR16, R57, 0x1, P0 ;  /* 0x000000106e8d1c11 */ /* 0x000fe400080f0c39 */
[----:B------:R-:W-:Y:S02]  /*28e0*/  ISETP.NE.AND P1, PT, R22, RZ, PT ;  /* 0x000000ff1600720c */ /* 0x000fe40003f25270 */
[----:B------:R-:W-:Y:S01]  /*28f0*/  P2R R18, PR, RZ, 0x40 ;  /* 0x00000040ff127803 */ /* 0x000fe20000000000 */
[----:B------:R-:W0:Y:S01]  /*2900*/  @P2 LDC R22, c[0x0][0x21c] ;  /* 0x00008700ff162b82 */ /* 0x000e220000000800 */
[----:B------:R-:W-:-:S04]  /*2910*/  ISETP.NE.AND P6, PT, R44, RZ, PT ;  /* 0x000000ff2c00720c */ /* 0x000fc80003fc5270 */
[----:B------:R-:W-:Y:S02]  /*2920*/  P2R R19, PR, RZ, 0x40 ;  /* 0x00000040ff137803 */ /* 0x000fe40000000000 */
[----:B------:R-:W-:-:S03]  /*2930*/  ISETP.NE.AND P6, PT, R45, RZ, PT ;  /* 0x000000ff2d00720c */ /* 0x000fc60003fc5270 */
[----:B------:R-:W-:-:S04]  /*2940*/  @P1 LEA R138, P0, R108, UR30, 0x1 ;  /* 0x0000001e6c8a1c11 */ /* 0x000fc8000f8008ff */
[----:B------:R-:W-:Y:S02]  /*2950*/  @P1 LEA.HI.X R139, R108, UR16, R58, 0x1, P0 ;  /* 0x000000106c8b1c11 */ /* 0x000fe400080f0c3a */
[----:B------:R-:W-:Y:S02]  /*2960*/  ISETP.NE.AND P1, PT, R20, RZ, PT ;  /* 0x000000ff1400720c */ /* 0x000fe40003f25270 */
[----:B------:R-:W1:Y:S01]  /*2970*/  @P3 LDC R20, c[0x0][0x21c] ;  /* 0x00008700ff143b82 */ /* 0x000e620000000800 */
[----:B------:R-:W-:-:S04]  /*2980*/  @P4 LEA R26, P0, R104, UR30, 0x1 ;  /* 0x0000001e681a4c11 */ /* 0x000fc8000f8008ff */
[----:B------:R-:W-:Y:S01]  /*2990*/  @P4 LEA.HI.X R27, R104, UR16, R59, 0x1, P0 ;  /* 0x00000010681b4c11 */ /* 0x000fe200080f0c3b */
[----:B0-----:R-:W-:Y:S01]  /*29a0*/  @P2 FMUL R5, R5, R22 ;  /* 0x0000001605052220 */ /* 0x001fe20000400000 */
[----:B------:R-:W-:Y:S02]  /*29b0*/  ISETP.NE.AND P4, PT, R21, RZ, PT ;  /* 0x000000ff1500720c */ /* 0x000fe40003f85270 */
[C---:B------:R-:W-:Y:S02]  /*29c0*/  @P6 LEA R38, P0, R100.reuse, UR30, 0x1 ;  /* 0x0000001e64266c11 */ /* 0x040fe4000f8008ff */
[----:B------:R-:W-:Y:S02]  /*29d0*/  @P2 F2FP.F16.F32.PACK_AB R5, RZ, R5 ;  /* 0x00000005ff05223e */ /* 0x000fe400000000ff */
[----:B------:R-:W-:Y:S02]  /*29e0*/  @P6 LEA.HI.X R39, R100, UR16, R60, 0x1, P0 ;  /* 0x0000001064276c11 */ /* 0x000fe400080f0c3c */
[----:B------:R-:W-:Y:S01]  /*29f0*/  ISETP.NE.AND P6, PT, R19, RZ, PT ;  /* 0x000000ff1300720c */ /* 0x000fe20003fc5270 */
[----:B-1----:R-:W-:-:S02]  /*2a00*/  @P3 FMUL R20, R9, R20 ;  /* 0x0000001409143220 */ /* 0x002fc40000400000 */
[----:B------:R-:W0:Y:S10]  /*2a10*/  @P1 LDC R9, c[0x0][0x21c] ;  /* 0x00008700ff091b82 */ /* 0x000e340000000800 */
[----:B------:R-:W-:-:S04]  /*2a20*/  @P6 LEA R36, P0, R98, UR30, 0x1 ;  /* 0x0000001e62246c11 */ /* 0x000fc8000f8008ff */
[----:B------:R-:W-:Y:S02]  /*2a30*/  @P6 LEA.HI.X R37, R98, UR16, R61, 0x1, P0 ;  /* 0x0000001062256c11 */ /* 0x000fe400080f0c3d */
[----:B------:R-:W-:-:S13]  /*2a40*/  ISETP.NE.AND P6, PT, R18, RZ, PT ;  /* 0x000000ff1200720c */ /* 0x000fda0003fc5270 */
[----:B------:R-:W-:Y:S01]  /*2a50*/  @P6 LEA R22, P0, R96, UR30, 0x1 ;  /* 0x0000001e60166c11 */ /* 0x000fe2000f8008ff */
[----:B0-----:R-:W-:-:S03]  /*2a60*/  @P1 FMUL R0, R0, R9 ;  /* 0x0000000900001220 */ /* 0x001fc60000400000 */
[----:B------:R-:W-:Y:S02]  /*2a70*/  @P6 LEA.HI.X R23, R96, UR16, R62, 0x1, P0 ;  /* 0x0000001060176c11 */ /* 0x000fe400080f0c3e */
[----:B------:R-:W-:Y:S02]  /*2a80*/  ISETP.NE.AND P6, PT, R17, RZ, PT ;  /* 0x000000ff1100720c */ /* 0x000fe40003fc5270 */
[----:B------:R-:W-:-:S04]  /*2a90*/  @P1 F2FP.F16.F32.PACK_AB R0, RZ, R0 ;  /* 0x00000000ff00123e */ /* 0x000fc800000000ff */
[----:B------:R-:W-:Y:S02]  /*2aa0*/  PRMT R9, R0, 0x7610, R9 ;  /* 0x0000761000097816 */ /* 0x000fe40000000009 */
[----:B------:R-:W-:Y:S02]  /*2ab0*/  @P3 F2FP.F16.F32.PACK_AB R0, RZ, R20 ;  /* 0x00000014ff00323e */ /* 0x000fe400000000ff */
[----:B------:R-:W0:Y:S01]  /*2ac0*/  @P4 LDC R20, c[0x0][0x21c] ;  /* 0x00008700ff144b82 */ /* 0x000e220000000800 */
[----:B------:R1:W-:Y:S04]  /*2ad0*/  @P1 STG.E.U16 desc[UR4][R30.64], R9 ;  /* 0x000000091e001986 */ /* 0x0003e8000c101504 */
[----:B------:R2:W-:Y:S03]  /*2ae0*/  @P2 STG.E.U16 desc[UR4][R28.64], R5 ;  /* 0x000000051c002986 */ /* 0x0005e6000c101504 */
[----:B------:R-:W3:Y:S01]  /*2af0*/  @P6 LDC R17, c[0x0][0x21c] ;  /* 0x00008700ff116b82 */ /* 0x000ee20000000800 */
[----:B0-----:R-:W-:-:S07]  /*2b00*/  @P4 FMUL R21, R13, R20 ;  /* 0x000000140d154220 */ /* 0x001fce0000400000 */
[----:B------:R-:W0:Y:S01]  /*2b10*/  @P5 LDC R13, c[0x0][0x21c] ;  /* 0x00008700ff0d5b82 */ /* 0x000e220000000800 */
[----:B-1----:R-:W-:Y:S02]  /*2b20*/  P2R R9, PR, RZ, 0x2 ;  /* 0x00000002ff097803 */ /* 0x002fe40000000000 */
[----:B------:R-:W-:Y:S02]  /*2b30*/  ISETP.NE.AND P1, PT, R40, RZ, PT ;  /* 0x000000ff2800720c */ /* 0x000fe40003f25270 */
[----:B--2---:R-:W-:Y:S01]  /*2b40*/  P2R R5, PR, RZ, 0x4 ;  /* 0x00000004ff057803 */ /* 0x004fe20000000000 */
[----:B---3--:R-:W-:Y:S01]  /*2b50*/  @P6 FMUL R18, R6, R17 ;  /* 0x0000001106126220 */ /* 0x008fe20000400000 */
[----:B------:R-:W-:Y:S02]  /*2b60*/  ISETP.NE.AND P2, PT, R41, RZ, PT ;  /* 0x000000ff2900720c */ /* 0x000fe40003f45270 */
[----:B------:R-:W-:Y:S01]  /*2b70*/  P2R R17, PR, RZ, 0x20 ;  /* 0x00000020ff117803 */ /* 0x000fe20000000000 */
[----:B0-----:R-:W-:Y:S01]  /*2b80*/  @P5 FMUL R20, R2, R13 ;  /* 0x0000000d02145220 */ /* 0x001fe20000400000 */
[----:B------:R-:W-:-:S02]  /*2b90*/  PRMT R13, R0, 0x7610, R13 ;  /* 0x00007610000d7816 */ /* 0x000fc4000000000d */
[----:B------:R-:W-:Y:S02]  /*2ba0*/  @P4 F2FP.F16.F32.PACK_AB R2, RZ, R21 ;  /* 0x00000015ff02423e */ /* 0x000fe400000000ff */
[----:B------:R-:W-:Y:S01]  /*2bb0*/  @P5 F2FP.F16.F32.PACK_AB R0, RZ, R20 ;  /* 0x00000014ff00523e */ /* 0x000fe200000000ff */
[----:B------:R0:W-:Y:S01]  /*2bc0*/  @P3 STG.E.U16 desc[UR4][R24.64], R13 ;  /* 0x0000000d18003986 */ /* 0x0001e2000c101504 */
[----:B------:R-:W-:Y:S02]  /*2bd0*/  PRMT R6, R2, 0x7610, R6 ;  /* 0x0000761002067816 */ /* 0x000fe40000000006 */
[----:B------:R-:W-:Y:S02]  /*2be0*/  PRMT R2, R0, 0x7610, R2 ;  /* 0x0000761000027816 */ /* 0x000fe40000000002 */
[----:B------:R-:W-:Y:S01]  /*2bf0*/  @P6 F2FP.F16.F32.PACK_AB R0, RZ, R18 ;  /* 0x00000012ff00623e */ /* 0x000fe200000000ff */
[----:B------:R1:W-:Y:S01]  /*2c00*/  @P4 STG.E.U16 desc[UR4][R148.64], R6 ;  /* 0x0000000694004986 */ /* 0x0003e2000c101504 */
[----:B------:R-:W-:-:S02]  /*2c10*/  P2R R20, PR, RZ, 0x4 ;  /* 0x00000004ff147803 */ /* 0x000fc40000000000 */
[----:B------:R-:W-:Y:S01]  /*2c20*/  PRMT R18, R0, 0x7610, R18 ;  /* 0x0000761000127816 */ /* 0x000fe20000000012 */
[----:B------:R-:W-:Y:S01]  /*2c30*/  @P5 STG.E.U16 desc[UR4][R146.64], R2 ;  /* 0x0000000292005986 */ /* 0x000fe2000c101504 */
[----:B------:R-:W-:-:S03]  /*2c40*/  ISETP.NE.AND P5, PT, R45, RZ, PT ;  /* 0x000000ff2d00720c */ /* 0x000fc60003fa5270 */
[----:B------:R2:W-:Y:S01]  /*2c50*/  @P6 STG.E.U16 desc[UR4][R144.64], R18 ;  /* 0x0000001290006986 */ /* 0x0005e2000c101504 */
[----:B0-----:R-:W-:Y:S02]  /*2c60*/  P2R R13, PR, RZ, 0x8 ;  /* 0x00000008ff0d7803 */ /* 0x001fe40000000000 */
[----:B------:R-:W-:-:S04]  /*2c70*/  ISETP.NE.AND P3, PT, R42, RZ, PT ;  /* 0x000000ff2a00720c */ /* 0x000fc80003f65270 */
[----:B------:R-:W-:Y:S02]  /*2c80*/  P2R R19, PR, RZ, 0x8 ;  /* 0x00000008ff137803 */ /* 0x000fe40000000000 */
[----:B-1----:R-:W-:Y:S02]  /*2c90*/  P2R R6, PR, RZ, 0x10 ;  /* 0x00000010ff067803 */ /* 0x002fe40000000000 */
[----:B------:R-:W-:Y:S02]  /*2ca0*/  ISETP.NE.AND P4, PT, R44, RZ, PT ;  /* 0x000000ff2c00720c */ /* 0x000fe40003f85270 */
[----:B--2---:R-:W-:-:S03]  /*2cb0*/  P2R R18, PR, RZ, 0x40 ;  /* 0x00000040ff127803 */ /* 0x004fc60000000000 */
[----:B------:R-:W-:Y:S02]  /*2cc0*/  @P3 LEA R32, P0, R92, UR30, 0x1 ;  /* 0x0000001e5c203c11 */ /* 0x000fe4000f8008ff */
[----:B------:R-:W-:Y:S02]  /*2cd0*/  ISETP.NE.AND P6, PT, R46, RZ, PT ;  /* 0x000000ff2e00720c */ /* 0x000fe40003fc5270 */
[----:B------:R-:W-:Y:S02]  /*2ce0*/  @P3 LEA.HI.X R33, R92, UR16, R63, 0x1, P0 ;  /* 0x000000105c213c11 */ /* 0x000fe400080f0c3f */
[----:B------:R-:W-:Y:S02]  /*2cf0*/  ISETP.NE.AND P3, PT, R47, RZ, PT ;  /* 0x000000ff2f00720c */ /* 0x000fe40003f65270 */
[----:B------:R-:W-:Y:S02]  /*2d00*/  @P2 LEA R30, P0, R88, UR30, 0x1 ;  /* 0x0000001e581e2c11 */ /* 0x000fe4000f8008ff */
[----:B------:R-:W-:-:S02]  /*2d10*/  P2R R21, PR, RZ, 0x8 ;  /* 0x00000008ff157803 */ /* 0x000fc40000000000 */
[----:B------:R-:W-:Y:S02]  /*2d20*/  ISETP.NE.AND P3, PT, R49, RZ, PT ;  /* 0x000000ff3100720c */ /* 0x000fe40003f65270 */
[----:B------:R-:W-:Y:S02]  /*2d30*/  @P2 LEA.HI.X R31, R88, UR16, R64, 0x1, P0 ;  /* 0x00000010581f2c11 */ /* 0x000fe400080f0c40 */
[----:B------:R-:W-:Y:S02]  /*2d40*/  ISETP.NE.AND P2, PT, R48, RZ, PT ;  /* 0x000000ff3000720c */ /* 0x000fe40003f45270 */
[----:B------:R-:W-:-:S04]  /*2d50*/  @P1 LEA R34, P0, R86, UR30, 0x1 ;  /* 0x0000001e56221c11 */ /* 0x000fc8000f8008ff */
[----:B------:R-:W-:Y:S02]  /*2d60*/  @P1 LEA.HI.X R35, R86, UR16, R65, 0x1, P0 ;  /* 0x0000001056231c11 */ /* 0x000fe400080f0c41 */
[----:B------:R-:W-:Y:S01]  /*2d70*/  ISETP.NE.AND P0, PT, R43, RZ, PT ;  /* 0x000000ff2b00720c */ /* 0x000fe20003f05270 */
[----:B------:R-:W0:Y:S08]  /*2d80*/  @P3 LDC R29, c[0x0][0x21c] ;  /* 0x00008700ff1d3b82 */ /* 0x000e300000000800 */
[----:B------:R-:W1:Y:S01]  /*2d90*/  @P2 LDC R25, c[0x0][0x21c] ;  /* 0x00008700ff192b82 */ /* 0x000e620000000800 */
[----:B0-----:R-:W-:-:S07]  /*2da0*/  @P3 FMUL R0, R10, R29 ;  /* 0x0000001d0a003220 */ /* 0x001fce0000400000 */
[----:B------:R-:W0:Y:S01]  /*2db0*/  @P4 LDC R10, c[0x0][0x21c] ;  /* 0x00008700ff0a4b82 */ /* 0x000e220000000800 */
[----:B------:R-:W-:-:S04]  /*2dc0*/  @P3 F2FP.F16.F32.PACK_AB R0, RZ, R0 ;  /* 0x00000000ff00323e */ /* 0x000fc800000000ff */
[----:B------:R-:W-:Y:S01]  /*2dd0*/  PRMT R24, R0, 0x7610, R24 ;  /* 0x0000761000187816 */ /* 0x000fe20000000018 */
[----:B-1----:R-:W-:Y:S02]  /*2de0*/  @P2 FMUL R0, R14, R25 ;  /* 0x000000190e002220 */ /* 0x002fe40000400000 */
[----:B------:R-:W1:Y:S02]  /*2df0*/  @P6 LDC R14, c[0x0][0x21c] ;  /* 0x00008700ff0e6b82 */ /* 0x000e640000000800 */
[----:B------:R-:W-:Y:S01]  /*2e00*/  @P3 STG.E.U16 desc[UR4][R142.64], R24 ;  /* 0x000000188e003986 */ /* 0x000fe2000c101504 */
[----:B------:R-:W-:Y:S02]  /*2e10*/  ISETP.NE.AND P3, PT, R21, RZ, PT ;  /* 0x000000ff1500720c */ /* 0x000fe40003f65270 */
[----:B------:R-:W-:-:S04]  /*2e20*/  @P2 F2FP.F16.F32.PACK_AB R0, RZ, R0 ;  /* 0x00000000ff00223e */ /* 0x000fc800000000ff */
[----:B------:R-:W-:-:S05]  /*2e30*/  PRMT R21, R0, 0x7610, R21 ;  /* 0x0000761000157816 */ /* 0x000fca0000000015 */
[----:B------:R2:W-:Y:S01]  /*2e40*/  @P2 STG.E.U16 desc[UR4][R140.64], R21 ;  /* 0x000000158c002986 */ /* 0x0005e2000c101504 */
[----:B------:R-:W-:Y:S01]  /*2e50*/  ISETP.NE.AND P2, PT, R20, RZ, PT ;  /* 0x000000ff1400720c */ /* 0x000fe20003f45270 */
[----:B------:R-:W3:Y:S01]  /*2e60*/  @P3 LDC R2, c[0x0][0x21c] ;  /* 0x00008700ff023b82 */ /* 0x000ee20000000800 */
[----:B0-----:R-:W-:Y:S01]  /*2e70*/  @P4 FMUL R15, R15, R10 ;  /* 0x0000000a0f0f4220 */ /* 0x001fe20000400000 */
[----:B-1----:R-:W-:-:S06]  /*2e80*/  @P6 FMUL R14, R7, R14 ;  /* 0x0000000e070e6220 */ /* 0x002fcc0000400000 */
[----:B------:R-:W0:Y:S01]  /*2e90*/  @P1 LDC R7, c[0x0][0x21c] ;  /* 0x00008700ff071b82 */ /* 0x000e220000000800 */
[----:B---3--:R-:W-:-:S07]  /*2ea0*/  @P3 FMUL R0, R3, R2 ;  /* 0x0000000203003220 */ /* 0x008fce0000400000 */
[----:B--2---:R-:W1:Y:S01]  /*2eb0*/  @P2 LDC R21, c[0x0][0x21c] ;  /* 0x00008700ff152b82 */ /* 0x004e620000000800 */
[----:B------:R-:W-:-:S04]  /*2ec0*/  @P3 F2FP.F16.F32.PACK_AB R0, RZ, R0 ;  /* 0x00000000ff00323e */ /* 0x000fc800000000ff */
[----:B------:R-:W-:-:S03]  /*2ed0*/  PRMT R20, R0, 0x7610, R20 ;  /* 0x0000761000147816 */ /* 0x000fc60000000014 */
[----:B------:R-:W2:Y:S01]  /*2ee0*/  @P5 LDC R2, c[0x0][0x21c] ;  /* 0x00008700ff025b82 */ /* 0x000ea20000000800 */
[----:B0-----:R-:W-:Y:S01]  /*2ef0*/  @P1 FMUL R7, R16, R7 ;  /* 0x0000000710071220 */ /* 0x001fe20000400000 */
[----:B------:R-:W-:Y:S01]  /*2f00*/  @P3 STG.E.U16 desc[UR4][R138.64], R20 ;  /* 0x000000148a003986 */ /* 0x000fe2000c101504 */
[----:B------:R-:W-:-:S05]  /*2f10*/  ISETP.NE.AND P3, PT, R19, RZ, PT ;  /* 0x000000ff1300720c */ /* 0x000fca0003f65270 */
[----:B------:R-:W0:Y:S01]  /*2f20*/  @P0 LDC R19, c[0x0][0x21c] ;  /* 0x00008700ff130b82 */ /* 0x000e220000000800 */
[----:B-1----:R-:W-:-:S07]  /*2f30*/  @P2 FMUL R21, R12, R21 ;  /* 0x000000150c152220 */ /* 0x002fce0000400000 */
[----:B------:R-:W1:Y:S01]  /*2f40*/  @P3 LDC R3, c[0x0][0x21c] ;  /* 0x00008700ff033b82 */ /* 0x000e620000000800 */
[----:B--2---:R-:W-:Y:S01]  /*2f50*/  @P5 FMUL R0, R11, R2 ;  /* 0x000000020b005220 */ /* 0x004fe20000400000 */
[----:B------:R-:W-:-:S04]  /*2f60*/  @P6 F2FP.F16.F32.PACK_AB R2, RZ, R14 ;  /* 0x0000000eff02623e */ /* 0x000fc800000000ff */
[----:B------:R-:W-:Y:S01]  /*2f70*/  @P5 F2FP.F16.F32.PACK_AB R0, RZ, R0 ;  /* 0x00000000ff00523e */ /* 0x000fe200000000ff */
[----:B------:R2:W-:Y:S01]  /*2f80*/  @P6 STG.E.U16 desc[UR4][R26.64], R2 ;  /* 0x000000021a006986 */ /* 0x0005e2000c101504 */
[----:B------:R-:W-:Y:S01]  /*2f90*/  ISETP.NE.AND P6, PT, R18, RZ, PT ;  /* 0x000000ff1200720c */ /* 0x000fe20003fc5270 */
[----:B0-----:R-:W-:Y:S01]  /*2fa0*/  @P0 FMUL R19, R4, R19 ;  /* 0x0000001304130220 */ /* 0x001fe20000400000 */
[----:B------:R-:W-:Y:S02]  /*2fb0*/  PRMT R10, R0, 0x7610, R10 ;  /* 0x00007610000a7816 */ /* 0x000fe4000000000a */
[----:B------:R-:W-:-:S03]  /*2fc0*/  @P4 F2FP.F16.F32.PACK_AB R0, RZ, R15 ;  /* 0x0000000fff00423e */ /* 0x000fc600000000ff */
[----:B------:R0:W-:Y:S01]  /*2fd0*/  @P5 STG.E.U16 desc[UR4][R38.64], R10 ;  /* 0x0000000a26005986 */ /* 0x0001e2000c101504 */
[----:B------:R-:W-:Y:S02]  /*2fe0*/  PRMT R18, R0, 0x7610, R18 ;  /* 0x0000761000127816 */ /* 0x000fe40000000012 */
[----:B------:R-:W-:Y:S01]  /*2ff0*/  @P0 F2FP.F16.F32.PACK_AB R0, RZ, R19 ;  /* 0x00000013ff00023e */ /* 0x000fe200000000ff */
[----:B-1----:R-:W-:Y:S01]  /*3000*/  @P3 FMUL R3, R8, R3 ;  /* 0x0000000308033220 */ /* 0x002fe20000400000 */
[----:B------:R-:W-:Y:S01]  /*3010*/  ISETP.NE.AND P5, PT, R17, RZ, PT ;  /* 0x000000ff1100720c */ /* 0x000fe20003fa5270 */
[----:B------:R0:W-:Y:S01]  /*3020*/  @P4 STG.E.U16 desc[UR4][R36.64], R18 ;  /* 0x0000001224004986 */ /* 0x0001e2000c101504 */
[----:B------:R-:W-:Y:S02]  /*3030*/  PRMT R11, R0, 0x7610, R11 ;  /* 0x00007610000b7816 */ /* 0x000fe4000000000b */
[----:B------:R-:W-:Y:S02]  /*3040*/  @P3 F2FP.F16.F32.PACK_AB R3, RZ, R3 ;  /* 0x00000003ff03323e */ /* 0x000fe400000000ff */
[----:B------:R-:W-:Y:S01]  /*3050*/  @P1 F2FP.F16.F32.PACK_AB R0, RZ, R7 ;  /* 0x00000007ff00123e */ /* 0x000fe200000000ff */
[----:B------:R0:W-:Y:S01]  /*3060*/  @P0 STG.E.U16 desc[UR4][R22.64], R11 ;  /* 0x0000000b16000986 */ /* 0x0001e2000c101504 */
[----:B------:R-:W-:-:S03]  /*3070*/  ISETP.NE.AND P4, PT, R6, RZ, PT ;  /* 0x000000ff0600720c */ /* 0x000fc60003f85270 */
[----:B------:R0:W-:Y:S01]  /*3080*/  @P3 STG.E.U16 desc[UR4][R32.64], R3 ;  /* 0x0000000320003986 */ /* 0x0001e2000c101504 */
[----:B------:R-:W-:Y:S02]  /*3090*/  ISETP.NE.AND P3, PT, R13, RZ, PT ;  /* 0x000000ff0d00720c */ /* 0x000fe40003f65270 */
[----:B--2---:R-:W-:-:S05]  /*30a0*/  @P2 F2FP.F16.F32.PACK_AB R2, RZ, R21 ;  /* 0x00000015ff02223e */ /* 0x004fca00000000ff */
[----:B------:R0:W-:Y:S01]  /*30b0*/  @P2 STG.E.U16 desc[UR4][R30.64], R2 ;  /* 0x000000021e002986 */ /* 0x0001e2000c101504 */
[----:B------:R-:W-:-:S03]  /*30c0*/  ISETP.NE.AND P2, PT, R5, RZ, PT ;  /* 0x000000ff0500720c */ /* 0x000fc60003f45270 */
[----:B------:R0:W-:Y:S01]  /*30d0*/  @P1 STG.E.U16 desc[UR4][R34.64], R0 ;  /* 0x0000000022001986 */ /* 0x0001e2000c101504 */
[----:B------:R-:W-:-:S13]  /*30e0*/  ISETP.NE.AND P1, PT, R9, RZ, PT ;  /* 0x000000ff0900720c */ /* 0x000fda0003f25270 */
.L_x_166:
[----:B------:R-:W-:Y:S05]  /*30f0*/  BSYNC B1 ;  /* 0x0000000000017941 */ /* 0x000fea0003800000 */
.L_x_162:
[----:B012---:R-:W0:Y:S01]  /*3100*/  LDC R0, c[0x0][0x274] ;  /* 0x00009d00ff007b82 */ /* 0x007e220000000800 */
[----:B------:R-:W-:Y:S01]  /*3110*/  ULDC UR9, c[0x0][0x14] ;  /* 0x0000050000097ab9 */ /* 0x000fe20000000800 */
[----:B------:R-:W-:Y:S02]  /*3120*/  UIADD3 UR8, UP2, UR25, UR6, URZ ;  /* 0x0000000619087290 */ /* 0x000fe4000ff5e03f */
[----:B------:R-:W-:Y:S02]  /*3130*/  UIADD3 UR32, UR9, UR32, URZ ;  /* 0x0000002009207290 */ /* 0x000fe4000fffe03f */
[----:B------:R-:W-:Y:S02]  /*3140*/  UIADD3 UR24, UP1, UR24, UR6, URZ ;  /* 0x0000000618187290 */ /* 0x000fe4000ff3e03f */
[----:B------:R-:W-:Y:S02]  /*3150*/  ULEA UR27, UP4, UR38, UR27, 0x1 ;  /* 0x0000001b261b7291 */ /* 0x000fe4000f88083f */
[----:B------:R-:W-:-:S02]  /*3160*/  ULEA UR29, UP3, UR36, UR29, 0x1 ;  /* 0x0000001d241d7291 */ /* 0x000fc4000f86083f */
[----:B------:R-:W-:Y:S02]  /*3170*/  ULEA UR30, UP0, UR34, UR30, 0x1 ;  /* 0x0000001e221e7291 */ /* 0x000fe4000f80083f */
[----:B------:R-:W-:Y:S02]  /*3180*/  UIADD3.X UR7, UR31, UR20, URZ, UP2, !UPT ;  /* 0x000000141f077290 */ /* 0x000fe400097fe43f */
[----:B------:R-:W-:Y:S02]  /*3190*/  UIADD3.X UR23, UR23, UR20, URZ, UP1, !UPT ;  /* 0x0000001417177290 */ /* 0x000fe40008ffe43f */
[----:B------:R-:W-:Y:S02]  /*31a0*/  UIADD3.X UR14, UR14, UR17, URZ, UP4, !UPT ;  /* 0x000000110e0e7290 */ /* 0x000fe4000a7fe43f */
[----:B------:R-:W-:Y:S02]  /*31b0*/  UIADD3.X UR15, UR15, UR18, URZ, UP3, !UPT ;  /* 0x000000120f0f7290 */ /* 0x000fe40009ffe43f */
[----:B------:R-:W-:Y:S01]  /*31c0*/  USEL UR25, UR25, UR8, !UP5 ;  /* 0x0000000819197287 */ /* 0x000fe2000e800000 */
[----:B0-----:R-:W-:Y:S01]  /*31d0*/  ISETP.LE.AND P0, PT, R0, UR32, PT ;  /* 0x0000002000007c0c */ /* 0x001fe2000bf03270 */
[----:B------:R-:W-:-:S02]  /*31e0*/  USEL UR24, UR24, URZ, UP5 ;  /* 0x0000003f18187287 */ /* 0x000fc4000a800000 */
[----:B------:R-:W-:Y:S02]  /*31f0*/  UIADD3.X UR16, UR16, UR19, URZ, UP0, !UPT ;  /* 0x0000001310107290 */ /* 0x000fe400087fe43f */
[----:B------:R-:W-:Y:S02]  /*3200*/  USEL UR31, UR31, UR7, !UP5 ;  /* 0x000000071f1f7287 */ /* 0x000fe4000e800000 */
[----:B------:R-:W-:-:S06]  /*3210*/  USEL UR23, UR23, URZ, UP5 ;  /* 0x0000003f17177287 */ /* 0x000fcc000a800000 */
[----:B------:R-:W-:Y:S06]  /*3220*/  @P0 BRA `(.L_x_167) ;  /* 0x0000000000040947 */ /* 0x000fec0003800000 */
[----:B------:R-:W-:Y:S05]  /*3230*/  BRA `(.L_x_168) ;  /* 0xffffffd800dc7947 */ /* 0x000fea000383ffff */
.L_x_167:
[----:B------:R-:W-:Y:S05]  /*3240*/  EXIT ;  /* 0x000000000000794d */ /* 0x000fea0003800000 */
.L_x_169:
        /* <DEDUP_REMOVED lines=11> */
.L_x_3490:


//--------------------- .text._ZN7cutlass9reference6device6kernel11GemmComplexINS_6half_tENS_6layout11ColumnMajorES4_S6_S4_NS5_8RowMajorEffS4_NS_16NumericConverterIS4_fLNS_15FloatRoundStyleE2EEENS_12multiply_addIfffEELi4ELi16EEEvNS_4gemm9GemmCoordET5_NS_9TensorRefIT_T0_EENS_16ComplexTransformENSG_IT1_T2_EESK_SF_NSG_IT3_T4_EENSG_IT7_SP_EET6_illll --------------------------
	.section	.text._ZN7cutlass9reference6device6kernel11GemmComplexINS_6half_tENS_6layout11ColumnMajorES4_S6_S4_NS5_8RowMajorEffS4_NS_16NumericConverterIS4_fLNS_15FloatRoundStyleE2EEENS_12multiply_addIfffEELi4ELi16EEEvNS_4gemm9GemmCoordET5_NS_9TensorRefIT_T0_EENS_16ComplexTransformENSG_IT1_T2_EESK_SF_NSG_IT3_T4_EENSG_IT7_SP_EET6_illll,"ax",@progbits
	.align	128
        .global         _ZN7cutlass9reference6device6kernel11GemmComplexINS_6half_tENS_6layout11ColumnMajorES4_S6_S4_NS5_8RowMajorEffS4_NS_16NumericConverterIS4_fLNS_15FloatRoundStyleE2EEENS_12multiply_addIfffEELi4ELi16EEEvNS_4gemm9GemmCoordET5_NS_9TensorRefIT_T0_EENS_16ComplexTransformENSG_IT1_T2_EESK_SF_NSG_IT3_T4_EENSG_IT7_SP_EET6_illll
        .type           _ZN7cutlass9reference6device6kernel11GemmComplexINS_6half_tENS_6layout11ColumnMajorES4_S6_S4_NS5_8RowMajorEffS4_NS_16NumericConverterIS4_fLNS_15FloatRoundStyleE2EEENS_12multiply_addIfffEELi4ELi16EEEvNS_4gemm9GemmCoordET5_NS_9TensorRefIT_T0_EENS_16ComplexTransformENSG_IT1_T2_EESK_SF_NSG_IT3_T4_EENSG_IT7_SP_EET6_illll,@function
        .size           _ZN7cutlass9reference6device6kernel11GemmComplexINS_6half_tENS_6layout11ColumnMajorES4_S6_S4_NS5_8RowMajorEffS4_NS_16NumericConverterIS4_fLNS_15FloatRoundStyleE2EEENS_12multiply_addIfffEELi4ELi16EEEvNS_4gemm9GemmCoordET5_NS_9TensorRefIT_T0_EENS_16ComplexTransformENSG_IT1_T2_EESK_SF_NSG_IT3_T4_EENSG_IT7_SP_EET6_illll,(.L_x_3491 - _ZN7cutlass9reference6device6kernel11GemmComplexINS_6half_tENS_6layout11ColumnMajorES4_S6_S4_NS5_8RowMajorEffS4_NS_16NumericConverterIS4_fLNS_15FloatRoundStyleE2EEENS_12multiply_addIfffEELi4ELi16EEEvNS_4gemm9GemmCoordET5_NS_9TensorRefIT_T0_EENS_16ComplexTransformENSG_IT1_T2_EESK_SF_NSG_IT3_T4_EENSG_IT7_SP_EET6_illll)
        .other          _ZN7cutlass9reference6device6kernel11GemmComplexINS_6half_tENS_6layout11ColumnMajorES4_S6_S4_NS5_8RowMajorEffS4_NS_16NumericConverterIS4_fLNS_15FloatRoundStyleE2EEENS_12multiply_addIfffEELi4ELi16EEEvNS_4gemm9GemmCoordET5_NS_9TensorRefIT_T0_EENS_16ComplexTransformENSG_IT1_T2_EESK_SF_NSG_IT3_T4_EENSG_IT7_SP_EET6_illll,@"STO_CUDA_ENTRY STV_DEFAULT"
_ZN7cutlass9reference6device6kernel11GemmComplexINS_6half_tENS_6layout11ColumnMajorES4_S6_S4_NS5_8RowMajorEffS4_NS_16NumericConverterIS4_fLNS_15FloatRoundStyleE2EEENS_12multiply_addIfffEELi4ELi16EEEvNS_4gemm9GemmCoordET5_NS_9TensorRefIT_T0_EENS_16ComplexTransformENSG_IT1_T2_EESK_SF_NSG_IT3_T4_EENSG_IT7_SP_EET6_illll:
.text._ZN7cutlass9reference6device6kernel11GemmComplexINS_6half_tENS_6layout11ColumnMajorES4_S6_S4_NS5_8RowMajorEffS4_NS_16NumericConverterIS4_fLNS_15FloatRoundStyleE2EEENS_12multiply_addIfffEELi4ELi16EEEvNS_4gemm9GemmCoordET5_NS_9TensorRefIT_T0_EENS_16ComplexTransformENSG_IT1_T2_EESK_SF_NSG_IT3_T4_EENSG_IT7_SP_EET6_illll:
[----:B------:R-:W-:Y:S08]  /*0000*/  LDC R1, c[0x0][0x28] ;  /* 0x00000a00ff017b82 */ /* 0x000ff00000000800 */
[----:B------:R-:W0:Y:S08]  /*0010*/  S2UR UR18, SR_CTAID.Z ;  /* 0x00000000001279c3 */ /* 0x000e300000002700 */
[----:B------:R-:W0:Y:S02]  /*0020*/  LDC R0, c[0x0][0x274] ;  /* 0x00009d00ff007b82 */ /* 0x000e240000000800 */
[----:B0-----:R-:W-:-:S13]  /*0030*/  ISETP.LE.AND P0, PT, R0, UR18, PT ;  /* 0x0000001200007c0c */ /* 0x001fda000bf03270 */
[----:B------:R-:W-:Y:S05]  /*0040*/  @P0 EXIT ;  /* 0x000000000000094d */ /* 0x000fea0003800000 */
[----:B------:R-:W0:Y:S01]  /*0050*/  S2R R0, SR_TID.X ;  /* 0x0000000000007919 */ /* 0x000e220000002100 */
[----:B------:R-:W0:Y:S01]  /*0060*/  S2UR UR6, SR_CTAID.X ;  /* 0x00000000000679c3 */ /* 0x000e220000002500 */
[----:B------:R-:W-:Y:S01]  /*0070*/  USHF.R.S32.HI UR7, URZ, 0x1f, UR18 ;  /* 0x0000001f3f077899 */ /* 0x000fe20008011412 */
[----:B------:R-:W1:Y:S01]  /*0080*/  S2R R3, SR_CTAID.Y ;  /* 0x0000000000037919 */ /* 0x000e620000002600 */
[----:B------:R-:W-:Y:S01]  /*0090*/  ULDC.64 UR4, c[0x0][0x290] ;  /* 0x0000a40000047ab9 */ /* 0x000fe20000000a00 */
[----:B------:R-:W-:Y:S01]  /*00a0*/  ULDC.64 UR10, c[0x0][0x280] ;  /* 0x0000a000000a7ab9 */ /* 0x000fe20000000a00 */
[----:B------:R-:W-:Y:S01]  /*00b0*/  UIMAD UR12, UR7, UR4, URZ ;  /* 0x00000004070c72a4 */ /* 0x000fe2000f8e023f */
[----:B------:R-:W1:Y:S02]  /*00c0*/  S2R R84, SR_TID.Y ;  /* 0x0000000000547919 */ /* 0x000e640000002200 */
[----:B------:R-:W0:Y:S01]  /*00d0*/  LDC R83, c[0x0][RZ] ;  /* 0x00000000ff537b82 */ /* 0x000e220000000800 */
[----:B------:R-:W-:-:S02]  /*00e0*/  UIMAD.WIDE.U32 UR24, UR18, UR4, URZ ;  /* 0x00000004121872a5 */ /* 0x000fc4000f8e003f */
[----:B------:R-:W-:Y:S02]  /*00f0*/  UIMAD UR12, UR18, UR5, UR12 ;  /* 0x00000005120c72a4 */ /* 0x000fe4000f8e020c */
[----:B------:R-:W-:Y:S01]  /*0100*/  UIMAD.WIDE.U32 UR16, UR18, UR10, URZ ;  /* 0x0000000a121072a5 */ /* 0x000fe2000f8e003f */
[----:B------:R-:W-:Y:S01]  /*0110*/  ULDC.64 UR4, c[0x0][0x288] ;  /* 0x0000a20000047ab9 */ /* 0x000fe20000000a00 */
[----:B------:R-:W-:Y:S01]  /*0120*/  UIMAD UR10, UR7, UR10, URZ ;  /* 0x0000000a070a72a4 */ /* 0x000fe2000f8e023f */
[----:B------:R-:W-:Y:S01]  /*0130*/  MOV R179, UR25 ;  /* 0x0000001900b37c02 */ /* 0x000fe20008000f00 */
[----:B------:R-:W-:Y:S01]  /*0140*/  UIMAD UR19, UR7, UR4, URZ ;  /* 0x00000004071372a4 */ /* 0x000fe2000f8e023f */
[----:B------:R-:W-:Y:S01]  /*0150*/  MOV R178, UR24 ;  /* 0x0000001800b27c02 */ /* 0x000fe20008000f00 */
[----:B------:R-:W-:Y:S02]  /*0160*/  UIMAD.WIDE.U32 UR20, UR18, UR4, URZ ;  /* 0x00000004121472a5 */ /* 0x000fe4000f8e003f */
[----:B------:R-:W-:-:S02]  /*0170*/  UIMAD UR19, UR18, UR5, UR19 ;  /* 0x00000005121372a4 */ /* 0x000fc4000f8e0213 */
[----:B------:R-:W-:Y:S01]  /*0180*/  UIMAD UR11, UR18, UR11, UR10 ;  /* 0x0000000b120b72a4 */ /* 0x000fe2000f8e020a */
[----:B------:R-:W-:Y:S01]  /*0190*/  ULDC.64 UR4, c[0x0][0x278] ;  /* 0x00009e0000047ab9 */ /* 0x000fe20000000a00 */
[----:B------:R-:W-:Y:S02]  /*01a0*/  UIADD3 UR12, UR25, UR12, URZ ;  /* 0x0000000c190c7290 */ /* 0x000fe4000fffe03f */
[----:B------:R-:W-:Y:S01]  /*01b0*/  UIMAD UR10, UR7, UR4, URZ ;  /* 0x00000004070a72a4 */ /* 0x000fe2000f8e023f */
[----:B------:R-:W-:Y:S01]  /*01c0*/  ULDC UR14, c[0x0][0x4] ;  /* 0x00000100000e7ab9 */ /* 0x000fe20000000800 */
[----:B0-----:R-:W-:Y:S01]  /*01d0*/  IMAD R83, R83, UR6, R0 ;  /* 0x0000000653537c24 */ /* 0x001fe2000f8e0200 */
[----:B------:R-:W-:Y:S01]  /*01e0*/  ULDC.64 UR6, c[0x0][0x268] ;  /* 0x00009a0000067ab9 */ /* 0x000fe20000000a00 */
[----:B------:R-:W-:Y:S01]  /*01f0*/  UIMAD.WIDE.U32 UR22, UR18, UR4, URZ ;  /* 0x00000004121672a5 */ /* 0x000fe2000f8e003f */
[----:B------:R-:W-:Y:S01]  /*0200*/  MOV R179, UR12 ;  /* 0x0000000c00b37c02 */ /* 0x000fe20008000f00 */
[----:B------:R-:W-:Y:S01]  /*0210*/  UIMAD UR10, UR18, UR5, UR10 ;  /* 0x00000005120a72a4 */ /* 0x000fe2000f8e020a */
[----:B------:R-:W-:Y:S01]  /*0220*/  SHF.L.U32 R83, R83, 0x2, RZ ;  /* 0x0000000253537819 */ /* 0x000fe200000006ff */
[----:B------:R-:W-:Y:S01]  /*0230*/  UIADD3 UR11, UR17, UR11, URZ ;  /* 0x0000000b110b7290 */ /* 0x000fe2000fffe03f */
[----:B-1----:R-:W-:Y:S01]  /*0240*/  IMAD R84, R3, UR14, R84 ;  /* 0x0000000e03547c24 */ /* 0x002fe2000f8e0254 */
[----:B------:R-:W-:Y:S01]  /*0250*/  ULDC.64 UR4, c[0x0][0x238] ;  /* 0x00008e0000047ab9 */ /* 0x000fe20000000a00 */
[----:B------:R-:W-:Y:S01]  /*0260*/  SHF.R.S32.HI R6, RZ, 0x1f, R83 ;  /* 0x0000001fff067819 */ /* 0x000fe20000011453 */
[----:B------:R-:W-:Y:S01]  /*0270*/  ULEA UR15, UP0, UR16, UR4, 0x1 ;  /* 0x00000004100f7291 */ /* 0x000fe2000f80083f */
[C---:B------:R-:W-:Y:S01]  /*0280*/  IADD3 R195, R83.reuse, 0x1, RZ ;  /* 0x0000000153c37810 */ /* 0x040fe20007ffe0ff */
[C---:B------:R-:W-:Y:S01]  /*0290*/  IMAD.WIDE.U32 R184, R83.reuse, UR6, R178 ;  /* 0x0000000653b87c25 */ /* 0x040fe2000f8e00b2 */
[C---:B------:R-:W-:Y:S01]  /*02a0*/  IADD3 R191, R83.reuse, 0x2, RZ ;  /* 0x0000000253bf7810 */ /* 0x040fe20007ffe0ff */
[----:B------:R-:W-:Y:S01]  /*02b0*/  ULEA.HI.X UR14, UR16, UR5, UR11, 0x1, UP0 ;  /* 0x00000005100e7291 */ /* 0x000fe200080f0c0b */
[----:B------:R-:W-:Y:S01]  /*02c0*/  SHF.R.S32.HI R4, RZ, 0x1f, R195 ;  /* 0x0000001fff047819 */ /* 0x000fe200000114c3 */
[----:B------:R-:W-:Y:S01]  /*02d0*/  IMAD R0, R6, UR6, RZ ;  /* 0x0000000606007c24 */ /* 0x000fe2000f8e02ff */
[----:B------:R-:W-:Y:S01]  /*02e0*/  SHF.R.S32.HI R2, RZ, 0x1f, R191 ;  /* 0x0000001fff027819 */ /* 0x000fe200000114bf */
[----:B------:R-:W-:Y:S01]  /*02f0*/  ULDC.64 UR4, c[0x0][0x220] ;  /* 0x0000880000047ab9 */ /* 0x000fe20000000a00 */
[C---:B------:R-:W-:Y:S01]  /*0300*/  IADD3 R187, R83.reuse, 0x3, RZ ;  /* 0x0000000353bb7810 */ /* 0x040fe20007ffe0ff */
[----:B------:R-:W-:Y:S01]  /*0310*/  IMAD R151, R83, UR7, R0 ;  /* 0x0000000753977c24 */ /* 0x000fe2000f8e0200 */
[----:B------:R-:W-:Y:S01]  /*0320*/  SHF.L.U32 R84, R84, 0x4, RZ ;  /* 0x0000000454547819 */ /* 0x000fe200000006ff */
[----:B------:R-:W-:Y:S01]  /*0330*/  IMAD R0, R4, UR6, RZ ;  /* 0x0000000604007c24 */ /* 0x000fe2000f8e02ff */
[----:B------:R-:W-:Y:S01]  /*0340*/  ULDC.64 UR8, c[0x0][0x260] ;  /* 0x0000980000087ab9 */ /* 0x000fe20000000a00 */
[----:B------:R-:W-:Y:S01]  /*0350*/  IMAD R10, R2, UR6, RZ ;  /* 0x00000006020a7c24 */ /* 0x000fe2000f8e02ff */
[----:B------:R-:W-:Y:S01]  /*0360*/  UIADD3 UR10, UR23, UR10, URZ ;  /* 0x0000000a170a7290 */ /* 0x000fe2000fffe03f */
[C---:B------:R-:W-:Y:S01]  /*0370*/  IMAD R29, R195.reuse, UR7, R0 ;  /* 0x00000007c31d7c24 */ /* 0x040fe2000f8e0200 */
[----:B------:R-:W-:Y:S01]  /*0380*/  SHF.R.S32.HI R0, RZ, 0x1f, R187 ;  /* 0x0000001fff007819 */ /* 0x000fe200000114bb */
[----:B------:R-:W-:Y:S01]  /*0390*/  ULEA UR17, UP0, UR22, UR4, 0x1 ;  /* 0x0000000416117291 */ /* 0x000fe2000f80083f */
[----:B------:R-:W-:Y:S01]  /*03a0*/  IADD3 R198, R84, 0x1, RZ ;  /* 0x0000000154c67810 */ /* 0x000fe20007ffe0ff */
[----:B------:R-:W-:Y:S01]  /*03b0*/  ULEA UR13, UP1, UR24, UR8, 0x1 ;  /* 0x00000008180d7291 */ /* 0x000fe2000f82083f */
[----:B------:R-:W-:Y:S01]  /*03c0*/  IMAD.WIDE.U32 R182, R195, UR6, R178 ;  /* 0x00000006c3b67c25 */ /* 0x000fe2000f8e00b2 */
[----:B------:R-:W-:Y:S01]  /*03d0*/  IADD3 R7, R151, R185, RZ ;  /* 0x000000b997077210 */ /* 0x000fe20007ffe0ff */
[----:B------:R-:W-:Y:S01]  /*03e0*/  ULEA.HI.X UR16, UR22, UR5, UR10, 0x1, UP0 ;  /* 0x0000000516107291 */ /* 0x000fe200080f0c0a */
[----:B------:R-:W-:Y:S01]  /*03f0*/  IADD3 R184, P1, P0, R184, 0xf, R84 ;  /* 0x0000000fb8b87810 */ /* 0x000fe2000783e054 */
[C---:B------:R-:W-:Y:S01]  /*0400*/  IMAD R153, R191.reuse, UR7, R10 ;  /* 0x00000007bf997c24 */ /* 0x040fe2000f8e020a */
[----:B------:R-:W-:Y:S01]  /*0410*/  SHF.R.S32.HI R85, RZ, 0x1f, R84 ;  /* 0x0000001fff557819 */ /* 0x000fe20000011454 */
[----:B------:R-:W-:Y:S01]  /*0420*/  IMAD.WIDE.U32 R180, R191, UR6, R178 ;  /* 0x00000006bfb47c25 */ /* 0x000fe2000f8e00b2 */
[C---:B------:R-:W-:Y:S01]  /*0430*/  IADD3 R244, R84.reuse, 0x2, RZ ;  /* 0x0000000254f47810 */ /* 0x040fe20007ffe0ff */
[----:B------:R-:W-:Y:S01]  /*0440*/  UIADD3 UR19, UR21, UR19, URZ ;  /* 0x0000001315137290 */ /* 0x000fe2000fffe03f */
[----:B------:R-:W-:Y:S01]  /*0450*/  IADD3 R242, R84, 0x3, RZ ;  /* 0x0000000354f27810 */ /* 0x000fe20007ffe0ff */
[----:B------:R-:W-:Y:S01]  /*0460*/  IMAD R8, R0, UR6, RZ ;  /* 0x0000000600087c24 */ /* 0x000fe2000f8e02ff */
[C---:B------:R-:W-:Y:S01]  /*0470*/  IADD3 R240, R84.reuse, 0x4, RZ ;  /* 0x0000000454f07810 */ /* 0x040fe20007ffe0ff */
[C---:B------:R-:W-:Y:S01]  /*0480*/  VIADD R232, R84.reuse, 0x8 ;  /* 0x0000000854e87836 */ /* 0x040fe20000000000 */
[C---:B------:R-:W-:Y:S01]  /*0490*/  IADD3 R238, R84.reuse, 0x5, RZ ;  /* 0x0000000554ee7810 */ /* 0x040fe20007ffe0ff */
[----:B------:R-:W-:Y:S01]  /*04a0*/  ULEA.HI.X UR12, UR24, UR9, UR12, 0x1, UP1 ;  /* 0x00000009180c7291 */ /* 0x000fe200088f0c0c */
[C---:B------:R-:W-:Y:S01]  /*04b0*/  IADD3 R236, R84.reuse, 0x6, RZ ;  /* 0x0000000654ec7810 */ /* 0x040fe20007ffe0ff */
[----:B------:R-:W-:Y:S01]  /*04c0*/  ULDC.64 UR4, c[0x0][0x258] ;  /* 0x0000960000047ab9 */ /* 0x000fe20000000a00 */
[C---:B------:R-:W-:Y:S01]  /*04d0*/  IADD3 R234, R84.reuse, 0x7, RZ ;  /* 0x0000000754ea7810 */ /* 0x040fe20007ffe0ff */
[----:B------:R-:W-:Y:S01]  /*04e0*/  IMAD.IADD R3, R29, 0x1, R183 ;  /* 0x000000011d037824 */ /* 0x000fe200078e02b7 */
[C---:B------:R-:W-:Y:S01]  /*04f0*/  IADD3 R228, R84.reuse, 0xa, RZ ;  /* 0x0000000a54e47810 */ /* 0x040fe20007ffe0ff */
[----:B------:R-:W-:Y:S01]  /*0500*/  ULDC.64 UR8, c[0x0][0x240] ;  /* 0x0000900000087ab9 */ /* 0x000fe20000000a00 */
[C---:B------:R-:W-:Y:S01]  /*0510*/  IADD3 R226, R84.reuse, 0xb, RZ ;  /* 0x0000000b54e27810 */ /* 0x040fe20007ffe0ff */
[----:B------:R-:W-:Y:S01]  /*0520*/  ULDC.64 UR10, c[0x0][0x250] ;  /* 0x00009400000a7ab9 */ /* 0x000fe20000000a00 */
[C---:B------:R-:W-:Y:S01]  /*0530*/  IADD3 R224, R84.reuse, 0xc, RZ ;  /* 0x0000000c54e07810 */ /* 0x040fe20007ffe0ff */
[C---:B------:R-:W-:Y:S01]  /*0540*/  IMAD R27, R187.reuse, UR7, R8 ;  /* 0x00000007bb1b7c24 */ /* 0x040fe2000f8e0208 */
[C---:B------:R-:W-:Y:S01]  /*0550*/  IADD3 R222, R84.reuse, 0xd, RZ ;  /* 0x0000000d54de7810 */ /* 0x040fe20007ffe0ff */
[----:B------:R-:W-:Y:S01]  /*0560*/  IMAD.WIDE.U32 R178, R187, UR6, R178 ;  /* 0x00000006bbb27c25 */ /* 0x000fe2000f8e00b2 */
[C---:B------:R-:W-:Y:S01]  /*0570*/  IADD3 R220, R84.reuse, 0xe, RZ ;  /* 0x0000000e54dc7810 */ /* 0x040fe20007ffe0ff */
[----:B------:R-:W-:Y:S01]  /*0580*/  UISETP.NE.U32.AND UP1, UPT, UR10, URZ, UPT ;  /* 0x0000003f0a00728c */ /* 0x000fe2000bf25070 */
[----:B------:R-:W-:Y:S01]  /*0590*/  IADD3 R218, R84, 0xf, RZ ;  /* 0x0000000f54da7810 */ /* 0x000fe20007ffe0ff */
[----:B------:R-:W-:Y:S01]  /*05a0*/  IMAD R6, R6, UR4, RZ ;  /* 0x0000000406067c24 */ /* 0x000fe2000f8e02ff */
[----:B------:R-:W-:Y:S01]  /*05b0*/  SHF.R.S32.HI R199, RZ, 0x1f, R198 ;  /* 0x0000001fffc77819 */ /* 0x000fe200000114c6 */
[----:B------:R-:W-:Y:S01]  /*05c0*/  IMAD R4, R4, UR4, RZ ;  /* 0x0000000404047c24 */ /* 0x000fe2000f8e02ff */
[----:B------:R-:W-:Y:S01]  /*05d0*/  IADD3 R230, R84, 0x9, RZ ;  /* 0x0000000954e67810 */ /* 0x000fe20007ffe0ff */
[----:B------:R-:W-:Y:S01]  /*05e0*/  IMAD R2, R2, UR4, RZ ;  /* 0x0000000402027c24 */ /* 0x000fe2000f8e02ff */
[--C-:B------:R-:W-:Y:S01]  /*05f0*/  IADD3 R182, P5, P4, R182, 0xf, R84.reuse ;  /* 0x0000000fb6b67810 */ /* 0x100fe20007cbe054 */
[----:B------:R-:W-:Y:S01]  /*0600*/  IMAD R0, R0, UR4, RZ ;  /* 0x0000000400007c24 */ /* 0x000fe2000f8e02ff */
[----:B------:R-:W-:Y:S01]  /*0610*/  IADD3 R5, R153, R181, RZ ;  /* 0x000000b599057210 */ /* 0x000fe20007ffe0ff */
[----:B------:R-:W-:Y:S01]  /*0620*/  ULEA UR22, UP0, UR20, UR10, 0x1 ;  /* 0x0000000a14167291 */ /* 0x000fe2000f80083f */
[----:B------:R-:W-:Y:S01]  /*0630*/  IADD3 R180, P3, P2, R180, 0xf, R84 ;  /* 0x0000000fb4b47810 */ /* 0x000fe20007a7e054 */
[----:B------:R-:W-:Y:S01]  /*0640*/  IMAD R21, R199, UR8, RZ ;  /* 0x00000008c7157c24 */ /* 0x000fe2000f8e02ff */
[--C-:B------:R-:W-:Y:S01]  /*0650*/  IADD3.X R185, R7, RZ, R85.reuse, P1, P0 ;  /* 0x000000ff07b97210 */ /* 0x100fe20000fe0455 */
[----:B------:R-:W-:Y:S01]  /*0660*/  USHF.L.U64.HI UR19, UR20, 0x1, UR19 ;  /* 0x0000000114137899 */ /* 0x000fe20008010213 */
[----:B------:R-:W-:Y:S01]  /*0670*/  SHF.R.S32.HI R133, RZ, 0x1f, R244 ;  /* 0x0000001fff857819 */ /* 0x000fe200000114f4 */
[----:B------:R-:W-:Y:S01]  /*0680*/  IMAD.WIDE.U32 R212, R195, UR6, R84 ;  /* 0x00000006c3d47c25 */ /* 0x000fe2000f8e0054 */
[----:B------:R-:W-:Y:S01]  /*0690*/  SHF.R.S32.HI R19, RZ, 0x1f, R242 ;  /* 0x0000001fff137819 */ /* 0x000fe200000114f2 */
[----:B------:R-:W-:Y:S01]  /*06a0*/  UISETP.NE.AND.EX UP1, UPT, UR11, URZ, UPT, UP1 ;  /* 0x0000003f0b00728c */ /* 0x000fe2000bf25310 */
[----:B------:R-:W-:Y:S01]  /*06b0*/  SHF.R.S32.HI R135, RZ, 0x1f, R240 ;  /* 0x0000001fff877819 */ /* 0x000fe200000114f0 */
[----:B------:R-:W-:Y:S01]  /*06c0*/  IMAD.WIDE.U32 R208, R191, UR6, R84 ;  /* 0x00000006bfd07c25 */ /* 0x000fe2000f8e0054 */
[----:B------:R-:W-:Y:S01]  /*06d0*/  SHF.R.S32.HI R17, RZ, 0x1f, R238 ;  /* 0x0000001fff117819 */ /* 0x000fe200000114ee */
[----:B------:R-:W-:Y:S01]  /*06e0*/  USEL UR10, UR22, UR10, UP1 ;  /* 0x0000000a160a7287 */ /* 0x000fe20008800000 */
[----:B------:R-:W-:Y:S01]  /*06f0*/  SHF.R.S32.HI R137, RZ, 0x1f, R236 ;  /* 0x0000001fff897819 */ /* 0x000fe200000114ec */
[----:B------:R-:W-:Y:S01]  /*0700*/  IMAD.WIDE.U32 R204, R187, UR6, R84 ;  /* 0x00000006bbcc7c25 */ /* 0x000fe2000f8e0054 */
[----:B------:R-:W-:Y:S01]  /*0710*/  SHF.R.S32.HI R15, RZ, 0x1f, R234 ;  /* 0x0000001fff0f7819 */ /* 0x000fe200000114ea */
[----:B------:R-:W-:Y:S01]  /*0720*/  USEL UR7, UR22, URZ, UP1 ;  /* 0x0000003f16077287 */ /* 0x000fe20008800000 */
[----:B------:R-:W-:Y:S01]  /*0730*/  SHF.R.S32.HI R139, RZ, 0x1f, R232 ;  /* 0x0000001fff8b7819 */ /* 0x000fe200000114e8 */
[----:B------:R-:W-:Y:S01]  /*0740*/  IMAD.WIDE.U32 R196, R195, UR6, R198 ;  /* 0x00000006c3c47c25 */ /* 0x000fe2000f8e00c6 */
[----:B------:R-:W-:Y:S01]  /*0750*/  SHF.R.S32.HI R141, RZ, 0x1f, R228 ;  /* 0x0000001fff8d7819 */ /* 0x000fe200000114e4 */
[----:B------:R-:W-:Y:S01]  /*0760*/  UMOV UR20, URZ ;  /* 0x0000003f00147c82 */ /* 0x000fe20008000000 */
[----:B------:R-:W-:Y:S01]  /*0770*/  SHF.R.S32.HI R11, RZ, 0x1f, R226 ;  /* 0x0000001fff0b7819 */ /* 0x000fe200000114e2 */
[----:B------:R-:W-:Y:S01]  /*0780*/  IMAD.WIDE.U32 R192, R191, UR6, R198 ;  /* 0x00000006bfc07c25 */ /* 0x000fe2000f8e00c6 */
[----:B------:R-:W-:-:S02]  /*0790*/  SHF.R.S32.HI R143, RZ, 0x1f, R224 ;  /* 0x0000001fff8f7819 */ /* 0x000fc400000114e0 */
[----:B------:R-:W-:Y:S01]  /*07a0*/  SHF.R.S32.HI R9, RZ, 0x1f, R222 ;  /* 0x0000001fff097819 */ /* 0x000fe200000114de */
[----:B------:R-:W-:Y:S01]  /*07b0*/  IMAD.WIDE.U32 R188, R187, UR6, R198 ;  /* 0x00000006bbbc7c25 */ /* 0x000fe2000f8e00c6 */
[----:B------:R-:W-:Y:S02]  /*07c0*/  SHF.R.S32.HI R145, RZ, 0x1f, R220 ;  /* 0x0000001fff917819 */ /* 0x000fe400000114dc */
[----:B------:R-:W-:Y:S01]  /*07d0*/  SHF.R.S32.HI R7, RZ, 0x1f, R218 ;  /* 0x0000001fff077819 */ /* 0x000fe200000114da */
[----:B------:R-:W-:Y:S01]  /*07e0*/  IMAD R159, R83, UR5, R6 ;  /* 0x00000005539f7c24 */ /* 0x000fe2000f8e0206 */
[----:B------:R-:W-:Y:S01]  /*07f0*/  SHF.R.S32.HI R13, RZ, 0x1f, R230 ;  /* 0x0000001fff0d7819 */ /* 0x000fe200000114e6 */
[----:B------:R-:W-:Y:S01]  /*0800*/  IMAD R161, R191, UR5, R2 ;  /* 0x00000005bfa17c24 */ /* 0x000fe2000f8e0202 */
[--C-:B------:R-:W-:Y:S01]  /*0810*/  IADD3.X R183, R3, RZ, R85.reuse, P5, P4 ;  /* 0x000000ff03b77210 */ /* 0x100fe20002fe8455 */
[----:B------:R-:W-:Y:S01]  /*0820*/  IMAD R3, R187, UR5, R0 ;  /* 0x00000005bb037c24 */ /* 0x000fe2000f8e0200 */
[--C-:B------:R-:W-:Y:S01]  /*0830*/  IADD3.X R181, R5, RZ, R85.reuse, P3, P2 ;  /* 0x000000ff05b57210 */ /* 0x100fe20001fe4455 */
[----:B------:R-:W-:Y:S01]  /*0840*/  IMAD R5, R195, UR5, R4 ;  /* 0x00000005c3057c24 */ /* 0x000fe2000f8e0204 */
[----:B------:R-:W-:Y:S01]  /*0850*/  IADD3 R23, R27, R179, RZ ;  /* 0x000000b31b177210 */ /* 0x000fe20007ffe0ff */
[--C-:B------:R-:W-:Y:S01]  /*0860*/  IMAD.WIDE.U32 R210, R195, UR4, R84.reuse ;  /* 0x00000004c3d27c25 */ /* 0x100fe2000f8e0054 */
[--C-:B------:R-:W-:Y:S01]  /*0870*/  IADD3 R178, P1, P0, R178, 0xf, R84.reuse ;  /* 0x0000000fb2b27810 */ /* 0x100fe2000783e054 */
[----:B------:R-:W-:Y:S01]  /*0880*/  UIADD3.X UR5, UR19, UR11, URZ, UP0, !UPT ;  /* 0x0000000b13057290 */ /* 0x000fe200087fe43f */
[----:B------:R-:W-:Y:S01]  /*0890*/  IADD3 R149, R209, R153, RZ ;  /* 0x00000099d1957210 */ /* 0x000fe20007ffe0ff */
[--C-:B------:R-:W-:Y:S01]  /*08a0*/  IMAD.WIDE.U32 R206, R191, UR4, R84.reuse ;  /* 0x00000004bfce7c25 */ /* 0x100fe2000f8e0054 */
[--C-:B------:R-:W-:Y:S01]  /*08b0*/  IADD3.X R179, R23, RZ, R85.reuse, P1, P0 ;  /* 0x000000ff17b37210 */ /* 0x100fe20000fe0455 */
[----:B------:R-:W-:Y:S01]  /*08c0*/  USEL UR11, UR5, UR11, UP1 ;  /* 0x0000000b050b7287 */ /* 0x000fe20008800000 */
[----:B------:R-:W-:Y:S01]  /*08d0*/  IADD3 R25, R211, R5, RZ ;  /* 0x00000005d3197210 */ /* 0x000fe20007ffe0ff */
[----:B------:R-:W-:Y:S01]  /*08e0*/  IMAD.WIDE.U32 R202, R187, UR4, R84 ;  /* 0x00000004bbca7c25 */ /* 0x000fe2000f8e0054 */
[----:B------:R-:W-:Y:S01]  /*08f0*/  USEL UR5, UR5, URZ, UP1 ;  /* 0x0000003f05057287 */ /* 0x000fe20008800000 */
[----:B------:R-:W-:Y:S01]  /*0900*/  MOV R166, UR10 ;  /* 0x0000000a00a67c02 */ /* 0x000fe20008000f00 */
[----:B------:R-:W-:Y:S01]  /*0910*/  UMOV UR19, URZ ;  /* 0x0000003f00137c82 */ /* 0x000fe20008000000 */
[----:B------:R-:W-:Y:S01]  /*0920*/  IMAD R133, R133, UR8, RZ ;  /* 0x0000000885857c24 */ /* 0x000fe2000f8e02ff */
[----:B------:R-:W-:Y:S01]  /*0930*/  IADD3 R23, R203, R3, RZ ;  /* 0x00000003cb177210 */ /* 0x000fe20007ffe0ff */
        /* <DEDUP_REMOVED lines=11> */
[----:B------:R-:W-:Y:S01]  /*09f0*/  SHF.L.U64.HI R156, R210, 0x1, R25 ;  /* 0x00000001d29c7819 */ /* 0x000fe20000010219 */
[----:B------:R-:W-:Y:S01]  /*0a00*/  IMAD R141, R141, UR8, RZ ;  /* 0x000000088d8d7c24 */ /* 0x000fe2000f8e02ff */
[----:B------:R-:W-:Y:S01]  /*0a10*/  SHF.L.U64.HI R158, R202, 0x1, R23 ;  /* 0x00000001ca9e7819 */ /* 0x000fe20000010217 */
[----:B------:R-:W-:Y:S01]  /*0a20*/  IMAD R11, R11, UR8, RZ ;  /* 0x000000080b0b7c24 */ /* 0x000fe2000f8e02ff */
[----:B------:R-:W-:Y:S01]  /*0a30*/  MOV R165, UR11 ;  /* 0x0000000b00a57c02 */ /* 0x000fe20008000f00 */
[----:B------:R-:W-:Y:S01]  /*0a40*/  IMAD R143, R143, UR8, RZ ;  /* 0x000000088f8f7c24 */ /* 0x000fe2000f8e02ff */
[----:B------:R-:W-:Y:S01]  /*0a50*/  MOV R163, UR5 ;  /* 0x0000000500a37c02 */ /* 0x000fe20008000f00 */
[----:B------:R-:W-:-:S02]  /*0a60*/  IMAD R9, R9, UR8, RZ ;  /* 0x0000000809097c24 */ /* 0x000fc4000f8e02ff */
[----:B------:R-:W-:Y:S02]  /*0a70*/  IMAD R145, R145, UR8, RZ ;  /* 0x0000000891917c24 */ /* 0x000fe4000f8e02ff */
[----:B------:R-:W-:Y:S02]  /*0a80*/  IMAD R7, R7, UR8, RZ ;  /* 0x0000000807077c24 */ /* 0x000fe4000f8e02ff */
[----:B------:R-:W-:-:S04]  /*0a90*/  IMAD.WIDE.U32 R246, R198, UR8, RZ ;  /* 0x00000008c6f67c25 */ /* 0x000fc8000f8e00ff */
[----:B------:R-:W-:Y:S02]  /*0aa0*/  IMAD R21, R198, UR9, R21 ;  /* 0x00000009c6157c24 */ /* 0x000fe4000f8e0215 */
[----:B------:R-:W-:-:S03]  /*0ab0*/  IMAD.WIDE.U32 R200, R83, UR6, R198 ;  /* 0x0000000653c87c25 */ /* 0x000fc6000f8e00c6 */
[----:B------:R-:W-:Y:S01]  /*0ac0*/  IADD3 R132, R247, R21, RZ ;  /* 0x00000015f7847210 */ /* 0x000fe20007ffe0ff */
[----:B------:R-:W-:-:S04]  /*0ad0*/  IMAD.WIDE.U32 R214, R83, UR4, R84 ;  /* 0x0000000453d67c25 */ /* 0x000fc8000f8e0054 */
[----:B------:R-:W-:Y:S01]  /*0ae0*/  IMAD.WIDE.U32 R194, R195, UR4, R198 ;  /* 0x00000004c3c27c25 */ /* 0x000fe2000f8e00c6 */
[----:B------:R-:W-:-:S03]  /*0af0*/  IADD3 R155, R215, R159, RZ ;  /* 0x0000009fd79b7210 */ /* 0x000fc60007ffe0ff */
[----:B------:R-:W-:Y:S01]  /*0b00*/  IMAD.WIDE.U32 R190, R191, UR4, R198 ;  /* 0x00000004bfbe7c25 */ /* 0x000fe2000f8e00c6 */
[----:B------:R-:W-:Y:S02]  /*0b10*/  IADD3 R5, R5, R195, RZ ;  /* 0x000000c305057210 */ /* 0x000fe40007ffe0ff */
[----:B------:R-:W-:Y:S01]  /*0b20*/  SHF.L.U64.HI R155, R214, 0x1, R155 ;  /* 0x00000001d69b7819 */ /* 0x000fe2000001029b */
[----:B------:R-:W-:Y:S01]  /*0b30*/  IMAD.WIDE.U32 R186, R187, UR4, R198 ;  /* 0x00000004bbba7c25 */ /* 0x000fe2000f8e00c6 */
[----:B------:R-:W-:-:S03]  /*0b40*/  SHF.L.U64.HI R160, R194, 0x1, R5 ;  /* 0x00000001c2a07819 */ /* 0x000fc60000010205 */
[----:B------:R-:W-:Y:S02]  /*0b50*/  IMAD R131, R85, UR8, RZ ;  /* 0x0000000855837c24 */ /* 0x000fe4000f8e02ff */
[----:B------:R-:W-:Y:S02]  /*0b60*/  IMAD R13, R13, UR8, RZ ;  /* 0x000000080d0d7c24 */ /* 0x000fe4000f8e02ff */
[----:B------:R-:W-:Y:S01]  /*0b70*/  IMAD.WIDE.U32 R198, R83, UR4, R198 ;  /* 0x0000000453c67c25 */ /* 0x000fe2000f8e00c6 */
[----:B------:R-:W-:-:S03]  /*0b80*/  ULDC.64 UR4, c[0x0][0x210] ;  /* 0x0000840000047ab9 */ /* 0x000fc60000000a00 */
[----:B------:R-:W-:Y:S01]  /*0b90*/  IMAD R133, R244, UR9, R133 ;  /* 0x00000009f4857c24 */ /* 0x000fe2000f8e0285 */
[----:B------:R-:W-:Y:S01]  /*0ba0*/  IADD3 R159, R159, R199, RZ ;  /* 0x000000c79f9f7210 */ /* 0x000fe20007ffe0ff */
[----:B------:R-:W-:Y:S02]  /*0bb0*/  IMAD R19, R242, UR9, R19 ;  /* 0x00000009f2137c24 */ /* 0x000fe4000f8e0213 */
[----:B------:R-:W-:Y:S01]  /*0bc0*/  IMAD R135, R240, UR9, R135 ;  /* 0x00000009f0877c24 */ /* 0x000fe2000f8e0287 */
[----:B------:R-:W-:Y:S01]  /*0bd0*/  SHF.L.U64.HI R159, R198, 0x1, R159 ;  /* 0x00000001c69f7819 */ /* 0x000fe2000001029f */
[----:B------:R-:W-:Y:S02]  /*0be0*/  IMAD R17, R238, UR9, R17 ;  /* 0x00000009ee117c24 */ /* 0x000fe4000f8e0211 */
[----:B------:R-:W-:Y:S02]  /*0bf0*/  IMAD R137, R236, UR9, R137 ;  /* 0x00000009ec897c24 */ /* 0x000fe4000f8e0289 */
[----:B------:R-:W-:-:S02]  /*0c00*/  IMAD R15, R234, UR9, R15 ;  /* 0x00000009ea0f7c24 */ /* 0x000fc4000f8e020f */
[----:B------:R-:W-:Y:S02]  /*0c10*/  IMAD R139, R232, UR9, R139 ;  /* 0x00000009e88b7c24 */ /* 0x000fe4000f8e028b */
[----:B------:R-:W-:Y:S02]  /*0c20*/  IMAD R141, R228, UR9, R141 ;  /* 0x00000009e48d7c24 */ /* 0x000fe4000f8e028d */
[----:B------:R-:W-:Y:S02]  /*0c30*/  IMAD R11, R226, UR9, R11 ;  /* 0x00000009e20b7c24 */ /* 0x000fe4000f8e020b */
[----:B------:R-:W-:Y:S02]  /*0c40*/  IMAD R143, R224, UR9, R143 ;  /* 0x00000009e08f7c24 */ /* 0x000fe4000f8e028f */
[----:B------:R-:W-:Y:S02]  /*0c50*/  IMAD R9, R222, UR9, R9 ;  /* 0x00000009de097c24 */ /* 0x000fe4000f8e0209 */
[----:B------:R-:W-:-:S02]  /*0c60*/  IMAD R145, R220, UR9, R145 ;  /* 0x00000009dc917c24 */ /* 0x000fc4000f8e0291 */
[----:B------:R-:W-:Y:S02]  /*0c70*/  IMAD R7, R218, UR9, R7 ;  /* 0x00000009da077c24 */ /* 0x000fe4000f8e0207 */
[----:B------:R-:W-:-:S04]  /*0c80*/  IMAD.WIDE.U32 R216, R83, UR6, R84 ;  /* 0x0000000653d87c25 */ /* 0x000fc8000f8e0054 */
[----:B------:R-:W-:Y:S01]  /*0c90*/  IMAD.WIDE.U32 R248, R84, UR8, RZ ;  /* 0x0000000854f87c25 */ /* 0x000fe2000f8e00ff */
[----:B------:R-:W-:Y:S02]  /*0ca0*/  IADD3 R147, R217, R151, RZ ;  /* 0x00000097d9937210 */ /* 0x000fe40007ffe0ff */
[----:B------:R-:W-:Y:S01]  /*0cb0*/  IADD3 R151, R151, R201, RZ ;  /* 0x000000c997977210 */ /* 0x000fe20007ffe0ff */
[----:B------:R-:W-:-:S04]  /*0cc0*/  IMAD.WIDE.U32 R244, R244, UR8, RZ ;  /* 0x00000008f4f47c25 */ /* 0x000fc8000f8e00ff */
[----:B------:R-:W-:Y:S01]  /*0cd0*/  IMAD.WIDE.U32 R242, R242, UR8, RZ ;  /* 0x00000008f2f27c25 */ /* 0x000fe2000f8e00ff */
[----:B------:R-:W-:-:S03]  /*0ce0*/  IADD3 R133, R245, R133, RZ ;  /* 0x00000085f5857210 */ /* 0x000fc60007ffe0ff */
        /* <DEDUP_REMOVED lines=10> */
[----:B------:R-:W-:Y:S01]  /*0d90*/  IMAD R13, R230, UR9, R13 ;  /* 0x00000009e60d7c24 */ /* 0x000fe2000f8e020d */
        /* <DEDUP_REMOVED lines=14> */
[----:B------:R-:W-:Y:S01]  /*0e80*/  IMAD.IADD R157, R207, 0x1, R161 ;  /* 0x00000001cf9d7824 */ /* 0x000fe200078e02a1 */
[----:B------:R-:W-:Y:S01]  /*0e90*/  IADD3 R161, R161, R191, RZ ;  /* 0x000000bfa1a17210 */ /* 0x000fe20007ffe0ff */
[----:B------:R-:W-:Y:S01]  /*0ea0*/  IMAD.IADD R3, R3, 0x1, R187 ;  /* 0x0000000103037824 */ /* 0x000fe200078e02bb */
[----:B------:R-:W-:Y:S01]  /*0eb0*/  IADD3 R131, R249, R131, RZ ;  /* 0x00000083f9837210 */ /* 0x000fe20007ffe0ff */
[----:B------:R-:W-:Y:S01]  /*0ec0*/  IMAD.WIDE.U32 R230, R230, UR8, RZ ;  /* 0x00000008e6e67c25 */ /* 0x000fe2000f8e00ff */
[----:B------:R-:W-:Y:S02]  /*0ed0*/  SHF.L.U64.HI R157, R206, 0x1, R157 ;  /* 0x00000001ce9d7819 */ /* 0x000fe4000001029d */
[----:B------:R-:W-:Y:S01]  /*0ee0*/  SHF.L.U64.HI R161, R190, 0x1, R161 ;  /* 0x00000001bea17819 */ /* 0x000fe200000102a1 */
[----:B------:R-:W-:Y:S01]  /*0ef0*/  IMAD.IADD R140, R231, 0x1, R13 ;  /* 0x00000001e78c7824 */ /* 0x000fe200078e020d */
[----:B------:R-:W-:Y:S01]  /*0f00*/  SHF.L.U64.HI R162, R186, 0x1, R3 ;  /* 0x00000001baa27819 */ /* 0x000fe20000010203 */
[----:B------:R-:W-:Y:S01]  /*0f10*/  IMAD.U32 R164, RZ, RZ, UR7 ;  /* 0x00000007ffa47e24 */ /* 0x000fe2000f8e00ff */
[----:B------:R-:W-:-:S06]  /*0f20*/  ULDC.64 UR6, c[0x0][0x208] ;  /* 0x0000820000067ab9 */ /* 0x000fcc0000000a00 */
.L_x_286:
[----:B------:R-:W0:Y:S01]  /*0f30*/  LDC.64 R2, c[0x0][0x290] ;  /* 0x0000a400ff027b82 */ /* 0x000e220000000a00 */
[----:B------:R-:W-:-:S07]  /*0f40*/  ULDC UR8, c[0x0][0x14] ;  /* 0x0000050000087ab9 */ /* 0x000fce0000000800 */
[----:B------:R-:W1:Y:S01]  /*0f50*/  LDC R0, c[0x0][0x218] ;  /* 0x00008600ff007b82 */ /* 0x000e620000000800 */
[----:B0-----:R-:W-:-:S04]  /*0f60*/  IMAD.WIDE.U32 R4, R2, UR8, RZ ;  /* 0x0000000802047c25 */ /* 0x001fc8000f8e00ff */
[----:B------:R-:W-:Y:S01]  /*0f70*/  IMAD R2, R3, UR8, R5 ;  /* 0x0000000803027c24 */ /* 0x000fe2000f8e0205 */
[----:B------:R-:W-:Y:S01]  /*0f80*/  ULDC.64 UR8, c[0x0][0x260] ;  /* 0x0000980000087ab9 */ /* 0x000fe20000000a00 */
[----:B------:R-:W-:-:S04]  /*0f90*/  IMAD.WIDE.U32 R10, R4, UR20, R180 ;  /* 0x00000014040a7c25 */ /* 0x000fc8000f8e00b4 */
[----:B------:R-:W-:Y:S01]  /*0fa0*/  IMAD R2, R2, UR20, RZ ;  /* 0x0000001402027c24 */ /* 0x000fe2000f8e02ff */
[----:B------:R-:W-:Y:S01]  /*0fb0*/  LEA R172, P1, R10, UR8, 0x1 ;  /* 0x000000080aac7c11 */ /* 0x000fe2000f8208ff */
[----:B------:R-:W-:-:S04]  /*0fc0*/  IMAD.WIDE.U32 R6, R4, UR20, R184 ;  /* 0x0000001404067c25 */ /* 0x000fc8000f8e00b8 */
[----:B------:R-:W-:Y:S01]  /*0fd0*/  IMAD R2, R4, UR19, R2 ;  /* 0x0000001304027c24 */ /* 0x000fe2000f8e0202 */
[----:B------:R-:W-:Y:S01]  /*0fe0*/  LEA R176, P3, R6, UR8, 0x1 ;  /* 0x0000000806b07c11 */ /* 0x000fe2000f8608ff */
[----:B------:R-:W-:-:S03]  /*0ff0*/  IMAD.WIDE.U32 R12, R4, UR20, R182 ;  /* 0x00000014040c7c25 */ /* 0x000fc6000f8e00b6 */
[----:B------:R-:W-:Y:S01]  /*1000*/  IADD3 R5, R2, R11, RZ ;  /* 0x0000000b02057210 */ /* 0x000fe20007ffe0ff */
[----:B------:R-:W-:Y:S01]  /*1010*/  IMAD.WIDE.U32 R8, R4, UR20, R178 ;  /* 0x0000001404087c25 */ /* 0x000fe2000f8e00b2 */
[----:B------:R-:W-:Y:S02]  /*1020*/  LEA R174, P2, R12, UR8, 0x1 ;  /* 0x000000080cae7c11 */ /* 0x000fe4000f8408ff */
[----:B------:R-:W-:Y:S01]  /*1030*/  LEA.HI.X R173, R10, UR9, R5, 0x1, P1 ;  /* 0x000000090aad7c11 */ /* 0x000fe200088f0c05 */
[----:B------:R-:W-:Y:S01]  /*1040*/  IMAD.IADD R3, R7, 0x1, R2 ;  /* 0x0000000107037824 */ /* 0x000fe200078e0202 */
[----:B------:R-:W-:Y:S01]  /*1050*/  LEA R170, P0, R8, UR8, 0x1 ;  /* 0x0000000808aa7c11 */ /* 0x000fe2000f8008ff */
[C---:B------:R-:W-:Y:S01]  /*1060*/  IMAD.IADD R4, R2.reuse, 0x1, R13 ;  /* 0x0000000102047824 */ /* 0x040fe200078e020d */
[----:B------:R-:W-:Y:S01]  /*1070*/  ULDC UR8, c[0x0][0x270] ;  /* 0x00009c0000087ab9 */ /* 0x000fe20000000800 */
[----:B------:R-:W-:Y:S01]  /*1080*/  IMAD.IADD R2, R2, 0x1, R9 ;  /* 0x0000000102027824 */ /* 0x000fe200078e0209 */
[----:B------:R-:W-:Y:S01]  /*1090*/  LEA.HI.X R177, R6, UR9, R3, 0x1, P3 ;  /* 0x0000000906b17c11 */ /* 0x000fe200098f0c03 */
[----:B------:R-:W-:Y:S01]  /*10a0*/  IMAD.U32 R81, RZ, RZ, UR8 ;  /* 0x00000008ff517e24 */ /* 0x000fe2000f8e00ff */
[----:B------:R-:W-:Y:S01]  /*10b0*/  LEA.HI.X R175, R12, UR9, R4, 0x1, P2 ;  /* 0x000000090caf7c11 */ /* 0x000fe200090f0c04 */
[----:B------:R-:W-:Y:S01]  /*10c0*/  IMAD.U32 R79, RZ, RZ, UR8 ;  /* 0x00000008ff4f7e24 */ /* 0x000fe2000f8e00ff */
[----:B------:R-:W-:Y:S01]  /*10d0*/  LEA.HI.X R171, R8, UR9, R2, 0x1, P0 ;  /* 0x0000000908ab7c11 */ /* 0x000fe200080f0c02 */
[----:B------:R-:W-:Y:S01]  /*10e0*/  IMAD.U32 R77, RZ, RZ, UR8 ;  /* 0x00000008ff4d7e24 */ /* 0x000fe2000f8e00ff */
[----:B-1----:R-:W-:Y:S01]  /*10f0*/  ISETP.GE.AND P0, PT, R0, 0x1, PT ;  /* 0x000000010000780c */ /* 0x002fe20003f06270 */
        /* <DEDUP_REMOVED lines=56> */
[----:B------:R-:W-:Y:S02]  /*1480*/  MOV R26, UR8 ;  /* 0x00000008001a7c02 */ /* 0x000fe40008000f00 */
[----:B------:R-:W-:Y:S02]  /*1490*/  MOV R24, UR8 ;  /* 0x0000000800187c02 */ /* 0x000fe40008000f00 */
[----:B------:R-:W-:Y:S02]  /*14a0*/  MOV R22, UR8 ;  /* 0x0000000800167c02 */ /* 0x000fe40008000f00 */
[----:B------:R-:W-:Y:S02]  /*14b0*/  MOV R20, UR8 ;  /* 0x0000000800147c02 */ /* 0x000fe40008000f00 */
[----:B------:R-:W-:Y:S01]  /*14c0*/  MOV R19, UR8 ;  /* 0x0000000800137c02 */ /* 0x000fe20008000f00 */
[----:B------:R-:W-:Y:S06]  /*14d0*/  @!P0 BRA `(.L_x_170) ;  /* 0x0000002000ac8947 */ /* 0x000fec0003800000 */
[----:B------:R-:W0:Y:S01]  /*14e0*/  LDC R130, c[0x0][0x218] ;  /* 0x00008600ff827b82 */ /* 0x000e220000000800 */
[C---:B------:R-:W-:Y:S01]  /*14f0*/  IADD3 R18, R83.reuse, 0x1, RZ ;  /* 0x0000000153127810 */ /* 0x040fe20007ffe0ff */
[C---:B------:R-:W-:Y:S01]  /*1500*/  VIADD R17, R83.reuse, 0x3 ;  /* 0x0000000353117836 */ /* 0x040fe20000000000 */
[----:B------:R-:W-:Y:S01]  /*1510*/  SHF.R.S32.HI R128, RZ, 0x1f, R83 ;  /* 0x0000001fff807819 */ /* 0x000fe20000011453 */
[----:B------:R-:W-:Y:S01]  /*1520*/  VIADD R15, R83, 0x2 ;  /* 0x00000002530f7836 */ /* 0x000fe20000000000 */
[C---:B------:R-:W-:Y:S01]  /*1530*/  IADD3 R16, R84.reuse, 0xf, RZ ;  /* 0x0000000f54107810 */ /* 0x040fe20007ffe0ff */
[C---:B------:R-:W-:Y:S01]  /*1540*/  VIADD R13, R84.reuse, 0x2 ;  /* 0x00000002540d7836 */ /* 0x040fe20000000000 */
        /* <DEDUP_REMOVED lines=12> */
[----:B------:R-:W-:Y:S01]  /*1610*/  IADD3 R2, R84, 0xd, RZ ;  /* 0x0000000d54027810 */ /* 0x000fe20007ffe0ff */
[----:B------:R-:W-:Y:S01]  /*1620*/  IMAD.U32 R82, RZ, RZ, UR8 ;  /* 0x00000008ff527e24 */ /* 0x000fe2000f8e00ff */
[----:B------:R-:W-:Y:S01]  /*1630*/  SHF.R.S32.HI R129, RZ, 0x1f, R18 ;  /* 0x0000001fff817819 */ /* 0x000fe20000011412 */
        /* <DEDUP_REMOVED lines=63> */
[----:B------:R-:W-:Y:S01]  /*1a30*/  UMOV UR21, URZ ;  /* 0x0000003f00157c82 */ /* 0x000fe20008000000 */
[----:B0-----:R-:W-:-:S05]  /*1a40*/  ULDC.64 UR8, c[0x0][0x228] ;  /* 0x00008a0000087ab9 */ /* 0x001fca0000000a00 */
.L_x_171:
[----:B------:R-:W-:Y:S01]  /*1a50*/  USHF.R.S32.HI UR11, URZ, 0x1f, UR21 ;  /* 0x0000001f3f0b7899 */ /* 0x000fe20008011415 */
[----:B------:R-:W-:Y:S01]  /*1a60*/  IADD3 R250, P0, R248, UR21, RZ ;  /* 0x00000015f8fa7c10 */ /* 0x000fe2000ff1e0ff */
[----:B------:R-:W-:Y:S01]  /*1a70*/  UIMAD.WIDE.U32 UR22, UR21, UR8, URZ ;  /* 0x00000008151672a5 */ /* 0x000fe2000f8e003f */
[----:B------:R-:W-:Y:S01]  /*1a80*/  ISETP.GE.AND P3, PT, R83, UR4, PT ;  /* 0x0000000453007c0c */ /* 0x000fe2000bf66270 */
[----:B------:R-:W-:Y:S01]  /*1a90*/  UIMAD UR10, UR11, UR8, URZ ;  /* 0x000000080b0a72a4 */ /* 0x000fe2000f8e023f */
[----:B------:R-:W-:Y:S02]  /*1aa0*/  ISETP.GE.AND P4, PT, R18, UR4, PT ;  /* 0x0000000412007c0c */ /* 0x000fe4000bf86270 */
[----:B------:R-:W-:Y:S01]  /*1ab0*/  IADD3.X R169, R131, UR11, RZ, P0, !PT ;  /* 0x0000000b83a97c10 */ /* 0x000fe200087fe4ff */
[----:B------:R-:W-:Y:S01]  /*1ac0*/  UIMAD UR10, UR21, UR9, UR10 ;  /* 0x00000009150a72a4 */ /* 0x000fe2000f8e020a */
[----:B------:R-:W-:Y:S02]  /*1ad0*/  LEA R126, P0, R250, UR15, 0x1 ;  /* 0x0000000ffa7e7c11 */ /* 0x000fe4000f8008ff */
[----:B------:R-:W-:Y:S01]  /*1ae0*/  IADD3 R252, P5, R18, UR22, RZ ;  /* 0x0000001612fc7c10 */ /* 0x000fe2000ffbe0ff */
[----:B------:R-:W-:Y:S01]  /*1af0*/  UIADD3 UR10, UR23, UR10, URZ ;  /* 0x0000000a170a7290 */ /* 0x000fe2000fffe03f */
[----:B------:R-:W-:Y:S02]  /*1b00*/  LEA.HI.X R127, R250, UR14, R169, 0x1, P0 ;  /* 0x0000000efa7f7c11 */ /* 0x000fe400080f0ca9 */
[C---:B------:R-:W-:Y:S02]  /*1b10*/  ISETP.LT.AND P0, PT, R84.reuse, UR5, !P3 ;  /* 0x0000000554007c0c */ /* 0x040fe4000df01270 */
[----:B------:R-:W-:Y:S02]  /*1b20*/  IADD3 R250, P2, R83, UR22, RZ ;  /* 0x0000001653fa7c10 */ /* 0x000fe4000ff5e0ff */
[----:B------:R-:W-:Y:S02]  /*1b30*/  ISETP.LT.AND P1, PT, R84, UR5, !P4 ;  /* 0x0000000554007c0c */ /* 0x000fe4000e721270 */
[----:B------:R-:W-:Y:S02]  /*1b40*/  LEA R96, P6, R250, UR17, 0x1 ;  /* 0x00000011fa607c11 */ /* 0x000fe4000f8c08ff */
[----:B------:R-:W-:Y:S02]  /*1b50*/  IADD3.X R169, R128, UR10, RZ, P2, !PT ;  /* 0x0000000a80a97c10 */ /* 0x000fe400097fe4ff */
[----:B------:R-:W-:Y:S02]  /*1b60*/  LEA R94, P2, R252, UR17, 0x1 ;  /* 0x00000011fc5e7c11 */ /* 0x000fe4000f8408ff */
[----:B------:R-:W-:Y:S01]  /*1b70*/  IADD3.X R251, R129, UR10, RZ, P5, !PT ;  /* 0x0000000a81fb7c10 */ /* 0x000fe2000affe4ff */
[----:B------:R-:W2:Y:S01]  /*1b80*/  @P0 LDG.E.U16 R87, desc[UR6][R126.64] ;  /* 0x000000067e570981 */ /* 0x000ea2000c1e1500 */
[----:B------:R-:W-:Y:S02]  /*1b90*/  LEA.HI.X R97, R250, UR16, R169, 0x1, P6 ;  /* 0x00000010fa617c11 */ /* 0x000fe4000b0f0ca9 */
[----:B------:R-:W-:Y:S01]  /*1ba0*/  ISETP.GE.AND P5, PT, R15, UR4, PT ;  /* 0x000000040f007c0c */ /* 0x000fe2000bfa6270 */
[----:B------:R-:W3:Y:S01]  /*1bb0*/  @P1 LDG.E.U16 R89, desc[UR6][R126.64] ;  /* 0x000000067e591981 */ /* 0x000ee2000c1e1500 */
[----:B------:R-:W-:Y:S02]  /*1bc0*/  LEA.HI.X R95, R252, UR16, R251, 0x1, P2 ;  /* 0x00000010fc5f7c11 */ /* 0x000fe400090f0cfb */
[----:B------:R-:W-:Y:S01]  /*1bd0*/  ISETP.LT.AND P2, PT, R84, UR5, !P5 ;  /* 0x0000000554007c0c */ /* 0x000fe2000ef41270 */
[----:B------:R-:W4:Y:S01]  /*1be0*/  @P0 LDG.E.U16 R86, desc[UR6][R96.64] ;  /* 0x0000000660560981 */ /* 0x000f22000c1e1500 */
[----:B------:R-:W-:Y:S03]  /*1bf0*/  IADD3 R250, P6, R246, UR21, RZ ;  /* 0x00000015f6fa7c10 */ /* 0x000fe6000ffde0ff */
[----:B------:R-:W5:Y:S01]  /*1c00*/  @P1 LDG.E.U16 R88, desc[UR6][R94.64] ;  /* 0x000000065e581981 */ /* 0x000f62000c1e1500 */
[----:B------:R-:W-:Y:S02]  /*1c10*/  IADD3.X R169, R132, UR11, RZ, P6, !PT ;  /* 0x0000000b84a97c10 */ /* 0x000fe4000b7fe4ff */
[C---:B------:R-:W-:Y:S04]  /*1c20*/  LEA R124, P6, R250.reuse, UR15, 0x1 ;  /* 0x0000000ffa7c7c11 */ /* 0x040fe8000f8c08ff */
[----:B------:R-:W-:Y:S01]  /*1c30*/  LEA.HI.X R125, R250, UR14, R169, 0x1, P6 ;  /* 0x0000000efa7d7c11 */ /* 0x000fe2000b0f0ca9 */
[----:B------:R-:W5:Y:S01]  /*1c40*/  @P2 LDG.E.U16 R121, desc[UR6][R126.64] ;  /* 0x000000067e792981 */ /* 0x000f62000c1e1500 */
[----:B------:R-:W-:Y:S03]  /*1c50*/  IADD3 R250, P6, R244, UR21, RZ ;  /* 0x00000015f4fa7c10 */ /* 0x000fe6000ffde0ff */
[----:B------:R-:W5:Y:S01]  /*1c60*/  @P2 LDG.E.U16 R120, desc[UR6][R94.64+0x2] ;  /* 0x000002065e782981 */ /* 0x000f62000c1e1500 */
[----:B------:R-:W-:Y:S02]  /*1c70*/  IADD3.X R169, R133, UR11, RZ, P6, !PT ;  /* 0x0000000b85a97c10 */ /* 0x000fe4000b7fe4ff */
[C---:B------:R-:W-:Y:S04]  /*1c80*/  LEA R122, P6, R250.reuse, UR15, 0x1 ;  /* 0x0000000ffa7a7c11 */ /* 0x040fe8000f8c08ff */
[----:B------:R-:W-:Y:S02]  /*1c90*/  LEA.HI.X R123, R250, UR14, R169, 0x1, P6 ;  /* 0x0000000efa7b7c11 */ /* 0x000fe4000b0f0ca9 */
[----:B------:R-:W-:Y:S04]  /*1ca0*/  IADD3 R250, P6, R242, UR21, RZ ;  /* 0x00000015f2fa7c10 */ /* 0x000fe8000ffde0ff */
        /* <DEDUP_REMOVED lines=47> */
[----:B------:R-:W-:Y:S01]  /*1fa0*/  IADD3 R250, P6, R218, UR21, RZ ;  /* 0x00000015dafa7c10 */ /* 0x000fe2000ffde0ff */
[----:B------:R-:W-:Y:S03]  /*1fb0*/  UIADD3 UR21, UR21, 0x1, URZ ;  /* 0x0000000115157890 */ /* 0x000fe6000fffe03f */
[----:B------:R-:W-:Y:S02]  /*1fc0*/  IADD3.X R169, R146, UR11, RZ, P6, !PT ;  /* 0x0000000b92a97c10 */ /* 0x000fe4000b7fe4ff */
[C---:B------:R-:W-:Y:S04]  /*1fd0*/  LEA R90, P6, R250.reuse, UR15, 0x1 ;  /* 0x0000000ffa5a7c11 */ /* 0x040fe8000f8c08ff */
[----:B------:R-:W-:Y:S02]  /*1fe0*/  LEA.HI.X R91, R250, UR14, R169, 0x1, P6 ;  /* 0x0000000efa5b7c11 */ /* 0x000fe4000b0f0ca9 */
[----:B------:R-:W-:Y:S01]  /*1ff0*/  ISETP.GE.AND P6, PT, R17, UR4, PT ;  /* 0x0000000411007c0c */ /* 0x000fe2000bfc6270 */
[----:B--2---:R-:W-:Y:S02]  /*2000*/  @P0 HADD2.F32 R87, -RZ, R87.H0_H0 ;  /* 0x20000057ff570230 */ /* 0x004fe40000004100 */
[----:B---3--:R-:W-:Y:S02]  /*2010*/  @P1 HADD2.F32 R89, -RZ, R89.H0_H0 ;  /* 0x20000059ff591230 */ /* 0x008fe40000004100 */
[----:B----4-:R-:W-:Y:S02]  /*2020*/  @P0 HADD2.F32 R86, -RZ, R86.H0_H0 ;  /* 0x20000056ff560230 */ /* 0x010fe40000004100 */
[----:B-----5:R-:W-:Y:S03]  /*2030*/  @P1 HADD2.F32 R88, -RZ, R88.H0_H0 ;  /* 0x20000058ff581230 */ /* 0x020fe60000004100 */
[----:B------:R-:W-:Y:S01]  /*2040*/  @P0 FFMA R19, R86, R87, R19 ;  /* 0x0000005756130223 */ /* 0x000fe20000000013 */
[----:B------:R-:W-:Y:S01]  /*2050*/  ISETP.LT.AND P0, PT, R84, UR5, !P6 ;  /* 0x0000000554007c0c */ /* 0x000fe2000f701270 */
[----:B------:R-:W-:Y:S01]  /*2060*/  @P1 FFMA R35, R88, R89, R35 ;  /* 0x0000005958231223 */ /* 0x000fe20000000023 */
[----:B------:R-:W-:Y:S01]  /*2070*/  ISETP.LT.AND P1, PT, R14, UR5, !P3 ;  /* 0x000000050e007c0c */ /* 0x000fe2000df21270 */
[----:B------:R-:W-:Y:S02]  /*2080*/  @P2 HADD2.F32 R87, -RZ, R121.H0_H0 ;  /* 0x20000079ff572230 */ /* 0x000fe40000004100 */
[----:B------:R-:W-:Y:S05]  /*2090*/  @P2 HADD2.F32 R86, -RZ, R120.H0_H0 ;  /* 0x20000078ff562230 */ /* 0x000fea0000004100 */
[----:B------:R-:W-:Y:S01]  /*20a0*/  @P2 FFMA R51, R86, R87, R51 ;  /* 0x0000005756332223 */ /* 0x000fe20000000033 */
[----:B------:R-:W-:Y:S02]  /*20b0*/  ISETP.LT.AND P2, PT, R14, UR5, !P4 ;  /* 0x000000050e007c0c */ /* 0x000fe4000e741270 */
        /* <DEDUP_REMOVED lines=320> */
[----:B-----5:R-:W-:Y:S01]  /*34c0*/  @P1 HADD2.F32 R89, -RZ, R89.H0_H0 ;  /* 0x20000059ff591230 */ /* 0x020fe20000004100 */
[----:B------:R-:W-:Y:S01]  /*34d0*/  ISETP.LT.AND P4, PT, R16, UR5, !P4 ;  /* 0x0000000510007c0c */ /* 0x000fe2000e781270 */
[----:B------:R-:W-:Y:S03]  /*34e0*/  @P2 HADD2.F32 R87, -RZ, R101.H0_H0 ;  /* 0x20000065ff572230 */ /* 0x000fe60000004100 */
[----:B------:R-:W-:Y:S01]  /*34f0*/  @P1 FFMA R80, R89, R88, R80 ;  /* 0x0000005859501223 */ /* 0x000fe20000000050 */
[----:B------:R-:W-:Y:S01]  /*3500*/  ISETP.LT.AND P1, PT, R0, UR5, !P5 ;  /* 0x0000000500007c0c */ /* 0x000fe2000ef21270 */
[----:B------:R-:W-:Y:S01]  /*3510*/  @P2 HADD2.F32 R86, -RZ, R100.H0_H0 ;  /* 0x20000064ff562230 */ /* 0x000fe20000004100 */
[----:B------:R-:W-:Y:S04]  /*3520*/  ISETP.LT.AND P5, PT, R16, UR5, !P5 ;  /* 0x0000000510007c0c */ /* 0x000fe8000efa1270 */
[----:B------:R-:W-:Y:S02]  /*3530*/  @P2 FFMA R33, R86, R87, R33 ;  /* 0x0000005756212223 */ /* 0x000fe40000000021 */
[----:B------:R-:W2:Y:S01]  /*3540*/  @P4 LDG.E.U16 R104, desc[UR6][R90.64] ;  /* 0x000000065a684981 */ /* 0x000ea2000c1e1500 */
[----:B------:R-:W-:Y:S02]  /*3550*/  ISETP.LT.AND P2, PT, R0, UR5, !P6 ;  /* 0x0000000500007c0c */ /* 0x000fe4000f741270 */
[----:B------:R-:W-:Y:S01]  /*3560*/  ISETP.LT.AND P6, PT, R16, UR5, !P6 ;  /* 0x0000000510007c0c */ /* 0x000fe2000f7c1270 */
[----:B------:R-:W3:Y:S04]  /*3570*/  @P0 LDG.E.U16 R87, desc[UR6][R92.64] ;  /* 0x000000065c570981 */ /* 0x000ee8000c1e1500 */
[----:B------:R-:W4:Y:S04]  /*3580*/  @P0 LDG.E.U16 R86, desc[UR6][R94.64] ;  /* 0x000000065e560981 */ /* 0x000f28000c1e1500 */
[----:B------:R-:W5:Y:S04]  /*3590*/  @P1 LDG.E.U16 R89, desc[UR6][R92.64] ;  /* 0x000000065c591981 */ /* 0x000f68000c1e1500 */
[----:B------:R-:W5:Y:S04]  /*35a0*/  @P1 LDG.E.U16 R88, desc[UR6][R94.64+0x2] ;  /* 0x000002065e581981 */ /* 0x000f68000c1e1500 */
[----:B------:R-:W5:Y:S04]  /*35b0*/  @P2 LDG.E.U16 R106, desc[UR6][R92.64] ;  /* 0x000000065c6a2981 */ /* 0x000f68000c1e1500 */
[----:B------:R-:W5:Y:S04]  /*35c0*/  @P2 LDG.E.U16 R102, desc[UR6][R94.64+0x4] ;  /* 0x000004065e662981 */ /* 0x000f68000c1e1500 */
[----:B------:R-:W5:Y:S04]  /*35d0*/  @P4 LDG.E.U16 R101, desc[UR6][R94.64] ;  /* 0x000000065e654981 */ /* 0x000f68000c1e1500 */
[----:B------:R-:W5:Y:S04]  /*35e0*/  @P5 LDG.E.U16 R100, desc[UR6][R90.64] ;  /* 0x000000065a645981 */ /* 0x000f68000c1e1500 */
[----:B------:R-:W5:Y:S04]  /*35f0*/  @P5 LDG.E.U16 R98, desc[UR6][R94.64+0x2] ;  /* 0x000002065e625981 */ /* 0x000f68000c1e1500 */
[----:B------:R2:W5:Y:S04]  /*3600*/  @P6 LDG.E.U16 R103, desc[UR6][R90.64] ;  /* 0x000000065a676981 */ /* 0x000568000c1e1500 */
[----:B------:R0:W5:Y:S01]  /*3610*/  @P6 LDG.E.U16 R99, desc[UR6][R94.64+0x4] ;  /* 0x000004065e636981 */ /* 0x000162000c1e1500 */
[----:B--2---:R-:W-:Y:S02]  /*3620*/  @P4 HADD2.F32 R90, -RZ, R104.H0_H0 ;  /* 0x20000068ff5a4230 */ /* 0x004fe40000004100 */
[----:B---3--:R-:W-:Y:S02]  /*3630*/  @P0 HADD2.F32 R87, -RZ, R87.H0_H0 ;  /* 0x20000057ff570230 */ /* 0x008fe40000004100 */
[----:B----4-:R-:W-:Y:S02]  /*3640*/  @P0 HADD2.F32 R86, -RZ, R86.H0_H0 ;  /* 0x20000056ff560230 */ /* 0x010fe40000004100 */
[----:B-----5:R-:W-:Y:S03]  /*3650*/  @P1 HADD2.F32 R89, -RZ, R89.H0_H0 ;  /* 0x20000059ff591230 */ /* 0x020fe60000004100 */
[----:B------:R-:W-:Y:S01]  /*3660*/  @P0 FFMA R49, R86, R87, R49 ;  /* 0x0000005756310223 */ /* 0x000fe20000000031 */
[----:B------:R-:W-:Y:S01]  /*3670*/  ISETP.LE.AND P0, PT, R130, UR21, PT ;  /* 0x0000001582007c0c */ /* 0x000fe2000bf03270 */
[----:B------:R-:W-:Y:S02]  /*3680*/  @P1 HADD2.F32 R88, -RZ, R88.H0_H0 ;  /* 0x20000058ff581230 */ /* 0x000fe40000004100 */
[----:B------:R-:W-:Y:S03]  /*3690*/  @P2 HADD2.F32 R87, -RZ, R106.H0_H0 ;  /* 0x2000006aff572230 */ /* 0x000fe60000004100 */
[----:B------:R-:W-:Y:S01]  /*36a0*/  @P1 FFMA R65, R88, R89, R65 ;  /* 0x0000005958411223 */ /* 0x000fe20000000041 */
[----:B------:R-:W-:Y:S02]  /*36b0*/  @P3 HADD2.F32 R88, -RZ, R105.H0_H0 ;  /* 0x20000069ff583230 */ /* 0x000fe40000004100 */
[----:B------:R-:W-:Y:S02]  /*36c0*/  @P2 HADD2.F32 R86, -RZ, R102.H0_H0 ;  /* 0x20000066ff562230 */ /* 0x000fe40000004100 */
[----:B------:R-:W-:Y:S02]  /*36d0*/  @P3 HADD2.F32 R89, -RZ, R96.H0_H0 ;  /* 0x20000060ff593230 */ /* 0x000fe40000004100 */
[----:B------:R-:W-:Y:S02]  /*36e0*/  @P4 HADD2.F32 R91, -RZ, R101.H0_H0 ;  /* 0x20000065ff5b4230 */ /* 0x000fe40000004100 */
[----:B------:R-:W-:Y:S01]  /*36f0*/  @P2 FFMA R81, R86, R87, R81 ;  /* 0x0000005756512223 */ /* 0x000fe20000000051 */
[----:B------:R-:W-:Y:S01]  /*3700*/  @P3 FFMA R34, R89, R88, R34 ;  /* 0x0000005859223223 */ /* 0x000fe20000000022 */
[----:B------:R-:W-:Y:S02]  /*3710*/  @P5 HADD2.F32 R92, -RZ, R100.H0_H0 ;  /* 0x20000064ff5c5230 */ /* 0x000fe40000004100 */
[----:B------:R-:W-:Y:S01]  /*3720*/  @P4 FFMA R50, R91, R90, R50 ;  /* 0x0000005a5b324223 */ /* 0x000fe20000000032 */
[----:B------:R-:W-:Y:S02]  /*3730*/  @P5 HADD2.F32 R93, -RZ, R98.H0_H0 ;  /* 0x20000062ff5d5230 */ /* 0x000fe40000004100 */
[----:B0-----:R-:W-:Y:S03]  /*3740*/  @P6 HADD2.F32 R94, -RZ, R103.H0_H0 ;  /* 0x20000067ff5e6230 */ /* 0x001fe60000004100 */
[----:B------:R-:W-:Y:S01]  /*3750*/  @P5 FFMA R66, R93, R92, R66 ;  /* 0x0000005c5d425223 */ /* 0x000fe20000000042 */
[----:B------:R-:W-:Y:S05]  /*3760*/  @P6 HADD2.F32 R95, -RZ, R99.H0_H0 ;  /* 0x20000063ff5f6230 */ /* 0x000fea0000004100 */
[----:B------:R-:W-:Y:S01]  /*3770*/  @P6 FFMA R82, R95, R94, R82 ;  /* 0x0000005e5f526223 */ /* 0x000fe20000000052 */
[----:B------:R-:W-:Y:S09]  /*3780*/  @!P0 BRA `(.L_x_171) ;  /* 0xffffffe000b08947 */ /* 0x000ff2000383ffff */
.L_x_170:
[C---:B------:R-:W-:Y:S01]  /*3790*/  VIADD R14, R84.reuse, 0x8 ;  /* 0x00000008540e7836 */ /* 0x040fe20000000000 */
[----:B------:R-:W-:Y:S01]  /*37a0*/  ISETP.GE.AND P0, PT, R83, UR4, PT ;  /* 0x0000000453007c0c */ /* 0x000fe2000bf06270 */
[C---:B------:R-:W-:Y:S01]  /*37b0*/  VIADD R7, R84.reuse, 0x4 ;  /* 0x0000000454077836 */ /* 0x040fe20000000000 */
[----:B------:R-:W-:Y:S01]  /*37c0*/  LOP3.LUT R167, R167, 0xdfffffff, RZ, 0xc0, !PT ;  /* 0xdfffffffa7a77812 */ /* 0x000fe200078ec0ff */
[----:B------:R-:W-:Y:S01]  /*37d0*/  VIADD R12, R84, 0x9 ;  /* 0x00000009540c7836 */ /* 0x000fe20000000000 */
[----:B------:R-:W-:Y:S01]  /*37e0*/  ISETP.LT.AND P3, PT, R14, UR5, !P0 ;  /* 0x000000050e007c0c */ /* 0x000fe2000c761270 */
[C---:B------:R-:W-:Y:S01]  /*37f0*/  VIADD R10, R84.reuse, 0xa ;  /* 0x0000000a540a7836 */ /* 0x040fe20000000000 */
[----:B------:R-:W-:Y:S01]  /*3800*/  ISETP.LT.AND P2, PT, R7, UR5, !P0 ;  /* 0x0000000507007c0c */ /* 0x000fe2000c741270 */
[----:B------:R-:W-:Y:S01]  /*3810*/  VIADD R15, R84, 0x2 ;  /* 0x00000002540f7836 */ /* 0x000fe20000000000 */
[----:B------:R-:W-:Y:S01]  /*3820*/  ISETP.LT.AND P1, PT, R12, UR5, !P0 ;  /* 0x000000050c007c0c */ /* 0x000fe2000c721270 */
[----:B------:R-:W-:Y:S01]  /*3830*/  VIADD R3, R84, 0x5 ;  /* 0x0000000554037836 */ /* 0x000fe20000000000 */
[----:B------:R-:W-:Y:S01]  /*3840*/  LOP3.LUT R168, R168, 0xfffffffd, RZ, 0xc0, !PT ;  /* 0xfffffffda8a87812 */ /* 0x000fe200078ec0ff */
[C---:B------:R-:W-:Y:S01]  /*3850*/  VIADD R8, R84.reuse, 0xb ;  /* 0x0000000b54087836 */ /* 0x040fe20000000000 */
[C---:B------:R-:W-:Y:S01]  /*3860*/  ISETP.LT.AND P5, PT, R84.reuse, UR5, !P0 ;  /* 0x0000000554007c0c */ /* 0x040fe2000c7a1270 */
[C---:B------:R-:W-:Y:S01]  /*3870*/  VIADD R6, R84.reuse, 0xc ;  /* 0x0000000c54067836 */ /* 0x040fe20000000000 */
[----:B------:R-:W-:Y:S01]  /*3880*/  BSSY B1, `(.L_x_172) ;  /* 0x0000557000017945 */ /* 0x000fe20003800000 */
[----:B------:R-:W-:-:S02]  /*3890*/  VIADD R18, R84, 0x6 ;  /* 0x0000000654127836 */ /* 0x000fc40000000000 */
[----:B------:R-:W-:Y:S01]  /*38a0*/  @P3 LOP3.LUT R167, R167, 0x20000000, RZ, 0xfc, !PT ;  /* 0x20000000a7a73812 */ /* 0x000fe200078efcff */
[----:B------:R-:W-:Y:S01]  /*38b0*/  VIADD R0, R84, 0x1 ;  /* 0x0000000154007836 */ /* 0x000fe20000000000 */
[----:B------:R-:W-:Y:S01]  /*38c0*/  ISETP.LT.AND P3, PT, R10, UR5, !P0 ;  /* 0x000000050a007c0c */ /* 0x000fe2000c761270 */
[C---:B------:R-:W-:Y:S01]  /*38d0*/  VIADD R4, R84.reuse, 0xd ;  /* 0x0000000d54047836 */ /* 0x040fe20000000000 */
[----:B------:R-:W-:Y:S01]  /*38e0*/  LOP3.LUT R167, R167, 0xffffdfff, RZ, 0xc0, !PT ;  /* 0xffffdfffa7a77812 */ /* 0x000fe200078ec0ff */
[----:B------:R-:W-:Y:S01]  /*38f0*/  VIADD R11, R84, 0x3 ;  /* 0x00000003540b7836 */ /* 0x000fe20000000000 */
[----:B------:R-:W-:Y:S01]  /*3900*/  @P1 LOP3.LUT R168, R168, 0x2, RZ, 0xfc, !PT ;  /* 0x00000002a8a81812 */ /* 0x000fe200078efcff */
[C---:B------:R-:W-:Y:S01]  /*3910*/  VIADD R2, R84.reuse, 0xe ;  /* 0x0000000e54027836 */ /* 0x040fe20000000000 */
[----:B------:R-:W-:Y:S01]  /*3920*/  @P2 LOP3.LUT R167, R167, 0x2000, RZ, 0xfc, !PT ;  /* 0x00002000a7a72812 */ /* 0x000fe200078efcff */
[C---:B------:R-:W-:Y:S01]  /*3930*/  VIADD R16, R84.reuse, 0x7 ;  /* 0x0000000754107836 */ /* 0x040fe20000000000 */
[----:B------:R-:W-:Y:S01]  /*3940*/  ISETP.LT.AND P2, PT, R15, UR5, !P0 ;  /* 0x000000050f007c0c */ /* 0x000fe2000c741270 */
[----:B------:R-:W-:Y:S01]  /*3950*/  VIADD R17, R84, 0xf ;  /* 0x0000000f54117836 */ /* 0x000fe20000000000 */
[----:B------:R-:W-:Y:S01]  /*3960*/  LOP3.LUT R168, R168, 0xffffffdf, RZ, 0xc0, !PT ;  /* 0xffffffdfa8a87812 */ /* 0x000fe200078ec0ff */
[----:B------:R-:W-:Y:S01]  /*3970*/  VIADD R5, R83, 0x1 ;  /* 0x0000000153057836 */ /* 0x000fe20000000000 */
[----:B------:R-:W-:Y:S01]  /*3980*/  ISETP.LT.AND P1, PT, R3, UR5, !P0 ;  /* 0x0000000503007c0c */ /* 0x000fe2000c721270 */
[C---:B------:R-:W-:Y:S01]  /*3990*/  VIADD R9, R83.reuse, 0x2 ;  /* 0x0000000253097836 */ /* 0x040fe20000000000 */
[----:B------:R-:W-:Y:S01]  /*39a0*/  @P3 LOP3.LUT R168, R168, 0x20, RZ, 0xfc, !PT ;  /* 0x00000020a8a83812 */ /* 0x000fe200078efcff */
[----:B------:R-:W-:Y:S01]  /*39b0*/  VIADD R13, R83, 0x3 ;  /* 0x00000003530d7836 */ /* 0x000fe20000000000 */
[----:B------:R-:W-:-:S02]  /*39c0*/  LOP3.LUT R167, R167, 0xffffffdf, RZ, 0xc0, !PT ;  /* 0xffffffdfa7a77812 */ /* 0x000fc400078ec0ff */
[----:B------:R-:W-:Y:S02]  /*39d0*/  ISETP.LT.AND P3, PT, R8, UR5, !P0 ;  /* 0x0000000508007c0c */ /* 0x000fe4000c761270 */
[----:B------:R-:W-:Y:S02]  /*39e0*/  LOP3.LUT R168, R168, 0xfffffdff, RZ, 0xc0, !PT ;  /* 0xfffffdffa8a87812 */ /* 0x000fe400078ec0ff */
[----:B------:R-:W-:Y:S02]  /*39f0*/  @P2 LOP3.LUT R167, R167, 0x20, RZ, 0xfc, !PT ;  /* 0x00000020a7a72812 */ /* 0x000fe400078efcff */
[----:B------:R-:W-:Y:S02]  /*3a00*/  ISETP.LT.AND P2, PT, R6, UR5, !P0 ;  /* 0x0000000506007c0c */ /* 0x000fe4000c741270 */
[----:B------:R-:W-:-:S04]  /*3a10*/  LOP3.LUT R167, R167, 0xfffdffff, RZ, 0xc0, !PT ;  /* 0xfffdffffa7a77812 */ /* 0x000fc800078ec0ff */
[----:B------:R-:W-:Y:S02]  /*3a20*/  @P1 LOP3.LUT R167, R167, 0x20000, RZ, 0xfc, !PT ;  /* 0x00020000a7a71812 */ /* 0x000fe400078efcff */
[----:B------:R-:W-:Y:S02]  /*3a30*/  ISETP.LT.AND P1, PT, R18, UR5, !P0 ;  /* 0x0000000512007c0c */ /* 0x000fe4000c721270 */
[----:B------:R-:W-:Y:S02]  /*3a40*/  @P3 LOP3.LUT R168, R168, 0x200, RZ, 0xfc, !PT ;  /* 0x00000200a8a83812 */ /* 0x000fe400078efcff */
[----:B------:R-:W-:Y:S02]  /*3a50*/  ISETP.LT.AND P3, PT, R0, UR5, !P0 ;  /* 0x0000000500007c0c */ /* 0x000fe4000c761270 */
[----:B------:R-:W-:Y:S02]  /*3a60*/  LOP3.LUT R168, R168, 0xffffdfff, RZ, 0xc0, !PT ;  /* 0xffffdfffa8a87812 */ /* 0x000fe400078ec0ff */
[----:B------:R-:W-:-:S02]  /*3a70*/  LOP3.LUT R167, R167, 0xffdfffff, RZ, 0xc0, !PT ;  /* 0xffdfffffa7a77812 */ /* 0x000fc400078ec0ff */
        /* <DEDUP_REMOVED lines=14> */
[----:B------:R-:W-:Y:S02]  /*3b60*/  LOP3.LUT R167, R167, 0xfdffffff, RZ, 0xc0, !PT ;  /* 0xfdffffffa7a77812 */ /* 0x000fe400078ec0ff */
[----:B------:R-:W-:Y:S02]  /*3b70*/  ISETP.NE.U32.AND P0, PT, R164, RZ, PT ;  /* 0x000000ffa400720c */ /* 0x000fe40003f05070 */
[----:B------:R-:W-:Y:S02]  /*3b80*/  @P3 LOP3.LUT R168, R168, 0x1000000, RZ, 0xfc, !PT ;  /* 0x01000000a8a83812 */ /* 0x000fe400078efcff */
[----:B------:R-:W-:-:S02]  /*3b90*/  @P2 LOP3.LUT R167, R167, 0x2000000, RZ, 0xfc, !PT ;  /* 0x02000000a7a72812 */ /* 0x000fc400078efcff */
[----:B------:R-:W-:Y:S02]  /*3ba0*/  ISETP.NE.AND.EX P2, PT, R163, RZ, PT, P0 ;  /* 0x000000ffa300720c */ /* 0x000fe40003f45300 */
[----:B------:R-:W-:Y:S02]  /*3bb0*/  LOP3.LUT R168, R168, 0xfdffffff, RZ, 0xc0, !PT ;  /* 0xfdffffffa8a87812 */ /* 0x000fe400078ec0ff */
[----:B------:R-:W-:Y:S02]  /*3bc0*/  ISETP.GE.AND P0, PT, R5, UR4, PT ;  /* 0x0000000405007c0c */ /* 0x000fe4000bf06270 */
[----:B------:R-:W-:Y:S02]  /*3bd0*/  @P1 LOP3.LUT R168, R168, 0x2000000, RZ, 0xfc, !PT ;  /* 0x02000000a8a81812 */ /* 0x000fe400078efcff */
[----:B------:R-:W-:Y:S02]  /*3be0*/  ISETP.LT.AND P1, PT, R14, UR5, !P0 ;  /* 0x000000050e007c0c */ /* 0x000fe4000c721270 */
[----:B------:R-:W-:-:S02]  /*3bf0*/  LOP3.LUT R168, R168, 0xfbffffff, RZ, 0xc0, !PT ;  /* 0xfbffffffa8a87812 */ /* 0x000fc400078ec0ff */
[----:B------:R-:W-:Y:S02]  /*3c00*/  LOP3.LUT R167, R167, 0xefffffff, RZ, 0xc0, !PT ;  /* 0xefffffffa7a77812 */ /* 0x000fe400078ec0ff */
[----:B------:R-:W-:Y:S02]  /*3c10*/  @P2 LOP3.LUT R168, R168, 0x4000000, RZ, 0xfc, !PT ;  /* 0x04000000a8a82812 */ /* 0x000fe400078efcff */
[----:B------:R-:W-:Y:S02]  /*3c20*/  ISETP.LT.AND P2, PT, R7, UR5, !P0 ;  /* 0x0000000507007c0c */ /* 0x000fe4000c741270 */
[----:B------:R-:W-:Y:S02]  /*3c30*/  ISETP.LT.AND P3, PT, R12, UR5, !P0 ;  /* 0x000000050c007c0c */ /* 0x000fe4000c761270 */
[----:B------:R-:W-:Y:S02]  /*3c40*/  LOP3.LUT R168, R168, 0xfffffffe, RZ, 0xc0, !PT ;  /* 0xfffffffea8a87812 */ /* 0x000fe400078ec0ff */
[----:B------:R-:W-:-:S02]  /*3c50*/  @P1 LOP3.LUT R167, R167, 0x10000000, RZ, 0xfc, !PT ;  /* 0x10000000a7a71812 */ /* 0x000fc400078efcff */
[----:B------:R-:W-:Y:S02]  /*3c60*/  ISETP.LT.AND P1, PT, R10, UR5, !P0 ;  /* 0x000000050a007c0c */ /* 0x000fe4000c721270 */
[----:B------:R-:W-:Y:S02]  /*3c70*/  LOP3.LUT R167, R167, 0xffffefff, RZ, 0xc0, !PT ;  /* 0xffffefffa7a77812 */ /* 0x000fe400078ec0ff */
[----:B------:R-:W-:Y:S02]  /*3c80*/  ISETP.LT.AND P6, PT, R84, UR5, !P0 ;  /* 0x0000000554007c0c */ /* 0x000fe4000c7c1270 */
        /* <DEDUP_REMOVED lines=21> */
[----:B------:R-:W-:Y:S02]  /*3de0*/  LOP3.LUT R168, R168, 0xfffeffff, RZ, 0xc0, !PT ;  /* 0xfffeffffa8a87812 */ /* 0x000fe400078ec0ff */
[----:B------:R-:W-:Y:S02]  /*3df0*/  LOP3.LUT R167, R167, 0xfffffffe, RZ, 0xc0, !PT ;  /* 0xfffffffea7a77812 */ /* 0x000fe400078ec0ff */
[----:B------:R-:W-:Y:S02]  /*3e00*/  ISETP.LT.AND P3, PT, R11, UR5, !P0 ;  /* 0x000000050b007c0c */ /* 0x000fe4000c761270 */
[----:B------:R-:W-:Y:S02]  /*3e10*/  @P1 LOP3.LUT R167, R167, 0x1, RZ, 0xfc, !PT ;  /* 0x00000001a7a71812 */ /* 0x000fe400078efcff */
[----:B------:R-:W-:Y:S02]  /*3e20*/  ISETP.LT.AND P1, PT, R2, UR5, !P0 ;  /* 0x0000000502007c0c */ /* 0x000fe4000c721270 */
[----:B------:R-:W-:-:S02]  /*3e30*/  @P2 LOP3.LUT R168, R168, 0x10000, RZ, 0xfc, !PT ;  /* 0x00010000a8a82812 */ /* 0x000fc400078efcff */
[----:B------:R-:W-:Y:S02]  /*3e40*/  ISETP.LT.AND P2, PT, R16, UR5, !P0 ;  /* 0x0000000510007c0c */ /* 0x000fe4000c741270 */
[----:B------:R-:W-:Y:S02]  /*3e50*/  LOP3.LUT R168, R168, 0xff7fffff, RZ, 0xc0, !PT ;  /* 0xff7fffffa8a87812 */ /* 0x000fe400078ec0ff */
[----:B------:R-:W-:-:S04]  /*3e60*/  LOP3.LUT R167, R167, 0xfffffeff, RZ, 0xc0, !PT ;  /* 0xfffffeffa7a77812 */ /* 0x000fc800078ec0ff */
[----:B------:R-:W-:Y:S02]  /*3e70*/  @P3 LOP3.LUT R167, R167, 0x100, RZ, 0xfc, !PT ;  /* 0x00000100a7a73812 */ /* 0x000fe400078efcff */
[----:B------:R-:W-:Y:S02]  /*3e80*/  @P1 LOP3.LUT R168, R168, 0x800000, RZ, 0xfc, !PT ;  /* 0x00800000a8a81812 */ /* 0x000fe400078efcff */
[----:B------:R-:W-:Y:S02]  /*3e90*/  ISETP.LT.AND P1, PT, R17, UR5, !P0 ;  /* 0x0000000511007c0c */ /* 0x000fe4000c721270 */
[----:B------:R-:W-:Y:S02]  /*3ea0*/  ISETP.GE.AND P0, PT, R9, UR4, PT ;  /* 0x0000000409007c0c */ /* 0x000fe4000bf06270 */
[----:B------:R-:W-:Y:S02]  /*3eb0*/  LOP3.LUT R167, R167, 0xfeffffff, RZ, 0xc0, !PT ;  /* 0xfeffffffa7a77812 */ /* 0x000fe400078ec0ff */
[----:B------:R-:W-:-:S02]  /*3ec0*/  ISETP.LT.AND P3, PT, R14, UR5, !P0 ;  /* 0x000000050e007c0c */ /* 0x000fc4000c761270 */
[----:B------:R-:W-:Y:S02]  /*3ed0*/  LOP3.LUT R168, R168, 0xffdfffff, RZ, 0xc0, !PT ;  /* 0xffdfffffa8a87812 */ /* 0x000fe400078ec0ff */
[----:B------:R-:W-:Y:S02]  /*3ee0*/  @P2 LOP3.LUT R167, R167, 0x1000000, RZ, 0xfc, !PT ;  /* 0x01000000a7a72812 */ /* 0x000fe400078efcff */
[----:B------:R-:W-:Y:S02]  /*3ef0*/  ISETP.LT.AND P2, PT, R12, UR5, !P0 ;  /* 0x000000050c007c0c */ /* 0x000fe4000c741270 */
[----:B------:R-:W-:Y:S02]  /*3f00*/  @P1 LOP3.LUT R168, R168, 0x200000, RZ, 0xfc, !PT ;  /* 0x00200000a8a81812 */ /* 0x000fe400078efcff */
[----:B------:R-:W-:Y:S02]  /*3f10*/  ISETP.LT.AND P1, PT, R7, UR5, !P0 ;  /* 0x0000000507007c0c */ /* 0x000fe4000c721270 */
[----:B------:R-:W-:-:S02]  /*3f20*/  LOP3.LUT R167, R167, 0xf7ffffff, RZ, 0xc0, !PT ;  /* 0xf7ffffffa7a77812 */ /* 0x000fc400078ec0ff */
[----:B------:R-:W-:Y:S02]  /*3f30*/  LOP3.LUT R168, R168, 0xfffffff7, RZ, 0xc0, !PT ;  /* 0xfffffff7a8a87812 */ /* 0x000fe400078ec0ff */
[----:B------:R-:W-:Y:S02]  /*3f40*/  @P3 LOP3.LUT R167, R167, 0x8000000, RZ, 0xfc, !PT ;  /* 0x08000000a7a73812 */ /* 0x000fe400078efcff */
[----:B------:R-:W-:Y:S02]  /*3f50*/  ISETP.LT.AND P3, PT, R10, UR5, !P0 ;  /* 0x000000050a007c0c */ /* 0x000fe4000c761270 */
[----:B------:R-:W-:Y:S02]  /*3f60*/  LOP3.LUT R167, R167, 0xfffff7ff, RZ, 0xc0, !PT ;  /* 0xfffff7ffa7a77812 */ /* 0x000fe400078ec0ff */
[----:B------:R-:W-:Y:S02]  /*3f70*/  ISETP.LT.AND P4, PT, R0, UR5, !P0 ;  /* 0x0000000500007c0c */ /* 0x000fe4000c781270 */
[----:B------:R-:W-:-:S02]  /*3f80*/  @P1 LOP3.LUT R167, R167, 0x800, RZ, 0xfc, !PT ;  /* 0x00000800a7a71812 */ /* 0x000fc400078efcff */
[----:B------:R-:W-:Y:S02]  /*3f90*/  ISETP.LT.AND P1, PT, R15, UR5, !P0 ;  /* 0x000000050f007c0c */ /* 0x000fe4000c721270 */
[----:B------:R-:W-:-:S03]  /*3fa0*/  LOP3.LUT R167, R167, 0x7fffffff, RZ, 0xc0, !PT ;  /* 0x7fffffffa7a77812 */ /* 0x000fc600078ec0ff */
[----:B------:R-:W-:Y:S02]  /*3fb0*/  @P3 LOP3.LUT R168, R168, 0x8, RZ, 0xfc, !PT ;  /* 0x00000008a8a83812 */ /* 0x000fe400078efcff */
[----:B------:R-:W-:Y:S02]  /*3fc0*/  @P2 LOP3.LUT R167, R167, 0x80000000, RZ, 0xfc, !PT ;  /* 0x80000000a7a72812 */ /* 0x000fe400078efcff */
[----:B------:R-:W-:Y:S02]  /*3fd0*/  ISETP.LT.AND P3, PT, R8, UR5, !P0 ;  /* 0x0000000508007c0c */ /* 0x000fe4000c761270 */
[----:B------:R-:W-:Y:S02]  /*3fe0*/  ISETP.LT.AND P2, PT, R3, UR5, !P0 ;  /* 0x0000000503007c0c */ /* 0x000fe4000c741270 */
[----:B------:R-:W-:Y:S02]  /*3ff0*/  LOP3.LUT R167, R167, 0xfffffff7, RZ, 0xc0, !PT ;  /* 0xfffffff7a7a77812 */ /* 0x000fe400078ec0ff */
[----:B------:R-:W-:-:S02]  /*4000*/  LOP3.LUT R168, R168, 0xffffff7f, RZ, 0xc0, !PT ;  /* 0xffffff7fa8a87812 */ /* 0x000fc400078ec0ff */
[----:B------:R-:W-:Y:S02]  /*4010*/  @P1 LOP3.LUT R167, R167, 0x8, RZ, 0xfc, !PT ;  /* 0x00000008a7a71812 */ /* 0x000fe400078efcff */
[----:B------:R-:W-:Y:S02]  /*4020*/  ISETP.LT.AND P1, PT, R6, UR5, !P0 ;  /* 0x0000000506007c0c */ /* 0x000fe4000c721270 */
[----:B------:R-:W-:Y:S02]  /*4030*/  LOP3.LUT R167, R167, 0xffff7fff, RZ, 0xc0, !PT ;  /* 0xffff7fffa7a77812 */ /* 0x000fe400078ec0ff */
[----:B------:R-:W-:Y:S02]  /*4040*/  @P3 LOP3.LUT R168, R168, 0x80, RZ, 0xfc, !PT ;  /* 0x00000080a8a83812 */ /* 0x000fe400078efcff */
[----:B------:R-:W-:Y:S02]  /*4050*/  @P2 LOP3.LUT R167, R167, 0x8000, RZ, 0xfc, !PT ;  /* 0x00008000a7a72812 */ /* 0x000fe400078efcff */
[----:B------:R-:W-:-:S02]  /*4060*/  ISETP.LT.AND P2, PT, R18, UR5, !P0 ;  /* 0x0000000512007c0c */ /* 0x000fc4000c741270 */
[----:B------:R-:W-:Y:S02]  /*4070*/  LOP3.LUT R168, R168, 0xfffff7ff, RZ, 0xc0, !PT ;  /* 0xfffff7ffa8a87812 */ /* 0x000fe400078ec0ff */
[----:B------:R-:W-:Y:S02]  /*4080*/  LOP3.LUT R167, R167, 0xfff7ffff, RZ, 0xc0, !PT ;  /* 0xfff7ffffa7a77812 */ /* 0x000fe400078ec0ff */
[----:B------:R-:W-:Y:S02]  /*4090*/  @P1 LOP3.LUT R168, R168, 0x800, RZ, 0xfc, !PT ;  /* 0x00000800a8a81812 */ /* 0x000fe400078efcff */
[----:B------:R-:W-:Y:S02]  /*40a0*/  ISETP.LT.AND P1, PT, R4, UR5, !P0 ;  /* 0x0000000504007c0c */ /* 0x000fe4000c721270 */
[----:B------:R-:W-:Y:S02]  /*40b0*/  ISETP.LT.AND P3, PT, R11, UR5, !P0 ;  /* 0x000000050b007c0c */ /* 0x000fe4000c761270 */
[----:B------:R-:W-:-:S02]  /*40c0*/  LOP3.LUT R168, R168, 0xffff7fff, RZ, 0xc0, !PT ;  /* 0xffff7fffa8a87812 */ /* 0x000fc400078ec0ff */
[----:B------:R-:W-:Y:S02]  /*40d0*/  @P2 LOP3.LUT R167, R167, 0x80000, RZ, 0xfc, !PT ;  /* 0x00080000a7a72812 */ /* 0x000fe400078efcff */
[----:B------:R-:W-:Y:S02]  /*40e0*/  ISETP.LT.AND P2, PT, R2, UR5, !P0 ;  /* 0x0000000502007c0c */ /* 0x000fe4000c741270 */
[----:B------:R-:W-:-:S03]  /*40f0*/  LOP3.LUT R167, R167, 0xffffff7f, RZ, 0xc0, !PT ;  /* 0xffffff7fa7a77812 */ /* 0x000fc600078ec0ff */
[----:B------:R-:W-:Y:S02]  /*4100*/  @P1 LOP3.LUT R168, R168, 0x8000, RZ, 0xfc, !PT ;  /* 0x00008000a8a81812 */ /* 0x000fe400078efcff */
[----:B------:R-:W-:Y:S02]  /*4110*/  ISETP.LT.AND P1, PT, R16, UR5, !P0 ;  /* 0x0000000510007c0c */ /* 0x000fe4000c721270 */
[----:B------:R-:W-:Y:S02]  /*4120*/  LOP3.LUT R168, R168, 0xffbfffff, RZ, 0xc0, !PT ;  /* 0xffbfffffa8a87812 */ /* 0x000fe400078ec0ff */
[----:B------:R-:W-:Y:S02]  /*4130*/  @P3 LOP3.LUT R167, R167, 0x80, RZ, 0xfc, !PT ;  /* 0x00000080a7a73812 */ /* 0x000fe400078efcff */
[----:B------:R-:W-:Y:S02]  /*4140*/  @P2 LOP3.LUT R168, R168, 0x400000, RZ, 0xfc, !PT ;  /* 0x00400000a8a82812 */ /* 0x000fe400078efcff */
[----:B------:R-:W-:-:S02]  /*4150*/  ISETP.LT.AND P2, PT, R17, UR5, !P0 ;  /* 0x0000000511007c0c */ /* 0x000fc4000c741270 */
[----:B------:R-:W-:Y:S02]  /*4160*/  ISETP.LT.AND P3, PT, R84, UR5, !P0 ;  /* 0x0000000554007c0c */ /* 0x000fe4000c761270 */
        /* <DEDUP_REMOVED lines=35> */
[----:B------:R-:W-:-:S11]  /*43a0*/  LOP3.LUT R167, R167, 0xffffffbf, RZ, 0xc0, !PT ;  /* 0xffffffbfa7a77812 */ /* 0x000fd600078ec0ff */
        /* <DEDUP_REMOVED lines=10> */
[----:B------:R-:W-:-:S13]  /*4450*/  ISETP.LT.AND P1, PT, R17, UR5, !P0 ;  /* 0x0000000511007c0c */ /* 0x000fda000c721270 */
[----:B------:R-:W-:Y:S02]  /*4460*/  @P1 LOP3.LUT R168, R168, 0x40000, RZ, 0xfc, !PT ;  /* 0x00040000a8a81812 */ /* 0x000fe400078efcff */
[----:B------:R-:W-:Y:S02]  /*4470*/  ISETP.LT.AND P1, PT, R84, UR5, !P0 ;  /* 0x0000000554007c0c */ /* 0x000fe4000c721270 */
[----:B------:R-:W-:-:S13]  /*4480*/  LOP3.LUT P0, RZ, R168, 0x4000000, RZ, 0xc0, !PT ;  /* 0x04000000a8ff7812 */ /* 0x000fda000780c0ff */
[----:B------:R-:W-:Y:S05]  /*4490*/  @!P0 BRA `(.L_x_173) ;  /* 0x0000003000208947 */ /* 0x000fea0003800000 */
[----:B------:R-:W-:Y:S01]  /*44a0*/  @P5 LEA R8, P0, R214, R166, 0x1 ;  /* 0x000000a6d6085211 */ /* 0x000fe200078008ff */
[----:B------:R-:W0:Y:S04]  /*44b0*/  @P5 LDC R2, c[0x0][0x24c] ;  /* 0x00009300ff025b82 */ /* 0x000e280000000800 */
[----:B------:R-:W-:Y:S01]  /*44c0*/  @P5 IMAD.X R9, R165, 0x1, R155, P0 ;  /* 0x00000001a5095824 */ /* 0x000fe200000e069b */
[----:B------:R-:W-:-:S03]  /*44d0*/  @P5 LEA R14, P0, R216, UR13, 0x1 ;  /* 0x0000000dd80e5c11 */ /* 0x000fc6000f8008ff */
[----:B------:R-:W1:Y:S01]  /*44e0*/  @P5 LDC R0, c[0x0][0x21c] ;  /* 0x00008700ff005b82 */ /* 0x000e620000000800 */
[----:B------:R-:W2:Y:S01]  /*44f0*/  @P5 LDG.E.U16 R3, desc[UR6][R8.64] ;  /* 0x0000000608035981 */ /* 0x000ea2000c1e1500 */
[----:B------:R-:W-:Y:S02]  /*4500*/  @P5 LEA.HI.X R15, R216, UR12, R147, 0x1, P0 ;  /* 0x0000000cd80f5c11 */ /* 0x000fe400080f0c93 */
[----:B------:R-:W-:-:S05]  /*4510*/  @P6 LEA R10, P0, R210, R166, 0x1 ;  /* 0x000000a6d20a6211 */ /* 0x000fca00078008ff */
[----:B------:R-:W-:Y:S01]  /*4520*/  @P6 IMAD.X R11, R165, 0x1, R156, P0 ;  /* 0x00000001a50b6824 */ /* 0x000fe200000e069c */
[----:B------:R-:W-:-:S04]  /*4530*/  @P6 LEA R6, P0, R212, UR13, 0x1 ;  /* 0x0000000dd4066c11 */ /* 0x000fc8000f8008ff */
[----:B------:R-:W-:Y:S01]  /*4540*/  @P6 LEA.HI.X R7, R212, UR12, R148, 0x1, P0 ;  /* 0x0000000cd4076c11 */ /* 0x000fe200080f0c94 */
        /* <DEDUP_REMOVED lines=9> */
[----:B------:R-:W-:-:S05]  /*45e0*/  @P3 LEA R12, P0, R206, R166, 0x1 ;  /* 0x000000a6ce0c3211 */ /* 0x000fca00078008ff */
[----:B------:R-:W-:Y:S02]  /*45f0*/  @P3 IMAD.X R13, R165, 0x1, R157, P0 ;  /* 0x00000001a50d3824 */ /* 0x000fe400000e069d */
[----:B---3--:R-:W-:-:S05]  /*4600*/  @P6 HADD2.F32 R3, -RZ, R3.H0_H0 ;  /* 0x20000003ff036230 */ /* 0x008fca0000004100 */
[----:B0-----:R-:W-:-:S04]  /*4610*/  @P6 FMUL R2, R3, R2 ;  /* 0x0000000203026220 */ /* 0x001fc80000400000 */
[----:B-1----:R-:W-:Y:S02]  /*4620*/  @P6 FFMA R0, R35, R0, R2 ;  /* 0x0000000023006223 */ /* 0x002fe40000000002 */
[----:B------:R-:W0:Y:S03]  /*4630*/  @P3 LDC R2, c[0x0][0x24c] ;  /* 0x00009300ff023b82 */ /* 0x000e260000000800 */
[----:B------:R-:W-:-:S04]  /*4640*/  @P6 F2FP.F16.F32.PACK_AB R0, RZ, R0 ;  /* 0x00000000ff00623e */ /* 0x000fc800000000ff */
[----:B--2---:R-:W-:Y:S02]  /*4650*/  PRMT R4, R0, 0x7610, R4 ;  /* 0x0000761000047816 */ /* 0x004fe40000000004 */
[----:B------:R-:W1:Y:S03]  /*4660*/  @P3 LDC R0, c[0x0][0x21c] ;  /* 0x00008700ff003b82 */ /* 0x000e660000000800 */
[----:B------:R2:W-:Y:S04]  /*4670*/  @P6 STG.E.U16 desc[UR6][R6.64], R4 ;  /* 0x0000000406006986 */ /* 0x0005e8000c101506 */
[----:B------:R-:W3:Y:S01]  /*4680*/  @P3 LDG.E.U16 R3, desc[UR6][R12.64] ;  /* 0x000000060c033981 */ /* 0x000ee2000c1e1500 */
[----:B------:R-:W-:-:S04]  /*4690*/  @P3 LEA R8, P0, R208, UR13, 0x1 ;  /* 0x0000000dd0083c11 */ /* 0x000fc8000f8008ff */
[----:B------:R-:W-:Y:S02]  /*46a0*/  @P3 LEA.HI.X R9, R208, UR12, R149, 0x1, P0 ;  /* 0x0000000cd0093c11 */ /* 0x000fe400080f0c95 */
[----:B------:R-:W-:-:S05]  /*46b0*/  @P1 LEA R14, P0, R202, R166, 0x1 ;  /* 0x000000a6ca0e1211 */ /* 0x000fca00078008ff */
[----:B------:R-:W-:Y:S01]  /*46c0*/  @P1 IMAD.X R15, R165, 0x1, R158, P0 ;  /* 0x00000001a50f1824 */ /* 0x000fe200000e069e */
[----:B--2---:R-:W2:Y:S01]  /*46d0*/  @P1 LDC R4, c[0x0][0x24c] ;  /* 0x00009300ff041b82 */ /* 0x004ea20000000800 */
        /* <DEDUP_REMOVED lines=8> */
[----:B------:R-:W-:-:S02]  /*4760*/  @P1 LEA R10, P0, R204, UR13, 0x1 ;  /* 0x0000000dcc0a1c11 */ /* 0x000fc4000f8008ff */
[----:B------:R-:W-:Y:S02]  /*4770*/  LOP3.LUT P5, RZ, R167, 0x2, RZ, 0xc0, !PT ;  /* 0x00000002a7ff7812 */ /* 0x000fe400078ac0ff */
[----:B------:R-:W-:Y:S02]  /*4780*/  @P1 LEA.HI.X R11, R204, UR12, R150, 0x1, P0 ;  /* 0x0000000ccc0b1c11 */ /* 0x000fe400080f0c96 */
[----:B------:R-:W-:-:S09]  /*4790*/  LEA R2, P0, R198, R166, 0x1 ;  /* 0x000000a6c6027211 */ /* 0x000fd200078008ff */
[----:B------:R-:W4:Y:S01]  /*47a0*/  @P5 LDC R7, c[0x0][0x21c] ;  /* 0x00008700ff075b82 */ /* 0x000f220000000800 */
[----:B-1----:R-:W-:Y:S02]  /*47b0*/  IMAD.X R3, R165, 0x1, R159, P0 ;  /* 0x00000001a5037824 */ /* 0x002fe400000e069f */
[----:B---3--:R-:W-:-:S05]  /*47c0*/  @P1 HADD2.F32 R5, -RZ, R5.H0_H0 ;  /* 0x20000005ff051230 */ /* 0x008fca0000004100 */
[----:B--2---:R-:W-:-:S04]  /*47d0*/  @P1 FMUL R4, R5, R4 ;  /* 0x0000000405041220 */ /* 0x004fc80000400000 */
[----:B0-----:R-:W-:-:S05]  /*47e0*/  @P1 FFMA R0, R67, R0, R4 ;  /* 0x0000000043001223 */ /* 0x001fca0000000004 */
[----:B------:R-:W-:-:S04]  /*47f0*/  @P1 F2FP.F16.F32.PACK_AB R0, RZ, R0 ;  /* 0x00000000ff00123e */ /* 0x000fc800000000ff */
[----:B------:R-:W-:Y:S02]  /*4800*/  PRMT R5, R0, 0x7610, R5 ;  /* 0x0000761000057816 */ /* 0x000fe40000000005 */
[----:B------:R-:W0:Y:S03]  /*4810*/  @P5 LDC R0, c[0x0][0x24c] ;  /* 0x00009300ff005b82 */ /* 0x000e260000000800 */
[----:B------:R1:W-:Y:S04]  /*4820*/  @P1 STG.E.U16 desc[UR6][R10.64], R5 ;  /* 0x000000050a001986 */ /* 0x0003e8000c101506 */
[----:B------:R-:W2:Y:S01]  /*4830*/  @P5 LDG.E.U16 R9, desc[UR6][R2.64] ;  /* 0x0000000602095981 */ /* 0x000ea2000c1e1500 */
[----:B------:R-:W-:-:S02]  /*4840*/  @P5 LEA R12, P0, R200, UR13, 0x1 ;  /* 0x0000000dc80c5c11 */ /* 0x000fc4000f8008ff */
[----:B------:R-:W-:Y:S02]  /*4850*/  LOP3.LUT P6, RZ, R167, 0x1, RZ, 0xc0, !PT ;  /* 0x00000001a7ff7812 */ /* 0x000fe400078cc0ff */
[----:B------:R-:W-:Y:S02]  /*4860*/  @P5 LEA.HI.X R13, R200, UR12, R151, 0x1, P0 ;  /* 0x0000000cc80d5c11 */ /* 0x000fe400080f0c97 */
[----:B------:R-:W-:-:S05]  /*4870*/  LEA R4, P0, R194, R166, 0x1 ;  /* 0x000000a6c2047211 */ /* 0x000fca00078008ff */
[----:B-1----:R-:W-:Y:S02]  /*4880*/  IMAD.X R5, R165, 0x1, R160, P0 ;  /* 0x00000001a5057824 */ /* 0x002fe400000e06a0 */
[----:B--2---:R-:W-:-:S05]  /*4890*/  @P5 HADD2.F32 R9, -RZ, R9.H0_H0 ;  /* 0x20000009ff095230 */ /* 0x004fca0000004100 */
[----:B0-----:R-:W-:-:S04]  /*48a0*/  @P5 FMUL R9, R9, R0 ;  /* 0x0000000009095220 */ /* 0x001fc80000400000 */
[----:B----4-:R-:W-:Y:S02]  /*48b0*/  @P5 FFMA R0, R20, R7, R9 ;  /* 0x0000000714005223 */ /* 0x010fe40000000009 */
[----:B------:R-:W0:Y:S03]  /*48c0*/  @P6 LDC R9, c[0x0][0x21c] ;  /* 0x00008700ff096b82 */ /* 0x000e260000000800 */
[----:B------:R-:W-:-:S04]  /*48d0*/  @P5 F2FP.F16.F32.PACK_AB R0, RZ, R0 ;  /* 0x00000000ff00523e */ /* 0x000fc800000000ff */
[----:B------:R-:W-:Y:S02]  /*48e0*/  PRMT R7, R0, 0x7610, R7 ;  /* 0x0000761000077816 */ /* 0x000fe40000000007 */
[----:B------:R-:W1:Y:S03]  /*48f0*/  @P6 LDC R0, c[0x0][0x24c] ;  /* 0x00009300ff006b82 */ /* 0x000e660000000800 */
[----:B------:R2:W-:Y:S04]  /*4900*/  @P5 STG.E.U16 desc[UR6][R12.64], R7 ;  /* 0x000000070c005986 */ /* 0x0005e8000c101506 */
[----:B------:R-:W3:Y:S01]  /*4910*/  @P6 LDG.E.U16 R11, desc[UR6][R4.64] ;  /* 0x00000006040b6981 */ /* 0x000ee2000c1e1500 */
[----:B------:R-:W-:-:S04]  /*4920*/  @P6 LEA R14, P0, R196, UR13, 0x1 ;  /* 0x0000000dc40e6c11 */ /* 0x000fc8000f8008ff */
[----:B------:R-:W-:Y:S02]  /*4930*/  @P6 LEA.HI.X R15, R196, UR12, R152, 0x1, P0 ;  /* 0x0000000cc40f6c11 */ /* 0x000fe400080f0c98 */
[----:B------:R-:W-:-:S05]  /*4940*/  LEA R6, P0, R190, R166, 0x1 ;  /* 0x000000a6be067211 */ /* 0x000fca00078008ff */
[----:B--2---:R-:W-:Y:S02]  /*4950*/  IMAD.X R7, R165, 0x1, R161, P0 ;  /* 0x00000001a5077824 */ /* 0x004fe400000e06a1 */
        /* <DEDUP_REMOVED lines=24> */
[----:B------:R-:W-:Y:S01]  /*4ae0*/  LOP3.LUT P5, RZ, R167, 0x20, RZ, 0xc0, !PT ;  /* 0x00000020a7ff7812 */ /* 0x000fe200078ac0ff */
[----:B------:R-:W-:Y:S01]  /*4af0*/  BSSY B0, `(.L_x_174) ;  /* 0x000000f000007945 */ /* 0x000fe20003800000 */
[----:B---3--:R-:W-:-:S05]  /*4b00*/  @P2 HADD2.F32 R13, -RZ, R13.H0_H0 ;  /* 0x2000000dff0d2230 */ /* 0x008fca0000004100 */
[----:B-1----:R-:W-:-:S04]  /*4b10*/  @P2 FMUL R13, R13, R0 ;  /* 0x000000000d0d2220 */ /* 0x002fc80000400000 */
[----:B0-----:R-:W-:-:S05]  /*4b20*/  @P2 FFMA R0, R68, R11, R13 ;  /* 0x0000000b44002223 */ /* 0x001fca000000000d */
[----:B------:R-:W-:-:S05]  /*4b30*/  @P2 F2FP.F16.F32.PACK_AB R0, RZ, R0 ;  /* 0x00000000ff00223e */ /* 0x000fca00000000ff */
[----:B------:R2:W-:Y:S01]  /*4b40*/  @P2 STG.E.U16 desc[UR6][R18.64], R0 ;  /* 0x0000000012002986 */ /* 0x0005e2000c101506 */
[----:B------:R-:W-:Y:S05]  /*4b50*/  @!P5 BRA `(.L_x_175) ;  /* 0x000000000020d947 */ /* 0x000fea0003800000 */
[----:B--2---:R-:W2:Y:S01]  /*4b60*/  LDG.E.U16 R0, desc[UR6][R2.64+0x2] ;  /* 0x0000020602007981 */ /* 0x004ea2000c1e1500 */
[----:B------:R-:W-:Y:S01]  /*4b70*/  ULDC UR8, c[0x0][0x24c] ;  /* 0x0000930000087ab9 */ /* 0x000fe20000000800 */
[----:B--2---:R-:W-:-:S05]  /*4b80*/  HADD2.F32 R0, -RZ, R0.H0_H0 ;  /* 0x20000000ff007230 */ /* 0x004fca0000004100 */
[----:B------:R-:W-:Y:S01]  /*4b90*/  FMUL R0, R0, UR8 ;  /* 0x0000000800007c20 */ /* 0x000fe20008400000 */
[----:B------:R-:W-:-:S03]  /*4ba0*/  ULDC UR8, c[0x0][0x21c] ;  /* 0x0000870000087ab9 */ /* 0x000fc60000000800 */
[----:B------:R-:W-:-:S05]  /*4bb0*/  FFMA R0, R21, UR8, R0 ;  /* 0x0000000815007c23 */ /* 0x000fca0008000000 */
[----:B------:R-:W-:-:S05]  /*4bc0*/  F2FP.F16.F32.PACK_AB R0, RZ, R0 ;  /* 0x00000000ff00723e */ /* 0x000fca00000000ff */
[----:B------:R0:W-:Y:S02]  /*4bd0*/  STG.E.U16 desc[UR6][R176.64+-0x1a], R0 ;  /* 0xffffe600b0007986 */ /* 0x0001e4000c101506 */
.L_x_175:
[----:B------:R-:W-:Y:S05]  /*4be0*/  BSYNC B0 ;  /* 0x0000000000007941 */ /* 0x000fea0003800000 */
.L_x_174:
[----:B------:R-:W-:Y:S01]  /*4bf0*/  LOP3.LUT P0, RZ, R167, 0x10, RZ, 0xc0, !PT ;  /* 0x00000010a7ff7812 */ /* 0x000fe2000780c0ff */
[----:B------:R-:W-:-:S12]  /*4c00*/  BSSY B0, `(.L_x_176) ;  /* 0x000000a000007945 */ /* 0x000fd80003800000 */
[----:B------:R-:W-:Y:S05]  /*4c10*/  @!P0 BRA `(.L_x_177) ;  /* 0x0000000000208947 */ /* 0x000fea0003800000 */
[----:B0-2---:R-:W2:Y:S01]  /*4c20*/  LDG.E.U16 R0, desc[UR6][R4.64+0x2] ;  /* 0x0000020604007981 */ /* 0x005ea2000c1e1500 */
[----:B------:R-:W-:Y:S01]  /*4c30*/  ULDC UR8, c[0x0][0x24c] ;  /* 0x0000930000087ab9 */ /* 0x000fe20000000800 */
[----:B--2---:R-:W-:-:S05]  /*4c40*/  HADD2.F32 R0, -RZ, R0.H0_H0 ;  /* 0x20000000ff007230 */ /* 0x004fca0000004100 */
[----:B------:R-:W-:Y:S01]  /*4c50*/  FMUL R0, R0, UR8 ;  /* 0x0000000800007c20 */ /* 0x000fe20008400000 */
[----:B------:R-:W-:-:S03]  /*4c60*/  ULDC UR8, c[0x0][0x21c] ;  /* 0x0000870000087ab9 */ /* 0x000fc60000000800 */
[----:B------:R-:W-:-:S05]  /*4c70*/  FFMA R0, R37, UR8, R0 ;  /* 0x0000000825007c23 */ /* 0x000fca0008000000 */
[----:B------:R-:W-:-:S05]  /*4c80*/  F2FP.F16.F32.PACK_AB R0, RZ, R0 ;  /* 0x00000000ff00723e */ /* 0x000fca00000000ff */
[----:B------:R1:W-:Y:S02]  /*4c90*/  STG.E.U16 desc[UR6][R174.64+-0x1a], R0 ;  /* 0xffffe600ae007986 */ /* 0x0003e4000c101506 */
.L_x_177:
[----:B------:R-:W-:Y:S05]  /*4ca0*/  BSYNC B0 ;  /* 0x0000000000007941 */ /* 0x000fea0003800000 */
.L_x_176:
[----:B------:R-:W-:Y:S01]  /*4cb0*/  LOP3.LUT P0, RZ, R167, 0x8, RZ, 0xc0, !PT ;  /* 0x00000008a7ff7812 */ /* 0x000fe2000780c0ff */
[----:B------:R-:W-:-:S12]  /*4cc0*/  BSSY B0, `(.L_x_178) ;  /* 0x000000a000007945 */ /* 0x000fd80003800000 */
[----:B------:R-:W-:Y:S05]  /*4cd0*/  @!P0 BRA `(.L_x_179) ;  /* 0x0000000000208947 */ /* 0x000fea0003800000 */
[----:B012---:R-:W2:Y:S01]  /*4ce0*/  LDG.E.U16 R0, desc[UR6][R6.64+0x2] ;  /* 0x0000020606007981 */ /* 0x007ea2000c1e1500 */
[----:B------:R-:W-:Y:S01]  /*4cf0*/  ULDC UR8, c[0x0][0x24c] ;  /* 0x0000930000087ab9 */ /* 0x000fe20000000800 */
[----:B--2---:R-:W-:-:S05]  /*4d00*/  HADD2.F32 R0, -RZ, R0.H0_H0 ;  /* 0x20000000ff007230 */ /* 0x004fca0000004100 */
[----:B------:R-:W-:Y:S01]  /*4d10*/  FMUL R0, R0, UR8 ;  /* 0x0000000800007c20 */ /* 0x000fe20008400000 */
[----:B------:R-:W-:-:S03]  /*4d20*/  ULDC UR8, c[0x0][0x21c] ;  /* 0x0000870000087ab9 */ /* 0x000fc60000000800 */
[----:B------:R-:W-:-:S05]  /*4d30*/  FFMA R0, R53, UR8, R0 ;  /* 0x0000000835007c23 */ /* 0x000fca0008000000 */
[----:B------:R-:W-:-:S05]  /*4d40*/  F2FP.F16.F32.PACK_AB R0, RZ, R0 ;  /* 0x00000000ff00723e */ /* 0x000fca00000000ff */
[----:B------:R3:W-:Y:S02]  /*4d50*/  STG.E.U16 desc[UR6][R172.64+-0x1a], R0 ;  /* 0xffffe600ac007986 */ /* 0x0007e4000c101506 */
.L_x_179:
[----:B------:R-:W-:Y:S05]  /*4d60*/  BSYNC B0 ;  /* 0x0000000000007941 */ /* 0x000fea0003800000 */
.L_x_178:
[----:B------:R-:W-:Y:S01]  /*4d70*/  LOP3.LUT P0, RZ, R167, 0x4, RZ, 0xc0, !PT ;  /* 0x00000004a7ff7812 */ /* 0x000fe2000780c0ff */
[----:B------:R-:W-:-:S12]  /*4d80*/  BSSY B0, `(.L_x_180) ;  /* 0x000000a000007945 */ /* 0x000fd80003800000 */
[----:B------:R-:W-:Y:S05]  /*4d90*/  @!P0 BRA `(.L_x_181) ;  /* 0x0000000000208947 */ /* 0x000fea0003800000 */
[----:B0123--:R-:W2:Y:S01]  /*4da0*/  LDG.E.U16 R0, desc[UR6][R8.64+0x2] ;  /* 0x0000020608007981 */ /* 0x00fea2000c1e1500 */
[----:B------:R-:W-:Y:S01]  /*4db0*/  ULDC UR8, c[0x0][0x24c] ;  /* 0x0000930000087ab9 */ /* 0x000fe20000000800 */
[----:B--2---:R-:W-:-:S05]  /*4dc0*/  HADD2.F32 R0, -RZ, R0.H0_H0 ;  /* 0x20000000ff007230 */ /* 0x004fca0000004100 */
[----:B------:R-:W-:Y:S01]  /*4dd0*/  FMUL R0, R0, UR8 ;  /* 0x0000000800007c20 */ /* 0x000fe20008400000 */
[----:B------:R-:W-:-:S03]  /*4de0*/  ULDC UR8, c[0x0][0x21c] ;  /* 0x0000870000087ab9 */ /* 0x000fc60000000800 */
[----:B------:R-:W-:-:S05]  /*4df0*/  FFMA R0, R69, UR8, R0 ;  /* 0x0000000845007c23 */ /* 0x000fca0008000000 */
[----:B------:R-:W-:-:S05]  /*4e00*/  F2FP.F16.F32.PACK_AB R0, RZ, R0 ;  /* 0x00000000ff00723e */ /* 0x000fca00000000ff */
[----:B------:R4:W-:Y:S02]  /*4e10*/  STG.E.U16 desc[UR6][R170.64+-0x1a], R0 ;  /* 0xffffe600aa007986 */ /* 0x0009e4000c101506 */
.L_x_181:
[----:B------:R-:W-:Y:S05]  /*4e20*/  BSYNC B0 ;  /* 0x0000000000007941 */ /* 0x000fea0003800000 */
.L_x_180:
[----:B------:R-:W-:Y:S01]  /*4e30*/  LOP3.LUT P0, RZ, R167, 0x200, RZ, 0xc0, !PT ;  /* 0x00000200a7ff7812 */ /* 0x000fe2000780c0ff */
[----:B------:R-:W-:-:S12]  /*4e40*/  BSSY B0, `(.L_x_182) ;  /* 0x000000a000007945 */ /* 0x000fd80003800000 */
[----:B------:R-:W-:Y:S05]  /*4e50*/  @!P0 BRA `(.L_x_183) ;  /* 0x0000000000208947 */ /* 0x000fea0003800000 */
[----:B------:R-:W5:Y:S01]  /*4e60*/  LDG.E.U16 R11, desc[UR6][R2.64+0x4] ;  /* 0x00000406020b7981 */ /* 0x000f62000c1e1500 */
[----:B------:R-:W-:Y:S01]  /*4e70*/  ULDC UR8, c[0x0][0x24c] ;  /* 0x0000930000087ab9 */ /* 0x000fe20000000800 */
[----:B-----5:R-:W-:-:S05]  /*4e80*/  HADD2.F32 R11, -RZ, R11.H0_H0 ;  /* 0x2000000bff0b7230 */ /* 0x020fca0000004100 */
[----:B------:R-:W-:Y:S01]  /*4e90*/  FMUL R11, R11, UR8 ;  /* 0x000000080b0b7c20 */ /* 0x000fe20008400000 */
[----:B------:R-:W-:-:S03]  /*4ea0*/  ULDC UR8, c[0x0][0x21c] ;  /* 0x0000870000087ab9 */ /* 0x000fc60000000800 */
[----:B01234-:R-:W-:-:S05]  /*4eb0*/  FFMA R0, R22, UR8, R11 ;  /* 0x0000000816007c23 */ /* 0x01ffca000800000b */
[----:B------:R-:W-:-:S05]  /*4ec0*/  F2FP.F16.F32.PACK_AB R0, RZ, R0 ;  /* 0x00000000ff00723e */ /* 0x000fca00000000ff */
[----:B------:R0:W-:Y:S02]  /*4ed0*/  STG.E.U16 desc[UR6][R176.64+-0x18], R0 ;  /* 0xffffe800b0007986 */ /* 0x0001e4000c101506 */
.L_x_183:
[----:B------:R-:W-:Y:S05]  /*4ee0*/  BSYNC B0 ;  /* 0x0000000000007941 */ /* 0x000fea0003800000 */
.L_x_182:
        /* <DEDUP_REMOVED lines=11> */
.L_x_185:
[----:B------:R-:W-:Y:S05]  /*4fa0*/  BSYNC B0 ;  /* 0x0000000000007941 */ /* 0x000fea0003800000 */
.L_x_184:
        /* <DEDUP_REMOVED lines=11> */
.L_x_187:
[----:B------:R-:W-:Y:S05]  /*5060*/  BSYNC B0 ;  /* 0x0000000000007941 */ /* 0x000fea0003800000 */
.L_x_186:
        /* <DEDUP_REMOVED lines=11> */
.L_x_189:
[----:B------:R-:W-:Y:S05]  /*5120*/  BSYNC B0 ;  /* 0x0000000000007941 */ /* 0x000fea0003800000 */
.L_x_188:
[----:B------:R-:W-:Y:S01]  /*5130*/  LOP3.LUT P0, RZ, R167, 0x2000, RZ, 0xc0, !PT ;  /* 0x00002000a7ff7812 */ /* 0x000fe2000780c0ff */
[----:B------:R-:W-:-:S12]  /*5140*/  BSSY B0, `(.L_x_190) ;  /* 0x000000a000007945 */ /* 0x000fd80003800000 */
[----:B------:R-:W-:Y:S05]  /*5150*/  @!P0 BRA `(.L_x_191) ;  /* 0x0000000000208947 */ /* 0x000fea0003800000 */
[----:B01234-:R-:W2:Y:S01]  /*5160*/  LDG.E.U16 R0, desc[UR6][R2.64+0x6] ;  /* 0x0000060602007981 */ /* 0x01fea2000c1e1500 */
[----:B------:R-:W-:Y:S01]  /*5170*/  ULDC UR8, c[0x0][0x24c] ;  /* 0x0000930000087ab9 */ /* 0x000fe20000000800 */
[----:B--2---:R-:W-:-:S05]  /*5180*/  HADD2.F32 R0, -RZ, R0.H0_H0 ;  /* 0x20000000ff007230 */ /* 0x004fca0000004100 */
[----:B------:R-:W-:Y:S01]  /*5190*/  FMUL R0, R0, UR8 ;  /* 0x0000000800007c20 */ /* 0x000fe20008400000 */
[----:B------:R-:W-:-:S03]  /*51a0*/  ULDC UR8, c[0x0][0x21c] ;  /* 0x0000870000087ab9 */ /* 0x000fc60000000800 */
[----:B------:R-:W-:-:S05]  /*51b0*/  FFMA R0, R23, UR8, R0 ;  /* 0x0000000817007c23 */ /* 0x000fca0008000000 */
[----:B------:R-:W-:-:S05]  /*51c0*/  F2FP.F16.F32.PACK_AB R0, RZ, R0 ;  /* 0x00000000ff00723e */ /* 0x000fca00000000ff */
[----:B------:R0:W-:Y:S02]  /*51d0*/  STG.E.U16 desc[UR6][R176.64+-0x16], R0 ;  /* 0xffffea00b0007986 */ /* 0x0001e4000c101506 */
.L_x_191:
[----:B------:R-:W-:Y:S05]  /*51e0*/  BSYNC B0 ;  /* 0x0000000000007941 */ /* 0x000fea0003800000 */
.L_x_190:
        /* <DEDUP_REMOVED lines=11> */
.L_x_193:
[----:B------:R-:W-:Y:S05]  /*52a0*/  BSYNC B0 ;  /* 0x0000000000007941 */ /* 0x000fea0003800000 */
.L_x_192:
        /* <DEDUP_REMOVED lines=11> */
.L_x_195:
[----:B------:R-:W-:Y:S05]  /*5360*/  BSYNC B0 ;  /* 0x0000000000007941 */ /* 0x000fea0003800000 */
.L_x_194:
        /* <DEDUP_REMOVED lines=11> */
.L_x_197:
[----:B------:R-:W-:Y:S05]  /*5420*/  BSYNC B0 ;  /* 0x0000000000007941 */ /* 0x000fea0003800000 */
.L_x_196:
        /* <DEDUP_REMOVED lines=11> */
.L_x_199:
[----:B------:R-:W-:Y:S05]  /*54e0*/  BSYNC B0 ;  /* 0x0000000000007941 */ /* 0x000fea0003800000 */
.L_x_198:
        /* <DEDUP_REMOVED lines=11> */
.L_x_201:
[----:B------:R-:W-:Y:S05]  /*55a0*/  BSYNC B0 ;  /* 0x0000000000007941 */ /* 0x000fea0003800000 */
.L_x_200:
        /* <DEDUP_REMOVED lines=11> */
.L_x_203:
[----:B------:R-:W-:Y:S05]  /*5660*/  BSYNC B0 ;  /* 0x0000000000007941 */ /* 0x000fea0003800000 */
.L_x_202:
        /* <DEDUP_REMOVED lines=11> */
.L_x_205:
[----:B------:R-:W-:Y:S05]  /*5720*/  BSYNC B0 ;  /* 0x0000000000007941 */ /* 0x000fea0003800000 */
.L_x_204:
        /* <DEDUP_REMOVED lines=11> */
.L_x_207:
[----:B------:R-:W-:Y:S05]  /*57e0*/  BSYNC B0 ;  /* 0x0000000000007941 */ /* 0x000fea0003800000 */
.L_x_206:
        /* <DEDUP_REMOVED lines=11> */
.L_x_209:
[----:B------:R-:W-:Y:S05]  /*58a0*/  BSYNC B0 ;  /* 0x0000000000007941 */ /* 0x000fea0003800000 */
.L_x_208:
        /* <DEDUP_REMOVED lines=11> */
.L_x_211:
[----:B------:R-:W-:Y:S05]  /*5960*/  BSYNC B0 ;  /* 0x0000000000007941 */ /* 0x000fea0003800000 */
.L_x_210:
        /* <DEDUP_REMOVED lines=11> */
.L_x_213:
[----:B------:R-:W-:Y:S05]  /*5a20*/  BSYNC B0 ;  /* 0x0000000000007941 */ /* 0x000fea0003800000 */
.L_x_212:
        /* <DEDUP_REMOVED lines=11> */
.L_x_215:
[----:B------:R-:W-:Y:S05]  /*5ae0*/  BSYNC B0 ;  /* 0x0000000000007941 */ /* 0x000fea0003800000 */
.L_x_214:
        /* <DEDUP_REMOVED lines=11> */
.L_x_217:
[----:B------:R-:W-:Y:S05]  /*5ba0*/  BSYNC B0 ;  /* 0x0000000000007941 */ /* 0x000fea0003800000 */
.L_x_216:
        /* <DEDUP_REMOVED lines=11> */
.L_x_219:
[----:B------:R-:W-:Y:S05]  /*5c60*/  BSYNC B0 ;  /* 0x0000000000007941 */ /* 0x000fea0003800000 */
.L_x_218:
        /* <DEDUP_REMOVED lines=11> */
.L_x_221:
[----:B------:R-:W-:Y:S05]  /*5d20*/  BSYNC B0 ;  /* 0x0000000000007941 */ /* 0x000fea0003800000 */
.L_x_220:
        /* <DEDUP_REMOVED lines=11> */
.L_x_223:
[----:B------:R-:W-:Y:S05]  /*5de0*/  BSYNC B0 ;  /* 0x0000000000007941 */ /* 0x000fea0003800000 */
.L_x_222:
        /* <DEDUP_REMOVED lines=11> */
.L_x_225:
[----:B------:R-:W-:Y:S05]  /*5ea0*/  BSYNC B0 ;  /* 0x0000000000007941 */ /* 0x000fea0003800000 */
.L_x_224:
        /* <DEDUP_REMOVED lines=11> */
.L_x_227:
[----:B------:R-:W-:Y:S05]  /*5f60*/  BSYNC B0 ;  /* 0x0000000000007941 */ /* 0x000fea0003800000 */
.L_x_226:
        /* <DEDUP_REMOVED lines=11> */
.L_x_229:
[----:B------:R-:W-:Y:S05]  /*6020*/  BSYNC B0 ;  /* 0x0000000000007941 */ /* 0x000fea0003800000 */
.L_x_228:
        /* <DEDUP_REMOVED lines=11> */
.L_x_231:
[----:B------:R-:W-:Y:S05]  /*60e0*/  BSYNC B0 ;  /* 0x0000000000007941 */ /* 0x000fea0003800000 */
.L_x_230:
        /* <DEDUP_REMOVED lines=11> */
.L_x_233:
[----:B------:R-:W-:Y:S05]  /*61a0*/  BSYNC B0 ;  /* 0x0000000000007941 */ /* 0x000fea0003800000 */
.L_x_232:
        /* <DEDUP_REMOVED lines=11> */
.L_x_235:
[----:B------:R-:W-:Y:S05]  /*6260*/  BSYNC B0 ;  /* 0x0000000000007941 */ /* 0x000fea0003800000 */
.L_x_234:
        /* <DEDUP_REMOVED lines=11> */
.L_x_237:
[----:B------:R-:W-:Y:S05]  /*6320*/  BSYNC B0 ;  /* 0x0000000000007941 */ /* 0x000fea0003800000 */
.L_x_236:
        /* <DEDUP_REMOVED lines=11> */
.L_x_239:
[----:B------:R-:W-:Y:S05]  /*63e0*/  BSYNC B0 ;  /* 0x0000000000007941 */ /* 0x000fea0003800000 */
.L_x_238:
        /* <DEDUP_REMOVED lines=11> */
.L_x_241:
[----:B------:R-:W-:Y:S05]  /*64a0*/  BSYNC B0 ;  /* 0x0000000000007941 */ /* 0x000fea0003800000 */
.L_x_240:
        /* <DEDUP_REMOVED lines=11> */
.L_x_243:
[----:B------:R-:W-:Y:S05]  /*6560*/  BSYNC B0 ;  /* 0x0000000000007941 */ /* 0x000fea0003800000 */
.L_x_242:
        /* <DEDUP_REMOVED lines=11> */
.L_x_245:
[----:B------:R-:W-:Y:S05]  /*6620*/  BSYNC B0 ;  /* 0x0000000000007941 */ /* 0x000fea0003800000 */
.L_x_244:
        /* <DEDUP_REMOVED lines=11> */
.L_x_247:
[----:B------:R-:W-:Y:S05]  /*66e0*/  BSYNC B0 ;  /* 0x0000000000007941 */ /* 0x000fea0003800000 */
.L_x_246:
        /* <DEDUP_REMOVED lines=11> */
.L_x_249:
[----:B------:R-:W-:Y:S05]  /*67a0*/  BSYNC B0 ;  /* 0x0000000000007941 */ /* 0x000fea0003800000 */
.L_x_248:
        /* <DEDUP_REMOVED lines=11> */
.L_x_251:
[----:B------:R-:W-:Y:S05]  /*6860*/  BSYNC B0 ;  /* 0x0000000000007941 */ /* 0x000fea0003800000 */
.L_x_250:
        /* <DEDUP_REMOVED lines=11> */
.L_x_253:
[----:B------:R-:W-:Y:S05]  /*6920*/  BSYNC B0 ;  /* 0x0000000000007941 */ /* 0x000fea0003800000 */
.L_x_252:
        /* <DEDUP_REMOVED lines=11> */
.L_x_255:
[----:B------:R-:W-:Y:S05]  /*69e0*/  BSYNC B0 ;  /* 0x0000000000007941 */ /* 0x000fea0003800000 */
.L_x_254:
        /* <DEDUP_REMOVED lines=11> */
.L_x_257:
[----:B------:R-:W-:Y:S05]  /*6aa0*/  BSYNC B0 ;  /* 0x0000000000007941 */ /* 0x000fea0003800000 */
.L_x_256:
        /* <DEDUP_REMOVED lines=11> */
.L_x_259:
[----:B------:R-:W-:Y:S05]  /*6b60*/  BSYNC B0 ;  /* 0x0000000000007941 */ /* 0x000fea0003800000 */
.L_x_258:
        /* <DEDUP_REMOVED lines=11> */
.L_x_261:
[----:B------:R-:W-:Y:S05]  /*6c20*/  BSYNC B0 ;  /* 0x0000000000007941 */ /* 0x000fea0003800000 */
.L_x_260:
        /* <DEDUP_REMOVED lines=11> */
.L_x_263:
[----:B------:R-:W-:Y:S05]  /*6ce0*/  BSYNC B0 ;  /* 0x0000000000007941 */ /* 0x000fea0003800000 */
.L_x_262:
        /* <DEDUP_REMOVED lines=11> */
.L_x_265:
[----:B------:R-:W-:Y:S05]  /*6da0*/  BSYNC B0 ;  /* 0x0000000000007941 */ /* 0x000fea0003800000 */
.L_x_264:
        /* <DEDUP_REMOVED lines=11> */
.L_x_267:
[----:B------:R-:W-:Y:S05]  /*6e60*/  BSYNC B0 ;  /* 0x0000000000007941 */ /* 0x000fea0003800000 */
.L_x_266:
        /* <DEDUP_REMOVED lines=11> */
.L_x_269:
[----:B------:R-:W-:Y:S05]  /*6f20*/  BSYNC B0 ;  /* 0x0000000000007941 */ /* 0x000fea0003800000 */
.L_x_268:
        /* <DEDUP_REMOVED lines=11> */
.L_x_271:
[----:B------:R-:W-:Y:S05]  /*6fe0*/  BSYNC B0 ;  /* 0x0000000000007941 */ /* 0x000fea0003800000 */
.L_x_270:
        /* <DEDUP_REMOVED lines=11> */
.L_x_273:
[----:B------:R-:W-:Y:S05]  /*70a0*/  BSYNC B0 ;  /* 0x0000000000007941 */ /* 0x000fea0003800000 */
.L_x_272:
        /* <DEDUP_REMOVED lines=11> */
.L_x_275:
[----:B------:R-:W-:Y:S05]  /*7160*/  BSYNC B0 ;  /* 0x0000000000007941 */ /* 0x000fea0003800000 */
.L_x_274:
        /* <DEDUP_REMOVED lines=11> */
.L_x_277:
[----:B------:R-:W-:Y:S05]  /*7220*/  BSYNC B0 ;  /* 0x0000000000007941 */ /* 0x000fea0003800000 */
.L_x_276:
        /* <DEDUP_REMOVED lines=11> */
.L_x_279:
[----:B------:R-:W-:Y:S05]  /*72e0*/  BSYNC B0 ;  /* 0x0000000000007941 */ /* 0x000fea0003800000 */
.L_x_278:
        /* <DEDUP_REMOVED lines=11> */
.L_x_281:
[----:B------:R-:W-:Y:S05]  /*73a0*/  BSYNC B0 ;  /* 0x0000000000007941 */ /* 0x000fea0003800000 */
.L_x_280:
        /* <DEDUP_REMOVED lines=11> */
.L_x_283:
[----:B------:R-:W-:Y:S05]  /*7460*/  BSYNC B0 ;  /* 0x0000000000007941 */ /* 0x000fea0003800000 */
.L_x_282:
[----:B------:R-:W-:-:S13]  /*7470*/  LOP3.LUT P0, RZ, R168, 0x40000, RZ, 0xc0, !PT ;  /* 0x00040000a8ff7812 */ /* 0x000fda000780c0ff */
        /* <DEDUP_REMOVED lines=8> */
[----:B------:R0:W-:Y:S01]  /*7500*/  STG.E.U16 desc[UR6][R170.64], R0 ;  /* 0x00000000aa007986 */ /* 0x0001e2000c101506 */
[----:B------:R-:W-:Y:S05]  /*7510*/  BRA `(.L_x_284) ;  /* 0x0000001800347947 */ /* 0x000fea0003800000 */
.L_x_173:
        /* <DEDUP_REMOVED lines=9> */
[----:B0-----:R-:W-:-:S05]  /*75b0*/  @P5 FMUL R0, R19, R0 ;  /* 0x0000000013005220 */ /* 0x001fca0000400000 */
[----:B------:R-:W-:-:S04]  /*75c0*/  @P5 F2FP.F16.F32.PACK_AB R0, RZ, R0 ;  /* 0x00000000ff00523e */ /* 0x000fc800000000ff */
[----:B------:R-:W-:Y:S02]  /*75d0*/  PRMT R2, R0, 0x7610, R2 ;  /* 0x0000761000027816 */ /* 0x000fe40000000002 */
[----:B------:R-:W0:Y:S03]  /*75e0*/  @P6 LDC R0, c[0x0][0x21c] ;  /* 0x00008700ff006b82 */ /* 0x000e260000000800 */
[----:B------:R-:W-:Y:S01]  /*75f0*/  @P5 STG.E.U16 desc[UR6][R12.64], R2 ;  /* 0x000000020c005986 */ /* 0x000fe2000c101506 */
[----:B------:R-:W-:-:S13]  /*7600*/  LOP3.LUT P5, RZ, R167, 0x2, RZ, 0xc0, !PT ;  /* 0x00000002a7ff7812 */ /* 0x000fda00078ac0ff */
[----:B------:R-:W-:-:S04]  /*7610*/  @P5 LEA R10, P0, R200, UR13, 0x1 ;  /* 0x0000000dc80a5c11 */ /* 0x000fc8000f8008ff */
[----:B------:R-:W-:Y:S01]  /*7620*/  @P5 LEA.HI.X R11, R200, UR12, R151, 0x1, P0 ;  /* 0x0000000cc80b5c11 */ /* 0x000fe200080f0c97 */
[----:B0-----:R-:W-:-:S05]  /*7630*/  @P6 FMUL R0, R35, R0 ;  /* 0x0000000023006220 */ /* 0x001fca0000400000 */
[----:B------:R-:W-:-:S04]  /*7640*/  @P6 F2FP.F16.F32.PACK_AB R0, RZ, R0 ;  /* 0x00000000ff00623e */ /* 0x000fc800000000ff */
[----:B------:R-:W-:Y:S02]  /*7650*/  PRMT R3, R0, 0x7610, R3 ;  /* 0x0000761000037816 */ /* 0x000fe40000000003 */
[----:B------:R-:W0:Y:S03]  /*7660*/  @P3 LDC R0, c[0x0][0x21c] ;  /* 0x00008700ff003b82 */ /* 0x000e260000000800 */
[----:B------:R1:W-:Y:S01]  /*7670*/  @P6 STG.E.U16 desc[UR6][R4.64], R3 ;  /* 0x0000000304006986 */ /* 0x0003e2000c101506 */
[----:B------:R-:W-:Y:S01]  /*7680*/  LOP3.LUT P6, RZ, R167, 0x20, RZ, 0xc0, !PT ;  /* 0x00000020a7ff7812 */ /* 0x000fe200078cc0ff */
[----:B0-----:R-:W-:-:S05]  /*7690*/  @P3 FMUL R0, R51, R0 ;  /* 0x0000000033003220 */ /* 0x001fca0000400000 */
[----:B------:R-:W-:Y:S01]  /*76a0*/  @P3 F2FP.F16.F32.PACK_AB R0, RZ, R0 ;  /* 0x00000000ff00323e */ /* 0x000fe200000000ff */
[----:B-1----:R-:W0:Y:S03]  /*76b0*/  @P5 LDC R5, c[0x0][0x21c] ;  /* 0x00008700ff055b82 */ /* 0x002e260000000800 */
[----:B------:R-:W-:-:S05]  /*76c0*/  PRMT R2, R0, 0x7610, R2 ;  /* 0x0000761000027816 */ /* 0x000fca0000000002 */
[----:B------:R-:W1:Y:S01]  /*76d0*/  @P1 LDC R0, c[0x0][0x21c] ;  /* 0x00008700ff001b82 */ /* 0x000e620000000800 */
[----:B------:R2:W-:Y:S01]  /*76e0*/  @P3 STG.E.U16 desc[UR6][R6.64], R2 ;  /* 0x0000000206003986 */ /* 0x0005e2000c101506 */
[----:B------:R-:W-:-:S13]  /*76f0*/  LOP3.LUT P3, RZ, R167, 0x1, RZ, 0xc0, !PT ;  /* 0x00000001a7ff7812 */ /* 0x000fda000786c0ff */
[----:B------:R-:W-:-:S04]  /*7700*/  @P3 LEA R12, P0, R196, UR13, 0x1 ;  /* 0x0000000dc40c3c11 */ /* 0x000fc8000f8008ff */
[----:B------:R-:W-:Y:S02]  /*7710*/  @P3 LEA.HI.X R13, R196, UR12, R152, 0x1, P0 ;  /* 0x0000000cc40d3c11 */ /* 0x000fe400080f0c98 */
[----:B------:R-:W-:Y:S01]  /*7720*/  @P4 LEA R14, P0, R192, UR13, 0x1 ;  /* 0x0000000dc00e4c11 */ /* 0x000fe2000f8008ff */
[----:B-1----:R-:W-:-:S03]  /*7730*/  @P1 FMUL R0, R67, R0 ;  /* 0x0000000043001220 */ /* 0x002fc60000400000 */
[----:B------:R-:W-:Y:S02]  /*7740*/  @P4 LEA.HI.X R15, R192, UR12, R153, 0x1, P0 ;  /* 0x0000000cc00f4c11 */ /* 0x000fe400080f0c99 */
[C---:B--2---:R-:W-:Y:S02]  /*7750*/  @P2 LEA R6, P0, R188.reuse, UR13, 0x1 ;  /* 0x0000000dbc062c11 */ /* 0x044fe4000f8008ff */
[----:B------:R-:W-:Y:S02]  /*7760*/  @P1 F2FP.F16.F32.PACK_AB R0, RZ, R0 ;  /* 0x00000000ff00123e */ /* 0x000fe400000000ff */
[----:B------:R-:W-:Y:S02]  /*7770*/  @P2 LEA.HI.X R7, R188, UR12, R154, 0x1, P0 ;  /* 0x0000000cbc072c11 */ /* 0x000fe400080f0c9a */
[----:B------:R-:W-:Y:S01]  /*7780*/  PRMT R3, R0, 0x7610, R3 ;  /* 0x0000761000037816 */ /* 0x000fe20000000003 */
[----:B0-----:R-:W-:Y:S01]  /*7790*/  @P5 FMUL R0, R20, R5 ;  /* 0x0000000514005220 */ /* 0x001fe20000400000 */
[----:B------:R-:W-:Y:S01]  /*77a0*/  LOP3.LUT P0, RZ, R167, 0x4, RZ, 0xc0, !PT ;  /* 0x00000004a7ff7812 */ /* 0x000fe2000780c0ff */
[----:B------:R-:W0:Y:S02]  /*77b0*/  @P3 LDC R5, c[0x0][0x21c] ;  /* 0x00008700ff053b82 */ /* 0x000e240000000800 */
[----:B------:R1:W-:Y:S01]  /*77c0*/  @P1 STG.E.U16 desc[UR6][R8.64], R3 ;  /* 0x0000000308001986 */ /* 0x0003e2000c101506 */
[----:B------:R-:W-:-:S02]  /*77d0*/  @P5 F2FP.F16.F32.PACK_AB R0, RZ, R0 ;  /* 0x00000000ff00523e */ /* 0x000fc400000000ff */
[----:B------:R-:W-:Y:S02]  /*77e0*/  LOP3.LUT P1, RZ, R167, 0x200, RZ, 0xc0, !PT ;  /* 0x00000200a7ff7812 */ /* 0x000fe4000782c0ff */
[----:B------:R-:W-:-:S05]  /*77f0*/  PRMT R2, R0, 0x7610, R2 ;  /* 0x0000761000027816 */ /* 0x000fca0000000002 */
[----:B------:R2:W-:Y:S01]  /*7800*/  @P5 STG.E.U16 desc[UR6][R10.64], R2 ;  /* 0x000000020a005986 */ /* 0x0005e2000c101506 */
[----:B------:R-:W-:Y:S01]  /*7810*/  LOP3.LUT P5, RZ, R167, 0x8, RZ, 0xc0, !PT ;  /* 0x00000008a7ff7812 */ /* 0x000fe200078ac0ff */
[----:B0-----:R-:W-:Y:S02]  /*7820*/  @P3 FMUL R0, R36, R5 ;  /* 0x0000000524003220 */ /* 0x001fe40000400000 */
[----:B------:R-:W0:Y:S03]  /*7830*/  @P4 LDC R5, c[0x0][0x21c] ;  /* 0x00008700ff054b82 */ /* 0x000e260000000800 */
[----:B------:R-:W-:-:S04]  /*7840*/  @P3 F2FP.F16.F32.PACK_AB R0, RZ, R0 ;  /* 0x00000000ff00323e */ /* 0x000fc800000000ff */
[----:B-1----:R-:W-:-:S05]  /*7850*/  PRMT R3, R0, 0x7610, R3 ;  /* 0x0000761000037816 */ /* 0x002fca0000000003 */
[----:B------:R1:W-:Y:S01]  /*7860*/  @P3 STG.E.U16 desc[UR6][R12.64], R3 ;  /* 0x000000030c003986 */ /* 0x0003e2000c101506 */
[----:B------:R-:W-:Y:S01]  /*7870*/  LOP3.LUT P3, RZ, R167, 0x100, RZ, 0xc0, !PT ;  /* 0x00000100a7ff7812 */ /* 0x000fe2000786c0ff */
[----:B0-----:R-:W-:Y:S02]  /*7880*/  @P4 FMUL R0, R52, R5 ;  /* 0x0000000534004220 */ /* 0x001fe40000400000 */
[----:B------:R-:W0:Y:S03]  /*7890*/  @P2 LDC R5, c[0x0][0x21c] ;  /* 0x00008700ff052b82 */ /* 0x000e260000000800 */
[----:B------:R-:W-:-:S04]  /*78a0*/  @P4 F2FP.F16.F32.PACK_AB R0, RZ, R0 ;  /* 0x00000000ff00423e */ /* 0x000fc800000000ff */
[----:B--2---:R-:W-:-:S05]  /*78b0*/  PRMT R2, R0, 0x7610, R2 ;  /* 0x0000761000027816 */ /* 0x004fca0000000002 */
[----:B------:R2:W-:Y:S01]  /*78c0*/  @P4 STG.E.U16 desc[UR6][R14.64], R2 ;  /* 0x000000020e004986 */ /* 0x0005e2000c101506 */
[----:B------:R-:W-:Y:S01]  /*78d0*/  LOP3.LUT P4, RZ, R167, 0x10, RZ, 0xc0, !PT ;  /* 0x00000010a7ff7812 */ /* 0x000fe2000788c0ff */
[----:B-1----:R-:W1:Y:S01]  /*78e0*/  @P1 LDC R3, c[0x0][0x21c] ;  /* 0x00008700ff031b82 */ /* 0x002e620000000800 */
[----:B0-----:R-:W-:-:S05]  /*78f0*/  @P2 FMUL R0, R68, R5 ;  /* 0x0000000544002220 */ /* 0x001fca0000400000 */
[----:B------:R-:W-:-:S04]  /*7900*/  @P2 F2FP.F16.F32.PACK_AB R0, RZ, R0 ;  /* 0x00000000ff00223e */ /* 0x000fc800000000ff */
[----:B------:R-:W-:Y:S02]  /*7910*/  PRMT R4, R0, 0x7610, R4 ;  /* 0x0000761000047816 */ /* 0x000fe40000000004 */
[----:B------:R-:W0:Y:S03]  /*7920*/  @P6 LDC R0, c[0x0][0x21c] ;  /* 0x00008700ff006b82 */ /* 0x000e260000000800 */
[----:B------:R-:W-:Y:S01]  /*7930*/  @P2 STG.E.U16 desc[UR6][R6.64], R4 ;  /* 0x0000000406002986 */ /* 0x000fe2000c101506 */
[----:B------:R-:W-:Y:S01]  /*7940*/  LOP3.LUT P2, RZ, R168, 0x100, RZ, 0xc0, !PT ;  /* 0x00000100a8ff7812 */ /* 0x000fe2000784c0ff */
[----:B0-----:R-:W-:-:S05]  /*7950*/  @P6 FMUL R0, R21, R0 ;  /* 0x0000000015006220 */ /* 0x001fca0000400000 */
[----:B------:R-:W-:-:S04]  /*7960*/  @P6 F2FP.F16.F32.PACK_AB R0, RZ, R0 ;  /* 0x00000000ff00623e */ /* 0x000fc800000000ff */
[----:B------:R-:W-:Y:S02]  /*7970*/  PRMT R88, R0, 0x7610, R88 ;  /* 0x0000761000587816 */ /* 0x000fe40000000058 */
[----:B------:R-:W0:Y:S03]  /*7980*/  @P4 LDC R0, c[0x0][0x21c] ;  /* 0x00008700ff004b82 */ /* 0x000e260000000800 */
[----:B------:R3:W-:Y:S01]  /*7990*/  @P6 STG.E.U16 desc[UR6][R176.64+-0x1a], R88 ;  /* 0xffffe658b0006986 */ /* 0x0007e2000c101506 */
        /* <DEDUP_REMOVED lines=15> */
[----:B--2---:R-:W-:Y:S01]  /*7a90*/  PRMT R2, R0, 0x7610, R2 ;  /* 0x0000761000027816 */ /* 0x004fe20000000002 */
[----:B-1----:R-:W-:Y:S02]  /*7aa0*/  @P1 FMUL R0, R22, R3 ;  /* 0x0000000316001220 */ /* 0x002fe40000400000 */
[----:B------:R-:W0:Y:S02]  /*7ab0*/  @P3 LDC R3, c[0x0][0x21c] ;  /* 0x00008700ff033b82 */ /* 0x000e240000000800 */
[----:B------:R1:W-:Y:S01]  /*7ac0*/  @P0 STG.E.U16 desc[UR6][R170.64+-0x1a], R2 ;  /* 0xffffe602aa000986 */ /* 0x0003e2000c101506 */
[----:B------:R-:W-:Y:S02]  /*7ad0*/  @P1 F2FP.F16.F32.PACK_AB R0, RZ, R0 ;  /* 0x00000000ff00123e */ /* 0x000fe400000000ff */
[----:B------:R-:W-:Y:S02]  /*7ae0*/  LOP3.LUT P0, RZ, R167, 0x1000, RZ, 0xc0, !PT ;  /* 0x00001000a7ff7812 */ /* 0x000fe4000780c0ff */
[----:B---3--:R-:W-:-:S05]  /*7af0*/  PRMT R88, R0, 0x7610, R88 ;  /* 0x0000761000587816 */ /* 0x008fca0000000058 */
[----:B------:R2:W-:Y:S01]  /*7b00*/  @P1 STG.E.U16 desc[UR6][R176.64+-0x18], R88 ;  /* 0xffffe858b0001986 */ /* 0x0005e2000c101506 */
[----:B------:R-:W-:Y:S01]  /*7b10*/  LOP3.LUT P1, RZ, R167, 0x800, RZ, 0xc0, !PT ;  /* 0x00000800a7ff7812 */ /* 0x000fe2000782c0ff */
[----:B0-----:R-:W-:Y:S02]  /*7b20*/  @P3 FMUL R0, R38, R3 ;  /* 0x0000000326003220 */ /* 0x001fe40000400000 */
[----:B------:R-:W0:Y:S03]  /*7b30*/  @P6 LDC R3, c[0x0][0x21c] ;  /* 0x00008700ff036b82 */ /* 0x000e260000000800 */
[----:B------:R-:W-:-:S04]  /*7b40*/  @P3 F2FP.F16.F32.PACK_AB R0, RZ, R0 ;  /* 0x00000000ff00323e */ /* 0x000fc800000000ff */
[----:B----4-:R-:W-:-:S05]  /*7b50*/  PRMT R87, R0, 0x7610, R87 ;  /* 0x0000761000577816 */ /* 0x010fca0000000057 */
[----:B------:R3:W-:Y:S01]  /*7b60*/  @P3 STG.E.U16 desc[UR6][R174.64+-0x18], R87 ;  /* 0xffffe857ae003986 */ /* 0x0007e2000c101506 */
[----:B------:R-:W-:Y:S01]  /*7b70*/  LOP3.LUT P3, RZ, R167, 0x400, RZ, 0xc0, !PT ;  /* 0x00000400a7ff7812 */ /* 0x000fe2000786c0ff */
[----:B0-----:R-:W-:Y:S02]  /*7b80*/  @P6 FMUL R0, R54, R3 ;  /* 0x0000000336006220 */ /* 0x001fe40000400000 */
[----:B------:R-:W0:Y:S03]  /*7b90*/  @P4 LDC R3, c[0x0][0x21c] ;  /* 0x00008700ff034b82 */ /* 0x000e260000000800 */
[----:B------:R-:W-:-:S04]  /*7ba0*/  @P6 F2FP.F16.F32.PACK_AB R0, RZ, R0 ;  /* 0x00000000ff00623e */ /* 0x000fc800000000ff */
[----:B-----5:R-:W-:-:S05]  /*7bb0*/  PRMT R86, R0, 0x7610, R86 ;  /* 0x0000761000567816 */ /* 0x020fca0000000056 */
[----:B------:R4:W-:Y:S01]  /*7bc0*/  @P6 STG.E.U16 desc[UR6][R172.64+-0x18], R86 ;  /* 0xffffe856ac006986 */ /* 0x0009e2000c101506 */
[----:B------:R-:W-:Y:S01]  /*7bd0*/  LOP3.LUT P6, RZ, R167, 0x20000, RZ, 0xc0, !PT ;  /* 0x00020000a7ff7812 */ /* 0x000fe200078cc0ff */
[----:B0-----:R-:W-:-:S12]  /*7be0*/  @P4 FMUL R0, R70, R3 ;  /* 0x0000000346004220 */ /* 0x001fd80000400000 */
[----:B------:R-:W0:Y:S01]  /*7bf0*/  @P6 LDC R3, c[0x0][0x21c] ;  /* 0x00008700ff036b82 */ /* 0x000e220000000800 */
[----:B------:R-:W-:-:S04]  /*7c00*/  @P4 F2FP.F16.F32.PACK_AB R0, RZ, R0 ;  /* 0x00000000ff00423e */ /* 0x000fc800000000ff */
[----:B-1----:R-:W-:-:S03]  /*7c10*/  PRMT R2, R0, 0x7610, R2 ;  /* 0x0000761000027816 */ /* 0x002fc60000000002 */
[----:B------:R-:W1:Y:S02]  /*7c20*/  @P5 LDC R0, c[0x0][0x21c] ;  /* 0x00008700ff005b82 */ /* 0x000e640000000800 */
[----:B------:R5:W-:Y:S01]  /*7c30*/  @P4 STG.E.U16 desc[UR6][R170.64+-0x18], R2 ;  /* 0xffffe802aa004986 */ /* 0x000be2000c101506 */
[----:B------:R-:W-:Y:S01]  /*7c40*/  LOP3.LUT P4, RZ, R167, 0x10000, RZ, 0xc0, !PT ;  /* 0x00010000a7ff7812 */ /* 0x000fe2000788c0ff */
[----:B-1----:R-:W-:-:S05]  /*7c50*/  @P5 FMUL R0, R23, R0 ;  /* 0x0000000017005220 */ /* 0x002fca0000400000 */
[----:B------:R-:W-:-:S04]  /*7c60*/  @P5 F2FP.F16.F32.PACK_AB R0, RZ, R0 ;  /* 0x00000000ff00523e */ /* 0x000fc800000000ff */
[----:B--2---:R-:W-:Y:S02]  /*7c70*/  PRMT R88, R0, 0x7610, R88 ;  /* 0x0000761000587816 */ /* 0x004fe40000000058 */
[----:B------:R-:W1:Y:S03]  /*7c80*/  @P0 LDC R0, c[0x0][0x21c] ;  /* 0x00008700ff000b82 */ /* 0x000e660000000800 */
[----:B------:R2:W-:Y:S01]  /*7c90*/  @P5 STG.E.U16 desc[UR6][R176.64+-0x16], R88 ;  /* 0xffffea58b0005986 */ /* 0x0005e2000c101506 */
[----:B------:R-:W-:Y:S01]  /*7ca0*/  LOP3.LUT P5, RZ, R167, 0x8000, RZ, 0xc0, !PT ;  /* 0x00008000a7ff7812 */ /* 0x000fe200078ac0ff */
[----:B-1----:R-:W-:-:S05]  /*7cb0*/  @P0 FMUL R0, R39, R0 ;  /* 0x0000000027000220 */ /* 0x002fca0000400000 */
[----:B------:R-:W-:-:S04]  /*7cc0*/  @P0 F2FP.F16.F32.PACK_AB R0, RZ, R0 ;  /* 0x00000000ff00023e */ /* 0x000fc800000000ff */
[----:B---3--:R-:W-:Y:S02]  /*7cd0*/  PRMT R87, R0, 0x7610, R87 ;  /* 0x0000761000577816 */ /* 0x008fe40000000057 */
[----:B------:R-:W1:Y:S03]  /*7ce0*/  @P1 LDC R0, c[0x0][0x21c] ;  /* 0x00008700ff001b82 */ /* 0x000e660000000800 */
[----:B------:R3:W-:Y:S01]  /*7cf0*/  @P0 STG.E.U16 desc[UR6][R174.64+-0x16], R87 ;  /* 0xffffea57ae000986 */ /* 0x0007e2000c101506 */
[----:B------:R-:W-:Y:S01]  /*7d00*/  LOP3.LUT P0, RZ, R167, 0x4000, RZ, 0xc0, !PT ;  /* 0x00004000a7ff7812 */ /* 0x000fe2000780c0ff */
[----:B-1----:R-:W-:-:S05]  /*7d10*/  @P1 FMUL R0, R55, R0 ;  /* 0x0000000037001220 */ /* 0x002fca0000400000 */
[----:B------:R-:W-:-:S04]  /*7d20*/  @P1 F2FP.F16.F32.PACK_AB R0, RZ, R0 ;  /* 0x00000000ff00123e */ /* 0x000fc800000000ff */
[----:B----4-:R-:W-:Y:S02]  /*7d30*/  PRMT R86, R0, 0x7610, R86 ;  /* 0x0000761000567816 */ /* 0x010fe40000000056 */
[----:B------:R-:W1:Y:S03]  /*7d40*/  @P3 LDC R0, c[0x0][0x21c] ;  /* 0x00008700ff003b82 */ /* 0x000e660000000800 */
[----:B------:R4:W-:Y:S01]  /*7d50*/  @P1 STG.E.U16 desc[UR6][R172.64+-0x16], R86 ;  /* 0xffffea56ac001986 */ /* 0x0009e2000c101506 */
[----:B------:R-:W-:Y:S01]  /*7d60*/  LOP3.LUT P1, RZ, R167, 0x200000, RZ, 0xc0, !PT ;  /* 0x00200000a7ff7812 */ /* 0x000fe2000782c0ff */
[----:B-1----:R-:W-:-:S05]  /*7d70*/  @P3 FMUL R0, R71, R0 ;  /* 0x0000000047003220 */ /* 0x002fca0000400000 */
[----:B------:R-:W-:-:S04]  /*7d80*/  @P3 F2FP.F16.F32.PACK_AB R0, RZ, R0 ;  /* 0x00000000ff00323e */ /* 0x000fc800000000ff */
[----:B-----5:R-:W-:Y:S01]  /*7d90*/  PRMT R2, R0, 0x7610, R2 ;  /* 0x0000761000027816 */ /* 0x020fe20000000002 */
[----:B0-----:R-:W-:Y:S02]  /*7da0*/  @P6 FMUL R0, R24, R3 ;  /* 0x0000000318006220 */ /* 0x001fe40000400000 */
[----:B------:R-:W0:Y:S02]  /*7db0*/  @P4 LDC R3, c[0x0][0x21c] ;  /* 0x00008700ff034b82 */ /* 0x000e240000000800 */
[----:B------:R1:W-:Y:S01]  /*7dc0*/  @P3 STG.E.U16 desc[UR6][R170.64+-0x16], R2 ;  /* 0xffffea02aa003986 */ /* 0x0003e2000c101506 */
[----:B------:R-:W-:Y:S02]  /*7dd0*/  @P6 F2FP.F16.F32.PACK_AB R0, RZ, R0 ;  /* 0x00000000ff00623e */ /* 0x000fe400000000ff */
[----:B------:R-:W-:Y:S02]  /*7de0*/  LOP3.LUT P3, RZ, R167, 0x100000, RZ, 0xc0, !PT ;  /* 0x00100000a7ff7812 */ /* 0x000fe4000786c0ff */
[----:B--2---:R-:W-:-:S05]  /*7df0*/  PRMT R88, R0, 0x7610, R88 ;  /* 0x0000761000587816 */ /* 0x004fca0000000058 */
[----:B------:R2:W-:Y:S01]  /*7e00*/  @P6 STG.E.U16 desc[UR6][R176.64+-0x14], R88 ;  /* 0xffffec58b0006986 */ /* 0x0005e2000c101506 */
[----:B------:R-:W-:Y:S01]  /*7e10*/  LOP3.LUT P6, RZ, R167, 0x80000, RZ, 0xc0, !PT ;  /* 0x00080000a7ff7812 */ /* 0x000fe200078cc0ff */
[----:B0-----:R-:W-:Y:S02]  /*7e20*/  @P4 FMUL R0, R40, R3 ;  /* 0x0000000328004220 */ /* 0x001fe40000400000 */
[----:B------:R-:W0:Y:S03]  /*7e30*/  @P5 LDC R3, c[0x0][0x21c] ;  /* 0x00008700ff035b82 */ /* 0x000e260000000800 */
[----:B------:R-:W-:-:S04]  /*7e40*/  @P4 F2FP.F16.F32.PACK_AB R0, RZ, R0 ;  /* 0x00000000ff00423e */ /* 0x000fc800000000ff */
        /* <DEDUP_REMOVED lines=170> */
[----:B------:R-:W-:Y:S01]  /*88f0*/  @P1 STG.E.U16 desc[UR6][R174.64+-0x6], R87 ;  /* 0xfffffa57ae001986 */ /* 0x000fe2000c101506 */
[----:B------:R-:W-:-:S13]  /*8900*/  LOP3.LUT P1, RZ, R168, 0x2000000, RZ, 0xc0, !PT ;  /* 0x02000000a8ff7812 */ /* 0x000fda000782c0ff */
[----:B------:R-:W3:Y:S01]  /*8910*/  @P1 LDC R9, c[0x0][0x21c] ;  /* 0x00008700ff091b82 */ /* 0x000ee20000000800 */
[----:B-1----:R-:W-:-:S05]  /*8920*/  @P3 FMUL R0, R63, R0 ;  /* 0x000000003f003220 */ /* 0x002fca0000400000 */
[----:B------:R-:W-:-:S04]  /*8930*/  @P3 F2FP.F16.F32.PACK_AB R0, RZ, R0 ;  /* 0x00000000ff00323e */ /* 0x000fc800000000ff */
[----:B----4-:R-:W-:Y:S02]  /*8940*/  PRMT R86, R0, 0x7610, R86 ;  /* 0x0000761000567816 */ /* 0x010fe40000000056 */
[----:B------:R-:W1:Y:S03]  /*8950*/  @P6 LDC R0, c[0x0][0x21c] ;  /* 0x00008700ff006b82 */ /* 0x000e660000000800 */
[----:B------:R-:W-:Y:S01]  /*8960*/  @P3 STG.E.U16 desc[UR6][R172.64+-0x6], R86 ;  /* 0xfffffa56ac003986 */ /* 0x000fe2000c101506 */
[----:B------:R-:W-:Y:S01]  /*8970*/  LOP3.LUT P3, RZ, R168, 0x200000, RZ, 0xc0, !PT ;  /* 0x00200000a8ff7812 */ /* 0x000fe2000786c0ff */
[----:B-1----:R-:W-:-:S05]  /*8980*/  @P6 FMUL R0, R79, R0 ;  /* 0x000000004f006220 */ /* 0x002fca0000400000 */
[----:B------:R-:W-:-:S04]  /*8990*/  @P6 F2FP.F16.F32.PACK_AB R0, RZ, R0 ;  /* 0x00000000ff00623e */ /* 0x000fc800000000ff */
[----:B-----5:R-:W-:Y:S01]  /*89a0*/  PRMT R2, R0, 0x7610, R2 ;  /* 0x0000761000027816 */ /* 0x020fe20000000002 */
[----:B0-----:R-:W-:-:S04]  /*89b0*/  @P5 FMUL R0, R32, R7 ;  /* 0x0000000720005220 */ /* 0x001fc80000400000 */
[----:B------:R0:W-:Y:S01]  /*89c0*/  @P6 STG.E.U16 desc[UR6][R170.64+-0x6], R2 ;  /* 0xfffffa02aa006986 */ /* 0x0001e2000c101506 */
[----:B------:R-:W-:Y:S02]  /*89d0*/  @P5 F2FP.F16.F32.PACK_AB R0, RZ, R0 ;  /* 0x00000000ff00523e */ /* 0x000fe400000000ff */
[----:B------:R-:W-:Y:S02]  /*89e0*/  LOP3.LUT P6, RZ, R168, 0x80000, RZ, 0xc0, !PT ;  /* 0x00080000a8ff7812 */ /* 0x000fe400078cc0ff */
[----:B--2---:R-:W-:-:S05]  /*89f0*/  PRMT R88, R0, 0x7610, R88 ;  /* 0x0000761000587816 */ /* 0x004fca0000000058 */
[----:B------:R-:W-:Y:S01]  /*8a00*/  @P5 STG.E.U16 desc[UR6][R176.64+-0x4], R88 ;  /* 0xfffffc58b0005986 */ /* 0x000fe2000c101506 */
[C---:B------:R-:W-:Y:S02]  /*8a10*/  LOP3.LUT P5, RZ, R168.reuse, 0x40000, RZ, 0xc0, !PT ;  /* 0x00040000a8ff7812 */ /* 0x040fe400078ac0ff */
[----:B0-----:R-:W-:Y:S02]  /*8a20*/  P2R R2, PR, RZ, 0x4 ;  /* 0x00000004ff027803 */ /* 0x001fe40000000000 */
[----:B------:R-:W-:-:S04]  /*8a30*/  LOP3.LUT P2, RZ, R168, 0x1000000, RZ, 0xc0, !PT ;  /* 0x01000000a8ff7812 */ /* 0x000fc8000784c0ff */
[----:B------:R-:W-:Y:S02]  /*8a40*/  P2R R3, PR, RZ, 0x4 ;  /* 0x00000004ff037803 */ /* 0x000fe40000000000 */
[----:B------:R-:W-:-:S04]  /*8a50*/  LOP3.LUT P2, RZ, R168, 0x4000, RZ, 0xc0, !PT ;  /* 0x00004000a8ff7812 */ /* 0x000fc8000784c0ff */
[----:B------:R-:W-:Y:S02]  /*8a60*/  P2R R4, PR, RZ, 0x4 ;  /* 0x00000004ff047803 */ /* 0x000fe40000000000 */
[----:B------:R-:W-:-:S04]  /*8a70*/  LOP3.LUT P2, RZ, R168, 0x8000, RZ, 0xc0, !PT ;  /* 0x00008000a8ff7812 */ /* 0x000fc8000784c0ff */
[----:B------:R-:W-:Y:S02]  /*8a80*/  P2R R5, PR, RZ, 0x4 ;  /* 0x00000004ff057803 */ /* 0x000fe40000000000 */
[----:B------:R-:W-:-:S13]  /*8a90*/  LOP3.LUT P2, RZ, R168, 0x10000, RZ, 0xc0, !PT ;  /* 0x00010000a8ff7812 */ /* 0x000fda000784c0ff */
[----:B------:R-:W0:Y:S02]  /*8aa0*/  @P2 LDC R7, c[0x0][0x21c] ;  /* 0x00008700ff072b82 */ /* 0x000e240000000800 */
[----:B0-----:R-:W-:-:S06]  /*8ab0*/  @P2 FMUL R0, R48, R7 ;  /* 0x0000000730002220 */ /* 0x001fcc0000400000 */
[----:B------:R-:W0:Y:S01]  /*8ac0*/  @P3 LDC R7, c[0x0][0x21c] ;  /* 0x00008700ff073b82 */ /* 0x000e220000000800 */
[----:B------:R-:W-:-:S04]  /*8ad0*/  @P2 F2FP.F16.F32.PACK_AB R0, RZ, R0 ;  /* 0x00000000ff00223e */ /* 0x000fc800000000ff */
[----:B------:R-:W-:-:S05]  /*8ae0*/  PRMT R87, R0, 0x7610, R87 ;  /* 0x0000761000577816 */ /* 0x000fca0000000057 */
[----:B------:R-:W-:Y:S01]  /*8af0*/  @P2 STG.E.U16 desc[UR6][R174.64+-0x4], R87 ;  /* 0xfffffc57ae002986 */ /* 0x000fe2000c101506 */
[----:B------:R-:W-:Y:S01]  /*8b00*/  ISETP.NE.AND P2, PT, R5, RZ, PT ;  /* 0x000000ff0500720c */ /* 0x000fe20003f45270 */
[----:B0-----:R-:W-:-:S12]  /*8b10*/  @P3 FMUL R7, R50, R7 ;  /* 0x0000000732073220 */ /* 0x001fd80000400000 */
[----:B------:R-:W0:Y:S02]  /*8b20*/  @P2 LDC R5, c[0x0][0x21c] ;  /* 0x00008700ff052b82 */ /* 0x000e240000000800 */
[----:B0-----:R-:W-:-:S05]  /*8b30*/  @P2 FMUL R0, R64, R5 ;  /* 0x0000000540002220 */ /* 0x001fca0000400000 */
[----:B------:R-:W-:-:S04]  /*8b40*/  @P2 F2FP.F16.F32.PACK_AB R0, RZ, R0 ;  /* 0x00000000ff00223e */ /* 0x000fc800000000ff */
[----:B------:R-:W-:-:S05]  /*8b50*/  PRMT R86, R0, 0x7610, R86 ;  /* 0x0000761000567816 */ /* 0x000fca0000000056 */
[----:B------:R-:W-:Y:S01]  /*8b60*/  @P2 STG.E.U16 desc[UR6][R172.64+-0x4], R86 ;  /* 0xfffffc56ac002986 */ /* 0x000fe2000c101506 */
[----:B------:R-:W-:-:S13]  /*8b70*/  ISETP.NE.AND P2, PT, R4, RZ, PT ;  /* 0x000000ff0400720c */ /* 0x000fda0003f45270 */
[----:B------:R-:W0:Y:S02]  /*8b80*/  @P2 LDC R5, c[0x0][0x21c] ;  /* 0x00008700ff052b82 */ /* 0x000e240000000800 */
[----:B0-----:R-:W-:-:S06]  /*8b90*/  @P2 FMUL R0, R80, R5 ;  /* 0x0000000550002220 */ /* 0x001fcc0000400000 */
[----:B------:R-:W0:Y:S01]  /*8ba0*/  @P6 LDC R5, c[0x0][0x21c] ;  /* 0x00008700ff056b82 */ /* 0x000e220000000800 */
[----:B------:R-:W-:-:S04]  /*8bb0*/  @P2 F2FP.F16.F32.PACK_AB R0, RZ, R0 ;  /* 0x00000000ff00223e */ /* 0x000fc800000000ff */
[----:B------:R-:W-:-:S05]  /*8bc0*/  PRMT R4, R0, 0x7610, R4 ;  /* 0x0000761000047816 */ /* 0x000fca0000000004 */
[----:B------:R3:W-:Y:S01]  /*8bd0*/  @P2 STG.E.U16 desc[UR6][R170.64+-0x4], R4 ;  /* 0xfffffc04aa002986 */ /* 0x0007e2000c101506 */
[----:B------:R-:W-:Y:S02]  /*8be0*/  ISETP.NE.AND P2, PT, R3, RZ, PT ;  /* 0x000000ff0300720c */ /* 0x000fe40003f45270 */
[----:B------:R-:W1:Y:S11]  /*8bf0*/  @P5 LDC R3, c[0x0][0x21c] ;  /* 0x00008700ff035b82 */ /* 0x000e760000000800 */
[----:B------:R-:W2:Y:S01]  /*8c00*/  @P2 LDC R0, c[0x0][0x21c] ;  /* 0x00008700ff002b82 */ /* 0x000ea20000000800 */
[----:B---3--:R-:W-:-:S05]  /*8c10*/  @P1 FMUL R4, R34, R9 ;  /* 0x0000000922041220 */ /* 0x008fca0000400000 */
[----:B------:R-:W-:Y:S01]  /*8c20*/  @P1 F2FP.F16.F32.PACK_AB R4, RZ, R4 ;  /* 0x00000004ff04123e */ /* 0x000fe200000000ff */
[----:B--2---:R-:W-:-:S05]  /*8c30*/  @P2 FMUL R0, R33, R0 ;  /* 0x0000000021002220 */ /* 0x004fca0000400000 */
[----:B------:R-:W-:-:S04]  /*8c40*/  @P2 F2FP.F16.F32.PACK_AB R0, RZ, R0 ;  /* 0x00000000ff00223e */ /* 0x000fc800000000ff */
[----:B------:R-:W-:-:S05]  /*8c50*/  PRMT R88, R0, 0x7610, R88 ;  /* 0x0000761000587816 */ /* 0x000fca0000000058 */
[----:B------:R2:W-:Y:S01]  /*8c60*/  @P2 STG.E.U16 desc[UR6][R176.64+-0x2], R88 ;  /* 0xfffffe58b0002986 */ /* 0x0005e2000c101506 */
[----:B------:R-:W-:Y:S02]  /*8c70*/  ISETP.NE.AND P2, PT, R2, RZ, PT ;  /* 0x000000ff0200720c */ /* 0x000fe40003f45270 */
[----:B------:R-:W3:Y:S11]  /*8c80*/  @P0 LDC R2, c[0x0][0x21c] ;  /* 0x00008700ff020b82 */ /* 0x000ef60000000800 */
[----:B------:R-:W4:Y:S01]  /*8c90*/  @P2 LDC R0, c[0x0][0x21c] ;  /* 0x00008700ff002b82 */ /* 0x000f220000000800 */
[----:B---3--:R-:W-:Y:S01]  /*8ca0*/  @P0 FMUL R81, R81, R2 ;  /* 0x0000000251510220 */ /* 0x008fe20000400000 */
[----:B0-----:R-:W-:-:S04]  /*8cb0*/  @P6 FMUL R2, R66, R5 ;  /* 0x0000000542026220 */ /* 0x001fc80000400000 */
[----:B------:R-:W-:Y:S02]  /*8cc0*/  @P0 F2FP.F16.F32.PACK_AB R5, RZ, R81 ;  /* 0x00000051ff05023e */ /* 0x000fe400000000ff */
[----:B------:R-:W-:Y:S01]  /*8cd0*/  @P6 F2FP.F16.F32.PACK_AB R2, RZ, R2 ;  /* 0x00000002ff02623e */ /* 0x000fe200000000ff */
[----:B----4-:R-:W-:-:S05]  /*8ce0*/  @P2 FMUL R0, R49, R0 ;  /* 0x0000000031002220 */ /* 0x010fca0000400000 */
[----:B------:R-:W-:-:S04]  /*8cf0*/  @P2 F2FP.F16.F32.PACK_AB R0, RZ, R0 ;  /* 0x00000000ff00223e */ /* 0x000fc800000000ff */
[----:B------:R-:W-:Y:S02]  /*8d00*/  PRMT R87, R0, 0x7610, R87 ;  /* 0x0000761000577816 */ /* 0x000fe40000000057 */
[----:B------:R-:W0:Y:S03]  /*8d10*/  @P4 LDC R0, c[0x0][0x21c] ;  /* 0x00008700ff004b82 */ /* 0x000e260000000800 */
[----:B------:R2:W-:Y:S01]  /*8d20*/  @P2 STG.E.U16 desc[UR6][R174.64+-0x2], R87 ;  /* 0xfffffe57ae002986 */ /* 0x0005e2000c101506 */
[----:B0-----:R-:W-:-:S05]  /*8d30*/  @P4 FMUL R0, R65, R0 ;  /* 0x0000000041004220 */ /* 0x001fca0000400000 */
[----:B------:R-:W-:-:S04]  /*8d40*/  @P4 F2FP.F16.F32.PACK_AB R0, RZ, R0 ;  /* 0x00000000ff00423e */ /* 0x000fc800000000ff */
[----:B------:R-:W-:Y:S01]  /*8d50*/  PRMT R86, R0, 0x7610, R86 ;  /* 0x0000761000567816 */ /* 0x000fe20000000056 */
[----:B-1----:R-:W-:Y:S01]  /*8d60*/  @P5 FMUL R0, R82, R3 ;  /* 0x0000000352005220 */ /* 0x002fe20000400000 */
[----:B------:R-:W-:-:S03]  /*8d70*/  @P3 F2FP.F16.F32.PACK_AB R3, RZ, R7 ;  /* 0x00000007ff03323e */ /* 0x000fc600000000ff */
[----:B------:R2:W-:Y:S01]  /*8d80*/  @P4 STG.E.U16 desc[UR6][R172.64+-0x2], R86 ;  /* 0xfffffe56ac004986 */ /* 0x0005e2000c101506 */
[----:B------:R-:W-:-:S03]  /*8d90*/  @P5 F2FP.F16.F32.PACK_AB R0, RZ, R0 ;  /* 0x00000000ff00523e */ /* 0x000fc600000000ff */
[----:B------:R2:W-:Y:S04]  /*8da0*/  @P0 STG.E.U16 desc[UR6][R170.64+-0x2], R5 ;  /* 0xfffffe05aa000986 */ /* 0x0005e8000c101506 */
[----:B------:R2:W-:Y:S04]  /*8db0*/  @P1 STG.E.U16 desc[UR6][R176.64], R4 ;  /* 0x00000004b0001986 */ /* 0x0005e8000c101506 */
[----:B------:R2:W-:Y:S04]  /*8dc0*/  @P3 STG.E.U16 desc[UR6][R174.64], R3 ;  /* 0x00000003ae003986 */ /* 0x0005e8000c101506 */
[----:B------:R2:W-:Y:S04]  /*8dd0*/  @P6 STG.E.U16 desc[UR6][R172.64], R2 ;  /* 0x00000002ac006986 */ /* 0x0005e8000c101506 */
[----:B------:R2:W-:Y:S02]  /*8de0*/  @P5 STG.E.U16 desc[UR6][R170.64], R0 ;  /* 0x00000000aa005986 */ /* 0x0005e4000c101506 */
.L_x_284:
[----:B------:R-:W-:Y:S05]  /*8df0*/  BSYNC B1 ;  /* 0x0000000000017941 */ /* 0x000fea0003800000 */
.L_x_172:
[----:B--2---:R-:W2:Y:S01]  /*8e00*/  LDC.64 R2, c[0x0][0x288] ;  /* 0x0000a200ff027b82 */ /* 0x004ea20000000a00 */
[----:B------:R-:W-:Y:S01]  /*8e10*/  ULDC UR21, c[0x0][0x14] ;  /* 0x0000050000157ab9 */ /* 0x000fe20000000800 */
[----:B------:R-:W-:Y:S01]  /*8e20*/  ULDC.64 UR8, c[0x0][0x278] ;  /* 0x00009e0000087ab9 */ /* 0x000fe20000000a00 */
[----:B------:R-:W-:Y:S01]  /*8e30*/  UIADD3 UR18, UR21, UR18, URZ ;  /* 0x0000001215127290 */ /* 0x000fe2000fffe03f */
[----:B------:R-:W-:Y:S01]  /*8e40*/  LOP3.LUT P3, RZ, R168, 0x4000000, RZ, 0xc0, !PT ;  /* 0x04000000a8ff7812 */ /* 0x000fe2000786c0ff */
[----:B------:R-:W-:Y:S01]  /*8e50*/  UIMAD.WIDE.U32 UR24, UR21, UR8, URZ ;  /* 0x00000008151872a5 */ /* 0x000fe2000f8e003f */
[----:B------:R-:W-:Y:S02]  /*8e60*/  ULDC.64 UR10, c[0x0][0x290] ;  /* 0x0000a400000a7ab9 */ /* 0x000fe40000000a00 */
[----:B01-34-:R-:W0:Y:S01]  /*8e70*/  LDC R0, c[0x0][0x274] ;  /* 0x00009d00ff007b82 */ /* 0x01be220000000800 */
[----:B------:R-:W-:Y:S02]  /*8e80*/  UIMAD.WIDE.U32 UR22, UR21, UR10, URZ ;  /* 0x0000000a151672a5 */ /* 0x000fe4000f8e003f */
[----:B------:R-:W-:-:S02]  /*8e90*/  UIMAD UR10, UR21, UR9, UR25 ;  /* 0x00000009150a72a4 */ /* 0x000fc4000f8e0219 */
[----:B------:R-:W-:Y:S01]  /*8ea0*/  UIADD3 UR20, UP0, UR20, 0x1, URZ ;  /* 0x0000000114147890 */ /* 0x000fe2000ff1e03f */
[----:B------:R-:W-:Y:S01]  /*8eb0*/  ULDC.64 UR8, c[0x0][0x280] ;  /* 0x0000a00000087ab9 */ /* 0x000fe20000000a00 */
[----:B------:R-:W-:Y:S02]  /*8ec0*/  UIMAD UR11, UR21, UR11, UR23 ;  /* 0x0000000b150b72a4 */ /* 0x000fe4000f8e0217 */
[----:B------:R-:W-:Y:S02]  /*8ed0*/  UIMAD.WIDE.U32 UR26, UR21, UR8, URZ ;  /* 0x00000008151a72a5 */ /* 0x000fe4000f8e003f */
[----:B------:R-:W-:Y:S02]  /*8ee0*/  UIADD3.X UR19, URZ, UR19, URZ, UP0, !UPT ;  /* 0x000000133f137290 */ /* 0x000fe400087fe43f */
[----:B------:R-:W-:Y:S01]  /*8ef0*/  UIMAD UR9, UR21, UR9, UR27 ;  /* 0x00000009150972a4 */ /* 0x000fe2000f8e021b */
[----:B--2---:R-:W-:Y:S01]  /*8f00*/  IMAD.WIDE.U32 R4, R2, UR21, RZ ;  /* 0x0000001502047c25 */ /* 0x004fe2000f8e00ff */
[----:B------:R-:W-:-:S02]  /*8f10*/  ULEA UR17, UP2, UR24, UR17, 0x1 ;  /* 0x0000001118117291 */ /* 0x000fc4000f84083f */
[----:B------:R-:W-:Y:S01]  /*8f20*/  ULEA UR15, UP1, UR26, UR15, 0x1 ;  /* 0x0000000f1a0f7291 */ /* 0x000fe2000f82083f */
[----:B------:R-:W-:Y:S01]  /*8f30*/  IMAD R3, R3, UR21, R5 ;  /* 0x0000001503037c24 */ /* 0x000fe2000f8e0205 */
[----:B------:R-:W-:Y:S01]  /*8f40*/  ULEA UR13, UP0, UR22, UR13, 0x1 ;  /* 0x0000000d160d7291 */ /* 0x000fe2000f80083f */
[----:B------:R-:W-:Y:S01]  /*8f50*/  IMAD.SHL.U32 R5, R4, 0x2, RZ ;  /* 0x0000000204057824 */ /* 0x000fe200078e00ff */
[----:B------:R-:W-:Y:S01]  /*8f60*/  ULEA.HI.X UR16, UR24, UR16, UR10, 0x1, UP2 ;  /* 0x0000001018107291 */ /* 0x000fe200090f0c0a */
[----:B0-----:R-:W-:Y:S01]  /*8f70*/  ISETP.LE.AND P2, PT, R0, UR18, PT ;  /* 0x0000001200007c0c */ /* 0x001fe2000bf43270 */
[----:B------:R-:W-:Y:S01]  /*8f80*/  ULEA.HI.X UR14, UR26, UR14, UR9, 0x1, UP1 ;  /* 0x0000000e1a0e7291 */ /* 0x000fe200088f0c09 */
[----:B------:R-:W-:Y:S01]  /*8f90*/  SHF.L.U64.HI R2, R4, 0x1, R3 ;  /* 0x0000000104027819 */ /* 0x000fe20000010203 */
[----:B------:R-:W-:Y:S01]  /*8fa0*/  ULEA.HI.X UR12, UR22, UR12, UR11, 0x1, UP0 ;  /* 0x0000000c160c7291 */ /* 0x000fe200080f0c0b */
[-C--:B------:R-:W-:Y:S02]  /*8fb0*/  IADD3 R164, P0, R164, R5.reuse, RZ ;  /* 0x00000005a4a47210 */ /* 0x080fe40007f1e0ff */
[----:B------:R-:W-:-:S02]  /*8fc0*/  IADD3 R5, P1, R166, R5, RZ ;  /* 0x00000005a6057210 */ /* 0x000fc40007f3e0ff */
        /* <DEDUP_REMOVED lines=8> */
.L_x_285:
[----:B------:R-:W-:Y:S05]  /*9050*/  EXIT ;  /* 0x000000000000794d */ /* 0x000fea0003800000 */
.L_x_287:
        /* <DEDUP_REMOVED lines=10> */
.L_x_3491:


//--------------------- .text._ZN7cutlass9reference6device6kernel11GemmComplexINS_6half_tENS_6layout11ColumnMajorES4_S6_S4_NS5_8RowMajorEffS4_NS_16NumericConverterIS4_fLNS_15FloatRoundStyleE2EEENS_12multiply_addIfffEELi4ELi4EEEvNS_4gemm9GemmCoordET5_NS_9TensorRefIT_T0_EENS_16ComplexTransformENSG_IT1_T2_EESK_SF_NSG_IT3_T4_EENSG_IT7_SP_EET6_illll --------------------------
	.section	.text._ZN7cutlass9reference6device6kernel11GemmComplexINS_6half_tENS_6layout11ColumnMajorES4_S6_S4_NS5_8RowMajorEffS4_NS_16NumericConverterIS4_fLNS_15FloatRoundStyleE2EEENS_12multiply_addIfffEELi4ELi4EEEvNS_4gemm9GemmCoordET5_NS_9TensorRefIT_T0_EENS_16ComplexTransformENSG_IT1_T2_EESK_SF_NSG_IT3_T4_EENSG_IT7_SP_EET6_illll,"ax",@progbits
	.align	128
        .global         _ZN7cutlass9reference6device6kernel11GemmComplexINS_6half_tENS_6layout11ColumnMajorES4_S6_S4_NS5_8RowMajorEffS4_NS_16NumericConverterIS4_fLNS_15FloatRoundStyleE2EEENS_12multiply_addIfffEELi4ELi4EEEvNS_4gemm9GemmCoordET5_NS_9TensorRefIT_T0_EENS_16ComplexTransformENSG_IT1_T2_EESK_SF_NSG_IT3_T4_EENSG_IT7_SP_EET6_illll
        .type           _ZN7cutlass9reference6device6kernel11GemmComplexINS_6half_tENS_6layout11ColumnMajorES4_S6_S4_NS5_8RowMajorEffS4_NS_16NumericConverterIS4_fLNS_15FloatRoundStyleE2EEENS_12multiply_addIfffEELi4ELi4EEEvNS_4gemm9GemmCoordET5_NS_9TensorRefIT_T0_EENS_16ComplexTransformENSG_IT1_T2_EESK_SF_NSG_IT3_T4_EENSG_IT7_SP_EET6_illll,@function
        .size           _ZN7cutlass9reference6device6kernel11GemmComplexINS_6half_tENS_6layout11ColumnMajorES4_S6_S4_NS5_8RowMajorEffS4_NS_16NumericConverterIS4_fLNS_15FloatRoundStyleE2EEENS_12multiply_addIfffEELi4ELi4EEEvNS_4gemm9GemmCoordET5_NS_9TensorRefIT_T0_EENS_16ComplexTransformENSG_IT1_T2_EESK_SF_NSG_IT3_T4_EENSG_IT7_SP_EET6_illll,(.L_x_3492 - _ZN7cutlass9reference6device6kernel11GemmComplexINS_6half_tENS_6layout11ColumnMajorES4_S6_S4_NS5_8RowMajorEffS4_NS_16NumericConverterIS4_fLNS_15FloatRoundStyleE2EEENS_12multiply_addIfffEELi4ELi4EEEvNS_4gemm9GemmCoordET5_NS_9TensorRefIT_T0_EENS_16ComplexTransformENSG_IT1_T2_EESK_SF_NSG_IT3_T4_EENSG_IT7_SP_EET6_illll)
        .other          _ZN7cutlass9reference6device6kernel11GemmComplexINS_6half_tENS_6layout11ColumnMajorES4_S6_S4_NS5_8RowMajorEffS4_NS_16NumericConverterIS4_fLNS_15FloatRoundStyleE2EEENS_12multiply_addIfffEELi4ELi4EEEvNS_4gemm9GemmCoordET5_NS_9TensorRefIT_T0_EENS_16ComplexTransformENSG_IT1_T2_EESK_SF_NSG_IT3_T4_EENSG_IT7_SP_EET6_illll,@"STO_CUDA_ENTRY STV_DEFAULT"
_ZN7cutlass9reference6device6kernel11GemmComplexINS_6half_tENS_6layout11ColumnMajorES4_S6_S4_NS5_8RowMajorEffS4_NS_16NumericConverterIS4_fLNS_15FloatRoundStyleE2EEENS_12multiply_addIfffEELi4ELi4EEEvNS_4gemm9GemmCoordET5_NS_9TensorRefIT_T0_EENS_16ComplexTransformENSG_IT1_T2_EESK_SF_NSG_IT3_T4_EENSG_IT7_SP_EET6_illll:
.text._ZN7cutlass9reference6device6kernel11GemmComplexINS_6half_tENS_6layout11ColumnMajorES4_S6_S4_NS5_8RowMajorEffS4_NS_16NumericConverterIS4_fLNS_15FloatRoundStyleE2EEENS_12multiply_addIfffEELi4ELi4EEEvNS_4gemm9GemmCoordET5_NS_9TensorRefIT_T0_EENS_16ComplexTransformENSG_IT1_T2_EESK_SF_NSG_IT3_T4_EENSG_IT7_SP_EET6_illll:
        /* <DEDUP_REMOVED lines=11> */
[----:B------:R-:W-:Y:S02]  /*00b0*/  UIMAD.WIDE.U32 UR24, UR11, UR4, URZ ;  /* 0x000000040b1872a5 */ /* 0x000fe4000f8e003f */
[----:B------:R-:W-:Y:S01]  /*00c0*/  ULEA UR8, UP2, UR28, UR14, 0x1 ;  /* 0x0000000e1c087291 */ /* 0x000fe2000f84083f */
[----:B-1----:R-:W-:Y:S01]  /*00d0*/  ISETP.LE.AND P0, PT, R0, UR11, PT ;  /* 0x0000000b00007c0c */ /* 0x002fe2000bf03270 */
[----:B------:R-:W-:Y:S02]  /*00e0*/  UIMAD.WIDE.U32 UR18, UR11, UR16, URZ ;  /* 0x000000100b1272a5 */ /* 0x000fe4000f8e003f */
[----:B------:R-:W-:-:S02]  /*00f0*/  UIMAD UR22, UR23, UR20, URZ ;  /* 0x00000014171672a4 */ /* 0x000fc4000f8e023f */
[----:B------:R-:W-:Y:S02]  /*0100*/  UIMAD UR14, UR23, UR4, URZ ;  /* 0x00000004170e72a4 */ /* 0x000fe4000f8e023f */
[----:B------:R-:W-:-:S06]  /*0110*/  ULEA UR9, UP1, UR24, UR12, 0x1 ;  /* 0x0000000c18097291 */ /* 0x000fcc000f82083f */
[----:B------:R-:W-:Y:S06]  /*0120*/  @P0 EXIT ;  /* 0x000000000000094d */ /* 0x000fec0003800000 */
[----:B------:R-:W0:Y:S01]  /*0130*/  S2R R3, SR_TID.Y ;  /* 0x0000000000037919 */ /* 0x000e220000002200 */
[----:B------:R-:W1:Y:S01]  /*0140*/  LDC R51, c[0x0][RZ] ;  /* 0x00000000ff337b82 */ /* 0x000e620000000800 */
[----:B------:R-:W-:Y:S01]  /*0150*/  UIMAD UR22, UR11, UR21, UR22 ;  /* 0x000000150b1672a4 */ /* 0x000fe2000f8e0216 */
[----:B------:R-:W1:Y:S01]  /*0160*/  S2R R0, SR_TID.X ;  /* 0x0000000000007919 */ /* 0x000e620000002100 */
[----:B------:R-:W-:Y:S02]  /*0170*/  UIMAD UR12, UR23, UR16, URZ ;  /* 0x00000010170c72a4 */ /* 0x000fe4000f8e023f */
[----:B------:R-:W-:-:S03]  /*0180*/  UIADD3 UR22, UR29, UR22, URZ ;  /* 0x000000161d167290 */ /* 0x000fc6000fffe03f */
[----:B------:R-:W0:Y:S01]  /*0190*/  S2UR UR27, SR_CTAID.Y ;  /* 0x00000000001b79c3 */ /* 0x000e220000002600 */
[----:B------:R-:W-:Y:S02]  /*01a0*/  UIMAD UR12, UR11, UR17, UR12 ;  /* 0x000000110b0c72a4 */ /* 0x000fe4000f8e020c */
[----:B------:R-:W-:Y:S02]  /*01b0*/  UIMAD UR14, UR11, UR5, UR14 ;  /* 0x000000050b0e72a4 */ /* 0x000fe4000f8e020e */
[----:B------:R-:W-:Y:S02]  /*01c0*/  ULEA UR10, UP0, UR18, UR6, 0x1 ;  /* 0x00000006120a7291 */ /* 0x000fe4000f80083f */
[----:B------:R-:W-:Y:S01]  /*01d0*/  UIADD3 UR6, UR19, UR12, URZ ;  /* 0x0000000c13067290 */ /* 0x000fe2000fffe03f */
[----:B------:R-:W0:Y:S01]  /*01e0*/  LDC R2, c[0x0][0x4] ;  /* 0x00000100ff027b82 */ /* 0x000e220000000800 */
[----:B------:R-:W-:Y:S02]  /*01f0*/  UIADD3 UR14, UR25, UR14, URZ ;  /* 0x0000000e190e7290 */ /* 0x000fe4000fffe03f */
[----:B------:R-:W-:-:S02]  /*0200*/  ULEA.HI.X UR12, UR28, UR15, UR22, 0x1, UP2 ;  /* 0x0000000f1c0c7291 */ /* 0x000fc400090f0c16 */
[----:B------:R-:W-:Y:S01]  /*0210*/  ULEA.HI.X UR13, UR24, UR13, UR14, 0x1, UP1 ;  /* 0x0000000d180d7291 */ /* 0x000fe200088f0c0e */
[----:B------:R-:W-:Y:S02]  /*0220*/  ULDC UR22, c[0x0][0x14] ;  /* 0x0000050000167ab9 */ /* 0x000fe40000000800 */
[----:B------:R-:W1:Y:S01]  /*0230*/  S2UR UR26, SR_CTAID.X ;  /* 0x00000000001a79c3 */ /* 0x000e620000002500 */
[----:B------:R-:W-:Y:S02]  /*0240*/  UIMAD.WIDE.U32 UR28, UR22, UR20, URZ ;  /* 0x00000014161c72a5 */ /* 0x000fe4000f8e003f */
[----:B------:R-:W-:Y:S02]  /*0250*/  UIMAD.WIDE.U32 UR24, UR22, UR4, URZ ;  /* 0x00000004161872a5 */ /* 0x000fe4000f8e003f */
[----:B------:R-:W-:Y:S02]  /*0260*/  UIMAD UR15, UR22, UR21, UR29 ;  /* 0x00000015160f72a4 */ /* 0x000fe4000f8e021d */
[----:B------:R-:W-:-:S02]  /*0270*/  UIMAD.WIDE.U32 UR20, UR22, UR16, URZ ;  /* 0x00000010161472a5 */ /* 0x000fc4000f8e003f */
[----:B------:R-:W-:Y:S01]  /*0280*/  UIMAD UR16, UR22, UR5, UR25 ;  /* 0x00000005161072a4 */ /* 0x000fe2000f8e0219 */
[----:B------:R-:W-:Y:S02]  /*0290*/  UMOV UR36, UR10 ;  /* 0x0000000a00247c82 */ /* 0x000fe40008000000 */
[----:B------:R-:W-:Y:S01]  /*02a0*/  ULDC.64 UR4, c[0x0][0x288] ;  /* 0x0000a20000047ab9 */ /* 0x000fe20000000a00 */
[----:B------:R-:W-:Y:S02]  /*02b0*/  UIMAD UR17, UR22, UR17, UR21 ;  /* 0x00000011161172a4 */ /* 0x000fe4000f8e0215 */
[----:B------:R-:W-:Y:S01]  /*02c0*/  UIMAD.WIDE.U32 UR30, UR11, UR4, URZ ;  /* 0x000000040b1e72a5 */ /* 0x000fe2000f8e003f */
[----:B0-----:R-:W-:Y:S01]  /*02d0*/  IMAD R2, R2, UR27, R3 ;  /* 0x0000001b02027c24 */ /* 0x001fe2000f8e0203 */
[----:B------:R-:W-:Y:S02]  /*02e0*/  UIMAD UR27, UR23, UR4, URZ ;  /* 0x00000004171b72a4 */ /* 0x000fe4000f8e023f */
[----:B------:R-:W-:-:S02]  /*02f0*/  UIMAD.WIDE.U32 UR32, UR22, UR4, URZ ;  /* 0x00000004162072a5 */ /* 0x000fc4000f8e003f */
[----:B------:R-:W-:Y:S01]  /*0300*/  UIMAD UR27, UR11, UR5, UR27 ;  /* 0x000000050b1b72a4 */ /* 0x000fe2000f8e021b */
[----:B------:R-:W-:Y:S01]  /*0310*/  SHF.L.U32 R4, R2, 0x2, RZ ;  /* 0x0000000202047819 */ /* 0x000fe200000006ff */
[----:B------:R-:W-:Y:S01]  /*0320*/  UIMAD UR22, UR22, UR5, UR33 ;  /* 0x00000005161672a4 */ /* 0x000fe2000f8e0221 */
[----:B-1----:R-:W-:Y:S01]  /*0330*/  IMAD R51, R51, UR26, R0 ;  /* 0x0000001a33337c24 */ /* 0x002fe2000f8e0200 */
[----:B------:R-:W-:Y:S01]  /*0340*/  UIADD3 UR27, UR31, UR27, URZ ;  /* 0x0000001b1f1b7290 */ /* 0x000fe2000fffe03f */
[C---:B------:R-:W-:Y:S01]  /*0350*/  IADD3 R126, R4.reuse, 0x2, RZ ;  /* 0x00000002047e7810 */ /* 0x040fe20007ffe0ff */
[C---:B------:R-:W-:Y:S01]  /*0360*/  VIADD R2, R4.reuse, 0x1 ;  /* 0x0000000104027836 */ /* 0x040fe20000000000 */
[----:B------:R-:W-:Y:S01]  /*0370*/  UMOV UR31, UR11 ;  /* 0x0000000b001f7c82 */ /* 0x000fe20008000000 */
[----:B------:R-:W-:Y:S01]  /*0380*/  IMAD.SHL.U32 R51, R51, 0x4, RZ ;  /* 0x0000000433337824 */ /* 0x000fe200078e00ff */
[----:B------:R-:W-:Y:S01]  /*0390*/  ULDC.64 UR10, c[0x0][0x210] ;  /* 0x00008400000a7ab9 */ /* 0x000fe20000000a00 */
[C---:B------:R-:W-:Y:S01]  /*03a0*/  VIADD R122, R4.reuse, 0x3 ;  /* 0x00000003047a7836 */ /* 0x040fe20000000000 */
[----:B------:R-:W-:Y:S01]  /*03b0*/  SHF.R.S32.HI R5, RZ, 0x1f, R4 ;  /* 0x0000001fff057819 */ /* 0x000fe20000011404 */
[C---:B------:R-:W-:Y:S01]  /*03c0*/  VIADD R49, R51.reuse, 0x1 ;  /* 0x0000000133317836 */ /* 0x040fe20000000000 */
[C---:B------:R-:W-:Y:S01]  /*03d0*/  ISETP.GE.AND P0, PT, R51.reuse, UR10, PT ;  /* 0x0000000a33007c0c */ /* 0x040fe2000bf06270 */
[----:B------:R-:W-:Y:S01]  /*03e0*/  ULDC.64 UR4, c[0x0][0x240] ;  /* 0x0000900000047ab9 */ /* 0x000fe20000000a00 */
[----:B------:R-:W-:Y:S01]  /*03f0*/  IADD3 R121, R51, 0x2, RZ ;  /* 0x0000000233797810 */ /* 0x000fe20007ffe0ff */
[----:B------:R-:W-:Y:S01]  /*0400*/  IMAD R3, R5, UR4, RZ ;  /* 0x0000000405037c24 */ /* 0x000fe2000f8e02ff */
[C---:B------:R-:W-:Y:S01]  /*0410*/  ISETP.LT.AND P1, PT, R4.reuse, UR11, !P0 ;  /* 0x0000000b04007c0c */ /* 0x040fe2000c721270 */
[----:B------:R-:W-:Y:S01]  /*0420*/  IMAD.WIDE.U32 R6, R4, UR4, RZ ;  /* 0x0000000404067c25 */ /* 0x000fe2000f8e00ff */
[----:B------:R-:W-:Y:S01]  /*0430*/  ISETP.LT.AND P5, PT, R2, UR11, !P0 ;  /* 0x0000000b02007c0c */ /* 0x000fe2000c7a1270 */
[----:B------:R-:W-:Y:S01]  /*0440*/  ULEA.HI.X UR14, UR18, UR7, UR6, 0x1, UP0 ;  /* 0x00000007120e7291 */ /* 0x000fe200080f0c06 */
[----:B------:R-:W-:Y:S01]  /*0450*/  P2R R0, PR, RZ, 0x2 ;  /* 0x00000002ff007803 */ /* 0x000fe20000000000 */
[----:B------:R-:W-:Y:S01]  /*0460*/  IMAD R44, R4, UR5, R3 ;  /* 0x00000005042c7c24 */ /* 0x000fe2000f8e0203 */
[----:B------:R-:W-:Y:S01]  /*0470*/  ISETP.LT.AND P1, PT, R126, UR11, !P0 ;  /* 0x0000000b7e007c0c */ /* 0x000fe2000c721270 */
[----:B------:R-:W-:Y:S01]  /*0480*/  VIADD R119, R51, 0x3 ;  /* 0x0000000333777836 */ /* 0x000fe20000000000 */
[----:B------:R-:W-:Y:S01]  /*0490*/  ISETP.GE.AND P3, PT, R49, UR10, PT ;  /* 0x0000000a31007c0c */ /* 0x000fe2000bf66270 */
[----:B------:R-:W-:Y:S01]  /*04a0*/  IMAD.IADD R44, R7, 0x1, R44 ;  /* 0x00000001072c7824 */ /* 0x000fe200078e022c */
[C---:B------:R-:W-:Y:S01]  /*04b0*/  ISETP.LT.AND P0, PT, R122.reuse, UR11, !P0 ;  /* 0x0000000b7a007c0c */ /* 0x040fe2000c701270 */
[----:B------:R-:W-:Y:S01]  /*04c0*/  ULDC.64 UR6, c[0x0][0x228] ;  /* 0x00008a0000067ab9 */ /* 0x000fe20000000a00 */
[----:B------:R-:W-:Y:S01]  /*04d0*/  SHF.R.S32.HI R123, RZ, 0x1f, R122 ;  /* 0x0000001fff7b7819 */ /* 0x000fe2000001147a */
[----:B------:R-:W-:Y:S01]  /*04e0*/  USHF.L.U64.HI UR18, UR6, 0x1, UR7 ;  /* 0x0000000106127899 */ /* 0x000fe20008010207 */
[----:B------:R-:W-:Y:S01]  /*04f0*/  P2R R57, PR, RZ, 0x2 ;  /* 0x00000002ff397803 */ /* 0x000fe20000000000 */
[----:B------:R-:W-:Y:S01]  /*0500*/  USHF.L.U32 UR19, UR6, 0x1, URZ ;  /* 0x0000000106137899 */ /* 0x000fe2000800063f */
[----:B------:R-:W-:Y:S01]  /*0510*/  P2R R53, PR, RZ, 0x1 ;  /* 0x00000001ff357803 */ /* 0x000fe20000000000 */
[----:B------:R-:W-:Y:S01]  /*0520*/  IMAD R3, R123, UR4, RZ ;  /* 0x000000047b037c24 */ /* 0x000fe2000f8e02ff */
[C---:B------:R-:W-:Y:S01]  /*0530*/  ISETP.LT.AND P1, PT, R122.reuse, UR11, !P3 ;  /* 0x0000000b7a007c0c */ /* 0x040fe2000df21270 */
[----:B------:R-:W-:Y:S01]  /*0540*/  ULDC.64 UR6, c[0x0][0x250] ;  /* 0x0000940000067ab9 */ /* 0x000fe20000000a00 */
[----:B------:R-:W-:Y:S01]  /*0550*/  ISETP.GE.AND P0, PT, R121, UR10, PT ;  /* 0x0000000a79007c0c */ /* 0x000fe2000bf06270 */
[C---:B------:R-:W-:Y:S01]  /*0560*/  IMAD R38, R122.reuse, UR5, R3 ;  /* 0x000000057a267c24 */ /* 0x040fe2000f8e0203 */
[----:B------:R-:W-:Y:S01]  /*0570*/  SHF.R.S32.HI R127, RZ, 0x1f, R126 ;  /* 0x0000001fff7f7819 */ /* 0x000fe2000001147e */
[----:B------:R-:W-:Y:S01]  /*0580*/  IMAD.WIDE.U32 R8, R122, UR4, RZ ;  /* 0x000000047a087c25 */ /* 0x000fe2000f8e00ff */
[----:B------:R-:W-:Y:S01]  /*0590*/  P2R R52, PR, RZ, 0x2 ;  /* 0x00000002ff347803 */ /* 0x000fe20000000000 */
[----:B------:R-:W-:Y:S01]  /*05a0*/  UISETP.NE.U32.AND UP1, UPT, UR6, URZ, UPT ;  /* 0x0000003f0600728c */ /* 0x000fe2000bf25070 */
[----:B------:R-:W-:Y:S01]  /*05b0*/  ISETP.LT.AND P4, PT, R126, UR11, !P3 ;  /* 0x0000000b7e007c0c */ /* 0x000fe2000df81270 */
[----:B------:R-:W-:Y:S01]  /*05c0*/  IMAD R3, R127, UR4, RZ ;  /* 0x000000047f037c24 */ /* 0x000fe2000f8e02ff */
[----:B------:R-:W-:Y:S01]  /*05d0*/  ISETP.LT.AND P1, PT, R2, UR11, !P0 ;  /* 0x0000000b02007c0c */ /* 0x000fe2000c721270 */
[----:B------:R-:W-:Y:S01]  /*05e0*/  ULEA UR23, UP0, UR30, UR6, 0x1 ;  /* 0x000000061e177291 */ /* 0x000fe2000f80083f */
[----:B------:R-:W-:Y:S01]  /*05f0*/  ISETP.LT.AND P2, PT, R4, UR11, !P3 ;  /* 0x0000000b04007c0c */ /* 0x000fe2000df41270 */
[----:B------:R-:W-:Y:S01]  /*0600*/  IMAD R40, R126, UR5, R3 ;  /* 0x000000057e287c24 */ /* 0x000fe2000f8e0203 */
[----:B------:R-:W-:Y:S01]  /*0610*/  ISETP.LT.AND P6, PT, R2, UR11, !P3 ;  /* 0x0000000b02007c0c */ /* 0x000fe2000dfc1270 */
[----:B------:R-:W-:Y:S01]  /*0620*/  USHF.L.U64.HI UR26, UR30, 0x1, UR27 ;  /* 0x000000011e1a7899 */ /* 0x000fe2000801021b */
[----:B------:R-:W-:Y:S01]  /*0630*/  P2R R56, PR, RZ, 0x10 ;  /* 0x00000010ff387803 */ /* 0x000fe20000000000 */
[----:B------:R-:W-:Y:S01]  /*0640*/  UISETP.NE.AND.EX UP1, UPT, UR7, URZ, UPT, UP1 ;  /* 0x0000003f0700728c */ /* 0x000fe2000bf25310 */
[----:B------:R-:W-:Y:S01]  /*0650*/  P2R R59, PR, RZ, 0x2 ;  /* 0x00000002ff3b7803 */ /* 0x000fe20000000000 */
[----:B------:R-:W-:Y:S01]  /*0660*/  UIADD3.X UR26, UR26, UR7, URZ, UP0, !UPT ;  /* 0x000000071a1a7290 */ /* 0x000fe200087fe43f */
[----:B------:R-:W-:Y:S01]  /*0670*/  ISETP.LT.AND P3, PT, R4, UR11, !P0 ;  /* 0x0000000b04007c0c */ /* 0x000fe2000c761270 */
[----:B------:R-:W-:Y:S01]  /*0680*/  IMAD.SHL.U32 R39, R8, 0x2, RZ ;  /* 0x0000000208277824 */ /* 0x000fe200078e00ff */
[----:B------:R-:W-:Y:S01]  /*0690*/  ISETP.LT.AND P4, PT, R126, UR11, !P0 ;  /* 0x0000000b7e007c0c */ /* 0x000fe2000c781270 */
[----:B------:R-:W-:Y:S01]  /*06a0*/  USEL UR27, UR23, UR6, UP1 ;  /* 0x00000006171b7287 */ /* 0x000fe20008800000 */
[----:B------:R-:W-:Y:S01]  /*06b0*/  ISETP.LT.AND P1, PT, R122, UR11, !P0 ;  /* 0x0000000b7a007c0c */ /* 0x000fe2000c721270 */
[----:B------:R-:W-:Y:S01]  /*06c0*/  USEL UR30, UR26, UR7, UP1 ;  /* 0x000000071a1e7287 */ /* 0x000fe20008800000 */
[----:B------:R-:W-:Y:S01]  /*06d0*/  ISETP.GE.AND P0, PT, R119, UR10, PT ;  /* 0x0000000a77007c0c */ /* 0x000fe2000bf06270 */
[----:B------:R-:W-:Y:S01]  /*06e0*/  UMOV UR33, UR8 ;  /* 0x0000000800217c82 */ /* 0x000fe20008000000 */
[C---:B------:R-:W-:Y:S01]  /*06f0*/  SHF.L.U32 R45, R6.reuse, 0x1, RZ ;  /* 0x00000001062d7819 */ /* 0x040fe200000006ff */
[----:B------:R-:W-:Y:S01]  /*0700*/  ULDC.64 UR6, c[0x0][0x258] ;  /* 0x0000960000067ab9 */ /* 0x000fe20000000a00 */
[----:B------:R-:W-:Y:S01]  /*0710*/  SHF.L.U64.HI R44, R6, 0x1, R44 ;  /* 0x00000001062c7819 */ /* 0x000fe2000001022c */
[----:B------:R-:W-:Y:S01]  /*0720*/  IMAD.WIDE.U32 R6, R126, UR4, RZ ;  /* 0x000000047e067c25 */ /* 0x000fe2000f8e00ff */
[----:B------:R-:W-:Y:S01]  /*0730*/  SHF.R.S32.HI R3, RZ, 0x1f, R2 ;  /* 0x0000001fff037819 */ /* 0x000fe20000011402 */
[----:B------:R-:W-:Y:S01]  /*0740*/  UMOV UR34, UR9 ;  /* 0x0000000900227c82 */ /* 0x000fe20008000000 */
[----:B------:R-:W-:Y:S01]  /*0750*/  P2R R50, PR, RZ, 0x2 ;  /* 0x00000002ff327803 */ /* 0x000fe20000000000 */
[----:B------:R-:W-:Y:S01]  /*0760*/  IMAD.SHL.U32 R41, R6, 0x2, RZ ;  /* 0x0000000206297824 */ /* 0x000fe200078e00ff */
[----:B------:R-:W-:Y:S01]  /*0770*/  ISETP.LT.AND P1, PT, R2, UR11, !P0 ;  /* 0x0000000b02007c0c */ /* 0x000fe2000c721270 */
[----:B------:R-:W-:Y:S01]  /*0780*/  ULDC.64 UR8, c[0x0][0x268] ;  /* 0x00009a0000087ab9 */ /* 0x000fe20000000a00 */
[----:B------:R-:W-:Y:S01]  /*0790*/  IADD3 R38, R9, R38, RZ ;  /* 0x0000002609267210 */ /* 0x000fe20007ffe0ff */
[----:B------:R-:W-:Y:S01]  /*07a0*/  IMAD.WIDE.U32 R106, R51, UR6, R4 ;  /* 0x00000006336a7c25 */ /* 0x000fe2000f8e0004 */
[----:B------:R-:W-:Y:S01]  /*07b0*/  IADD3 R40, R7, R40, RZ ;  /* 0x0000002807287210 */ /* 0x000fe20007ffe0ff */
[----:B------:R-:W-:Y:S01]  /*07c0*/  USEL UR23, UR23, URZ, UP1 ;  /* 0x0000003f17177287 */ /* 0x000fe20008800000 */
[----:B------:R-:W-:Y:S01]  /*07d0*/  P2R R58, PR, RZ, 0x2 ;  /* 0x00000002ff3a7803 */ /* 0x000fe20000000000 */
[----:B------:R-:W-:Y:S01]  /*07e0*/  IMAD R7, R3, UR4, RZ ;  /* 0x0000000403077c24 */ /* 0x000fe2000f8e02ff */
[----:B------:R-:W-:Y:S01]  /*07f0*/  ISETP.LT.AND P1, PT, R126, UR11, !P0 ;  /* 0x0000000b7e007c0c */ /* 0x000fe2000c721270 */
[----:B------:R-:W-:Y:S01]  /*0800*/  IMAD.WIDE.U32 R94, R51, UR6, R2 ;  /* 0x00000006335e7c25 */ /* 0x000fe2000f8e0002 */
[----:B------:R-:W-:Y:S01]  /*0810*/  SHF.R.S32.HI R46, RZ, 0x1f, R51 ;  /* 0x0000001fff2e7819 */ /* 0x000fe20000011433 */
[----:B------:R-:W-:Y:S01]  /*0820*/  USEL UR26, UR26, URZ, UP1 ;  /* 0x0000003f1a1a7287 */ /* 0x000fe20008800000 */
[----:B------:R-:W-:Y:S01]  /*0830*/  SHF.L.U64.HI R38, R8, 0x1, R38 ;  /* 0x0000000108267819 */ /* 0x000fe20000010226 */
[----:B------:R-:W-:Y:S01]  /*0840*/  IMAD.WIDE.U32 R8, R2, UR4, RZ ;  /* 0x0000000402087c25 */ /* 0x000fe2000f8e00ff */
[----:B------:R-:W-:Y:S01]  /*0850*/  P2R R54, PR, RZ, 0x2 ;  /* 0x00000002ff367803 */ /* 0x000fe20000000000 */
[----:B------:R-:W-:Y:S01]  /*0860*/  ULDC UR35, c[0x0][0x270] ;  /* 0x00009c0000237ab9 */ /* 0x000fe20000000800 */
[----:B------:R-:W-:Y:S01]  /*0870*/  ISETP.NE.AND P1, PT, R0, RZ, PT ;  /* 0x000000ff0000720c */ /* 0x000fe20003f25270 */
[----:B------:R-:W-:Y:S01]  /*0880*/  IMAD R42, R2, UR5, R7 ;  /* 0x00000005022a7c24 */ /* 0x000fe2000f8e0207 */
[----:B------:R-:W-:Y:S01]  /*0890*/  SHF.R.S32.HI R47, RZ, 0x1f, R49 ;  /* 0x0000001fff2f7819 */ /* 0x000fe20000011431 */
[----:B------:R-:W-:Y:S01]  /*08a0*/  IMAD R0, R46, UR6, RZ ;  /* 0x000000062e007c24 */ /* 0x000fe2000f8e02ff */
[----:B------:R-:W-:Y:S01]  /*08b0*/  SHF.L.U64.HI R40, R6, 0x1, R40 ;  /* 0x0000000106287819 */ /* 0x000fe20000010228 */
[----:B------:R-:W-:Y:S01]  /*08c0*/  IMAD.WIDE.U32 R92, R49, UR6, R2 ;  /* 0x00000006315c7c25 */ /* 0x000fe2000f8e0002 */
[----:B------:R-:W-:Y:S01]  /*08d0*/  IADD3 R42, R9, R42, RZ ;  /* 0x0000002a092a7210 */ /* 0x000fe20007ffe0ff */
[----:B------:R-:W-:Y:S01]  /*08e0*/  ULDC.64 UR4, c[0x0][0x208] ;  /* 0x0000820000047ab9 */ /* 0x000fe20000000a00 */
[C---:B------:R-:W-:Y:S01]  /*08f0*/  SHF.L.U32 R43, R8.reuse, 0x1, RZ ;  /* 0x00000001082b7819 */ /* 0x040fe200000006ff */
[----:B------:R-:W-:Y:S01]  /*0900*/  IMAD R11, R51, UR7, R0 ;  /* 0x00000007330b7c24 */ /* 0x000fe2000f8e0200 */
[----:B------:R-:W-:Y:S01]  /*0910*/  SHF.L.U64.HI R42, R8, 0x1, R42 ;  /* 0x00000001082a7819 */ /* 0x000fe2000001022a */
[----:B------:R-:W-:Y:S01]  /*0920*/  IMAD R0, R47, UR6, RZ ;  /* 0x000000062f007c24 */ /* 0x000fe2000f8e02ff */
[----:B------:R-:W-:Y:S01]  /*0930*/  SHF.R.S32.HI R6, RZ, 0x1f, R119 ;  /* 0x0000001fff067819 */ /* 0x000fe20000011477 */
[----:B------:R-:W-:Y:S01]  /*0940*/  IMAD.WIDE.U32 R90, R121, UR6, R2 ;  /* 0x00000006795a7c25 */ /* 0x000fe2000f8e0002 */
[----:B------:R-:W-:Y:S01]  /*0950*/  SHF.R.S32.HI R8, RZ, 0x1f, R121 ;  /* 0x0000001fff087819 */ /* 0x000fe20000011479 */
[----:B------:R-:W-:Y:S01]  /*0960*/  USHF.L.U32 UR10, UR32, 0x1, URZ ;  /* 0x00000001200a7899 */ /* 0x000fe2000800063f */
[----:B------:R-:W-:Y:S01]  /*0970*/  P2R R55, PR, RZ, 0x10 ;  /* 0x00000010ff377803 */ /* 0x000fe20000000000 */
[----:B------:R-:W-:Y:S01]  /*0980*/  IMAD R81, R49, UR7, R0 ;  /* 0x0000000731517c24 */ /* 0x000fe2000f8e0200 */
[----:B------:R-:W-:Y:S01]  /*0990*/  ISETP.LT.AND P4, PT, R4, UR11, !P0 ;  /* 0x0000000b04007c0c */ /* 0x000fe2000c781270 */
[----:B------:R-:W-:Y:S01]  /*09a0*/  IMAD R0, R46, UR8, RZ ;  /* 0x000000082e007c24 */ /* 0x000fe2000f8e02ff */
[----:B------:R-:W-:Y:S01]  /*09b0*/  ISETP.LT.AND P0, PT, R122, UR11, !P0 ;  /* 0x0000000b7a007c0c */ /* 0x000fe2000c701270 */
[----:B------:R-:W-:Y:S01]  /*09c0*/  IMAD R10, R6, UR6, RZ ;  /* 0x00000006060a7c24 */ /* 0x000fe2000f8e02ff */
[----:B------:R-:W-:Y:S01]  /*09d0*/  MOV R85, UR23 ;  /* 0x0000001700557c02 */ /* 0x000fe20008000f00 */
[----:B------:R-:W-:Y:S01]  /*09e0*/  IMAD R12, R8, UR6, RZ ;  /* 0x00000006080c7c24 */ /* 0x000fe2000f8e02ff */
[----:B------:R-:W-:Y:S01]  /*09f0*/  P2R R48, PR, RZ, 0x1 ;  /* 0x00000001ff307803 */ /* 0x000fe20000000000 */
[----:B------:R-:W-:Y:S01]  /*0a00*/  IMAD.WIDE.U32 R88, R119, UR6, R2 ;  /* 0x0000000677587c25 */ /* 0x000fe2000f8e0002 */
[----:B------:R-:W-:Y:S01]  /*0a10*/  MOV R84, UR26 ;  /* 0x0000001a00547c02 */ /* 0x000fe20008000f00 */
[----:B------:R-:W-:-:S02]  /*0a20*/  USHF.L.U64.HI UR15, UR28, 0x1, UR15 ;  /* 0x000000011c0f7899 */ /* 0x000fc4000801020f */
[--C-:B------:R-:W-:Y:S01]  /*0a30*/  IMAD.WIDE.U32 R114, R51, UR8, R2.reuse ;  /* 0x0000000833727c25 */ /* 0x100fe2000f8e0002 */
[----:B------:R-:W-:Y:S02]  /*0a40*/  USHF.L.U64.HI UR16, UR24, 0x1, UR16 ;  /* 0x0000000118107899 */ /* 0x000fe40008010210 */
[----:B------:R-:W-:Y:S01]  /*0a50*/  USHF.L.U64.HI UR22, UR32, 0x1, UR22 ;  /* 0x0000000120167899 */ /* 0x000fe20008010216 */
[----:B------:R-:W-:Y:S01]  /*0a60*/  IMAD.WIDE.U32 R112, R49, UR8, R2 ;  /* 0x0000000831707c25 */ /* 0x000fe2000f8e0002 */
[----:B------:R-:W-:-:S03]  /*0a70*/  USHF.L.U64.HI UR17, UR20, 0x1, UR17 ;  /* 0x0000000114117899 */ /* 0x000fc60008010211 */
[----:B------:R-:W-:-:S04]  /*0a80*/  IMAD.WIDE.U32 R110, R121, UR8, R2 ;  /* 0x00000008796e7c25 */ /* 0x000fc8000f8e0002 */
[----:B------:R-:W-:-:S04]  /*0a90*/  IMAD.WIDE.U32 R134, R119, UR8, R2 ;  /* 0x0000000877867c25 */ /* 0x000fc8000f8e0002 */
[----:B------:R-:W-:Y:S02]  /*0aa0*/  IMAD R15, R51, UR9, R0 ;  /* 0x00000009330f7c24 */ /* 0x000fe4000f8e0200 */
[----:B------:R-:W-:Y:S02]  /*0ab0*/  IMAD.IADD R3, R107, 0x1, R11 ;  /* 0x000000016b037824 */ /* 0x000fe400078e020b */
[----:B------:R-:W-:Y:S01]  /*0ac0*/  IMAD R83, R119, UR7, R10 ;  /* 0x0000000777537c24 */ /* 0x000fe2000f8e020a */
[----:B------:R-:W-:Y:S01]  /*0ad0*/  IADD3 R64, R15, R115, RZ ;  /* 0x000000730f407210 */ /* 0x000fe20007ffe0ff */
[----:B------:R-:W-:Y:S01]  /*0ae0*/  IMAD.WIDE.U32 R102, R49, UR6, R4 ;  /* 0x0000000631667c25 */ /* 0x000fe2000f8e0004 */
[----:B------:R-:W-:-:S03]  /*0af0*/  SHF.L.U64.HI R76, R106, 0x1, R3 ;  /* 0x000000016a4c7819 */ /* 0x000fc60000010203 */
[----:B------:R-:W-:Y:S01]  /*0b00*/  IMAD.WIDE.U32 R96, R119, UR6, R4 ;  /* 0x0000000677607c25 */ /* 0x000fe2000f8e0004 */
[----:B------:R-:W-:Y:S02]  /*0b10*/  IADD3 R77, R103, R81, RZ ;  /* 0x00000051674d7210 */ /* 0x000fe40007ffe0ff */
[----:B------:R-:W-:Y:S01]  /*0b20*/  IADD3 R81, R81, R93, RZ ;  /* 0x0000005d51517210 */ /* 0x000fe20007ffe0ff */
[----:B------:R-:W-:Y:S01]  /*0b30*/  IMAD R8, R8, UR8, RZ ;  /* 0x0000000808087c24 */ /* 0x000fe2000f8e02ff */
[----:B------:R-:W-:Y:S01]  /*0b40*/  IADD3 R79, R97, R83, RZ ;  /* 0x00000053614f7210 */ /* 0x000fe20007ffe0ff */
[----:B------:R-:W-:Y:S01]  /*0b50*/  IMAD R6, R6, UR8, RZ ;  /* 0x0000000806067c24 */ /* 0x000fe2000f8e02ff */
[----:B------:R-:W-:Y:S01]  /*0b60*/  IADD3 R83, R83, R89, RZ ;  /* 0x0000005953537210 */ /* 0x000fe20007ffe0ff */
[----:B------:R-:W-:Y:S01]  /*0b70*/  IMAD R0, R47, UR8, RZ ;  /* 0x000000082f007c24 */ /* 0x000fe2000f8e02ff */
[----:B------:R-:W-:Y:S01]  /*0b80*/  SHF.L.U64.HI R77, R102, 0x1, R77 ;  /* 0x00000001664d7819 */ /* 0x000fe2000001024d */
[C---:B------:R-:W-:Y:S01]  /*0b90*/  IMAD R7, R121.reuse, UR7, R12 ;  /* 0x0000000779077c24 */ /* 0x040fe2000f8e020c */
[----:B------:R-:W-:Y:S01]  /*0ba0*/  SHF.L.U64.HI R79, R96, 0x1, R79 ;  /* 0x00000001604f7819 */ /* 0x000fe2000001024f */
[----:B------:R-:W-:Y:S01]  /*0bb0*/  IMAD.WIDE.U32 R98, R121, UR6, R4 ;  /* 0x0000000679627c25 */ /* 0x000fe2000f8e0004 */
[----:B------:R-:W-:-:S02]  /*0bc0*/  SHF.L.U64.HI R81, R92, 0x1, R81 ;  /* 0x000000015c517819 */ /* 0x000fc40000010251 */
[----:B------:R-:W-:Y:S01]  /*0bd0*/  SHF.L.U64.HI R83, R88, 0x1, R83 ;  /* 0x0000000158537819 */ /* 0x000fe20000010253 */
[----:B------:R-:W-:-:S04]  /*0be0*/  IMAD.WIDE.U32 R132, R51, UR8, R126 ;  /* 0x0000000833847c25 */ /* 0x000fc8000f8e007e */
[----:B------:R-:W-:-:S04]  /*0bf0*/  IMAD.WIDE.U32 R130, R49, UR8, R126 ;  /* 0x0000000831827c25 */ /* 0x000fc8000f8e007e */
[----:B------:R-:W-:-:S04]  /*0c00*/  IMAD.WIDE.U32 R128, R121, UR8, R126 ;  /* 0x0000000879807c25 */ /* 0x000fc8000f8e007e */
[----:B------:R-:W-:Y:S02]  /*0c10*/  IMAD R13, R121, UR9, R8 ;  /* 0x00000009790d7c24 */ /* 0x000fe4000f8e0208 */
[----:B------:R-:W-:-:S03]  /*0c20*/  IMAD.WIDE.U32 R108, R51, UR8, R4 ;  /* 0x00000008336c7c25 */ /* 0x000fc6000f8e0004 */
[----:B------:R-:W-:Y:S01]  /*0c30*/  IADD3 R66, R13, R111, RZ ;  /* 0x0000006f0d427210 */ /* 0x000fe20007ffe0ff */
[----:B------:R-:W-:Y:S01]  /*0c40*/  IMAD.WIDE.U32 R104, R49, UR8, R4 ;  /* 0x0000000831687c25 */ /* 0x000fe2000f8e0004 */
[----:B------:R-:W-:-:S03]  /*0c50*/  IADD3 R60, R109, R15, RZ ;  /* 0x0000000f6d3c7210 */ /* 0x000fc60007ffe0ff */
[----:B------:R-:W-:-:S04]  /*0c60*/  IMAD.WIDE.U32 R100, R121, UR8, R4 ;  /* 0x0000000879647c25 */ /* 0x000fc8000f8e0004 */
[----:B------:R-:W-:Y:S01]  /*0c70*/  IMAD.WIDE.U32 R116, R119, UR8, R4 ;  /* 0x0000000877747c25 */ /* 0x000fe2000f8e0004 */
[----:B------:R-:W-:-:S03]  /*0c80*/  IADD3 R62, R101, R13, RZ ;  /* 0x0000000d653e7210 */ /* 0x000fc60007ffe0ff */
[----:B------:R-:W-:Y:S02]  /*0c90*/  IMAD R75, R119, UR9, R6 ;  /* 0x00000009774b7c24 */ /* 0x000fe4000f8e0206 */
[----:B------:R-:W-:Y:S02]  /*0ca0*/  IMAD R73, R49, UR9, R0 ;  /* 0x0000000931497c24 */ /* 0x000fe4000f8e0200 */
[----:B------:R-:W-:-:S03]  /*0cb0*/  IMAD.WIDE.U32 R126, R119, UR8, R126 ;  /* 0x00000008777e7c25 */ /* 0x000fc6000f8e007e */
[----:B------:R-:W-:Y:S01]  /*0cc0*/  IADD3 R69, R73, R131, RZ ;  /* 0x0000008349457210 */ /* 0x000fe20007ffe0ff */
[----:B------:R-:W-:Y:S01]  /*0cd0*/  IMAD.WIDE.U32 R120, R121, UR8, R122 ;  /* 0x0000000879787c25 */ /* 0x000fe2000f8e007a */
[----:B------:R-:W-:-:S03]  /*0ce0*/  IADD3 R71, R75, R127, RZ ;  /* 0x0000007f4b477210 */ /* 0x000fc60007ffe0ff */
[----:B------:R-:W-:Y:S01]  /*0cf0*/  IMAD.WIDE.U32 R118, R119, UR8, R122 ;  /* 0x0000000877767c25 */ /* 0x000fe2000f8e007a */
[----:B------:R-:W-:-:S03]  /*0d00*/  IADD3 R74, R13, R121, RZ ;  /* 0x000000790d4a7210 */ /* 0x000fc60007ffe0ff */
[----:B------:R-:W-:-:S04]  /*0d10*/  IMAD.WIDE.U32 R124, R51, UR8, R122 ;  /* 0x00000008337c7c25 */ /* 0x000fc8000f8e007a */
[----:B------:R-:W-:Y:S01]  /*0d20*/  IMAD.IADD R9, R99, 0x1, R7 ;  /* 0x0000000163097824 */ /* 0x000fe200078e0207 */
[----:B------:R-:W-:Y:S01]  /*0d30*/  IADD3 R72, R15, R125, RZ ;  /* 0x0000007d0f487210 */ /* 0x000fe20007ffe0ff */
[----:B------:R-:W-:Y:S02]  /*0d40*/  IMAD.IADD R5, R11, 0x1, R95 ;  /* 0x000000010b057824 */ /* 0x000fe400078e025f */
[----:B------:R-:W-:Y:S01]  /*0d50*/  IMAD.IADD R3, R7, 0x1, R91 ;  /* 0x0000000107037824 */ /* 0x000fe200078e025b */
[----:B------:R-:W-:Y:S01]  /*0d60*/  SHF.L.U64.HI R78, R98, 0x1, R9 ;  /* 0x00000001624e7819 */ /* 0x000fe20000010209 */
[----:B------:R-:W-:Y:S01]  /*0d70*/  IMAD.WIDE.U32 R122, R49, UR8, R122 ;  /* 0x00000008317a7c25 */ /* 0x000fe2000f8e007a */
[----:B------:R-:W-:Y:S02]  /*0d80*/  SHF.L.U64.HI R80, R94, 0x1, R5 ;  /* 0x000000015e507819 */ /* 0x000fe40000010205 */
[----:B------:R-:W-:Y:S01]  /*0d90*/  SHF.L.U64.HI R82, R90, 0x1, R3 ;  /* 0x000000015a527819 */ /* 0x000fe20000010203 */
[----:B------:R-:W-:-:S02]  /*0da0*/  IMAD.IADD R61, R105, 0x1, R73 ;  /* 0x00000001693d7824 */ /* 0x000fc400078e0249 */
[----:B------:R-:W-:Y:S02]  /*0db0*/  IMAD.IADD R63, R117, 0x1, R75 ;  /* 0x00000001753f7824 */ /* 0x000fe400078e024b */
[----:B------:R-:W-:Y:S02]  /*0dc0*/  IMAD.IADD R65, R73, 0x1, R113 ;  /* 0x0000000149417824 */ /* 0x000fe400078e0271 */
[C---:B------:R-:W-:Y:S01]  /*0dd0*/  IMAD.IADD R67, R75.reuse, 0x1, R135 ;  /* 0x000000014b437824 */ /* 0x040fe200078e0287 */
[----:B------:R-:W-:Y:S01]  /*0de0*/  IADD3 R75, R75, R119, RZ ;  /* 0x000000774b4b7210 */ /* 0x000fe20007ffe0ff */
[----:B------:R-:W-:Y:S02]  /*0df0*/  IMAD.U32 R87, RZ, RZ, UR27 ;  /* 0x0000001bff577e24 */ /* 0x000fe4000f8e00ff */
[----:B------:R-:W-:Y:S02]  /*0e00*/  IMAD.U32 R86, RZ, RZ, UR30 ;  /* 0x0000001eff567e24 */ /* 0x000fe4000f8e00ff */
[----:B------:R-:W-:-:S02]  /*0e10*/  IMAD.IADD R68, R15, 0x1, R133 ;  /* 0x000000010f447824 */ /* 0x000fc400078e0285 */
[----:B------:R-:W-:Y:S02]  /*0e20*/  IMAD.IADD R73, R73, 0x1, R123 ;  /* 0x0000000149497824 */ /* 0x000fe400078e027b */
[----:B------:R-:W-:-:S07]  /*0e30*/  IMAD.IADD R70, R13, 0x1, R129 ;  /* 0x000000010d467824 */ /* 0x000fce00078e0281 */
.L_x_296:
        /* <DEDUP_REMOVED lines=20> */
[C---:B------:R-:W-:Y:S01]  /*0f80*/  LEA R26, P0, R49.reuse, UR33, 0x1 ;  /* 0x00000021311a7c11 */ /* 0x040fe2000f8008ff */
[----:B------:R-:W-:Y:S01]  /*0f90*/  IMAD.U32 R16, RZ, RZ, UR35 ;  /* 0x00000023ff107e24 */ /* 0x000fe2000f8e00ff */
[----:B------:R-:W-:Y:S01]  /*0fa0*/  MOV R14, UR35 ;  /* 0x00000023000e7c02 */ /* 0x000fe20008000f00 */
[----:B------:R-:W-:Y:S01]  /*0fb0*/  IMAD.U32 R15, RZ, RZ, UR35 ;  /* 0x00000023ff0f7e24 */ /* 0x000fe2000f8e00ff */
[----:B------:R-:W-:Y:S01]  /*0fc0*/  LEA.HI.X R25, R49, UR12, R47, 0x1, P0 ;  /* 0x0000000c31197c11 */ /* 0x000fe200080f0c2f */
[----:B------:R-:W-:Y:S01]  /*0fd0*/  IMAD.U32 R13, RZ, RZ, UR35 ;  /* 0x00000023ff0d7e24 */ /* 0x000fe2000f8e00ff */
[C---:B------:R-:W-:Y:S01]  /*0fe0*/  LEA R28, P0, R51.reuse, UR33, 0x1 ;  /* 0x00000021331c7c11 */ /* 0x040fe2000f8008ff */
[----:B------:R-:W-:Y:S01]  /*0ff0*/  IMAD.U32 R12, RZ, RZ, UR35 ;  /* 0x00000023ff0c7e24 */ /* 0x000fe2000f8e00ff */
[----:B------:R-:W-:Y:S01]  /*1000*/  MOV R11, UR35 ;  /* 0x00000023000b7c02 */ /* 0x000fe20008000f00 */
[----:B------:R-:W-:Y:S01]  /*1010*/  IMAD.U32 R10, RZ, RZ, UR35 ;  /* 0x00000023ff0a7e24 */ /* 0x000fe2000f8e00ff */
[----:B------:R-:W-:Y:S01]  /*1020*/  LEA.HI.X R27, R51, UR12, R46, 0x1, P0 ;  /* 0x0000000c331b7c11 */ /* 0x000fe200080f0c2e */
        /* <DEDUP_REMOVED lines=9> */
[----:B------:R-:W-:Y:S01]  /*10c0*/  MOV R0, UR35 ;  /* 0x0000002300007c02 */ /* 0x000fe20008000f00 */
[----:B------:R-:W-:Y:S01]  /*10d0*/  UMOV UR7, UR34 ;  /* 0x0000002200077c82 */ /* 0x000fe20008000000 */
[----:B------:R-:W-:-:S05]  /*10e0*/  UMOV UR6, UR13 ;  /* 0x0000000d00067c82 */ /* 0x000fca0008000000 */
.L_x_289:
        /* <DEDUP_REMOVED lines=8> */
[----:B------:R-:W-:Y:S01]  /*1170*/  IADD3 R34, P0, R43, UR7, RZ ;  /* 0x000000072b227c10 */ /* 0x000fe2000ff1e0ff */
[----:B------:R-:W3:Y:S01]  /*1180*/  @P1 LDG.E.U16 R17, desc[UR4][R22.64] ;  /* 0x0000000416111981 */ /* 0x000ee2000c1e1500 */
[----:B------:R-:W-:Y:S02]  /*1190*/  P2R R137, PR, RZ, 0x2 ;  /* 0x00000002ff897803 */ /* 0x000fe40000000000 */
[----:B------:R-:W-:Y:S01]  /*11a0*/  IADD3.X R35, R42, UR6, RZ, P0, !PT ;  /* 0x000000062a237c10 */ /* 0x000fe200087fe4ff */
[----:B------:R-:W4:Y:S01]  /*11b0*/  @P5 LDG.E.U16 R24, desc[UR4][R22.64] ;  /* 0x0000000416185981 */ /* 0x000f22000c1e1500 */
[----:B------:R-:W-:Y:S02]  /*11c0*/  IADD3 R32, P0, R41, UR7, RZ ;  /* 0x0000000729207c10 */ /* 0x000fe4000ff1e0ff */
[----:B------:R-:W-:Y:S01]  /*11d0*/  P2R R142, PR, RZ, 0x40 ;  /* 0x00000040ff8e7803 */ /* 0x000fe20000000000 */
[----:B------:R-:W5:Y:S01]  /*11e0*/  @P5 LDG.E.U16 R19, desc[UR4][R34.64] ;  /* 0x0000000422135981 */ /* 0x000f62000c1e1500 */
[----:B------:R-:W-:Y:S02]  /*11f0*/  IADD3.X R33, R40, UR6, RZ, P0, !PT ;  /* 0x0000000628217c10 */ /* 0x000fe400087fe4ff */
[----:B------:R-:W-:Y:S01]  /*1200*/  IADD3 R30, P0, R39, UR7, RZ ;  /* 0x00000007271e7c10 */ /* 0x000fe2000ff1e0ff */
[----:B------:R-:W-:Y:S01]  /*1210*/  UIADD3 UR7, UP0, UR7, 0x2, URZ ;  /* 0x0000000207077890 */ /* 0x000fe2000ff1e03f */
[----:B------:R-:W-:Y:S02]  /*1220*/  P2R R141, PR, RZ, 0x20 ;  /* 0x00000020ff8d7803 */ /* 0x000fe40000000000 */
[----:B------:R-:W-:Y:S01]  /*1230*/  IADD3.X R31, R38, UR6, RZ, P0, !PT ;  /* 0x00000006261f7c10 */ /* 0x000fe200087fe4ff */
[----:B------:R-:W-:Y:S01]  /*1240*/  UIADD3.X UR6, URZ, UR6, URZ, UP0, !UPT ;  /* 0x000000063f067290 */ /* 0x000fe200087fe43f */
[----:B------:R-:W-:Y:S02]  /*1250*/  IADD3 R26, P0, R20, UR19, RZ ;  /* 0x00000013141a7c10 */ /* 0x000fe4000ff1e0ff */
[----:B------:R-:W-:Y:S02]  /*1260*/  P2R R140, PR, RZ, 0x10 ;  /* 0x00000010ff8c7803 */ /* 0x000fe40000000000 */
[----:B------:R-:W-:Y:S02]  /*1270*/  IADD3.X R25, R21, UR18, RZ, P0, !PT ;  /* 0x0000001215197c10 */ /* 0x000fe400087fe4ff */
[----:B------:R-:W-:Y:S02]  /*1280*/  IADD3 R28, P0, R22, UR19, RZ ;  /* 0x00000013161c7c10 */ /* 0x000fe4000ff1e0ff */
[----:B------:R-:W-:Y:S02]  /*1290*/  P2R R139, PR, RZ, 0x8 ;  /* 0x00000008ff8b7803 */ /* 0x000fe40000000000 */
[----:B------:R-:W-:Y:S02]  /*12a0*/  IADD3.X R27, R23, UR18, RZ, P0, !PT ;  /* 0x00000012171b7c10 */ /* 0x000fe400087fe4ff */
[----:B------:R-:W-:Y:S02]  /*12b0*/  ISETP.NE.AND P0, PT, R58, RZ, PT ;  /* 0x000000ff3a00720c */ /* 0x000fe40003f05270 */
[----:B------:R-:W-:Y:S11]  /*12c0*/  P2R R138, PR, RZ, 0x4 ;  /* 0x00000004ff8a7803 */ /* 0x000ff60000000000 */
[----:B------:R-:W5:Y:S01]  /*12d0*/  @P0 LDG.E.U16 R29, desc[UR4][R34.64] ;  /* 0x00000004221d0981 */ /* 0x000f62000c1e1500 */
[----:B--2---:R-:W-:Y:S02]  /*12e0*/  @P1 HADD2.F32 R18, -RZ, R18.H0_H0 ;  /* 0x20000012ff121230 */ /* 0x004fe40000004100 */
[----:B---3--:R-:W-:Y:S05]  /*12f0*/  @P1 HADD2.F32 R17, -RZ, R17.H0_H0 ;  /* 0x20000011ff111230 */ /* 0x008fea0000004100 */
[----:B------:R-:W-:Y:S01]  /*1300*/  @P1 FFMA R0, R17, R18, R0 ;  /* 0x0000001211001223 */ /* 0x000fe20000000000 */
[----:B------:R-:W-:Y:S01]  /*1310*/  ISETP.NE.AND P1, PT, R59, RZ, PT ;  /* 0x000000ff3b00720c */ /* 0x000fe20003f25270 */
[----:B------:R-:W2:Y:S04]  /*1320*/  @P2 LDG.E.U16 R18, desc[UR4][R20.64] ;  /* 0x0000000414122981 */ /* 0x000ea8000c1e1500 */
[----:B------:R-:W3:Y:S01]  /*1330*/  @P2 LDG.E.U16 R17, desc[UR4][R36.64] ;  /* 0x0000000424112981 */ /* 0x000ee2000c1e1500 */
        /* <DEDUP_REMOVED lines=11> */
[----:B------:R-:W3:Y:S04]  /*13f0*/  @P4 LDG.E.U16 R18, desc[UR4][R20.64+0x4] ;  /* 0x0000040414124981 */ /* 0x000ee8000c1e1500 */
[----:B------:R-:W5:Y:S04]  /*1400*/  @P0 LDG.E.U16 R36, desc[UR4][R20.64+0x4] ;  /* 0x0000040414240981 */ /* 0x000f68000c1e1500 */
[----:B------:R-:W5:Y:S01]  /*1410*/  @P3 LDG.E.U16 R37, desc[UR4][R30.64] ;  /* 0x000000041e253981 */ /* 0x000f62000c1e1500 */
[----:B--2---:R-:W-:Y:S02]  /*1420*/  @P4 HADD2.F32 R17, -RZ, R17.H0_H0 ;  /* 0x20000011ff114230 */ /* 0x004fe40000004100 */
[----:B---3--:R-:W-:Y:S05]  /*1430*/  @P4 HADD2.F32 R18, -RZ, R18.H0_H0 ;  /* 0x20000012ff124230 */ /* 0x008fea0000004100 */
[----:B------:R-:W-:Y:S01]  /*1440*/  @P4 FFMA R13, R18, R17, R13 ;  /* 0x00000011120d4223 */ /* 0x000fe2000000000d */
[----:B----4-:R-:W-:Y:S01]  /*1450*/  @P5 HADD2.F32 R17, -RZ, R24.H0_H0 ;  /* 0x20000018ff115230 */ /* 0x010fe20000004100 */
[----:B------:R-:W-:Y:S01]  /*1460*/  ISETP.NE.AND P4, PT, R54, RZ, PT ;  /* 0x000000ff3600720c */ /* 0x000fe20003f85270 */
[----:B------:R-:W2:Y:S01]  /*1470*/  @P1 LDG.E.U16 R24, desc[UR4][R20.64+0x2] ;  /* 0x0000020414181981 */ /* 0x000ea2000c1e1500 */
[----:B-----5:R-:W-:Y:S03]  /*1480*/  @P5 HADD2.F32 R18, -RZ, R19.H0_H0 ;  /* 0x20000013ff125230 */ /* 0x020fe60000004100 */
[----:B------:R-:W3:Y:S02]  /*1490*/  @P1 LDG.E.U16 R19, desc[UR4][R34.64] ;  /* 0x0000000422131981 */ /* 0x000ee4000c1e1500 */
[----:B------:R-:W-:Y:S01]  /*14a0*/  @P5 FFMA R2, R17, R18, R2 ;  /* 0x0000001211025223 */ /* 0x000fe20000000002 */
[----:B------:R-:W-:Y:S01]  /*14b0*/  ISETP.NE.AND P5, PT, R55, RZ, PT ;  /* 0x000000ff3700720c */ /* 0x000fe20003fa5270 */
[----:B------:R-:W4:Y:S03]  /*14c0*/  @P6 LDG.E.U16 R17, desc[UR4][R20.64] ;  /* 0x0000000414116981 */ /* 0x000f26000c1e1500 */
[----:B------:R-:W-:Y:S01]  /*14d0*/  P2R R143, PR, RZ, 0x20 ;  /* 0x00000020ff8f7803 */ /* 0x000fe20000000000 */
[----:B------:R-:W5:Y:S01]  /*14e0*/  @P6 LDG.E.U16 R18, desc[UR4][R34.64] ;  /* 0x0000000422126981 */ /* 0x000f62000c1e1500 */
[----:B------:R-:W-:Y:S03]  /*14f0*/  ISETP.NE.AND P5, PT, R57, RZ, PT ;  /* 0x000000ff3900720c */ /* 0x000fe60003fa5270 */
[----:B------:R-:W3:Y:S01]  /*1500*/  @P4 LDG.E.U16 R35, desc[UR4][R20.64+0x4] ;  /* 0x0000040414234981 */ /* 0x000ee2000c1e1500 */
[----:B----4-:R-:W-:Y:S02]  /*1510*/  @P6 HADD2.F32 R17, -RZ, R17.H0_H0 ;  /* 0x20000011ff116230 */ /* 0x010fe40000004100 */
[----:B-----5:R-:W-:Y:S05]  /*1520*/  @P6 HADD2.F32 R18, -RZ, R18.H0_H0 ;  /* 0x20000012ff126230 */ /* 0x020fea0000004100 */
[----:B------:R-:W-:Y:S01]  /*1530*/  @P6 FFMA R6, R17, R18, R6 ;  /* 0x0000001211066223 */ /* 0x000fe20000000006 */
[----:B--2---:R-:W-:Y:S01]  /*1540*/  @P1 HADD2.F32 R17, -RZ, R24.H0_H0 ;  /* 0x20000018ff111230 */ /* 0x004fe20000004100 */
[----:B------:R-:W-:Y:S01]  /*1550*/  ISETP.NE.AND P6, PT, R56, RZ, PT ;  /* 0x000000ff3800720c */ /* 0x000fe20003fc5270 */
[----:B------:R-:W2:Y:S01]  /*1560*/  @P5 LDG.E.U16 R24, desc[UR4][R22.64] ;  /* 0x0000000416185981 */ /* 0x000ea2000c1e1500 */
[----:B---3--:R-:W-:Y:S03]  /*1570*/  @P1 HADD2.F32 R18, -RZ, R19.H0_H0 ;  /* 0x20000013ff121230 */ /* 0x008fe60000004100 */
[----:B------:R-:W3:Y:S02]  /*1580*/  @P5 LDG.E.U16 R19, desc[UR4][R32.64] ;  /* 0x0000000420135981 */ /* 0x000ee4000c1e1500 */
[----:B------:R-:W-:Y:S01]  /*1590*/  @P1 FFMA R10, R17, R18, R10 ;  /* 0x00000012110a1223 */ /* 0x000fe2000000000a */
[----:B------:R-:W-:Y:S01]  /*15a0*/  @P0 HADD2.F32 R17, -RZ, R36.H0_H0 ;  /* 0x20000024ff110230 */ /* 0x000fe20000004100 */
[----:B------:R-:W-:Y:S01]  /*15b0*/  ISETP.NE.AND P1, PT, R50, RZ, PT ;  /* 0x000000ff3200720c */ /* 0x000fe20003f25270 */
[----:B------:R-:W-:Y:S03]  /*15c0*/  @P0 HADD2.F32 R18, -RZ, R29.H0_H0 ;  /* 0x2000001dff120230 */ /* 0x000fe60000004100 */
[----:B------:R-:W4:Y:S02]  /*15d0*/  @P6 LDG.E.U16 R36, desc[UR4][R20.64] ;  /* 0x0000000414246981 */ /* 0x000f24000c1e1500 */
[----:B------:R-:W-:Y:S01]  /*15e0*/  @P0 FFMA R14, R17, R18, R14 ;  /* 0x00000012110e0223 */ /* 0x000fe2000000000e */
[----:B------:R-:W-:Y:S01]  /*15f0*/  ISETP.NE.AND P0, PT, R48, RZ, PT ;  /* 0x000000ff3000720c */ /* 0x000fe20003f05270 */
[----:B------:R-:W5:Y:S04]  /*1600*/  @P6 LDG.E.U16 R34, desc[UR4][R32.64] ;  /* 0x0000000420226981 */ /* 0x000f68000c1e1500 */
[----:B------:R-:W5:Y:S01]  /*1610*/  @P3 LDG.E.U16 R22, desc[UR4][R22.64] ;  /* 0x0000000416163981 */ /* 0x000f62000c1e1500 */
[----:B--2---:R-:W-:Y:S02]  /*1620*/  @P5 HADD2.F32 R18, -RZ, R24.H0_H0 ;  /* 0x20000018ff125230 */ /* 0x004fe40000004100 */
[----:B---3--:R-:W-:Y:S02]  /*1630*/  @P5 HADD2.F32 R17, -RZ, R19.H0_H0 ;  /* 0x20000013ff115230 */ /* 0x008fe40000004100 */
[----:B------:R-:W2:Y:S03]  /*1640*/  @P4 LDG.E.U16 R19, desc[UR4][R32.64] ;  /* 0x0000000420134981 */ /* 0x000ea6000c1e1500 */
[----:B------:R-:W-:Y:S01]  /*1650*/  @P5 FFMA R3, R18, R17, R3 ;  /* 0x0000001112035223 */ /* 0x000fe20000000003 */
[----:B------:R-:W-:Y:S01]  /*1660*/  ISETP.NE.AND P5, PT, R143, RZ, PT ;  /* 0x000000ff8f00720c */ /* 0x000fe20003fa5270 */
[----:B----4-:R-:W-:Y:S02]  /*1670*/  @P6 HADD2.F32 R18, -RZ, R36.H0_H0 ;  /* 0x20000024ff126230 */ /* 0x010fe40000004100 */
[----:B------:R-:W3:Y:S01]  /*1680*/  @P2 LDG.E.U16 R36, desc[UR4][R20.64] ;  /* 0x0000000414242981 */ /* 0x000ee2000c1e1500 */
[----:B-----5:R-:W-:Y:S03]  /*1690*/  @P6 HADD2.F32 R17, -RZ, R34.H0_H0 ;  /* 0x20000022ff116230 */ /* 0x020fe60000004100 */
[----:B------:R-:W4:Y:S02]  /*16a0*/  @P1 LDG.E.U16 R34, desc[UR4][R20.64+0x2] ;  /* 0x0000020414221981 */ /* 0x000f24000c1e1500 */
[----:B------:R-:W-:Y:S01]  /*16b0*/  @P6 FFMA R7, R18, R17, R7 ;  /* 0x0000001112076223 */ /* 0x000fe20000000007 */
[----:B------:R-:W-:Y:S03]  /*16c0*/  ISETP.NE.AND P6, PT, R142, RZ, PT ;  /* 0x000000ff8e00720c */ /* 0x000fe60003fc5270 */
[----:B------:R-:W5:Y:S04]  /*16d0*/  @P5 LDG.E.U16 R29, desc[UR4][R20.64+0x2] ;  /* 0x00000204141d5981 */ /* 0x000f68000c1e1500 */
[----:B------:R-:W2:Y:S04]  /*16e0*/  @P5 LDG.E.U16 R24, desc[UR4][R32.64] ;  /* 0x0000000420185981 */ /* 0x000ea8000c1e1500 */
[----:B------:R-:W4:Y:S04]  /*16f0*/  @P2 LDG.E.U16 R33, desc[UR4][R30.64] ;  /* 0x000000041e212981 */ /* 0x000f28000c1e1500 */
[----:B------:R-:W4:Y:S01]  /*1700*/  @P0 LDG.E.U16 R32, desc[UR4][R30.64] ;  /* 0x000000041e200981 */ /* 0x000f22000c1e1500 */
[----:B-----5:R-:W-:Y:S03]  /*1710*/  @P5 HADD2.F32 R18, -RZ, R29.H0_H0 ;  /* 0x2000001dff125230 */ /* 0x020fe60000004100 */
[----:B------:R-:W5:Y:S01]  /*1720*/  @P1 LDG.E.U16 R29, desc[UR4][R30.64] ;  /* 0x000000041e1d1981 */ /* 0x000f62000c1e1500 */
[----:B--2---:R-:W-:Y:S03]  /*1730*/  @P5 HADD2.F32 R17, -RZ, R24.H0_H0 ;  /* 0x20000018ff115230 */ /* 0x004fe60000004100 */
[----:B------:R4:W2:Y:S02]  /*1740*/  @P0 LDG.E.U16 R24, desc[UR4][R20.64+0x4] ;  /* 0x0000040414180981 */ /* 0x0008a4000c1e1500 */
[----:B------:R-:W-:Y:S01]  /*1750*/  @P5 FFMA R11, R18, R17, R11 ;  /* 0x00000011120b5223 */ /* 0x000fe2000000000b */
[----:B------:R-:W-:Y:S01]  /*1760*/  @P4 HADD2.F32 R18, -RZ, R35.H0_H0 ;  /* 0x20000023ff124230 */ /* 0x000fe20000004100 */
[----:B------:R-:W-:Y:S01]  /*1770*/  ISETP.NE.AND P5, PT, R141, RZ, PT ;  /* 0x000000ff8d00720c */ /* 0x000fe20003fa5270 */
[----:B------:R-:W-:Y:S02]  /*1780*/  @P4 HADD2.F32 R17, -RZ, R19.H0_H0 ;  /* 0x20000013ff114230 */ /* 0x000fe40000004100 */
[----:B---3--:R-:W-:Y:S03]  /*1790*/  @P2 HADD2.F32 R19, -RZ, R36.H0_H0 ;  /* 0x20000024ff132230 */ /* 0x008fe60000004100 */
[----:B------:R-:W-:Y:S01]  /*17a0*/  @P4 FFMA R15, R18, R17, R15 ;  /* 0x00000011120f4223 */ /* 0x000fe2000000000f */
[----:B------:R-:W-:Y:S01]  /*17b0*/  @P3 HADD2.F32 R17, -RZ, R22.H0_H0 ;  /* 0x20000016ff113230 */ /* 0x000fe20000004100 */
[----:B------:R-:W-:Y:S01]  /*17c0*/  ISETP.NE.AND P4, PT, R140, RZ, PT ;  /* 0x000000ff8c00720c */ /* 0x000fe20003f85270 */
[----:B------:R-:W-:Y:S05]  /*17d0*/  @P3 HADD2.F32 R18, -RZ, R37.H0_H0 ;  /* 0x20000025ff123230 */ /* 0x000fea0000004100 */
[----:B------:R-:W-:Y:S01]  /*17e0*/  @P3 FFMA R4, R17, R18, R4 ;  /* 0x0000001211043223 */ /* 0x000fe20000000004 */
[----:B------:R-:W-:Y:S01]  /*17f0*/  ISETP.NE.AND P3, PT, R139, RZ, PT ;  /* 0x000000ff8b00720c */ /* 0x000fe20003f65270 */
[----:B----4-:R-:W-:Y:S02]  /*1800*/  @P2 HADD2.F32 R20, -RZ, R33.H0_H0 ;  /* 0x20000021ff142230 */ /* 0x010fe40000004100 */
[----:B------:R-:W-:Y:S03]  /*1810*/  @P1 HADD2.F32 R21, -RZ, R34.H0_H0 ;  /* 0x20000022ff151230 */ /* 0x000fe60000004100 */
[----:B------:R-:W-:Y:S01]  /*1820*/  @P2 FFMA R8, R19, R20, R8 ;  /* 0x0000001413082223 */ /* 0x000fe20000000008 */
[----:B------:R-:W-:Y:S01]  /*1830*/  ISETP.NE.AND P2, PT, R138, RZ, PT ;  /* 0x000000ff8a00720c */ /* 0x000fe20003f45270 */
[----:B-----5:R-:W-:Y:S02]  /*1840*/  @P1 HADD2.F32 R22, -RZ, R29.H0_H0 ;  /* 0x2000001dff161230 */ /* 0x020fe40000004100 */
[----:B--2---:R-:W-:Y:S03]  /*1850*/  @P0 HADD2.F32 R23, -RZ, R24.H0_H0 ;  /* 0x20000018ff170230 */ /* 0x004fe60000004100 */
[----:B------:R-:W-:Y:S01]  /*1860*/  @P1 FFMA R12, R21, R22, R12 ;  /* 0x00000016150c1223 */ /* 0x000fe2000000000c */
[----:B------:R-:W-:Y:S01]  /*1870*/  ISETP.NE.AND P1, PT, R137, RZ, PT ;  /* 0x000000ff8900720c */ /* 0x000fe20003f25270 */
[----:B------:R-:W-:Y:S05]  /*1880*/  @P0 HADD2.F32 R24, -RZ, R32.H0_H0 ;  /* 0x20000020ff180230 */ /* 0x000fea0000004100 */
[----:B------:R-:W-:Y:S01]  /*1890*/  @P0 FFMA R16, R23, R24, R16 ;  /* 0x0000001817100223 */ /* 0x000fe20000000010 */
[----:B0-----:R-:W-:Y:S11]  /*18a0*/  ISETP.LE.AND P0, PT, R136, UR8, PT ;  /* 0x0000000888007c0c */ /* 0x001ff6000bf03270 */
[----:B------:R-:W-:Y:S02]  /*18b0*/  @!UPT UIADD3 URZ, URZ, URZ, URZ ;  /* 0x0000003f3f3ff290 */ /* 0x000fe4000fffe03f */
[----:B------:R-:W-:Y:S08]  /*18c0*/  @!P0 BRA `(.L_x_289) ;  /* 0xfffffff800088947 */ /* 0x000ff0000383ffff */
.L_x_288:
[----:B------:R-:W-:Y:S01]  /*18d0*/  ISETP.NE.U32.AND P0, PT, R85, RZ, PT ;  /* 0x000000ff5500720c */ /* 0x000fe20003f05070 */
[----:B------:R-:W-:Y:S03]  /*18e0*/  BSSY B1, `(.L_x_290) ;  /* 0x0000184000017945 */ /* 0x000fe60003800000 */
[----:B------:R-:W-:-:S04]  /*18f0*/  ISETP.NE.AND.EX P0, PT, R84, RZ, PT, P0 ;  /* 0x000000ff5400720c */ /* 0x000fc80003f05300 */
[----:B------:R-:W-:-:S09]  /*1900*/  P2R R17, PR, RZ, 0x1 ;  /* 0x00000001ff117803 */ /* 0x000fd20000000000 */
[----:B------:R-:W-:Y:S05]  /*1910*/  @!P0 BRA `(.L_x_291) ;  /* 0x0000000c00988947 */ /* 0x000fea0003800000 */
[----:B------:R-:W-:Y:S01]  /*1920*/  @P1 LEA R26, P0, R106, R87, 0x1 ;  /* 0x000000576a1a1211 */ /* 0x000fe200078008ff */
[----:B------:R-:W0:Y:S01]  /*1930*/  @P1 LDC R25, c[0x0][0x24c] ;  /* 0x00009300ff191b82 */ /* 0x000e220000000800 */
[----:B------:R-:W-:Y:S02]  /*1940*/  P2R R24, PR, RZ, 0x8 ;  /* 0x00000008ff187803 */ /* 0x000fe40000000000 */
[----:B------:R-:W-:Y:S01]  /*1950*/  P2R R20, PR, RZ, 0x10 ;  /* 0x00000010ff147803 */ /* 0x000fe20000000000 */
[----:B------:R-:W-:Y:S01]  /*1960*/  @P1 IMAD.X R27, R86, 0x1, R76, P0 ;  /* 0x00000001561b1824 */ /* 0x000fe200000e064c */
[----:B------:R-:W-:-:S03]  /*1970*/  @P1 LEA R136, P0, R108, UR36, 0x1 ;  /* 0x000000246c881c11 */ /* 0x000fc6000f8008ff */
[----:B------:R-:W1:Y:S01]  /*1980*/  @P1 LDC R23, c[0x0][0x21c] ;  /* 0x00008700ff171b82 */ /* 0x000e620000000800 */
[----:B------:R2:W3:Y:S01]  /*1990*/  @P1 LDG.E.U16 R18, desc[UR4][R26.64] ;  /* 0x000000041a121981 */ /* 0x0004e2000c1e1500 */
[----:B------:R-:W-:Y:S02]  /*19a0*/  @P1 LEA.HI.X R137, R108, UR14, R60, 0x1, P0 ;  /* 0x0000000e6c891c11 */ /* 0x000fe400080f0c3c */
[----:B------:R-:W-:-:S05]  /*19b0*/  @P2 LEA R30, P0, R102, R87, 0x1 ;  /* 0x00000057661e2211 */ /* 0x000fca00078008ff */
[----:B------:R-:W-:Y:S01]  /*19c0*/  @P2 IMAD.X R31, R86, 0x1, R77, P0 ;  /* 0x00000001561f2824 */ /* 0x000fe200000e064d */
[----:B------:R-:W-:-:S04]  /*19d0*/  @P2 LEA R34, P0, R104, UR36, 0x1 ;  /* 0x0000002468222c11 */ /* 0x000fc8000f8008ff */
[----:B------:R-:W-:Y:S02]  /*19e0*/  @P2 LEA.HI.X R35, R104, UR14, R61, 0x1, P0 ;  /* 0x0000000e68232c11 */ /* 0x000fe400080f0c3d */
[----:B------:R-:W-:-:S05]  /*19f0*/  @P3 LEA R36, P0, R98, R87, 0x1 ;  /* 0x0000005762243211 */ /* 0x000fca00078008ff */
[----:B------:R-:W-:Y:S01]  /*1a00*/  @P3 IMAD.X R37, R86, 0x1, R78, P0 ;  /* 0x0000000156253824 */ /* 0x000fe200000e064e */
[----:B------:R-:W-:-:S04]  /*1a10*/  @P3 LEA R140, P0, R100, UR36, 0x1 ;  /* 0x00000024648c3c11 */ /* 0x000fc8000f8008ff */
[----:B------:R-:W-:Y:S01]  /*1a20*/  @P3 LEA.HI.X R141, R100, UR14, R62, 0x1, P0 ;  /* 0x0000000e648d3c11 */ /* 0x000fe200080f0c3e */
[----:B--2---:R-:W2:Y:S01]  /*1a30*/  @P2 LDC R26, c[0x0][0x24c] ;  /* 0x00009300ff1a2b82 */ /* 0x004ea20000000800 */
[----:B------:R-:W-:Y:S02]  /*1a40*/  @P4 LEA R32, P0, R96, R87, 0x1 ;  /* 0x0000005760204211 */ /* 0x000fe400078008ff */
[----:B------:R-:W-:-:S03]  /*1a50*/  ISETP.NE.AND P3, PT, R59, RZ, PT ;  /* 0x000000ff3b00720c */ /* 0x000fc60003f65270 */
[----:B------:R-:W-:Y:S01]  /*1a60*/  @P4 IMAD.X R33, R86, 0x1, R79, P0 ;  /* 0x0000000156214824 */ /* 0x000fe200000e064f */
[----:B------:R-:W-:-:S04]  /*1a70*/  @P4 LEA R148, P0, R116, UR36, 0x1 ;  /* 0x0000002474944c11 */ /* 0x000fc8000f8008ff */
[----:B------:R-:W-:Y:S01]  /*1a80*/  @P4 LEA.HI.X R149, R116, UR14, R63, 0x1, P0 ;  /* 0x0000000e74954c11 */ /* 0x000fe200080f0c3f */
[----:B---3--:R-:W-:Y:S01]  /*1a90*/  @P1 HADD2.F32 R18, -RZ, R18.H0_H0 ;  /* 0x20000012ff121230 */ /* 0x008fe20000004100 */
[----:B------:R-:W-:Y:S02]  /*1aa0*/  LEA R28, P0, R94, R87, 0x1 ;  /* 0x000000575e1c7211 */ /* 0x000fe400078008ff */
[----:B------:R-:W-:Y:S02]  /*1ab0*/  ISETP.NE.AND P4, PT, R57, RZ, PT ;  /* 0x000000ff3900720c */ /* 0x000fe40003f85270 */
[----:B0-----:R-:W-:Y:S01]  /*1ac0*/  @P1 FMUL R25, R18, R25 ;  /* 0x0000001912191220 */ /* 0x001fe20000400000 */
[----:B------:R-:W-:Y:S01]  /*1ad0*/  IMAD.X R29, R86, 0x1, R80, P0 ;  /* 0x00000001561d7824 */ /* 0x000fe200000e0650 */
[----:B------:R-:W-:Y:S02]  /*1ae0*/  P2R R21, PR, RZ, 0x10 ;  /* 0x00000010ff157803 */ /* 0x000fe40000000000 */
[----:B-1----:R-:W-:Y:S01]  /*1af0*/  @P1 FFMA R0, R0, R23, R25 ;  /* 0x0000001700001223 */ /* 0x002fe20000000019 */
[----:B------:R-:W-:-:S02]  /*1b00*/  @P5 LEA R146, P0, R114, UR36, 0x1 ;  /* 0x0000002472925c11 */ /* 0x000fc4000f8008ff */
[----:B------:R-:W-:Y:S02]  /*1b10*/  ISETP.NE.AND P4, PT, R58, RZ, PT ;  /* 0x000000ff3a00720c */ /* 0x000fe40003f85270 */
[----:B------:R-:W-:-:S04]  /*1b20*/  @P1 F2FP.F16.F32.PACK_AB R0, RZ, R0 ;  /* 0x00000000ff00123e */ /* 0x000fc800000000ff */
[----:B------:R-:W-:Y:S02]  /*1b30*/  PRMT R18, R0, 0x7610, R18 ;  /* 0x0000761000127816 */ /* 0x000fe40000000012 */
[----:B------:R-:W0:Y:S03]  /*1b40*/  @P2 LDC R0, c[0x0][0x21c] ;  /* 0x00008700ff002b82 */ /* 0x000e260000000800 */
[----:B------:R-:W-:Y:S04]  /*1b50*/  @P1 STG.E.U16 desc[UR4][R136.64], R18 ;  /* 0x0000001288001986 */ /* 0x000fe8000c101504 */
[----:B------:R-:W3:Y:S01]  /*1b60*/  @P2 LDG.E.U16 R25, desc[UR4][R30.64] ;  /* 0x000000041e192981 */ /* 0x000ee2000c1e1500 */
[----:B------:R-:W-:-:S02]  /*1b70*/  @P5 LEA.HI.X R147, R114, UR14, R64, 0x1, P0 ;  /* 0x0000000e72935c11 */ /* 0x000fc400080f0c40 */
[----:B------:R-:W-:-:S05]  /*1b80*/  LEA R22, P0, R92, R87, 0x1 ;  /* 0x000000575c167211 */ /* 0x000fca00078008ff */
[----:B------:R-:W-:Y:S01]  /*1b90*/  IMAD.X R23, R86, 0x1, R81, P0 ;  /* 0x0000000156177824 */ /* 0x000fe200000e0651 */
[----:B------:R-:W-:-:S04]  /*1ba0*/  @P6 LEA R144, P0, R112, UR36, 0x1 ;  /* 0x0000002470906c11 */ /* 0x000fc8000f8008ff */
[----:B------:R-:W-:Y:S01]  /*1bb0*/  @P6 LEA.HI.X R145, R112, UR14, R65, 0x1, P0 ;  /* 0x0000000e70916c11 */ /* 0x000fe200080f0c41 */
[----:B---3--:R-:W-:-:S05]  /*1bc0*/  @P2 HADD2.F32 R25, -RZ, R25.H0_H0 ;  /* 0x20000019ff192230 */ /* 0x008fca0000004100 */
[----:B--2---:R-:W-:-:S04]  /*1bd0*/  @P2 FMUL R26, R25, R26 ;  /* 0x0000001a191a2220 */ /* 0x004fc80000400000 */
[----:B0-----:R-:W-:Y:S01]  /*1be0*/  @P2 FFMA R0, R5, R0, R26 ;  /* 0x0000000005002223 */ /* 0x001fe2000000001a */
[----:B------:R-:W-:-:S05]  /*1bf0*/  LEA R26, P0, R90, R87, 0x1 ;  /* 0x000000575a1a7211 */ /* 0x000fca00078008ff */
[----:B------:R-:W-:Y:S01]  /*1c00*/  IMAD.X R27, R86, 0x1, R82, P0 ;  /* 0x00000001561b7824 */ /* 0x000fe200000e0652 */
[----:B------:R-:W-:-:S04]  /*1c10*/  @P3 LEA R138, P0, R110, UR36, 0x1 ;  /* 0x000000246e8a3c11 */ /* 0x000fc8000f8008ff */
[----:B------:R-:W-:Y:S02]  /*1c20*/  @P3 LEA.HI.X R139, R110, UR14, R66, 0x1, P0 ;  /* 0x0000000e6e8b3c11 */ /* 0x000fe400080f0c42 */
[----:B------:R-:W-:Y:S02]  /*1c30*/  ISETP.NE.AND P3, PT, R24, RZ, PT ;  /* 0x000000ff1800720c */ /* 0x000fe40003f65270 */
[----:B------:R-:W-:-:S04]  /*1c40*/  @P2 F2FP.F16.F32.PACK_AB R0, RZ, R0 ;  /* 0x00000000ff00223e */ /* 0x000fc800000000ff */
[----:B------:R-:W-:-:S05]  /*1c50*/  PRMT R5, R0, 0x7610, R5 ;  /* 0x0000761000057816 */ /* 0x000fca0000000005 */
[----:B------:R0:W-:Y:S01]  /*1c60*/  @P2 STG.E.U16 desc[UR4][R34.64], R5 ;  /* 0x0000000522002986 */ /* 0x0001e2000c101504 */
[----:B------:R-:W-:Y:S01]  /*1c70*/  LEA R24, P0, R88, R87, 0x1 ;  /* 0x0000005758187211 */ /* 0x000fe200078008ff */
[----:B------:R-:W1:Y:S02]  /*1c80*/  @P3 LDC R30, c[0x0][0x24c] ;  /* 0x00009300ff1e3b82 */ /* 0x000e640000000800 */
[----:B------:R-:W2:Y:S02]  /*1c90*/  @P3 LDG.E.U16 R31, desc[UR4][R36.64] ;  /* 0x00000004241f3981 */ /* 0x000ea4000c1e1500 */
[----:B------:R-:W-:-:S04]  /*1ca0*/  IMAD.X R25, R86, 0x1, R83, P0 ;  /* 0x0000000156197824 */ /* 0x000fc800000e0653 */
[----:B------:R-:W3:Y:S01]  /*1cb0*/  @P3 LDC R0, c[0x0][0x21c] ;  /* 0x00008700ff003b82 */ /* 0x000ee20000000800 */
[----:B0-----:R-:W-:-:S04]  /*1cc0*/  @P4 LEA R34, P0, R134, UR36, 0x1 ;  /* 0x0000002486224c11 */ /* 0x001fc8000f8008ff */
[----:B------:R-:W-:Y:S02]  /*1cd0*/  @P4 LEA.HI.X R35, R134, UR14, R67, 0x1, P0 ;  /* 0x0000000e86234c11 */ /* 0x000fe400080f0c43 */
[----:B------:R-:W-:-:S13]  /*1ce0*/  ISETP.NE.AND P4, PT, R21, RZ, PT ;  /* 0x000000ff1500720c */ /* 0x000fda0003f85270 */
[----:B------:R-:W-:-:S04]  /*1cf0*/  @P4 LEA R136, P0, R132, UR36, 0x1 ;  /* 0x0000002484884c11 */ /* 0x000fc8000f8008ff */
[----:B------:R-:W-:Y:S02]  /*1d00*/  @P4 LEA.HI.X R137, R132, UR14, R68, 0x1, P0 ;  /* 0x0000000e84894c11 */ /* 0x000fe400080f0c44 */
[----:B------:R-:W-:Y:S02]  /*1d10*/  ISETP.NE.AND P4, PT, R20, RZ, PT ;  /* 0x000000ff1400720c */ /* 0x000fe40003f85270 */
[----:B------:R-:W-:-:S11]  /*1d20*/  P2R R19, PR, RZ, 0x20 ;  /* 0x00000020ff137803 */ /* 0x000fd60000000000 */
[----:B------:R-:W0:Y:S01]  /*1d30*/  @P4 LDC R20, c[0x0][0x24c] ;  /* 0x00009300ff144b82 */ /* 0x000e220000000800 */
[----:B--2---:R-:W-:-:S05]  /*1d40*/  @P3 HADD2.F32 R31, -RZ, R31.H0_H0 ;  /* 0x2000001fff1f3230 */ /* 0x004fca0000004100 */
[----:B-1----:R-:W-:-:S04]  /*1d50*/  @P3 FMUL R30, R31, R30 ;  /* 0x0000001e1f1e3220 */ /* 0x002fc80000400000 */
[----:B---3--:R-:W-:-:S05]  /*1d60*/  @P3 FFMA R0, R9, R0, R30 ;  /* 0x0000000009003223 */ /* 0x008fca000000001e */
[----:B------:R-:W-:-:S04]  /*1d70*/  @P3 F2FP.F16.F32.PACK_AB R0, RZ, R0 ;  /* 0x00000000ff00323e */ /* 0x000fc800000000ff */
[----:B------:R-:W-:Y:S02]  /*1d80*/  PRMT R9, R0, 0x7610, R9 ;  /* 0x0000761000097816 */ /* 0x000fe40000000009 */
[----:B------:R-:W1:Y:S03]  /*1d90*/  @P4 LDC R0, c[0x0][0x21c] ;  /* 0x00008700ff004b82 */ /* 0x000e660000000800 */
[----:B------:R-:W-:Y:S04]  /*1da0*/  @P3 STG.E.U16 desc[UR4][R140.64], R9 ;  /* 0x000000098c003986 */ /* 0x000fe8000c101504 */
[----:B------:R2:W3:Y:S01]  /*1db0*/  @P4 LDG.E.U16 R21, desc[UR4][R32.64] ;  /* 0x0000000420154981 */ /* 0x0004e2000c1e1500 */
[----:B------:R-:W-:-:S13]  /*1dc0*/  ISETP.NE.AND P5, PT, R56, RZ, PT ;  /* 0x000000ff3800720c */ /* 0x000fda0003fa5270 */
[----:B------:R-:W-:-:S04]  /*1dd0*/  @P5 LEA R36, P0, R130, UR36, 0x1 ;  /* 0x0000002482245c11 */ /* 0x000fc8000f8008ff */
[----:B------:R-:W-:Y:S02]  /*1de0*/  @P5 LEA.HI.X R37, R130, UR14, R69, 0x1, P0 ;  /* 0x0000000e82255c11 */ /* 0x000fe400080f0c45 */
[----:B------:R-:W-:-:S13]  /*1df0*/  ISETP.NE.AND P5, PT, R19, RZ, PT ;  /* 0x000000ff1300720c */ /* 0x000fda0003fa5270 */
[----:B--2---:R-:W2:Y:S08]  /*1e00*/  @P5 LDC R33, c[0x0][0x24c] ;  /* 0x00009300ff215b82 */ /* 0x004eb00000000800 */
[----:B------:R-:W4:Y:S01]  /*1e10*/  @P5 LDC R31, c[0x0][0x21c] ;  /* 0x00008700ff1f5b82 */ /* 0x000f220000000800 */
[----:B---3--:R-:W-:-:S05]  /*1e20*/  @P4 HADD2.F32 R21, -RZ, R21.H0_H0 ;  /* 0x20000015ff154230 */ /* 0x008fca0000004100 */
[----:B0-----:R-:W-:-:S04]  /*1e30*/  @P4 FMUL R20, R21, R20 ;  /* 0x0000001415144220 */ /* 0x001fc80000400000 */
[----:B-1----:R-:W-:-:S05]  /*1e40*/  @P4 FFMA R0, R13, R0, R20 ;  /* 0x000000000d004223 */ /* 0x002fca0000000014 */
[----:B------:R-:W-:-:S04]  /*1e50*/  @P4 F2FP.F16.F32.PACK_AB R0, RZ, R0 ;  /* 0x00000000ff00423e */ /* 0x000fc800000000ff */
[----:B------:R-:W-:-:S05]  /*1e60*/  PRMT R13, R0, 0x7610, R13 ;  /* 0x00007610000d7816 */ /* 0x000fca000000000d */
[----:B------:R0:W-:Y:S04]  /*1e70*/  @P4 STG.E.U16 desc[UR4][R148.64], R13 ;  /* 0x0000000d94004986 */ /* 0x0001e8000c101504 */
[----:B------:R-:W3:Y:S02]  /*1e80*/  @P5 LDG.E.U16 R0, desc[UR4][R28.64] ;  /* 0x000000041c005981 */ /* 0x000ee4000c1e1500 */
[----:B---3--:R-:W-:-:S05]  /*1e90*/  @P5 HADD2.F32 R0, -RZ, R0.H0_H0 ;  /* 0x20000000ff005230 */ /* 0x008fca0000004100 */
[----:B--2---:R-:W-:-:S04]  /*1ea0*/  @P5 FMUL R33, R0, R33 ;  /* 0x0000002100215220 */ /* 0x004fc80000400000 */
        /* <DEDUP_REMOVED lines=44> */
[----:B0-----:R-:W0:Y:S01]  /*2170*/  @P4 LDC R2, c[0x0][0x24c] ;  /* 0x00009300ff024b82 */ /* 0x001e220000000800 */
[----:B------:R-:W-:Y:S02]  /*2180*/  P2R R9, PR, RZ, 0x8 ;  /* 0x00000008ff097803 */ /* 0x000fe40000000000 */
[----:B------:R-:W-:Y:S02]  /*2190*/  ISETP.NE.AND P3, PT, R54, RZ, PT ;  /* 0x000000ff3600720c */ /* 0x000fe40003f65270 */
[----:B------:R-:W-:-:S03]  /*21a0*/  P2R R5, PR, RZ, 0x4 ;  /* 0x00000004ff057803 */ /* 0x000fc60000000000 */
[----:B------:R-:W1:Y:S01]  /*21b0*/  @P4 LDC R0, c[0x0][0x21c] ;  /* 0x00008700ff004b82 */ /* 0x000e620000000800 */
[----:B------:R-:W-:Y:S02]  /*21c0*/  ISETP.NE.AND P2, PT, R53, RZ, PT ;  /* 0x000000ff3500720c */ /* 0x000fe40003f45270 */
[----:B------:R-:W-:Y:S02]  /*21d0*/  P2R R18, PR, RZ, 0x2 ;  /* 0x00000002ff127803 */ /* 0x000fe40000000000 */
[----:B------:R-:W-:-:S03]  /*21e0*/  ISETP.NE.AND P1, PT, R52, RZ, PT ;  /* 0x000000ff3400720c */ /* 0x000fc60003f25270 */
[----:B------:R-:W-:-:S04]  /*21f0*/  @P3 LEA R142, P0, R126, UR36, 0x1 ;  /* 0x000000247e8e3c11 */ /* 0x000fc8000f8008ff */
[----:B------:R-:W-:Y:S02]  /*2200*/  @P3 LEA.HI.X R143, R126, UR14, R71, 0x1, P0 ;  /* 0x0000000e7e8f3c11 */ /* 0x000fe400080f0c47 */
[----:B------:R-:W-:-:S04]  /*2210*/  @P2 LEA R148, P0, R124, UR36, 0x1 ;  /* 0x000000247c942c11 */ /* 0x000fc8000f8008ff */
[----:B------:R-:W-:Y:S02]  /*2220*/  @P2 LEA.HI.X R149, R124, UR14, R72, 0x1, P0 ;  /* 0x0000000e7c952c11 */ /* 0x000fe400080f0c48 */
        /* <DEDUP_REMOVED lines=22> */
[----:B-1----:R-:W1:Y:S01]  /*2390*/  @P3 LDC R3, c[0x0][0x24c] ;  /* 0x00009300ff033b82 */ /* 0x002e620000000800 */
[----:B---3--:R-:W-:-:S05]  /*23a0*/  @P4 HADD2.F32 R7, -RZ, R7.H0_H0 ;  /* 0x20000007ff074230 */ /* 0x008fca0000004100 */
[----:B--2---:R-:W-:Y:S02]  /*23b0*/  @P4 FMUL R2, R7, R2 ;  /* 0x0000000207024220 */ /* 0x004fe40000400000 */
[----:B------:R-:W2:Y:S02]  /*23c0*/  @P2 LDC R7, c[0x0][0x21c] ;  /* 0x00008700ff072b82 */ /* 0x000ea40000000800 */
[----:B0-----:R-:W-:-:S05]  /*23d0*/  @P4 FFMA R0, R11, R0, R2 ;  /* 0x000000000b004223 */ /* 0x001fca0000000002 */
[----:B------:R-:W-:-:S04]  /*23e0*/  @P4 F2FP.F16.F32.PACK_AB R0, RZ, R0 ;  /* 0x00000000ff00423e */ /* 0x000fc800000000ff */
[----:B------:R-:W-:Y:S02]  /*23f0*/  PRMT R2, R0, 0x7610, R2 ;  /* 0x0000761000027816 */ /* 0x000fe40000000002 */
[----:B------:R-:W0:Y:S03]  /*2400*/  @P3 LDC R0, c[0x0][0x21c] ;  /* 0x00008700ff003b82 */ /* 0x000e260000000800 */
[----:B------:R-:W-:Y:S04]  /*2410*/  @P4 STG.E.U16 desc[UR4][R140.64], R2 ;  /* 0x000000028c004986 */ /* 0x000fe8000c101504 */
[----:B------:R-:W3:Y:S02]  /*2420*/  @P3 LDG.E.U16 R6, desc[UR4][R24.64+0x2] ;  /* 0x0000020418063981 */ /* 0x000ee4000c1e1500 */
        /* <DEDUP_REMOVED lines=9> */
[----:B------:R-:W-:Y:S01]  /*24c0*/  ISETP.NE.AND P0, PT, R50, RZ, PT ;  /* 0x000000ff3200720c */ /* 0x000fe20003f05270 */
[----:B-1----:R-:W1:Y:S01]  /*24d0*/  @P1 LDC R3, c[0x0][0x21c] ;  /* 0x00008700ff031b82 */ /* 0x002e620000000800 */
[----:B---3--:R-:W-:-:S05]  /*24e0*/  @P2 HADD2.F32 R9, -RZ, R9.H0_H0 ;  /* 0x20000009ff092230 */ /* 0x008fca0000004100 */
[----:B0-----:R-:W-:-:S04]  /*24f0*/  @P2 FMUL R9, R9, R0 ;  /* 0x0000000009092220 */ /* 0x001fc80000400000 */
[----:B--2---:R-:W-:-:S05]  /*2500*/  @P2 FFMA R0, R4, R7, R9 ;  /* 0x0000000704002223 */ /* 0x004fca0000000009 */
        /* <DEDUP_REMOVED lines=10> */
[----:B-1----:R-:W-:-:S05]  /*25b0*/  @P1 FFMA R0, R8, R3, R5 ;  /* 0x0000000308001223 */ /* 0x002fca0000000005 */
[----:B------:R-:W-:-:S05]  /*25c0*/  @P1 F2FP.F16.F32.PACK_AB R0, RZ, R0 ;  /* 0x00000000ff00123e */ /* 0x000fca00000000ff */
[----:B------:R2:W-:Y:S01]  /*25d0*/  @P1 STG.E.U16 desc[UR4][R146.64], R0 ;  /* 0x0000000092001986 */ /* 0x0005e2000c101504 */
[----:B------:R-:W-:Y:S01]  /*25e0*/  ISETP.NE.AND P1, PT, R18, RZ, PT ;  /* 0x000000ff1200720c */ /* 0x000fe20003f25270 */
[----:B------:R-:W-:-:S12]  /*25f0*/  @!P0 BRA `(.L_x_293) ;  /* 0x0000000000288947 */ /* 0x000fd80003800000 */
[----:B------:R-:W3:Y:S01]  /*2600*/  LDG.E.U16 R3, desc[UR4][R26.64+0x4] ;  /* 0x000004041a037981 */ /* 0x000ee2000c1e1500 */
[----:B------:R-:W-:Y:S01]  /*2610*/  ULDC UR6, c[0x0][0x24c] ;  /* 0x0000930000067ab9 */ /* 0x000fe20000000800 */
[----:B------:R-:W-:-:S04]  /*2620*/  LEA R4, P0, R120, UR36, 0x1 ;  /* 0x0000002478047c11 */ /* 0x000fc8000f8008ff */
[----:B------:R-:W-:Y:S01]  /*2630*/  LEA.HI.X R5, R120, UR14, R74, 0x1, P0 ;  /* 0x0000000e78057c11 */ /* 0x000fe200080f0c4a */
[----:B---3--:R-:W-:-:S05]  /*2640*/  HADD2.F32 R3, -RZ, R3.H0_H0 ;  /* 0x20000003ff037230 */ /* 0x008fca0000004100 */
[----:B------:R-:W-:Y:S01]  /*2650*/  FMUL R3, R3, UR6 ;  /* 0x0000000603037c20 */ /* 0x000fe20008400000 */
[----:B------:R-:W-:-:S03]  /*2660*/  ULDC UR6, c[0x0][0x21c] ;  /* 0x0000870000067ab9 */ /* 0x000fc60000000800 */
[----:B--2---:R-:W-:-:S05]  /*2670*/  FFMA R0, R12, UR6, R3 ;  /* 0x000000060c007c23 */ /* 0x004fca0008000003 */
[----:B------:R-:W-:-:S05]  /*2680*/  F2FP.F16.F32.PACK_AB R0, RZ, R0 ;  /* 0x00000000ff00723e */ /* 0x000fca00000000ff */
[----:B------:R0:W-:Y:S02]  /*2690*/  STG.E.U16 desc[UR4][R4.64], R0 ;  /* 0x0000000004007986 */ /* 0x0001e4000c101504 */
.L_x_293:
[----:B------:R-:W-:Y:S05]  /*26a0*/  BSYNC B0 ;  /* 0x0000000000007941 */ /* 0x000fea0003800000 */
.L_x_292:
[----:B------:R-:W-:-:S13]  /*26b0*/  ISETP.NE.AND P0, PT, R48, RZ, PT ;  /* 0x000000ff3000720c */ /* 0x000fda0003f05270 */
[----:B------:R-:W-:Y:S05]  /*26c0*/  @!P0 BRA `(.L_x_294) ;  /* 0x0000000800948947 */ /* 0x000fea0003800000 */
[----:B------:R-:W3:Y:S01]  /*26d0*/  LDG.E.U16 R3, desc[UR4][R24.64+0x4] ;  /* 0x0000040418037981 */ /* 0x000ee2000c1e1500 */
[----:B------:R-:W-:Y:S01]  /*26e0*/  ULDC UR6, c[0x0][0x24c] ;  /* 0x0000930000067ab9 */ /* 0x000fe20000000800 */
[----:B0-----:R-:W-:-:S04]  /*26f0*/  LEA R4, P0, R118, UR36, 0x1 ;  /* 0x0000002476047c11 */ /* 0x001fc8000f8008ff */
[----:B------:R-:W-:Y:S01]  /*2700*/  LEA.HI.X R5, R118, UR14, R75, 0x1, P0 ;  /* 0x0000000e76057c11 */ /* 0x000fe200080f0c4b */
[----:B---3--:R-:W-:-:S05]  /*2710*/  HADD2.F32 R3, -RZ, R3.H0_H0 ;  /* 0x20000003ff037230 */ /* 0x008fca0000004100 */
[----:B------:R-:W-:Y:S01]  /*2720*/  FMUL R3, R3, UR6 ;  /* 0x0000000603037c20 */ /* 0x000fe20008400000 */
[----:B------:R-:W-:-:S03]  /*2730*/  ULDC UR6, c[0x0][0x21c] ;  /* 0x0000870000067ab9 */ /* 0x000fc60000000800 */
[----:B--2---:R-:W-:-:S05]  /*2740*/  FFMA R0, R16, UR6, R3 ;  /* 0x0000000610007c23 */ /* 0x004fca0008000003 */
[----:B------:R-:W-:-:S05]  /*2750*/  F2FP.F16.F32.PACK_AB R0, RZ, R0 ;  /* 0x00000000ff00723e */ /* 0x000fca00000000ff */
[----:B------:R1:W-:Y:S01]  /*2760*/  STG.E.U16 desc[UR4][R4.64], R0 ;  /* 0x0000000004007986 */ /* 0x0003e2000c101504 */
[----:B------:R-:W-:Y:S05]  /*2770*/  BRA `(.L_x_294) ;  /* 0x0000000800687947 */ /* 0x000fea0003800000 */
.L_x_291:
[C---:B------:R-:W-:Y:S01]  /*2780*/  @P1 LEA R30, P0, R108.reuse, UR36, 0x1 ;  /* 0x000000246c1e1c11 */ /* 0x040fe2000f8008ff */
[----:B------:R-:W0:Y:S01]  /*2790*/  @P2 LDC R24, c[0x0][0x21c] ;  /* 0x00008700ff182b82 */ /* 0x000e220000000800 */
        /* <DEDUP_REMOVED lines=11> */
[----:B------:R-:W-:Y:S01]  /*2850*/  @P5 LEA R146, P0, R114, UR36, 0x1 ;  /* 0x0000002472925c11 */ /* 0x000fe2000f8008ff */
[----:B0-----:R-:W-:Y:S01]  /*2860*/  @P2 FMUL R5, R5, R24 ;  /* 0x0000001805052220 */ /* 0x001fe20000400000 */
[----:B------:R-:W-:Y:S01]  /*2870*/  ISETP.NE.AND P1, PT, R58, RZ, PT ;  /* 0x000000ff3a00720c */ /* 0x000fe20003f25270 */
[----:B------:R-:W0:Y:S01]  /*2880*/  @P3 LDC R24, c[0x0][0x21c] ;  /* 0x00008700ff183b82 */ /* 0x000e220000000800 */
[----:B------:R-:W-:Y:S02]  /*2890*/  @P5 LEA.HI.X R147, R114, UR14, R64, 0x1, P0 ;  /* 0x0000000e72935c11 */ /* 0x000fe400080f0c40 */
[C---:B------:R-:W-:Y:S02]  /*28a0*/  @P6 LEA R144, P0, R112.reuse, UR36, 0x1 ;  /* 0x0000002470906c11 */ /* 0x040fe4000f8008ff */
[----:B------:R-:W-:Y:S02]  /*28b0*/  P2R R22, PR, RZ, 0x10 ;  /* 0x00000010ff167803 */ /* 0x000fe40000000000 */
[----:B------:R-:W-:-:S02]  /*28c0*/  @P6 LEA.HI.X R145, R112, UR14, R65, 0x1, P0 ;  /* 0x0000000e70916c11 */ /* 0x000fc400080f0c41 */
[----:B------:R-:W-:Y:S02]  /*28d0*/  ISETP.NE.AND P6, PT, R59, RZ, PT ;  /* 0x000000ff3b00720c */ /* 0x000fe40003fc5270 */
[----:B------:R-:W-:Y:S02]  /*28e0*/  ISETP.NE.AND P4, PT, R56, RZ, PT ;  /* 0x000000ff3800720c */ /* 0x000fe40003f85270 */
[----:B------:R-:W-:-:S09]  /*28f0*/  @P2 F2FP.F16.F32.PACK_AB R5, RZ, R5 ;  /* 0x00000005ff05223e */ /* 0x000fd200000000ff */
[----:B------:R-:W-:-:S04]  /*2900*/  @P6 LEA R142, P0, R110, UR36, 0x1 ;  /* 0x000000246e8e6c11 */ /* 0x000fc8000f8008ff */
[----:B------:R-:W-:Y:S02]  /*2910*/  @P6 LEA.HI.X R143, R110, UR14, R66, 0x1, P0 ;  /* 0x0000000e6e8f6c11 */ /* 0x000fe400080f0c42 */
[C---:B------:R-:W-:Y:S02]  /*2920*/  @P1 LEA R140, P0, R134.reuse, UR36, 0x1 ;  /* 0x00000024868c1c11 */ /* 0x040fe4000f8008ff */
[----:B------:R-:W-:Y:S02]  /*2930*/  ISETP.NE.AND P6, PT, R53, RZ, PT ;  /* 0x000000ff3500720c */ /* 0x000fe40003fc5270 */
[----:B------:R-:W-:Y:S02]  /*2940*/  @P1 LEA.HI.X R141, R134, UR14, R67, 0x1, P0 ;  /* 0x0000000e868d1c11 */ /* 0x000fe400080f0c43 */
[----:B------:R-:W-:Y:S02]  /*2950*/  ISETP.NE.AND P1, PT, R23, RZ, PT ;  /* 0x000000ff1700720c */ /* 0x000fe40003f25270 */
[----:B------:R-:W-:-:S02]  /*2960*/  P2R R19, PR, RZ, 0x40 ;  /* 0x00000040ff137803 */ /* 0x000fc40000000000 */
[----:B------:R-:W-:-:S04]  /*2970*/  ISETP.NE.AND P6, PT, R54, RZ, PT ;  /* 0x000000ff3600720c */ /* 0x000fc80003fc5270 */
[----:B------:R-:W-:Y:S02]  /*2980*/  P2R R20, PR, RZ, 0x40 ;  /* 0x00000040ff147803 */ /* 0x000fe40000000000 */
[----:B------:R-:W-:-:S03]  /*2990*/  ISETP.NE.AND P6, PT, R55, RZ, PT ;  /* 0x000000ff3700720c */ /* 0x000fc60003fc5270 */
[----:B------:R-:W-:-:S04]  /*29a0*/  @P1 LEA R138, P0, R132, UR36, 0x1 ;  /* 0x00000024848a1c11 */ /* 0x000fc8000f8008ff */
[----:B------:R-:W-:Y:S02]  /*29b0*/  @P1 LEA.HI.X R139, R132, UR14, R68, 0x1, P0 ;  /* 0x0000000e848b1c11 */ /* 0x000fe400080f0c44 */
[----:B------:R-:W-:Y:S01]  /*29c0*/  ISETP.NE.AND P1, PT, R21, RZ, PT ;  /* 0x000000ff1500720c */ /* 0x000fe20003f25270 */
[----:B0-----:R-:W-:Y:S01]  /*29d0*/  @P3 FMUL R21, R9, R24 ;  /* 0x0000001809153220 */ /* 0x001fe20000400000 */
[----:B------:R-:W-:-:S04]  /*29e0*/  @P4 LEA R26, P0, R130, UR36, 0x1 ;  /* 0x00000024821a4c11 */ /* 0x000fc8000f8008ff */
[----:B------:R-:W-:Y:S02]  /*29f0*/  @P4 LEA.HI.X R27, R130, UR14, R69, 0x1, P0 ;  /* 0x0000000e821b4c11 */ /* 0x000fe400080f0c45 */
[----:B------:R-:W-:Y:S02]  /*2a00*/  ISETP.NE.AND P4, PT, R22, RZ, PT ;  /* 0x000000ff1600720c */ /* 0x000fe40003f85270 */
[----:B------:R-:W-:-:S03]  /*2a10*/  @P6 LEA R136, P0, R128, UR36, 0x1 ;  /* 0x0000002480886c11 */ /* 0x000fc6000f8008ff */
[----:B------:R-:W0:Y:S01]  /*2a20*/  @P1 LDC R9, c[0x0][0x21c] ;  /* 0x00008700ff091b82 */ /* 0x000e220000000800 */
[----:B------:R-:W-:Y:S02]  /*2a30*/  @P6 LEA.HI.X R137, R128, UR14, R70, 0x1, P0 ;  /* 0x0000000e80896c11 */ /* 0x000fe400080f0c46 */
[----:B------:R-:W-:-:S05]  /*2a40*/  ISETP.NE.AND P6, PT, R20, RZ, PT ;  /* 0x000000ff1400720c */ /* 0x000fca0003fc5270 */
[----:B------:R-:W1:Y:S08]  /*2a50*/  @P4 LDC R22, c[0x0][0x21c] ;  /* 0x00008700ff164b82 */ /* 0x000e700000000800 */
[----:B------:R-:W-:-:S04]  /*2a60*/  @P6 LEA R34, P0, R126, UR36, 0x1 ;  /* 0x000000247e226c11 */ /* 0x000fc8000f8008ff */
[----:B------:R-:W-:Y:S02]  /*2a70*/  @P6 LEA.HI.X R35, R126, UR14, R71, 0x1, P0 ;  /* 0x0000000e7e236c11 */ /* 0x000fe400080f0c47 */
[----:B------:R-:W-:Y:S01]  /*2a80*/  ISETP.NE.AND P6, PT, R19, RZ, PT ;  /* 0x000000ff1300720c */ /* 0x000fe20003fc5270 */
[----:B0-----:R-:W-:-:S05]  /*2a90*/  @P1 FMUL R0, R0, R9 ;  /* 0x0000000900001220 */ /* 0x001fca0000400000 */
[----:B------:R-:W-:Y:S01]  /*2aa0*/  @P1 F2FP.F16.F32.PACK_AB R0, RZ, R0 ;  /* 0x00000000ff00123e */ /* 0x000fe200000000ff */
[----:B-1----:R-:W-:-:S03]  /*2ab0*/  @P4 FMUL R22, R13, R22 ;  /* 0x000000160d164220 */ /* 0x002fc60000400000 */
[----:B------:R-:W-:Y:S02]  /*2ac0*/  PRMT R9, R0, 0x7610, R9 ;  /* 0x0000761000097816 */ /* 0x000fe40000000009 */
[----:B------:R-:W-:Y:S02]  /*2ad0*/  @P3 F2FP.F16.F32.PACK_AB R0, RZ, R21 ;  /* 0x00000015ff00323e */ /* 0x000fe400000000ff */
[----:B------:R-:W0:Y:S01]  /*2ae0*/  @P5 LDC R21, c[0x0][0x21c] ;  /* 0x00008700ff155b82 */ /* 0x000e220000000800 */
[----:B------:R1:W-:Y:S01]  /*2af0*/  @P1 STG.E.U16 desc[UR4][R30.64], R9 ;  /* 0x000000091e001986 */ /* 0x0003e2000c101504 */
[----:B------:R-:W-:Y:S02]  /*2b00*/  PRMT R13, R0, 0x7610, R13 ;  /* 0x00007610000d7816 */ /* 0x000fe4000000000d */
[C---:B------:R-:W-:Y:S01]  /*2b10*/  @P6 LEA R24, P0, R124.reuse, UR36, 0x1 ;  /* 0x000000247c186c11 */ /* 0x040fe2000f8008ff */
[----:B------:R2:W-:Y:S03]  /*2b20*/  @P2 STG.E.U16 desc[UR4][R28.64], R5 ;  /* 0x000000051c002986 */ /* 0x0005e6000c101504 */
[----:B------:R-:W-:Y:S01]  /*2b30*/  @P6 LEA.HI.X R25, R124, UR14, R72, 0x1, P0 ;  /* 0x0000000e7c196c11 */ /* 0x000fe200080f0c48 */
[----:B------:R3:W-:Y:S01]  /*2b40*/  @P3 STG.E.U16 desc[UR4][R32.64], R13 ;  /* 0x0000000d20003986 */ /* 0x0007e2000c101504 */
[----:B------:R-:W-:-:S02]  /*2b50*/  ISETP.NE.AND P6, PT, R18, RZ, PT ;  /* 0x000000ff1200720c */ /* 0x000fc40003fc5270 */
[----:B------:R-:W-:-:S11]  /*2b60*/  P2R R18, PR, RZ, 0x20 ;  /* 0x00000020ff127803 */ /* 0x000fd60000000000 */
[----:B------:R-:W4:Y:S01]  /*2b70*/  @P6 LDC R19, c[0x0][0x21c] ;  /* 0x00008700ff136b82 */ /* 0x000f220000000800 */
[----:B0-----:R-:W-:Y:S01]  /*2b80*/  @P5 FMUL R21, R2, R21 ;  /* 0x0000001502155220 */ /* 0x001fe20000400000 */
[----:B------:R-:W-:Y:S02]  /*2b90*/  @P4 F2FP.F16.F32.PACK_AB R2, RZ, R22 ;  /* 0x00000016ff02423e */ /* 0x000fe400000000ff */
[----:B-1----:R-:W-:Y:S02]  /*2ba0*/  P2R R9, PR, RZ, 0x2 ;  /* 0x00000002ff097803 */ /* 0x002fe40000000000 */
[----:B------:R-:W-:Y:S02]  /*2bb0*/  @P5 F2FP.F16.F32.PACK_AB R0, RZ, R21 ;  /* 0x00000015ff00523e */ /* 0x000fe400000000ff */
[----:B--2---:R-:W-:Y:S02]  /*2bc0*/  P2R R5, PR, RZ, 0x4 ;  /* 0x00000004ff057803 */ /* 0x004fe40000000000 */
[----:B------:R-:W-:-:S02]  /*2bd0*/  ISETP.NE.AND P2, PT, R50, RZ, PT ;  /* 0x000000ff3200720c */ /* 0x000fc40003f45270 */
[----:B---3--:R-:W-:Y:S02]  /*2be0*/  P2R R13, PR, RZ, 0x8 ;  /* 0x00000008ff0d7803 */ /* 0x008fe40000000000 */
[----:B------:R-:W-:Y:S02]  /*2bf0*/  ISETP.NE.AND P3, PT, R52, RZ, PT ;  /* 0x000000ff3400720c */ /* 0x000fe40003f65270 */
[----:B------:R-:W-:Y:S02]  /*2c00*/  P2R R21, PR, RZ, 0x4 ;  /* 0x00000004ff157803 */ /* 0x000fe40000000000 */
[----:B------:R-:W-:Y:S02]  /*2c10*/  P2R R20, PR, RZ, 0x8 ;  /* 0x00000008ff147803 */ /* 0x000fe40000000000 */
[----:B------:R-:W-:Y:S01]  /*2c20*/  ISETP.NE.AND P1, PT, R48, RZ, PT ;  /* 0x000000ff3000720c */ /* 0x000fe20003f25270 */
[----:B----4-:R-:W-:Y:S01]  /*2c30*/  @P6 FMUL R19, R6, R19 ;  /* 0x0000001306136220 */ /* 0x010fe20000400000 */
[----:B------:R-:W-:-:S02]  /*2c40*/  PRMT R6, R2, 0x7610, R6 ;  /* 0x0000761002067816 */ /* 0x000fc40000000006 */
[----:B------:R-:W-:-:S03]  /*2c50*/  PRMT R2, R0, 0x7610, R2 ;  /* 0x0000761000027816 */ /* 0x000fc60000000002 */
[C---:B------:R-:W-:Y:S01]  /*2c60*/  @P3 LEA R30, P0, R122.reuse, UR36, 0x1 ;  /* 0x000000247a1e3c11 */ /* 0x040fe2000f8008ff */
[----:B------:R0:W-:Y:S01]  /*2c70*/  @P4 STG.E.U16 desc[UR4][R148.64], R6 ;  /* 0x0000000694004986 */ /* 0x0001e2000c101504 */
[----:B------:R-:W-:Y:S02]  /*2c80*/  @P6 F2FP.F16.F32.PACK_AB R0, RZ, R19 ;  /* 0x00000013ff00623e */ /* 0x000fe400000000ff */
[----:B------:R-:W-:Y:S01]  /*2c90*/  @P3 LEA.HI.X R31, R122, UR14, R73, 0x1, P0 ;  /* 0x0000000e7a1f3c11 */ /* 0x000fe200080f0c49 */
[----:B------:R-:W-:Y:S01]  /*2ca0*/  @P5 STG.E.U16 desc[UR4][R146.64], R2 ;  /* 0x0000000292005986 */ /* 0x000fe2000c101504 */
[----:B------:R-:W-:Y:S02]  /*2cb0*/  ISETP.NE.AND P3, PT, R57, RZ, PT ;  /* 0x000000ff3900720c */ /* 0x000fe40003f65270 */
[----:B------:R-:W-:Y:S02]  /*2cc0*/  PRMT R19, R0, 0x7610, R19 ;  /* 0x0000761000137816 */ /* 0x000fe40000000013 */
[----:B------:R-:W-:-:S02]  /*2cd0*/  P2R R22, PR, RZ, 0x8 ;  /* 0x00000008ff167803 */ /* 0x000fc40000000000 */
[----:B------:R-:W-:Y:S01]  /*2ce0*/  ISETP.NE.AND P3, PT, R59, RZ, PT ;  /* 0x000000ff3b00720c */ /* 0x000fe20003f65270 */
[----:B------:R1:W-:Y:S01]  /*2cf0*/  @P6 STG.E.U16 desc[UR4][R144.64], R19 ;  /* 0x0000001390006986 */ /* 0x0003e2000c101504 */
[C---:B------:R-:W-:Y:S02]  /*2d00*/  @P2 LEA R28, P0, R120.reuse, UR36, 0x1 ;  /* 0x00000024781c2c11 */ /* 0x040fe4000f8008ff */
[----:B------:R-:W-:Y:S02]  /*2d10*/  ISETP.NE.AND P5, PT, R55, RZ, PT ;  /* 0x000000ff3700720c */ /* 0x000fe40003fa5270 */
[----:B------:R-:W-:Y:S02]  /*2d20*/  @P2 LEA.HI.X R29, R120, UR14, R74, 0x1, P0 ;  /* 0x0000000e781d2c11 */ /* 0x000fe400080f0c4a */
[----:B------:R-:W-:Y:S02]  /*2d30*/  ISETP.NE.AND P2, PT, R58, RZ, PT ;  /* 0x000000ff3a00720c */ /* 0x000fe40003f45270 */
[----:B------:R-:W-:-:S03]  /*2d40*/  @P1 LEA R32, P0, R118, UR36, 0x1 ;  /* 0x0000002476201c11 */ /* 0x000fc6000f8008ff */
[----:B------:R-:W2:Y:S01]  /*2d50*/  @P3 LDC R37, c[0x0][0x21c] ;  /* 0x00008700ff253b82 */ /* 0x000ea20000000800 */
[----:B------:R-:W-:Y:S02]  /*2d60*/  @P1 LEA.HI.X R33, R118, UR14, R75, 0x1, P0 ;  /* 0x0000000e76211c11 */ /* 0x000fe400080f0c4b */
[----:B0-----:R-:W-:Y:S02]  /*2d70*/  P2R R6, PR, RZ, 0x10 ;  /* 0x00000010ff067803 */ /* 0x001fe40000000000 */
[----:B------:R-:W-:Y:S02]  /*2d80*/  ISETP.NE.AND P4, PT, R54, RZ, PT ;  /* 0x000000ff3600720c */ /* 0x000fe40003f85270 */
[----:B------:R-:W-:Y:S01]  /*2d90*/  ISETP.NE.AND P0, PT, R53, RZ, PT ;  /* 0x000000ff3500720c */ /* 0x000fe20003f05270 */
[----:B------:R-:W0:Y:S01]  /*2da0*/  @P2 LDC R23, c[0x0][0x21c] ;  /* 0x00008700ff172b82 */ /* 0x000e220000000800 */
[----:B-1----:R-:W-:Y:S02]  /*2db0*/  P2R R19, PR, RZ, 0x40 ;  /* 0x00000040ff137803 */ /* 0x002fe40000000000 */
[----:B------:R-:W-:Y:S01]  /*2dc0*/  ISETP.NE.AND P6, PT, R56, RZ, PT ;  /* 0x000000ff3800720c */ /* 0x000fe20003fc5270 */
[----:B--2---:R-:W-:-:S06]  /*2dd0*/  @P3 FMUL R0, R10, R37 ;  /* 0x000000250a003220 */ /* 0x004fcc0000400000 */
[----:B------:R-:W1:Y:S01]  /*2de0*/  @P4 LDC R10, c[0x0][0x21c] ;  /* 0x00008700ff0a4b82 */ /* 0x000e620000000800 */
[----:B------:R-:W-:-:S04]  /*2df0*/  @P3 F2FP.F16.F32.PACK_AB R0, RZ, R0 ;  /* 0x00000000ff00323e */ /* 0x000fc800000000ff */
[----:B------:R-:W-:Y:S01]  /*2e00*/  PRMT R36, R0, 0x7610, R36 ;  /* 0x0000761000247816 */ /* 0x000fe20000000024 */
[----:B0-----:R-:W-:Y:S02]  /*2e10*/  @P2 FMUL R0, R14, R23 ;  /* 0x000000170e002220 */ /* 0x001fe40000400000 */
[----:B------:R-:W0:Y:S02]  /*2e20*/  @P6 LDC R14, c[0x0][0x21c] ;  /* 0x00008700ff0e6b82 */ /* 0x000e240000000800 */
[----:B------:R2:W-:Y:S01]  /*2e30*/  @P3 STG.E.U16 desc[UR4][R142.64], R36 ;  /* 0x000000248e003986 */ /* 0x0005e2000c101504 */
[----:B------:R-:W-:Y:S02]  /*2e40*/  ISETP.NE.AND P3, PT, R22, RZ, PT ;  /* 0x000000ff1600720c */ /* 0x000fe40003f65270 */
[----:B------:R-:W-:-:S04]  /*2e50*/  @P2 F2FP.F16.F32.PACK_AB R0, RZ, R0 ;  /* 0x00000000ff00223e */ /* 0x000fc800000000ff */
[----:B------:R-:W-:-:S05]  /*2e60*/  PRMT R22, R0, 0x7610, R22 ;  /* 0x0000761000167816 */ /* 0x000fca0000000016 */
[----:B------:R-:W-:Y:S01]  /*2e70*/  @P2 STG.E.U16 desc[UR4][R140.64], R22 ;  /* 0x000000168c002986 */ /* 0x000fe2000c101504 */
[----:B------:R-:W-:Y:S01]  /*2e80*/  ISETP.NE.AND P2, PT, R21, RZ, PT ;  /* 0x000000ff1500720c */ /* 0x000fe20003f45270 */
[----:B------:R-:W3:Y:S01]  /*2e90*/  @P3 LDC R2, c[0x0][0x21c] ;  /* 0x00008700ff023b82 */ /* 0x000ee20000000800 */
[----:B-1----:R-:W-:-:S07]  /*2ea0*/  @P4 FMUL R15, R15, R10 ;  /* 0x0000000a0f0f4220 */ /* 0x002fce0000400000 */
[----:B------:R-:W1:Y:S01]  /*2eb0*/  @P0 LDC R21, c[0x0][0x21c] ;  /* 0x00008700ff150b82 */ /* 0x000e620000000800 */
[----:B0-----:R-:W-:-:S07]  /*2ec0*/  @P6 FMUL R14, R7, R14 ;  /* 0x0000000e070e6220 */ /* 0x001fce0000400000 */
[----:B------:R-:W0:Y:S01]  /*2ed0*/  @P2 LDC R23, c[0x0][0x21c] ;  /* 0x00008700ff172b82 */ /* 0x000e220000000800 */
[----:B---3--:R-:W-:-:S07]  /*2ee0*/  @P3 FMUL R0, R3, R2 ;  /* 0x0000000203003220 */ /* 0x008fce0000400000 */
[----:B------:R-:W3:Y:S01]  /*2ef0*/  @P1 LDC R7, c[0x0][0x21c] ;  /* 0x00008700ff071b82 */ /* 0x000ee20000000800 */
[----:B------:R-:W-:Y:S01]  /*2f00*/  @P3 F2FP.F16.F32.PACK_AB R0, RZ, R0 ;  /* 0x00000000ff00323e */ /* 0x000fe200000000ff */
[----:B-1----:R-:W-:-:S03]  /*2f10*/  @P0 FMUL R21, R4, R21 ;  /* 0x0000001504150220 */ /* 0x002fc60000400000 */
[----:B--2---:R-:W-:-:S03]  /*2f20*/  PRMT R36, R0, 0x7610, R36 ;  /* 0x0000761000247816 */ /* 0x004fc60000000024 */
[----:B------:R-:W1:Y:S02]  /*2f30*/  @P5 LDC R2, c[0x0][0x21c] ;  /* 0x00008700ff025b82 */ /* 0x000e640000000800 */
[----:B------:R-:W-:Y:S01]  /*2f40*/  @P3 STG.E.U16 desc[UR4][R138.64], R36 ;  /* 0x000000248a003986 */ /* 0x000fe2000c101504 */
[----:B------:R-:W-:Y:S01]  /*2f50*/  ISETP.NE.AND P3, PT, R20, RZ, PT ;  /* 0x000000ff1400720c */ /* 0x000fe20003f65270 */
[----:B0-----:R-:W-:Y:S01]  /*2f60*/  @P2 FMUL R23, R12, R23 ;  /* 0x000000170c172220 */ /* 0x001fe20000400000 */
[----:B---3--:R-:W-:-:S11]  /*2f70*/  @P1 FMUL R7, R16, R7 ;  /* 0x0000000710071220 */ /* 0x008fd60000400000 */
[----:B------:R-:W0:Y:S01]  /*2f80*/  @P3 LDC R3, c[0x0][0x21c] ;  /* 0x00008700ff033b82 */ /* 0x000e220000000800 */
[----:B-1----:R-:W-:Y:S01]  /*2f90*/  @P5 FMUL R0, R11, R2 ;  /* 0x000000020b005220 */ /* 0x002fe20000400000 */
[----:B------:R-:W-:-:S04]  /*2fa0*/  @P6 F2FP.F16.F32.PACK_AB R2, RZ, R14 ;  /* 0x0000000eff02623e */ /* 0x000fc800000000ff */
[----:B------:R-:W-:Y:S01]  /*2fb0*/  @P5 F2FP.F16.F32.PACK_AB R0, RZ, R0 ;  /* 0x00000000ff00523e */ /* 0x000fe200000000ff */
[----:B------:R1:W-:Y:S01]  /*2fc0*/  @P6 STG.E.U16 desc[UR4][R26.64], R2 ;  /* 0x000000021a006986 */ /* 0x0003e2000c101504 */
[----:B------:R-:W-:Y:S02]  /*2fd0*/  ISETP.NE.AND P6, PT, R19, RZ, PT ;  /* 0x000000ff1300720c */ /* 0x000fe40003fc5270 */
[----:B------:R-:W-:Y:S02]  /*2fe0*/  PRMT R10, R0, 0x7610, R10 ;  /* 0x00007610000a7816 */ /* 0x000fe4000000000a */
[----:B------:R-:W-:-:S03]  /*2ff0*/  @P4 F2FP.F16.F32.PACK_AB R0, RZ, R15 ;  /* 0x0000000fff00423e */ /* 0x000fc600000000ff */
[----:B------:R2:W-:Y:S01]  /*3000*/  @P5 STG.E.U16 desc[UR4][R136.64], R10 ;  /* 0x0000000a88005986 */ /* 0x0005e2000c101504 */
[----:B------:R-:W-:Y:S02]  /*3010*/  PRMT R4, R0, 0x7610, R4 ;  /* 0x0000761000047816 */ /* 0x000fe40000000004 */
[----:B------:R-:W-:Y:S01]  /*3020*/  @P0 F2FP.F16.F32.PACK_AB R0, RZ, R21 ;  /* 0x00000015ff00023e */ /* 0x000fe200000000ff */
[----:B0-----:R-:W-:Y:S01]  /*3030*/  @P3 FMUL R3, R8, R3 ;  /* 0x0000000308033220 */ /* 0x001fe20000400000 */
        /* <DEDUP_REMOVED lines=9> */
[----:B-1----:R-:W-:-:S05]  /*30d0*/  @P2 F2FP.F16.F32.PACK_AB R2, RZ, R23 ;  /* 0x00000017ff02223e */ /* 0x002fca00000000ff */
[----:B------:R2:W-:Y:S01]  /*30e0*/  @P2 STG.E.U16 desc[UR4][R28.64], R2 ;  /* 0x000000021c002986 */ /* 0x0005e2000c101504 */
[----:B------:R-:W-:-:S03]  /*30f0*/  ISETP.NE.AND P2, PT, R5, RZ, PT ;  /* 0x000000ff0500720c */ /* 0x000fc60003f45270 */
[----:B------:R2:W-:Y:S01]  /*3100*/  @P1 STG.E.U16 desc[UR4][R32.64], R0 ;  /* 0x0000000020001986 */ /* 0x0005e2000c101504 */
[----:B------:R-:W-:-:S13]  /*3110*/  ISETP.NE.AND P1, PT, R9, RZ, PT ;  /* 0x000000ff0900720c */ /* 0x000fda0003f25270 */
.L_x_294:
[----:B------:R-:W-:Y:S05]  /*3120*/  BSYNC B1 ;  /* 0x0000000000017941 */ /* 0x000fea0003800000 */
.L_x_290:
[----:B012---:R-:W-:Y:S01]  /*3130*/  IADD3 R0, P0, R87, UR10, RZ ;  /* 0x0000000a57007c10 */ /* 0x007fe2000ff1e0ff */
[----:B------:R-:W-:Y:S01]  /*3140*/  ULDC UR6, c[0x0][0x14] ;  /* 0x0000050000067ab9 */ /* 0x000fe20000000800 */
[----:B------:R-:W-:Y:S02]  /*3150*/  ULEA UR33, UP2, UR28, UR33, 0x1 ;  /* 0x000000211c217291 */ /* 0x000fe4000f84083f */
[----:B------:R-:W-:Y:S01]  /*3160*/  IADD3.X R3, R86, UR22, RZ, P0, !PT ;  /* 0x0000001656037c10 */ /* 0x000fe200087fe4ff */
[----:B------:R-:W-:Y:S01]  /*3170*/  UIADD3 UR31, UR6, UR31, URZ ;  /* 0x0000001f061f7290 */ /* 0x000fe2000fffe03f */
[----:B------:R-:W-:Y:S01]  /*3180*/  IADD3 R85, P0, R85, UR10, RZ ;  /* 0x0000000a55557c10 */ /* 0x000fe2000ff1e0ff */
[----:B------:R-:W-:Y:S02]  /*3190*/  ULEA UR34, UP1, UR24, UR34, 0x1 ;  /* 0x0000002218227291 */ /* 0x000fe4000f82083f */
[----:B------:R-:W-:Y:S01]  /*31a0*/  ULEA UR36, UP0, UR20, UR36, 0x1 ;  /* 0x0000002414247291 */ /* 0x000fe2000f80083f */
[----:B------:R-:W-:Y:S01]  /*31b0*/  IADD3.X R84, R84, UR22, RZ, P0, !PT ;  /* 0x0000001654547c10 */ /* 0x000fe200087fe4ff */
[----:B------:R-:W-:Y:S01]  /*31c0*/  UIADD3.X UR12, UR12, UR15, URZ, UP2, !UPT ;  /* 0x0000000f0c0c7290 */ /* 0x000fe200097fe43f */
[----:B------:R-:W-:Y:S01]  /*31d0*/  ISETP.NE.AND P0, PT, R17, RZ, PT ;  /* 0x000000ff1100720c */ /* 0x000fe20003f05270 */
[----:B------:R-:W-:-:S02]  /*31e0*/  UIADD3.X UR13, UR13, UR16, URZ, UP1, !UPT ;  /* 0x000000100d0d7290 */ /* 0x000fc40008ffe43f */
[----:B------:R-:W-:Y:S01]  /*31f0*/  UIADD3.X UR14, UR14, UR17, URZ, UP0, !UPT ;  /* 0x000000110e0e7290 */ /* 0x000fe200087fe43f */
[----:B------:R-:W-:Y:S02]  /*3200*/  SEL R87, R87, R0, !P0 ;  /* 0x0000000057577207 */ /* 0x000fe40004000000 */
[----:B------:R-:W0:Y:S01]  /*3210*/  LDC R0, c[0x0][0x274] ;  /* 0x00009d00ff007b82 */ /* 0x000e220000000800 */
[----:B------:R-:W-:Y:S02]  /*3220*/  SEL R86, R86, R3, !P0 ;  /* 0x0000000356567207 */ /* 0x000fe40004000000 */
[----:B------:R-:W-:Y:S02]  /*3230*/  SEL R85, R85, RZ, P0 ;  /* 0x000000ff55557207 */ /* 0x000fe40000000000 */
[----:B------:R-:W-:Y:S02]  /*3240*/  SEL R84, R84, RZ, P0 ;  /* 0x000000ff54547207 */ /* 0x000fe40000000000 */
[----:B0-----:R-:W-:-:S13]  /*3250*/  ISETP.LE.AND P0, PT, R0, UR31, PT ;  /* 0x0000001f00007c0c */ /* 0x001fda000bf03270 */
[----:B------:R-:W-:Y:S05]  /*3260*/  @P0 BRA `(.L_x_295) ;  /* 0x0000000000040947 */ /* 0x000fea0003800000 */
[----:B------:R-:W-:Y:S05]  /*3270*/  BRA `(.L_x_296) ;  /* 0xffffffd800f07947 */ /* 0x000fea000383ffff */
.L_x_295:
[----:B------:R-:W-:Y:S05]  /*3280*/  EXIT ;  /* 0x000000000000794d */ /* 0x000fea0003800000 */
.L_x_297:
        /* <DEDUP_REMOVED lines=15> */
.L_x_3492:


//--------------------- .text._ZN7cutlass9reference6device6kernel11GemmComplexINS_6half_tENS_6layout11ColumnMajorES4_S6_S4_S6_ffS4_NS_16NumericConverterIS4_fLNS_15FloatRoundStyleE2EEENS_12multiply_addIfffEELi4ELi16EEEvNS_4gemm9GemmCoordET5_NS_9TensorRefIT_T0_EENS_16ComplexTransformENSF_IT1_T2_EESJ_SE_NSF_IT3_T4_EENSF_IT7_SO_EET6_illll --------------------------
	.section	.text._ZN7cutlass9reference6device6kernel11GemmComplexINS_6half_tENS_6layout11ColumnMajorES4_S6_S4_S6_ffS4_NS_16NumericConverterIS4_fLNS_15FloatRoundStyleE2EEENS_12multiply_addIfffEELi4ELi16EEEvNS_4gemm9GemmCoordET5_NS_9TensorRefIT_T0_EENS_16ComplexTransformENSF_IT1_T2_EESJ_SE_NSF_IT3_T4_EENSF_IT7_SO_EET6_illll,"ax",@progbits
	.align	128
        .global         _ZN7cutlass9reference6device6kernel11GemmComplexINS_6half_tENS_6layout11ColumnMajorES4_S6_S4_S6_ffS4_NS_16NumericConverterIS4_fLNS_15FloatRoundStyleE2EEENS_12multiply_addIfffEELi4ELi16EEEvNS_4gemm9GemmCoordET5_NS_9TensorRefIT_T0_EENS_16ComplexTransformENSF_IT1_T2_EESJ_SE_NSF_IT3_T4_EENSF_IT7_SO_EET6_illll
        .type           _ZN7cutlass9reference6device6kernel11GemmComplexINS_6half_tENS_6layout11ColumnMajorES4_S6_S4_S6_ffS4_NS_16NumericConverterIS4_fLNS_15FloatRoundStyleE2EEENS_12multiply_addIfffEELi4ELi16EEEvNS_4gemm9GemmCoordET5_NS_9TensorRefIT_T0_EENS_16ComplexTransformENSF_IT1_T2_EESJ_SE_NSF_IT3_T4_EENSF_IT7_SO_EET6_illll,@function
        .size           _ZN7cutlass9reference6device6kernel11GemmComplexINS_6half_tENS_6layout11ColumnMajorES4_S6_S4_S6_ffS4_NS_16NumericConverterIS4_fLNS_15FloatRoundStyleE2EEENS_12multiply_addIfffEELi4ELi16EEEvNS_4gemm9GemmCoordET5_NS_9TensorRefIT_T0_EENS_16ComplexTransformENSF_IT1_T2_EESJ_SE_NSF_IT3_T4_EENSF_IT7_SO_EET6_illll,(.L_x_3493 - _ZN7cutlass9reference6device6kernel11GemmComplexINS_6half_tENS_6layout11ColumnMajorES4_S6_S4_S6_ffS4_NS_16NumericConverterIS4_fLNS_15FloatRoundStyleE2EEENS_12multiply_addIfffEELi4ELi16EEEvNS_4gemm9GemmCoordET5_NS_9TensorRefIT_T0_EENS_16ComplexTransformENSF_IT1_T2_EESJ_SE_NSF_IT3_T4_EENSF_IT7_SO_EET6_illll)
        .other          _ZN7cutlass9reference6device6kernel11GemmComplexINS_6half_tENS_6layout11ColumnMajorES4_S6_S4_S6_ffS4_NS_16NumericConverterIS4_fLNS_15FloatRoundStyleE2EEENS_12multiply_addIfffEELi4ELi16EEEvNS_4gemm9GemmCoordET5_NS_9TensorRefIT_T0_EENS_16ComplexTransformENSF_IT1_T2_EESJ_SE_NSF_IT3_T4_EENSF_IT7_SO_EET6_illll,@"STO_CUDA_ENTRY STV_DEFAULT"
_ZN7cutlass9reference6device6kernel11GemmComplexINS_6half_tENS_6layout11ColumnMajorES4_S6_S4_S6_ffS4_NS_16NumericConverterIS4_fLNS_15FloatRoundStyleE2EEENS_12multiply_addIfffEELi4ELi16EEEvNS_4gemm9GemmCoordET5_NS_9TensorRefIT_T0_EENS_16ComplexTransformENSF_IT1_T2_EESJ_SE_NSF_IT3_T4_EENSF_IT7_SO_EET6_illll:
.text._ZN7cutlass9reference6device6kernel11GemmComplexINS_6half_tENS_6layout11ColumnMajorES4_S6_S4_S6_ffS4_NS_16NumericConverterIS4_fLNS_15FloatRoundStyleE2EEENS_12multiply_addIfffEELi4ELi16EEEvNS_4gemm9GemmCoordET5_NS_9TensorRefIT_T0_EENS_16ComplexTransformENSF_IT1_T2_EESJ_SE_NSF_IT3_T4_EENSF_IT7_SO_EET6_illll:
        /* <DEDUP_REMOVED lines=13> */
[----:B------:R-:W-:-:S02]  /*00d0*/  UIMAD.WIDE.U32 UR4, UR19, UR12, URZ ;  /* 0x0000000c130472a5 */ /* 0x000fc4000f8e003f */
[----:B------:R-:W-:Y:S02]  /*00e0*/  UIMAD UR10, UR11, UR8, URZ ;  /* 0x000000080b0a72a4 */ /* 0x000fe4000f8e023f */
[----:B------:R-:W-:Y:S02]  /*00f0*/  UIMAD UR7, UR19, UR13, UR7 ;  /* 0x0000000d130772a4 */ /* 0x000fe4000f8e0207 */
[----:B------:R-:W-:Y:S01]  /*0100*/  UIMAD.WIDE.U32 UR20, UR19, UR8, URZ ;  /* 0x00000008131472a5 */ /* 0x000fe2000f8e003f */
[----:B------:R-:W-:Y:S01]  /*0110*/  ULDC.64 UR12, c[0x0][0x220] ;  /* 0x00008800000c7ab9 */ /* 0x000fe20000000a00 */
[----:B------:R-:W-:Y:S02]  /*0120*/  UIMAD UR10, UR19, UR9, UR10 ;  /* 0x00000009130a72a4 */ /* 0x000fe4000f8e020a */
[----:B------:R-:W-:Y:S02]  /*0130*/  ULEA UR14, UP1, UR22, UR12, 0x1 ;  /* 0x0000000c160e7291 */ /* 0x000fe4000f82083f */
[----:B------:R-:W-:Y:S01]  /*0140*/  ULEA UR16, UP0, UR4, UR16, 0x1 ;  /* 0x0000001004107291 */ /* 0x000fe2000f80083f */
[----:B------:R-:W-:Y:S11]  /*0150*/  @P0 EXIT ;  /* 0x000000000000094d */ /* 0x000ff60003800000 */
[----:B------:R-:W0:Y:S01]  /*0160*/  S2R R5, SR_TID.X ;  /* 0x0000000000057919 */ /* 0x000e220000002100 */
[----:B------:R-:W0:Y:S01]  /*0170*/  LDC R0, c[0x0][RZ] ;  /* 0x00000000ff007b82 */ /* 0x000e220000000800 */
[----:B------:R-:W-:Y:S01]  /*0180*/  UIADD3 UR6, UR23, UR6, URZ ;  /* 0x0000000617067290 */ /* 0x000fe2000fffe03f */
[----:B------:R-:W1:Y:S01]  /*0190*/  S2R R3, SR_TID.Y ;  /* 0x0000000000037919 */ /* 0x000e620000002200 */
[----:B------:R-:W-:Y:S02]  /*01a0*/  UIADD3 UR7, UR5, UR7, URZ ;  /* 0x0000000705077290 */ /* 0x000fe4000fffe03f */
[----:B------:R-:W-:-:S03]  /*01b0*/  ULEA.HI.X UR13, UR22, UR13, UR6, 0x1, UP1 ;  /* 0x0000000d160d7291 */ /* 0x000fc600088f0c06 */
[----:B------:R-:W0:Y:S01]  /*01c0*/  S2UR UR8, SR_CTAID.X ;  /* 0x00000000000879c3 */ /* 0x000e220000002500 */
[----:B------:R-:W-:Y:S02]  /*01d0*/  ULEA.HI.X UR15, UR4, UR17, UR7, 0x1, UP0 ;  /* 0x00000011040f7291 */ /* 0x000fe400080f0c07 */
[----:B------:R-:W-:Y:S01]  /*01e0*/  UIADD3 UR17, UR21, UR10, URZ ;  /* 0x0000000a15117290 */ /* 0x000fe2000fffe03f */
[----:B------:R-:W-:Y:S01]  /*01f0*/  ULDC.64 UR6, c[0x0][0x260] ;  /* 0x0000980000067ab9 */ /* 0x000fe20000000a00 */
[----:B------:R-:W-:Y:S01]  /*0200*/  ULDC.64 UR4, c[0x0][0x288] ;  /* 0x0000a20000047ab9 */ /* 0x000fe20000000a00 */
[----:B------:R-:W-:Y:S02]  /*0210*/  ULEA UR18, UP0, UR20, UR6, 0x1 ;  /* 0x0000000614127291 */ /* 0x000fe4000f80083f */
[----:B------:R-:W1:Y:S01]  /*0220*/  S2UR UR9, SR_CTAID.Y ;  /* 0x00000000000979c3 */ /* 0x000e620000002600 */
[----:B------:R-:W-:Y:S02]  /*0230*/  UIMAD UR6, UR11, UR4, URZ ;  /* 0x000000040b0672a4 */ /* 0x000fe4000f8e023f */
[----:B------:R-:W-:-:S02]  /*0240*/  UIMAD.WIDE.U32 UR10, UR19, UR4, URZ ;  /* 0x00000004130a72a5 */ /* 0x000fc4000f8e003f */
[----:B------:R-:W-:Y:S02]  /*0250*/  UIMAD UR6, UR19, UR5, UR6 ;  /* 0x00000005130672a4 */ /* 0x000fe4000f8e0206 */
[----:B------:R-:W-:Y:S01]  /*0260*/  ULEA.HI.X UR17, UR20, UR7, UR17, 0x1, UP0 ;  /* 0x0000000714117291 */ /* 0x000fe200080f0c11 */
[----:B------:R-:W1:Y:S01]  /*0270*/  LDC R80, c[0x0][0x4] ;  /* 0x00000100ff507b82 */ /* 0x000e620000000800 */
[----:B------:R-:W-:Y:S01]  /*0280*/  UIADD3 UR6, UR11, UR6, URZ ;  /* 0x000000060b067290 */ /* 0x000fe2000fffe03f */
[----:B------:R-:W-:Y:S01]  /*0290*/  ULDC.64 UR4, c[0x0][0x250] ;  /* 0x0000940000047ab9 */ /* 0x000fe20000000a00 */
[----:B------:R-:W-:Y:S01]  /*02a0*/  ULDC UR12, c[0x0][0x270] ;  /* 0x00009c00000c7ab9 */ /* 0x000fe20000000800 */
[----:B------:R-:W-:Y:S02]  /*02b0*/  UISETP.NE.U32.AND UP1, UPT, UR4, URZ, UPT ;  /* 0x0000003f0400728c */ /* 0x000fe4000bf25070 */
[----:B------:R-:W-:Y:S01]  /*02c0*/  ULEA UR11, UP0, UR10, UR4, 0x1 ;  /* 0x000000040a0b7291 */ /* 0x000fe2000f80083f */
[----:B0-----:R-:W-:Y:S01]  /*02d0*/  IMAD R0, R0, UR8, R5 ;  /* 0x0000000800007c24 */ /* 0x001fe2000f8e0205 */
[----:B------:R-:W-:-:S02]  /*02e0*/  USHF.L.U64.HI UR6, UR10, 0x1, UR6 ;  /* 0x000000010a067899 */ /* 0x000fc40008010206 */
[----:B------:R-:W-:Y:S02]  /*02f0*/  UISETP.NE.AND.EX UP1, UPT, UR5, URZ, UPT, UP1 ;  /* 0x0000003f0500728c */ /* 0x000fe4000bf25310 */
[----:B------:R-:W-:Y:S01]  /*0300*/  SHF.L.U32 R88, R0, 0x2, RZ ;  /* 0x0000000200587819 */ /* 0x000fe200000006ff */
[----:B------:R-:W-:Y:S02]  /*0310*/  UIADD3.X UR8, UR6, UR5, URZ, UP0, !UPT ;  /* 0x0000000506087290 */ /* 0x000fe400087fe43f */
[----:B------:R-:W-:Y:S01]  /*0320*/  USEL UR10, UR11, UR4, UP1 ;  /* 0x000000040b0a7287 */ /* 0x000fe20008800000 */
[----:B------:R-:W-:Y:S01]  /*0330*/  IADD3 R86, R88, 0x1, RZ ;  /* 0x0000000158567810 */ /* 0x000fe20007ffe0ff */
[----:B------:R-:W-:Y:S01]  /*0340*/  ULDC.64 UR6, c[0x0][0x268] ;  /* 0x00009a0000067ab9 */ /* 0x000fe20000000a00 */
[----:B------:R-:W-:Y:S01]  /*0350*/  SHF.R.S32.HI R89, RZ, 0x1f, R88 ;  /* 0x0000001fff597819 */ /* 0x000fe20000011458 */
[----:B------:R-:W-:Y:S01]  /*0360*/  USEL UR11, UR11, URZ, UP1 ;  /* 0x0000003f0b0b7287 */ /* 0x000fe20008800000 */
[----:B------:R-:W-:-:S02]  /*0370*/  SHF.R.S32.HI R87, RZ, 0x1f, R86 ;  /* 0x0000001fff577819 */ /* 0x000fc40000011456 */
[----:B------:R-:W-:Y:S01]  /*0380*/  IADD3 R84, R88, 0x2, RZ ;  /* 0x0000000258547810 */ /* 0x000fe20007ffe0ff */
[----:B-1----:R-:W-:Y:S01]  /*0390*/  IMAD R80, R80, UR9, R3 ;  /* 0x0000000950507c24 */ /* 0x002fe2000f8e0203 */
[----:B------:R-:W-:Y:S01]  /*03a0*/  USEL UR9, UR8, UR5, UP1 ;  /* 0x0000000508097287 */ /* 0x000fe20008800000 */
[----:B------:R-:W-:Y:S01]  /*03b0*/  IADD3 R82, R88, 0x3, RZ ;  /* 0x0000000358527810 */ /* 0x000fe20007ffe0ff */
[----:B------:R-:W-:Y:S01]  /*03c0*/  USEL UR8, UR8, URZ, UP1 ;  /* 0x0000003f08087287 */ /* 0x000fe20008800000 */
[----:B------:R-:W-:Y:S01]  /*03d0*/  SHF.R.S32.HI R85, RZ, 0x1f, R84 ;  /* 0x0000001fff557819 */ /* 0x000fe20000011454 */
[----:B------:R-:W-:Y:S01]  /*03e0*/  ULDC.64 UR4, c[0x0][0x258] ;  /* 0x0000960000047ab9 */ /* 0x000fe20000000a00 */
[----:B------:R-:W-:Y:S02]  /*03f0*/  SHF.L.U32 R80, R80, 0x4, RZ ;  /* 0x0000000450507819 */ /* 0x000fe400000006ff */
[----:B------:R-:W-:Y:S02]  /*0400*/  SHF.R.S32.HI R83, RZ, 0x1f, R82 ;  /* 0x0000001fff537819 */ /* 0x000fe40000011452 */
[----:B------:R-:W-:Y:S01]  /*0410*/  SHF.R.S32.HI R19, RZ, 0x1f, R80 ;  /* 0x0000001fff137819 */ /* 0x000fe20000011450 */
[C---:B------:R-:W-:Y:S01]  /*0420*/  VIADD R74, R80.reuse, 0x6 ;  /* 0x00000006504a7836 */ /* 0x040fe20000000000 */
[C---:B------:R-:W-:Y:S01]  /*0430*/  IADD3 R79, R80.reuse, 0x1, RZ ;  /* 0x00000001504f7810 */ /* 0x040fe20007ffe0ff */
[C---:B------:R-:W-:Y:S01]  /*0440*/  VIADD R65, R80.reuse, 0xf ;  /* 0x0000000f50417836 */ /* 0x040fe20000000000 */
[C---:B------:R-:W-:Y:S01]  /*0450*/  IADD3 R78, R80.reuse, 0x2, RZ ;  /* 0x00000002504e7810 */ /* 0x040fe20007ffe0ff */
[----:B------:R-:W-:Y:S01]  /*0460*/  IMAD R153, R19, UR4, RZ ;  /* 0x0000000413997c24 */ /* 0x000fe2000f8e02ff */
[C---:B------:R-:W-:Y:S01]  /*0470*/  IADD3 R77, R80.reuse, 0x3, RZ ;  /* 0x00000003504d7810 */ /* 0x040fe20007ffe0ff */
[C---:B------:R-:W-:Y:S01]  /*0480*/  IMAD.WIDE.U32 R186, R80.reuse, UR4, R88 ;  /* 0x0000000450ba7c25 */ /* 0x040fe2000f8e0058 */
[----:B------:R-:W-:-:S02]  /*0490*/  IADD3 R76, R80, 0x4, RZ ;  /* 0x00000004504c7810 */ /* 0x000fc40007ffe0ff */
[C---:B------:R-:W-:Y:S01]  /*04a0*/  IADD3 R75, R80.reuse, 0x5, RZ ;  /* 0x00000005504b7810 */ /* 0x040fe20007ffe0ff */
[C---:B------:R-:W-:Y:S01]  /*04b0*/  IMAD R153, R80.reuse, UR5, R153 ;  /* 0x0000000550997c24 */ /* 0x040fe2000f8e0299 */
[C---:B------:R-:W-:Y:S01]  /*04c0*/  IADD3 R72, R80.reuse, 0x8, RZ ;  /* 0x0000000850487810 */ /* 0x040fe20007ffe0ff */
[C---:B------:R-:W-:Y:S01]  /*04d0*/  IMAD.WIDE.U32 R182, R80.reuse, UR4, R86 ;  /* 0x0000000450b67c25 */ /* 0x040fe2000f8e0056 */
[C---:B------:R-:W-:Y:S01]  /*04e0*/  IADD3 R71, R80.reuse, 0x9, RZ ;  /* 0x0000000950477810 */ /* 0x040fe20007ffe0ff */
[----:B------:R-:W-:Y:S01]  /*04f0*/  ULDC.64 UR4, c[0x0][0x240] ;  /* 0x0000900000047ab9 */ /* 0x000fe20000000a00 */
[C---:B------:R-:W-:Y:S01]  /*0500*/  IADD3 R70, R80.reuse, 0xa, RZ ;  /* 0x0000000a50467810 */ /* 0x040fe20007ffe0ff */
[C---:B------:R-:W-:Y:S01]  /*0510*/  IMAD R151, R19.reuse, UR6, RZ ;  /* 0x0000000613977c24 */ /* 0x040fe2000f8e02ff */
        /* <DEDUP_REMOVED lines=9> */
[----:B------:R-:W-:Y:S02]  /*05b0*/  SHF.R.S32.HI R14, RZ, 0x1f, R79 ;  /* 0x0000001fff0e7819 */ /* 0x000fe4000001144f */
[----:B------:R-:W-:Y:S01]  /*05c0*/  SHF.R.S32.HI R15, RZ, 0x1f, R78 ;  /* 0x0000001fff0f7819 */ /* 0x000fe2000001144e */
[----:B------:R-:W-:Y:S01]  /*05d0*/  IMAD.WIDE.U32 R180, R80, UR6, R84 ;  /* 0x0000000650b47c25 */ /* 0x000fe2000f8e0054 */
[----:B------:R-:W-:Y:S02]  /*05e0*/  SHF.R.S32.HI R12, RZ, 0x1f, R77 ;  /* 0x0000001fff0c7819 */ /* 0x000fe4000001144d */
[----:B------:R-:W-:Y:S01]  /*05f0*/  SHF.R.S32.HI R13, RZ, 0x1f, R76 ;  /* 0x0000001fff0d7819 */ /* 0x000fe2000001144c */
[----:B------:R-:W-:Y:S01]  /*0600*/  IMAD R14, R14, UR4, RZ ;  /* 0x000000040e0e7c24 */ /* 0x000fe2000f8e02ff */
        /* <DEDUP_REMOVED lines=22> */
[----:B------:R-:W-:Y:S01]  /*0770*/  IADD3 R17, R187, R153, RZ ;  /* 0x00000099bb117210 */ /* 0x000fe20007ffe0ff */
[----:B------:R-:W-:Y:S01]  /*0780*/  IMAD R3, R161, UR4, RZ ;  /* 0x00000004a1037c24 */ /* 0x000fe2000f8e02ff */
[----:B------:R-:W-:Y:S01]  /*0790*/  IADD3 R153, R153, R183, RZ ;  /* 0x000000b799997210 */ /* 0x000fe20007ffe0ff */
[----:B------:R-:W-:Y:S01]  /*07a0*/  IMAD R0, R159, UR4, RZ ;  /* 0x000000049f007c24 */ /* 0x000fe2000f8e02ff */
[----:B------:R-:W-:Y:S01]  /*07b0*/  IADD3 R148, R189, R151, RZ ;  /* 0x00000097bd947210 */ /* 0x000fe20007ffe0ff */
[----:B------:R-:W-:Y:S01]  /*07c0*/  IMAD R8, R175, UR4, RZ ;  /* 0x00000004af087c24 */ /* 0x000fe2000f8e02ff */
[C---:B------:R-:W-:Y:S01]  /*07d0*/  IADD3 R149, R151.reuse, R185, RZ ;  /* 0x000000b997957210 */ /* 0x040fe20007ffe0ff */
[----:B------:R-:W-:Y:S01]  /*07e0*/  IMAD.WIDE.U32 R178, R80, UR6, R82 ;  /* 0x0000000650b27c25 */ /* 0x000fe2000f8e0052 */
[----:B------:R-:W-:Y:S01]  /*07f0*/  IADD3 R150, R151, R181, RZ ;  /* 0x000000b597967210 */ /* 0x000fe20007ffe0ff */
[----:B------:R-:W-:Y:S01]  /*0800*/  ULDC.64 UR6, c[0x0][0x208] ;  /* 0x0000820000067ab9 */ /* 0x000fe20000000a00 */
[----:B------:R-:W-:Y:S01]  /*0810*/  MOV R155, UR11 ;  /* 0x0000000b009b7c02 */ /* 0x000fe20008000f00 */
[----:B------:R-:W-:Y:S01]  /*0820*/  IMAD.WIDE.U32 R218, R79, UR4, RZ ;  /* 0x000000044fda7c25 */ /* 0x000fe2000f8e00ff */
[----:B------:R-:W-:-:S02]  /*0830*/  MOV R157, UR10 ;  /* 0x0000000a009d7c02 */ /* 0x000fc40008000f00 */
[----:B------:R-:W-:Y:S01]  /*0840*/  IADD3 R151, R151, R179, RZ ;  /* 0x000000b397977210 */ /* 0x000fe20007ffe0ff */
[----:B------:R-:W-:Y:S01]  /*0850*/  IMAD.WIDE.U32 R216, R78, UR4, RZ ;  /* 0x000000044ed87c25 */ /* 0x000fe2000f8e00ff */
[----:B------:R-:W-:Y:S02]  /*0860*/  MOV R154, UR8 ;  /* 0x00000008009a7c02 */ /* 0x000fe40008000f00 */
[----:B------:R-:W-:Y:S01]  /*0870*/  MOV R156, UR9 ;  /* 0x00000009009c7c02 */ /* 0x000fe20008000f00 */
[----:B------:R-:W-:Y:S01]  /*0880*/  IMAD.WIDE.U32 R214, R77, UR4, RZ ;  /* 0x000000044dd67c25 */ /* 0x000fe2000f8e00ff */
[----:B------:R-:W-:Y:S02]  /*0890*/  SHF.L.U64.HI R152, R186, 0x1, R17 ;  /* 0x00000001ba987819 */ /* 0x000fe40000010211 */
[----:B------:R-:W-:Y:S01]  /*08a0*/  SHF.L.U64.HI R153, R182, 0x1, R153 ;  /* 0x00000001b6997819 */ /* 0x000fe20000010299 */
[----:B------:R-:W-:-:S04]  /*08b0*/  IMAD.WIDE.U32 R212, R76, UR4, RZ ;  /* 0x000000044cd47c25 */ /* 0x000fc8000f8e00ff */
        /* <DEDUP_REMOVED lines=10> */
[----:B------:R-:W-:Y:S02]  /*0960*/  IMAD R133, R79, UR5, R14 ;  /* 0x000000054f857c24 */ /* 0x000fe4000f8e020e */
[----:B------:R-:W-:Y:S02]  /*0970*/  IMAD R15, R78, UR5, R15 ;  /* 0x000000054e0f7c24 */ /* 0x000fe4000f8e020f */
[----:B------:R-:W-:Y:S01]  /*0980*/  IMAD R135, R77, UR5, R12 ;  /* 0x000000054d877c24 */ /* 0x000fe2000f8e020c */
[----:B------:R-:W-:Y:S01]  /*0990*/  IADD3 R133, R219, R133, RZ ;  /* 0x00000085db857210 */ /* 0x000fe20007ffe0ff */
        /* <DEDUP_REMOVED lines=22> */
[----:B------:R-:W-:Y:S01]  /*0b00*/  IMAD.WIDE.U32 R220, R80, UR4, RZ ;  /* 0x0000000450dc7c25 */ /* 0x000fe2000f8e00ff */
[----:B------:R-:W-:-:S02]  /*0b10*/  IADD3 R146, R193, R3, RZ ;  /* 0x00000003c1927210 */ /* 0x000fc40007ffe0ff */
[----:B------:R-:W-:Y:S01]  /*0b20*/  IADD3 R147, R191, R147, RZ ;  /* 0x00000093bf937210 */ /* 0x000fe20007ffe0ff */
[----:B------:R-:W-:-:S04]  /*0b30*/  IMAD.WIDE.U32 R206, R73, UR4, RZ ;  /* 0x0000000449ce7c25 */ /* 0x000fc8000f8e00ff */
[----:B------:R-:W-:Y:S02]  /*0b40*/  IMAD R19, R80, UR5, R19 ;  /* 0x0000000550137c24 */ /* 0x000fe4000f8e0213 */
[----:B------:R-:W-:Y:S01]  /*0b50*/  IMAD R139, R73, UR5, R8 ;  /* 0x00000005498b7c24 */ /* 0x000fe2000f8e0208 */
[----:B------:R-:W-:Y:S01]  /*0b60*/  ULDC.64 UR4, c[0x0][0x210] ;  /* 0x0000840000047ab9 */ /* 0x000fe20000000a00 */
[----:B------:R-:W-:Y:S02]  /*0b70*/  IMAD.IADD R132, R221, 0x1, R19 ;  /* 0x00000001dd847824 */ /* 0x000fe400078e0213 */
[----:B------:R-:W-:-:S07]  /*0b80*/  IMAD.IADD R139, R207, 0x1, R139 ;  /* 0x00000001cf8b7824 */ /* 0x000fce00078e028b */
.L_x_484:
        /* <DEDUP_REMOVED lines=133> */
[----:B0-----:R-:W-:-:S05]  /*13e0*/  ULDC.64 UR8, c[0x0][0x228] ;  /* 0x00008a0000087ab9 */ /* 0x001fca0000000a00 */
.L_x_299:
        /* <DEDUP_REMOVED lines=8> */
[C---:B------:R-:W-:Y:S02]  /*1470*/  LEA R130, P0, R223.reuse, UR16, 0x1 ;  /* 0x00000010df827c11 */ /* 0x040fe4000f8008ff */
[----:B------:R-:W-:Y:S01]  /*1480*/  IADD3 R225, P5, R86, UR22, RZ ;  /* 0x0000001656e17c10 */ /* 0x000fe2000ffbe0ff */
[----:B------:R-:W-:Y:S01]  /*1490*/  UIADD3 UR10, UR23, UR10, URZ ;  /* 0x0000000a170a7290 */ /* 0x000fe2000fffe03f */
[----:B------:R-:W-:Y:S02]  /*14a0*/  LEA.HI.X R131, R223, UR15, R162, 0x1, P0 ;  /* 0x0000000fdf837c11 */ /* 0x000fe400080f0ca2 */
[----:B------:R-:W-:Y:S02]  /*14b0*/  ISETP.LT.AND P0, PT, R80, UR5, !P3 ;  /* 0x0000000550007c0c */ /* 0x000fe4000df01270 */
        /* <DEDUP_REMOVED lines=85> */
[C---:B------:R-:W-:Y:S01]  /*1a10*/  ISETP.LT.AND P1, PT, R79.reuse, UR5, !P3 ;  /* 0x000000054f007c0c */ /* 0x040fe2000df21270 */
[----:B------:R-:W-:Y:S02]  /*1a20*/  @P2 HADD2.F32 R81, -RZ, R124.H0_H0 ;  /* 0x2000007cff512230 */ /* 0x000fe40000004100 */
[----:B------:R-:W-:Y:S05]  /*1a30*/  @P2 HADD2.F32 R90, -RZ, R93.H0_H0 ;  /* 0x2000005dff5a2230 */ /* 0x000fea0000004100 */
[----:B------:R-:W-:Y:S01]  /*1a40*/  @P2 FFMA R33, R90, R81, R33 ;  /* 0x000000515a212223 */ /* 0x000fe20000000021 */
[C---:B------:R-:W-:Y:S02]  /*1a50*/  ISETP.LT.AND P2, PT, R79.reuse, UR5, !P4 ;  /* 0x000000054f007c0c */ /* 0x040fe4000e741270 */
        /* <DEDUP_REMOVED lines=286> */
[----:B------:R-:W2:Y:S01]  /*2c40*/  @P0 LDG.E.U16 R104, desc[UR6][R104.64] ;  /* 0x0000000668680981 */ /* 0x000ea2000c1e1500 */
[----:B------:R-:W-:Y:S01]  /*2c50*/  @P2 FFMA R45, R90, R81, R45 ;  /* 0x000000515a2d2223 */ /* 0x000fe2000000002d */
[C---:B------:R-:W-:Y:S02]  /*2c60*/  ISETP.LT.AND P2, PT, R67.reuse, UR5, !P4 ;  /* 0x0000000543007c0c */ /* 0x040fe4000e741270 */
        /* <DEDUP_REMOVED lines=69> */
[----:B------:R-:W-:Y:S03]  /*30c0*/  @P5 HADD2.F32 R95, -RZ, R102.H0_H0 ;  /* 0x20000066ff5f5230 */ /* 0x000fe60000004100 */
[----:B------:R-:W-:Y:S01]  /*30d0*/  @P4 FFMA R32, R93, R94, R32 ;  /* 0x0000005e5d204223 */ /* 0x000fe20000000020 */
[----:B0-----:R-:W-:Y:S02]  /*30e0*/  @P6 HADD2.F32 R98, -RZ, R106.H0_H0 ;  /* 0x2000006aff626230 */ /* 0x001fe40000004100 */
[----:B------:R-:W-:Y:S01]  /*30f0*/  @P5 FFMA R48, R95, R96, R48 ;  /* 0x000000605f305223 */ /* 0x000fe20000000030 */
[----:B------:R-:W-:Y:S05]  /*3100*/  @P6 HADD2.F32 R97, -RZ, R103.H0_H0 ;  /* 0x20000067ff616230 */ /* 0x000fea0000004100 */
[----:B------:R-:W-:Y:S01]  /*3110*/  @P6 FFMA R64, R97, R98, R64 ;  /* 0x0000006261406223 */ /* 0x000fe20000000040 */
[----:B------:R-:W-:Y:S09]  /*3120*/  @!P0 BRA `(.L_x_299) ;  /* 0xffffffe000b08947 */ /* 0x000ff2000383ffff */
.L_x_298:
[----:B------:R-:W-:Y:S01]  /*3130*/  ISETP.GE.AND P0, PT, R88, UR4, PT ;  /* 0x0000000458007c0c */ /* 0x000fe2000bf06270 */
[----:B------:R-:W-:Y:S01]  /*3140*/  BSSY B1, `(.L_x_300) ;  /* 0x0000a4b000017945 */ /* 0x000fe20003800000 */
[----:B------:R-:W-:Y:S02]  /*3150*/  LOP3.LUT R160, R160, 0xfffff7ff, RZ, 0xc0, !PT ;  /* 0xfffff7ffa0a07812 */ /* 0x000fe400078ec0ff */
[----:B------:R-:W-:Y:S02]  /*3160*/  ISETP.LT.AND P1, PT, R72, UR5, !P0 ;  /* 0x0000000548007c0c */ /* 0x000fe4000c721270 */
[----:B------:R-:W-:Y:S02]  /*3170*/  ISETP.LT.AND P2, PT, R76, UR5, !P0 ;  /* 0x000000054c007c0c */ /* 0x000fe4000c741270 */
[----:B------:R-:W-:Y:S02]  /*3180*/  ISETP.LT.AND P3, PT, R71, UR5, !P0 ;  /* 0x0000000547007c0c */ /* 0x000fe4000c761270 */
[----:B------:R-:W-:-:S02]  /*3190*/  LOP3.LUT R158, R158, 0xbfffffff, RZ, 0xc0, !PT ;  /* 0xbfffffff9e9e7812 */ /* 0x000fc400078ec0ff */
[----:B------:R-:W-:Y:S02]  /*31a0*/  ISETP.LT.AND P4, PT, R80, UR5, !P0 ;  /* 0x0000000550007c0c */ /* 0x000fe4000c781270 */
[----:B------:R-:W-:Y:S02]  /*31b0*/  SHF.R.S32.HI R104, RZ, 0x1f, R79 ;  /* 0x0000001fff687819 */ /* 0x000fe4000001144f */
[----:B------:R-:W-:Y:S02]  /*31c0*/  P2R R81, PR, RZ, 0x10 ;  /* 0x00000010ff517803 */ /* 0x000fe40000000000 */
        /* <DEDUP_REMOVED lines=10> */
[----:B------:R-:W-:Y:S02]  /*3270*/  @P3 LOP3.LUT R160, R160, 0x2000, RZ, 0xfc, !PT ;  /* 0x00002000a0a03812 */ /* 0x000fe400078efcff */
[----:B------:R-:W-:Y:S02]  /*3280*/  ISETP.LT.AND P3, PT, R75, UR5, !P0 ;  /* 0x000000054b007c0c */ /* 0x000fe4000c761270 */
[----:B------:R-:W-:Y:S02]  /*3290*/  LOP3.LUT R160, R160, 0xffff7fff, RZ, 0xc0, !PT ;  /* 0xffff7fffa0a07812 */ /* 0x000fe400078ec0ff */
[----:B------:R-:W-:Y:S02]  /*32a0*/  LOP3.LUT R158, R158, 0xfbffffff, RZ, 0xc0, !PT ;  /* 0xfbffffff9e9e7812 */ /* 0x000fe400078ec0ff */
[----:B------:R-:W-:-:S02]  /*32b0*/  SHF.R.S32.HI R105, RZ, 0x1f, R76 ;  /* 0x0000001fff697819 */ /* 0x000fc4000001144c */
        /* <DEDUP_REMOVED lines=114> */
[C---:B------:R-:W-:Y:S02]  /*39e0*/  ISETP.LT.AND P1, PT, R65.reuse, UR5, !P0 ;  /* 0x0000000541007c0c */ /* 0x040fe4000c721270 */
[----:B------:R-:W-:Y:S02]  /*39f0*/  LOP3.LUT R158, R158, 0xfffffeff, RZ, 0xc0, !PT ;  /* 0xfffffeff9e9e7812 */ /* 0x000fe400078ec0ff */
[----:B------:R-:W-:Y:S02]  /*3a00*/  ISETP.GE.AND P0, PT, R82, UR4, PT ;  /* 0x0000000452007c0c */ /* 0x000fe4000bf06270 */
[----:B------:R-:W-:Y:S02]  /*3a10*/  @P4 LOP3.LUT R158, R158, 0x100, RZ, 0xfc, !PT ;  /* 0x000001009e9e4812 */ /* 0x000fe400078efcff */
[----:B------:R-:W-:-:S02]  /*3a20*/  ISETP.LT.AND P4, PT, R65, UR5, !P0 ;  /* 0x0000000541007c0c */ /* 0x000fc4000c781270 */
        /* <DEDUP_REMOVED lines=42> */
[----:B------:R-:W-:-:S11]  /*3cd0*/  ISETP.LT.AND P0, PT, R73, UR5, !P0 ;  /* 0x0000000549007c0c */ /* 0x000fd6000c701270 */
        /* <DEDUP_REMOVED lines=10> */
[----:B------:R-:W-:Y:S02]  /*3d80*/  ULDC.64 UR10, c[0x0][0x258] ;  /* 0x00009600000a7ab9 */ /* 0x000fe40000000a00 */
[----:B------:R-:W-:Y:S02]  /*3d90*/  IMAD R91, R115, UR10, RZ ;  /* 0x0000000a735b7c24 */ /* 0x000fe4000f8e02ff */
[----:B------:R-:W-:-:S04]  /*3da0*/  IMAD.WIDE.U32 R92, R78, UR10, R86 ;  /* 0x0000000a4e5c7c25 */ /* 0x000fc8000f8e0056 */
[----:B------:R-:W-:Y:S01]  /*3db0*/  IMAD R91, R78, UR11, R91 ;  /* 0x0000000b4e5b7c24 */ /* 0x000fe2000f8e025b */
[----:B------:R-:W-:Y:S01]  /*3dc0*/  LEA R126, P0, R92, R157, 0x1 ;  /* 0x0000009d5c7e7211 */ /* 0x000fe200078008ff */
[----:B------:R-:W-:Y:S02]  /*3dd0*/  IMAD R90, R109, UR10, RZ ;  /* 0x0000000a6d5a7c24 */ /* 0x000fe4000f8e02ff */
[----:B------:R-:W-:Y:S01]  /*3de0*/  IMAD.WIDE.U32 R124, R65, UR10, R86 ;  /* 0x0000000a417c7c25 */ /* 0x000fe2000f8e0056 */
[----:B------:R-:W-:-:S04]  /*3df0*/  IADD3 R91, R91, R93, RZ ;  /* 0x0000005d5b5b7210 */ /* 0x000fc80007ffe0ff */
[----:B------:R-:W-:Y:S01]  /*3e00*/  LEA.HI.X R127, R92, R156, R91, 0x1, P0 ;  /* 0x0000009c5c7f7211 */ /* 0x000fe200000f0c5b */
[----:B------:R-:W-:-:S04]  /*3e10*/  IMAD.WIDE.U32 R92, R77, UR10, R86 ;  /* 0x0000000a4d5c7c25 */ /* 0x000fc8000f8e0056 */
[----:B------:R-:W-:Y:S01]  /*3e20*/  IMAD R91, R77, UR11, R90 ;  /* 0x0000000b4d5b7c24 */ /* 0x000fe2000f8e025a */
[----:B------:R-:W-:Y:S01]  /*3e30*/  LEA R122, P0, R92, R157, 0x1 ;  /* 0x0000009d5c7a7211 */ /* 0x000fe200078008ff */
[----:B------:R-:W-:-:S03]  /*3e40*/  IMAD R90, R81, UR10, RZ ;  /* 0x0000000a515a7c24 */ /* 0x000fc6000f8e02ff */
[----:B------:R-:W-:-:S04]  /*3e50*/  IADD3 R91, R91, R93, RZ ;  /* 0x0000005d5b5b7210 */ /* 0x000fc80007ffe0ff */
[----:B------:R-:W-:Y:S01]  /*3e60*/  LEA.HI.X R123, R92, R156, R91, 0x1, P0 ;  /* 0x0000009c5c7b7211 */ /* 0x000fe200000f0c5b */
[----:B------:R-:W-:Y:S02]  /*3e70*/  IMAD R91, R105, UR10, RZ ;  /* 0x0000000a695b7c24 */ /* 0x000fe4000f8e02ff */
[----:B------:R-:W-:-:S04]  /*3e80*/  IMAD.WIDE.U32 R92, R76, UR10, R86 ;  /* 0x0000000a4c5c7c25 */ /* 0x000fc8000f8e0056 */
[----:B------:R-:W-:Y:S01]  /*3e90*/  IMAD R91, R76, UR11, R91 ;  /* 0x0000000b4c5b7c24 */ /* 0x000fe2000f8e025b */
[----:B------:R-:W-:-:S04]  /*3ea0*/  LEA R120, P0, R92, R157, 0x1 ;  /* 0x0000009d5c787211 */ /* 0x000fc800078008ff */
[----:B------:R-:W-:-:S04]  /*3eb0*/  IADD3 R91, R91, R93, RZ ;  /* 0x0000005d5b5b7210 */ /* 0x000fc80007ffe0ff */
[----:B------:R-:W-:Y:S01]  /*3ec0*/  LEA.HI.X R121, R92, R156, R91, 0x1, P0 ;  /* 0x0000009c5c797211 */ /* 0x000fe200000f0c5b */
[----:B------:R-:W-:-:S04]  /*3ed0*/  IMAD.WIDE.U32 R92, R75, UR10, R86 ;  /* 0x0000000a4b5c7c25 */ /* 0x000fc8000f8e0056 */
[----:B------:R-:W-:Y:S01]  /*3ee0*/  IMAD R91, R75, UR11, R90 ;  /* 0x0000000b4b5b7c24 */ /* 0x000fe2000f8e025a */
[----:B------:R-:W-:Y:S01]  /*3ef0*/  LEA R118, P0, R92, R157, 0x1 ;  /* 0x0000009d5c767211 */ /* 0x000fe200078008ff */
[----:B------:R-:W-:Y:S02]  /*3f00*/  IMAD R90, R175, UR10, RZ ;  /* 0x0000000aaf5a7c24 */ /* 0x000fe4000f8e02ff */
[----:B------:R-:W-:-:S05]  /*3f10*/  IMAD.IADD R91, R91, 0x1, R93 ;  /* 0x000000015b5b7824 */ /* 0x000fca00078e025d */
        /* <DEDUP_REMOVED lines=16> */
[----:B------:R-:W-:-:S03]  /*4020*/  LEA R110, P0, R92, R157, 0x1 ;  /* 0x0000009d5c6e7211 */ /* 0x000fc600078008ff */
[----:B------:R-:W-:-:S05]  /*4030*/  IMAD.IADD R91, R91, 0x1, R93 ;  /* 0x000000015b5b7824 */ /* 0x000fca00078e025d */
        /* <DEDUP_REMOVED lines=37> */
[----:B------:R-:W-:Y:S01]  /*4290*/  IMAD R91, R65, UR11, R90 ;  /* 0x0000000b415b7c24 */ /* 0x000fe2000f8e025a */
[----:B------:R-:W-:Y:S01]  /*42a0*/  LEA R92, P0, R124, R157, 0x1 ;  /* 0x0000009d7c5c7211 */ /* 0x000fe200078008ff */
[----:B------:R-:W0:Y:S02]  /*42b0*/  @P4 LDC R90, c[0x0][0x24c] ;  /* 0x00009300ff5a4b82 */ /* 0x000e240000000800 */
[----:B------:R-:W-:-:S05]  /*42c0*/  IMAD.IADD R91, R91, 0x1, R125 ;  /* 0x000000015b5b7824 */ /* 0x000fca00078e027d */
[----:B------:R-:W-:Y:S02]  /*42d0*/  LEA.HI.X R93, R124, R156, R91, 0x1, P0 ;  /* 0x0000009c7c5d7211 */ /* 0x000fe400000f0c5b */
[----:B------:R-:W-:Y:S01]  /*42e0*/  @P4 LEA R222, P0, R186, R157, 0x1 ;  /* 0x0000009dbade4211 */ /* 0x000fe200078008ff */
[----:B------:R-:W1:Y:S03]  /*42f0*/  @P4 LDC R91, c[0x0][0x21c] ;  /* 0x00008700ff5b4b82 */ /* 0x000e660000000800 */
[----:B------:R-:W-:Y:S02]  /*4300*/  @P4 IADD3.X R223, R156, R152, RZ, P0, !PT ;  /* 0x000000989cdf4210 */ /* 0x000fe400007fe4ff */
[----:B------:R-:W-:-:S03]  /*4310*/  @P4 LEA R130, P0, R188, UR18, 0x1 ;  /* 0x00000012bc824c11 */ /* 0x000fc6000f8008ff */
[----:B------:R-:W2:Y:S01]  /*4320*/  @P4 LDG.E.U16 R125, desc[UR6][R222.64] ;  /* 0x00000006de7d4981 */ /* 0x000ea2000c1e1500 */
[----:B------:R-:W-:Y:S02]  /*4330*/  @P4 LEA.HI.X R131, R188, UR17, R148, 0x1, P0 ;  /* 0x00000011bc834c11 */ /* 0x000fe400080f0c94 */
[----:B------:R-:W-:-:S04]  /*4340*/  LEA R128, P0, R182, R157, 0x1 ;  /* 0x0000009db6807211 */ /* 0x000fc800078008ff */
[----:B------:R-:W-:Y:S01]  /*4350*/  IADD3.X R129, R156, R153, RZ, P0, !PT ;  /* 0x000000999c817210 */ /* 0x000fe200007fe4ff */
[----:B--2---:R-:W-:-:S05]  /*4360*/  @P4 HADD2.F32 R125, -RZ, R125.H0_H0 ;  /* 0x2000007dff7d4230 */ /* 0x004fca0000004100 */
[----:B0-----:R-:W-:Y:S02]  /*4370*/  @P4 FMUL R125, R125, R90 ;  /* 0x0000005a7d7d4220 */ /* 0x001fe40000400000 */
[----:B------:R-:W0:Y:S02]  /*4380*/  @P3 LDC R90, c[0x0][0x24c] ;  /* 0x00009300ff5a3b82 */ /* 0x000e240000000800 */
[----:B-1----:R-:W-:-:S05]  /*4390*/  @P4 FFMA R0, R0, R91, R125 ;  /* 0x0000005b00004223 */ /* 0x002fca000000007d */
[----:B------:R-:W-:-:S04]  /*43a0*/  @P4 F2FP.F16.F32.PACK_AB R0, RZ, R0 ;  /* 0x00000000ff00423e */ /* 0x000fc800000000ff */
[----:B------:R-:W-:Y:S02]  /*43b0*/  PRMT R108, R0, 0x7610, R108 ;  /* 0x00007610006c7816 */ /* 0x000fe4000000006c */
[----:B------:R-:W1:Y:S03]  /*43c0*/  @P3 LDC R0, c[0x0][0x21c] ;  /* 0x00008700ff003b82 */ /* 0x000e660000000800 */
[----:B------:R-:W-:Y:S04]  /*43d0*/  @P4 STG.E.U16 desc[UR6][R130.64], R108 ;  /* 0x0000006c82004986 */ /* 0x000fe8000c101506 */
[----:B------:R-:W2:Y:S01]  /*43e0*/  @P3 LDG.E.U16 R91, desc[UR6][R128.64] ;  /* 0x00000006805b3981 */ /* 0x000ea2000c1e1500 */
        /* <DEDUP_REMOVED lines=14> */
[----:B0-----:R-:W-:-:S04]  /*44d0*/  @P2 FMUL R90, R90, R17 ;  /* 0x000000115a5a2220 */ /* 0x001fc80000400000 */
[----:B-1----:R-:W-:Y:S02]  /*44e0*/  @P2 FFMA R0, R33, R0, R90 ;  /* 0x0000000021002223 */ /* 0x002fe4000000005a */
[----:B--2---:R-:W0:Y:S03]  /*44f0*/  @P6 LDC.64 R90, c[0x0][0x268] ;  /* 0x00009a00ff5a6b82 */ /* 0x004e260000000a00 */
[----:B------:R-:W-:-:S04]  /*4500*/  @P2 F2FP.F16.F32.PACK_AB R0, RZ, R0 ;  /* 0x00000000ff00223e */ /* 0x000fc800000000ff */
[----:B------:R-:W-:Y:S01]  /*4510*/  PRMT R17, R0, 0x7610, R17 ;  /* 0x0000761000117816 */ /* 0x000fe20000000011 */
[----:B0-----:R-:W-:-:S04]  /*4520*/  @P6 IMAD R0, R115, R90, RZ ;  /* 0x0000005a73006224 */ /* 0x001fc800078e02ff */
[C---:B------:R-:W-:Y:S02]  /*4530*/  @P6 IMAD R0, R78.reuse, R91, R0 ;  /* 0x0000005b4e006224 */ /* 0x040fe400078e0200 */
[----:B------:R-:W-:Y:S01]  /*4540*/  @P6 IMAD.WIDE.U32 R90, R78, R90, R86 ;  /* 0x0000005a4e5a6225 */ /* 0x000fe200078e0056 */
[----:B------:R0:W-:Y:S04]  /*4550*/  @P2 STG.E.U16 desc[UR6][R222.64], R17 ;  /* 0x00000011de002986 */ /* 0x0001e8000c101506 */
[----:B------:R-:W-:Y:S02]  /*4560*/  @P6 IADD3 R0, R0, R91, RZ ;  /* 0x0000005b00006210 */ /* 0x000fe40007ffe0ff */
[----:B------:R-:W-:-:S04]  /*4570*/  @P6 LEA R124, P0, R90, UR18, 0x1 ;  /* 0x000000125a7c6c11 */ /* 0x000fc8000f8008ff */
[----:B------:R-:W-:Y:S02]  /*4580*/  @P6 LEA.HI.X R125, R90, UR17, R0, 0x1, P0 ;  /* 0x000000115a7d6c11 */ /* 0x000fe400080f0c00 */
[----:B------:R-:W2:Y:S01]  /*4590*/  @P1 LDG.E.U16 R90, desc[UR6][R128.64+0x4] ;  /* 0x00000406805a1981 */ /* 0x000ea2000c1e1500 */
[----:B------:R-:W1:Y:S08]  /*45a0*/  @P1 LDC R0, c[0x0][0x21c] ;  /* 0x00008700ff001b82 */ /* 0x000e700000000800 */
[----:B0-----:R-:W0:Y:S01]  /*45b0*/  @P1 LDC R17, c[0x0][0x24c] ;  /* 0x00009300ff111b82 */ /* 0x001e220000000800 */
[----:B------:R-:W-:-:S04]  /*45c0*/  @P1 LEA R130, P0, R178, UR18, 0x1 ;  /* 0x00000012b2821c11 */ /* 0x000fc8000f8008ff */
[----:B------:R-:W-:Y:S02]  /*45d0*/  @P1 LEA.HI.X R131, R178, UR17, R151, 0x1, P0 ;  /* 0x00000011b2831c11 */ /* 0x000fe400080f0c97 */
[----:B------:R-:W-:Y:S01]  /*45e0*/  LOP3.LUT P4, RZ, R158, 0x4000000, RZ, 0xc0, !PT ;  /* 0x040000009eff7812 */ /* 0x000fe2000788c0ff */
        /* <DEDUP_REMOVED lines=8> */
[----:B0-----:R-:W-:Y:S01]  /*4670*/  MOV R130, R88 ;  /* 0x0000005800827202 */ /* 0x001fe20000000f00 */
[----:B------:R-:W-:Y:S01]  /*4680*/  IMAD R0, R104, UR8, RZ ;  /* 0x0000000868007c24 */ /* 0x000fe2000f8e02ff */
[----:B------:R-:W-:-:S03]  /*4690*/  MOV R131, R89 ;  /* 0x0000005900837202 */ /* 0x000fc60000000f00 */
[C---:B------:R-:W-:Y:S02]  /*46a0*/  IMAD R0, R79.reuse, UR9, R0 ;  /* 0x000000094f007c24 */ /* 0x040fe4000f8e0200 */
[----:B------:R-:W-:Y:S01]  /*46b0*/  IMAD.WIDE.U32 R90, R79, UR8, R130 ;  /* 0x000000084f5a7c25 */ /* 0x000fe2000f8e0082 */
[----:B------:R-:W-:-:S03]  /*46c0*/  ULDC.64 UR8, c[0x0][0x268] ;  /* 0x00009a0000087ab9 */ /* 0x000fc60000000a00 */
[----:B------:R-:W-:Y:S01]  /*46d0*/  IMAD.WIDE.U32 R130, R79, UR8, R130 ;  /* 0x000000084f827c25 */ /* 0x000fe2000f8e0082 */
[----:B------:R-:W-:Y:S02]  /*46e0*/  IADD3 R17, R91, R0, RZ ;  /* 0x000000005b117210 */ /* 0x000fe40007ffe0ff */
[----:B------:R-:W-:Y:S01]  /*46f0*/  LEA R128, P0, R90, R157, 0x1 ;  /* 0x0000009d5a807211 */ /* 0x000fe200078008ff */
[----:B------:R-:W-:Y:S01]  /*4700*/  IMAD R0, R104, UR8, RZ ;  /* 0x0000000868007c24 */ /* 0x000fe2000f8e02ff */
[----:B------:R-:W-:Y:S02]  /*4710*/  ULDC UR8, c[0x0][0x24c] ;  /* 0x0000930000087ab9 */ /* 0x000fe40000000800 */
[----:B------:R-:W-:Y:S01]  /*4720*/  LEA.HI.X R129, R90, R156, R17, 0x1, P0 ;  /* 0x0000009c5a817211 */ /* 0x000fe200000f0c11 */
[----:B------:R-:W-:Y:S01]  /*4730*/  IMAD R0, R79, UR9, R0 ;  /* 0x000000094f007c24 */ /* 0x000fe2000f8e0200 */
[----:B------:R-:W-:-:S03]  /*4740*/  LEA R90, P0, R130, UR18, 0x1 ;  /* 0x00000012825a7c11 */ /* 0x000fc6000f8008ff */
[----:B------:R-:W2:Y:S01]  /*4750*/  LDG.E.U16 R17, desc[UR6][R128.64] ;  /* 0x0000000680117981 */ /* 0x000ea2000c1e1500 */
        /* <DEDUP_REMOVED lines=8> */
.L_x_303:
[----:B------:R-:W-:Y:S05]  /*47e0*/  BSYNC B0 ;  /* 0x0000000000007941 */ /* 0x000fea0003800000 */
.L_x_302:
[----:B------:R-:W-:Y:S01]  /*47f0*/  LOP3.LUT P0, RZ, R158, 0x8000000, RZ, 0xc0, !PT ;  /* 0x080000009eff7812 */ /* 0x000fe2000780c0ff */
[----:B------:R-:W-:-:S12]  /*4800*/  BSSY B0, `(.L_x_304) ;  /* 0x000001a000007945 */ /* 0x000fd80003800000 */
[----:B------:R-:W-:Y:S05]  /*4810*/  @!P0 BRA `(.L_x_305) ;  /* 0x0000000000608947 */ /* 0x000fea0003800000 */
[----:B------:R-:W-:Y:S01]  /*4820*/  ULDC.64 UR8, c[0x0][0x258] ;  /* 0x0000960000087ab9 */ /* 0x000fe20000000a00 */
[----:B0-----:R-:W-:Y:S01]  /*4830*/  MOV R130, R86 ;  /* 0x0000005600827202 */ /* 0x001fe20000000f00 */
[----:B-1----:R-:W-:Y:S01]  /*4840*/  IMAD R0, R104, UR8, RZ ;  /* 0x0000000868007c24 */ /* 0x002fe2000f8e02ff */
[----:B------:R-:W-:-:S03]  /*4850*/  MOV R131, R87 ;  /* 0x0000005700837202 */ /* 0x000fc60000000f00 */
[C---:B------:R-:W-:Y:S02]  /*4860*/  IMAD R0, R79.reuse, UR9, R0 ;  /* 0x000000094f007c24 */ /* 0x040fe4000f8e0200 */
[----:B------:R-:W-:Y:S01]  /*4870*/  IMAD.WIDE.U32 R90, R79, UR8, R130 ;  /* 0x000000084f5a7c25 */ /* 0x000fe2000f8e0082 */
[----:B------:R-:W-:-:S03]  /*4880*/  ULDC.64 UR8, c[0x0][0x268] ;  /* 0x00009a0000087ab9 */ /* 0x000fc60000000a00 */
[C---:B------:R-:W-:Y:S01]  /*4890*/  IMAD.WIDE.U32 R130, R79.reuse, UR8, R130 ;  /* 0x000000084f827c25 */ /* 0x040fe2000f8e0082 */
        /* <DEDUP_REMOVED lines=16> */
.L_x_305:
[----:B------:R-:W-:Y:S05]  /*49a0*/  BSYNC B0 ;  /* 0x0000000000007941 */ /* 0x000fea0003800000 */
.L_x_304:
[----:B------:R-:W-:Y:S01]  /*49b0*/  LOP3.LUT P0, RZ, R158, 0x10000000, RZ, 0xc0, !PT ;  /* 0x100000009eff7812 */ /* 0x000fe2000780c0ff */
[----:B------:R-:W-:-:S12]  /*49c0*/  BSSY B0, `(.L_x_306) ;  /* 0x000001c000007945 */ /* 0x000fd80003800000 */
[----:B------:R-:W-:Y:S05]  /*49d0*/  @!P0 BRA `(.L_x_307) ;  /* 0x0000000000688947 */ /* 0x000fea0003800000 */
[----:B------:R-:W-:Y:S01]  /*49e0*/  ULDC.64 UR8, c[0x0][0x258] ;  /* 0x0000960000087ab9 */ /* 0x000fe20000000a00 */
[----:B-12---:R-:W-:Y:S01]  /*49f0*/  MOV R90, R86 ;  /* 0x00000056005a7202 */ /* 0x006fe20000000f00 */
[----:B0-----:R-:W-:Y:S01]  /*4a00*/  IMAD R0, R104, UR8, RZ ;  /* 0x0000000868007c24 */ /* 0x001fe2000f8e02ff */
[----:B------:R-:W-:Y:S02]  /*4a10*/  MOV R91, R87 ;  /* 0x00000057005b7202 */ /* 0x000fe40000000f00 */
[----:B------:R-:W-:Y:S01]  /*4a20*/  MOV R130, R84 ;  /* 0x0000005400827202 */ /* 0x000fe20000000f00 */
[C---:B------:R-:W-:Y:S01]  /*4a30*/  IMAD R17, R79.reuse, UR9, R0 ;  /* 0x000000094f117c24 */ /* 0x040fe2000f8e0200 */
[----:B------:R-:W-:Y:S01]  /*4a40*/  MOV R131, R85 ;  /* 0x0000005500837202 */ /* 0x000fe20000000f00 */
[----:B------:R-:W-:Y:S01]  /*4a50*/  IMAD.WIDE.U32 R90, R79, UR8, R90 ;  /* 0x000000084f5a7c25 */ /* 0x000fe2000f8e005a */
[----:B------:R-:W-:-:S03]  /*4a60*/  ULDC.64 UR8, c[0x0][0x268] ;  /* 0x00009a0000087ab9 */ /* 0x000fc60000000a00 */
[----:B------:R-:W-:Y:S01]  /*4a70*/  IMAD R0, R104, UR8, RZ ;  /* 0x0000000868007c24 */ /* 0x000fe2000f8e02ff */
[----:B------:R-:W-:Y:S01]  /*4a80*/  IADD3 R17, R17, R91, RZ ;  /* 0x0000005b11117210 */ /* 0x000fe20007ffe0ff */
[C---:B------:R-:W-:Y:S01]  /*4a90*/  IMAD.WIDE.U32 R130, R79.reuse, UR8, R130 ;  /* 0x000000084f827c25 */ /* 0x040fe2000f8e0082 */
[C---:B------:R-:W-:Y:S01]  /*4aa0*/  LEA R128, P0, R90.reuse, R157, 0x1 ;  /* 0x0000009d5a807211 */ /* 0x040fe200078008ff */
[----:B------:R-:W-:Y:S02]  /*4ab0*/  ULDC UR8, c[0x0][0x24c] ;  /* 0x0000930000087ab9 */ /* 0x000fe40000000800 */
[----:B------:R-:W-:Y:S01]  /*4ac0*/  IMAD R0, R79, UR9, R0 ;  /* 0x000000094f007c24 */ /* 0x000fe2000f8e0200 */
[----:B------:R-:W-:Y:S02]  /*4ad0*/  LEA.HI.X R129, R90, R156, R17, 0x1, P0 ;  /* 0x0000009c5a817211 */ /* 0x000fe400000f0c11 */
[----:B------:R-:W-:Y:S02]  /*4ae0*/  LEA R90, P0, R130, UR18, 0x1 ;  /* 0x00000012825a7c11 */ /* 0x000fe4000f8008ff */
[----:B------:R-:W-:Y:S01]  /*4af0*/  IADD3 R0, R0, R131, RZ ;  /* 0x0000008300007210 */ /* 0x000fe20007ffe0ff */
[----:B------:R-:W2:Y:S03]  /*4b00*/  LDG.E.U16 R17, desc[UR6][R128.64+0x2] ;  /* 0x0000020680117981 */ /* 0x000ea6000c1e1500 */
[----:B------:R-:W-:Y:S01]  /*4b10*/  LEA.HI.X R91, R130, UR17, R0, 0x1, P0 ;  /* 0x00000011825b7c11 */ /* 0x000fe200080f0c00 */
[----:B--2---:R-:W-:-:S05]  /*4b20*/  HADD2.F32 R17, -RZ, R17.H0_H0 ;  /* 0x20000011ff117230 */ /* 0x004fca0000004100 */
[----:B------:R-:W-:Y:S01]  /*4b30*/  FMUL R17, R17, UR8 ;  /* 0x0000000811117c20 */ /* 0x000fe20008400000 */
[----:B------:R-:W-:-:S03]  /*4b40*/  ULDC UR8, c[0x0][0x21c] ;  /* 0x0000870000087ab9 */ /* 0x000fc60000000800 */
[----:B------:R-:W-:-:S05]  /*4b50*/  FFMA R0, R34, UR8, R17 ;  /* 0x0000000822007c23 */ /* 0x000fca0008000011 */
[----:B------:R-:W-:-:S05]  /*4b60*/  F2FP.F16.F32.PACK_AB R0, RZ, R0 ;  /* 0x00000000ff00723e */ /* 0x000fca00000000ff */
[----:B------:R3:W-:Y:S02]  /*4b70*/  STG.E.U16 desc[UR6][R90.64], R0 ;  /* 0x000000005a007986 */ /* 0x0007e4000c101506 */
.L_x_307:
[----:B------:R-:W-:Y:S05]  /*4b80*/  BSYNC B0 ;  /* 0x0000000000007941 */ /* 0x000fea0003800000 */
.L_x_306:
[----:B------:R-:W-:Y:S01]  /*4b90*/  LOP3.LUT P0, RZ, R158, 0x20000000, RZ, 0xc0, !PT ;  /* 0x200000009eff7812 */ /* 0x000fe2000780c0ff */
[----:B------:R-:W-:-:S12]  /*4ba0*/  BSSY B0, `(.L_x_308) ;  /* 0x000001c000007945 */ /* 0x000fd80003800000 */
[----:B------:R-:W-:Y:S05]  /*4bb0*/  @!P0 BRA `(.L_x_309) ;  /* 0x0000000000688947 */ /* 0x000fea0003800000 */
[----:B------:R-:W-:Y:S01]  /*4bc0*/  ULDC.64 UR8, c[0x0][0x258] ;  /* 0x0000960000087ab9 */ /* 0x000fe20000000a00 */
[----:B-123--:R-:W-:Y:S01]  /*4bd0*/  MOV R90, R86 ;  /* 0x00000056005a7202 */ /* 0x00efe20000000f00 */
        /* <DEDUP_REMOVED lines=24> */
.L_x_309:
[----:B------:R-:W-:Y:S05]  /*4d60*/  BSYNC B0 ;  /* 0x0000000000007941 */ /* 0x000fea0003800000 */
.L_x_308:
[----:B------:R-:W-:Y:S01]  /*4d70*/  LOP3.LUT P0, RZ, R158, 0x40000000, RZ, 0xc0, !PT ;  /* 0x400000009eff7812 */ /* 0x000fe2000780c0ff */
[----:B------:R-:W-:-:S12]  /*4d80*/  BSSY B0, `(.L_x_310) ;  /* 0x000001a000007945 */ /* 0x000fd80003800000 */
[----:B------:R-:W-:Y:S05]  /*4d90*/  @!P0 BRA `(.L_x_311) ;  /* 0x0000000000608947 */ /* 0x000fea0003800000 */
[----:B------:R-:W-:Y:S01]  /*4da0*/  ULDC.64 UR8, c[0x0][0x258] ;  /* 0x0000960000087ab9 */ /* 0x000fe20000000a00 */
[----:B0-----:R-:W-:Y:S01]  /*4db0*/  MOV R130, R88 ;  /* 0x0000005800827202 */ /* 0x001fe20000000f00 */
[----:B------:R-:W-:Y:S01]  /*4dc0*/  IMAD R17, R115, UR8, RZ ;  /* 0x0000000873117c24 */ /* 0x000fe2000f8e02ff */
[----:B------:R-:W-:-:S03]  /*4dd0*/  MOV R131, R89 ;  /* 0x0000005900837202 */ /* 0x000fc60000000f00 */
[C---:B-1234-:R-:W-:Y:S02]  /*4de0*/  IMAD R0, R78.reuse, UR9, R17 ;  /* 0x000000094e007c24 */ /* 0x05efe4000f8e0211 */
[----:B------:R-:W-:Y:S01]  /*4df0*/  IMAD.WIDE.U32 R90, R78, UR8, R130 ;  /* 0x000000084e5a7c25 */ /* 0x000fe2000f8e0082 */
[----:B------:R-:W-:-:S03]  /*4e00*/  ULDC.64 UR8, c[0x0][0x268] ;  /* 0x00009a0000087ab9 */ /* 0x000fc60000000a00 */
[----:B------:R-:W-:Y:S01]  /*4e10*/  IMAD.WIDE.U32 R130, R78, UR8, R130 ;  /* 0x000000084e827c25 */ /* 0x000fe2000f8e0082 */
[----:B------:R-:W-:Y:S02]  /*4e20*/  IADD3 R17, R91, R0, RZ ;  /* 0x000000005b117210 */ /* 0x000fe40007ffe0ff */
[----:B------:R-:W-:-:S04]  /*4e30*/  LEA R128, P0, R90, R157, 0x1 ;  /* 0x0000009d5a807211 */ /* 0x000fc800078008ff */
[----:B------:R-:W-:Y:S01]  /*4e40*/  LEA.HI.X R129, R90, R156, R17, 0x1, P0 ;  /* 0x0000009c5a817211 */ /* 0x000fe200000f0c11 */
[----:B------:R-:W-:Y:S01]  /*4e50*/  IMAD R17, R115, UR8, RZ ;  /* 0x0000000873117c24 */ /* 0x000fe2000f8e02ff */
[----:B------:R-:W-:Y:S01]  /*4e60*/  LEA R90, P0, R130, UR18, 0x1 ;  /* 0x00000012825a7c11 */ /* 0x000fe2000f8008ff */
[----:B------:R-:W-:Y:S02]  /*4e70*/  ULDC UR8, c[0x0][0x24c] ;  /* 0x0000930000087ab9 */ /* 0x000fe40000000800 */
[----:B------:R-:W-:-:S05]  /*4e80*/  IMAD R0, R78, UR9, R17 ;  /* 0x000000094e007c24 */ /* 0x000fca000f8e0211 */
        /* <DEDUP_REMOVED lines=9> */
.L_x_311:
[----:B------:R-:W-:Y:S05]  /*4f20*/  BSYNC B0 ;  /* 0x0000000000007941 */ /* 0x000fea0003800000 */
.L_x_310:
[----:B------:R-:W5:Y:S01]  /*4f30*/  @P6 LDG.E.U16 R3, desc[UR6][R126.64] ;  /* 0x000000067e036981 */ /* 0x000f62000c1e1500 */
[----:B------:R-:W5:Y:S01]  /*4f40*/  @P6 LDC R2, c[0x0][0x24c] ;  /* 0x00009300ff026b82 */ /* 0x000f620000000800 */
[C---:B------:R-:W-:Y:S02]  /*4f50*/  LOP3.LUT P3, RZ, R158.reuse, 0x2, RZ, 0xc0, !PT ;  /* 0x000000029eff7812 */ /* 0x040fe4000786c0ff */
[----:B------:R-:W-:-:S05]  /*4f60*/  LOP3.LUT P1, RZ, R158, 0x80000000, RZ, 0xc0, !PT ;  /* 0x800000009eff7812 */ /* 0x000fca000782c0ff */
[----:B01234-:R-:W0:Y:S01]  /*4f70*/  @P6 LDC R0, c[0x0][0x21c] ;  /* 0x00008700ff006b82 */ /* 0x01fe220000000800 */
[----:B------:R-:W-:Y:S01]  /*4f80*/  @P5 MOV R18, R84 ;  /* 0x0000005400125202 */ /* 0x000fe20000000f00 */
[----:B-----5:R-:W-:-:S05]  /*4f90*/  @P6 HADD2.F32 R3, -RZ, R3.H0_H0 ;  /* 0x20000003ff036230 */ /* 0x020fca0000004100 */
[----:B------:R-:W-:-:S04]  /*4fa0*/  @P6 FMUL R2, R3, R2 ;  /* 0x0000000203026220 */ /* 0x000fc80000400000 */
[----:B0-----:R-:W-:Y:S02]  /*4fb0*/  @P6 FFMA R0, R19, R0, R2 ;  /* 0x0000000013006223 */ /* 0x001fe40000000002 */
[----:B------:R-:W0:Y:S01]  /*4fc0*/  @P5 LDC.64 R2, c[0x0][0x268] ;  /* 0x00009a00ff025b82 */ /* 0x000e220000000a00 */
[----:B------:R-:W-:Y:S01]  /*4fd0*/  @P5 MOV R19, R85 ;  /* 0x0000005500135202 */ /* 0x000fe20000000f00 */
        /* <DEDUP_REMOVED lines=11> */
[----:B-1----:R-:W-:Y:S01]  /*5090*/  @P3 IMAD.WIDE.U32 R124, R77, R2, R86 ;  /* 0x000000024d7c3225 */ /* 0x002fe200078e0056 */
[----:B------:R-:W0:Y:S04]  /*50a0*/  @P5 LDC R0, c[0x0][0x21c] ;  /* 0x00008700ff005b82 */ /* 0x000e280000000800 */
[----:B------:R-:W-:Y:S02]  /*50b0*/  @P3 IADD3 R3, R3, R125, RZ ;  /* 0x0000007d03033210 */ /* 0x000fe40007ffe0ff */
[C---:B------:R-:W-:Y:S02]  /*50c0*/  @P3 LEA R18, P0, R124.reuse, UR18, 0x1 ;  /* 0x000000127c123c11 */ /* 0x040fe4000f8008ff */
[----:B------:R-:W1:Y:S02]  /*50d0*/  @P5 LDC R2, c[0x0][0x24c] ;  /* 0x00009300ff025b82 */ /* 0x000e640000000800 */
[----:B------:R-:W-:-:S02]  /*50e0*/  @P3 LEA.HI.X R19, R124, UR17, R3, 0x1, P0 ;  /* 0x000000117c133c11 */ /* 0x000fc400080f0c03 */
[----:B------:R-:W2:Y:S01]  /*50f0*/  @P5 LDG.E.U16 R3, desc[UR6][R126.64+0x2] ;  /* 0x000002067e035981 */ /* 0x000ea2000c1e1500 */
        /* <DEDUP_REMOVED lines=24> */
.L_x_313:
[----:B------:R-:W-:Y:S05]  /*5280*/  BSYNC B0 ;  /* 0x0000000000007941 */ /* 0x000fea0003800000 */
.L_x_312:
[----:B------:R-:W-:Y:S01]  /*5290*/  LOP3.LUT P0, RZ, R160, 0x1, RZ, 0xc0, !PT ;  /* 0x00000001a0ff7812 */ /* 0x000fe2000780c0ff */
[----:B------:R-:W-:-:S12]  /*52a0*/  BSSY B0, `(.L_x_314) ;  /* 0x0000019000007945 */ /* 0x000fd80003800000 */
[----:B------:R-:W-:Y:S05]  /*52b0*/  @!P0 BRA `(.L_x_315) ;  /* 0x00000000005c8947 */ /* 0x000fea0003800000 */
[----:B------:R-:W-:Y:S01]  /*52c0*/  MOV R34, R88 ;  /* 0x0000005800227202 */ /* 0x000fe20000000f00 */
[----:B01----:R-:W-:Y:S01]  /*52d0*/  IMAD R0, R109, UR10, RZ ;  /* 0x0000000a6d007c24 */ /* 0x003fe2000f8e02ff */
[----:B------:R-:W-:Y:S01]  /*52e0*/  MOV R35, R89 ;  /* 0x0000005900237202 */ /* 0x000fe20000000f00 */
[----:B------:R-:W-:Y:S02]  /*52f0*/  ULDC.64 UR8, c[0x0][0x268] ;  /* 0x00009a0000087ab9 */ /* 0x000fe40000000a00 */
[C---:B------:R-:W-:Y:S02]  /*5300*/  IMAD R0, R77.reuse, UR11, R0 ;  /* 0x0000000b4d007c24 */ /* 0x040fe4000f8e0200 */
[----:B------:R-:W-:-:S05]  /*5310*/  IMAD.WIDE.U32 R2, R77, UR10, R34 ;  /* 0x0000000a4d027c25 */ /* 0x000fca000f8e0022 */
[----:B------:R-:W-:Y:S01]  /*5320*/  IADD3 R3, R3, R0, RZ ;  /* 0x0000000003037210 */ /* 0x000fe20007ffe0ff */
[----:B------:R-:W-:Y:S01]  /*5330*/  IMAD R0, R109, UR8, RZ ;  /* 0x000000086d007c24 */ /* 0x000fe2000f8e02ff */
[----:B------:R-:W-:-:S03]  /*5340*/  LEA R50, P0, R2, R157, 0x1 ;  /* 0x0000009d02327211 */ /* 0x000fc600078008ff */
[C---:B------:R-:W-:Y:S01]  /*5350*/  IMAD R0, R77.reuse, UR9, R0 ;  /* 0x000000094d007c24 */ /* 0x040fe2000f8e0200 */
[----:B------:R-:W-:Y:S01]  /*5360*/  LEA.HI.X R51, R2, R156, R3, 0x1, P0 ;  /* 0x0000009c02337211 */ /* 0x000fe200000f0c03 */
        /* <DEDUP_REMOVED lines=12> */
.L_x_315:
[----:B------:R-:W-:Y:S05]  /*5430*/  BSYNC B0 ;  /* 0x0000000000007941 */ /* 0x000fea0003800000 */
.L_x_314:
[----:B------:R-:W3:Y:S01]  /*5440*/  @P3 LDG.E.U16 R17, desc[UR6][R122.64] ;  /* 0x000000067a113981 */ /* 0x000ee2000c1e1500 */
[----:B012---:R-:W0:Y:S01]  /*5450*/  @P3 LDC R0, c[0x0][0x24c] ;  /* 0x00009300ff003b82 */ /* 0x007e220000000800 */
[C---:B------:R-:W-:Y:S02]  /*5460*/  LOP3.LUT P2, RZ, R158.reuse, 0x1, RZ, 0xc0, !PT ;  /* 0x000000019eff7812 */ /* 0x040fe4000784c0ff */
[----:B------:R-:W-:Y:S02]  /*5470*/  LOP3.LUT P4, RZ, R158, 0x4, RZ, 0xc0, !PT ;  /* 0x000000049eff7812 */ /* 0x000fe4000788c0ff */
[----:B------:R-:W-:-:S03]  /*5480*/  LOP3.LUT P1, RZ, R160, 0x2, RZ, 0xc0, !PT ;  /* 0x00000002a0ff7812 */ /* 0x000fc6000782c0ff */
[----:B------:R-:W1:Y:S06]  /*5490*/  @P3 LDC R3, c[0x0][0x21c] ;  /* 0x00008700ff033b82 */ /* 0x000e6c0000000800 */
[----:B------:R-:W-:Y:S02]  /*54a0*/  @P2 MOV R50, R84 ;  /* 0x0000005400322202 */ /* 0x000fe40000000f00 */
[----:B------:R-:W-:Y:S01]  /*54b0*/  @P2 MOV R51, R85 ;  /* 0x0000005500332202 */ /* 0x000fe20000000f00 */
[----:B---3--:R-:W-:-:S05]  /*54c0*/  @P3 HADD2.F32 R17, -RZ, R17.H0_H0 ;  /* 0x20000011ff113230 */ /* 0x008fca0000004100 */
[----:B0-----:R-:W-:-:S04]  /*54d0*/  @P3 FMUL R17, R17, R0 ;  /* 0x0000000011113220 */ /* 0x001fc80000400000 */
[----:B-1----:R-:W-:Y:S02]  /*54e0*/  @P3 FFMA R0, R20, R3, R17 ;  /* 0x0000000314003223 */ /* 0x002fe40000000011 */
[----:B------:R-:W0:Y:S03]  /*54f0*/  @P2 LDC.64 R2, c[0x0][0x268] ;  /* 0x00009a00ff022b82 */ /* 0x000e260000000a00 */
[----:B------:R-:W-:-:S05]  /*5500*/  @P3 F2FP.F16.F32.PACK_AB R0, RZ, R0 ;  /* 0x00000000ff00323e */ /* 0x000fca00000000ff */
[----:B------:R1:W-:Y:S04]  /*5510*/  @P3 STG.E.U16 desc[UR6][R18.64], R0 ;  /* 0x0000000012003986 */ /* 0x0003e8000c101506 */
[----:B------:R-:W2:Y:S01]  /*5520*/  @P2 LDG.E.U16 R17, desc[UR6][R122.64+0x2] ;  /* 0x000002067a112981 */ /* 0x000ea2000c1e1500 */
[-C--:B0-----:R-:W-:Y:S02]  /*5530*/  @P2 IMAD R4, R109, R2.reuse, RZ ;  /* 0x000000026d042224 */ /* 0x081fe400078e02ff */
[----:B------:R-:W-:-:S04]  /*5540*/  @P2 IMAD.WIDE.U32 R50, R77, R2, R50 ;  /* 0x000000024d322225 */ /* 0x000fc800078e0032 */
[----:B------:R-:W-:Y:S01]  /*5550*/  @P2 IMAD R3, R77, R3, R4 ;  /* 0x000000034d032224 */ /* 0x000fe200078e0204 */
[----:B------:R-:W-:-:S04]  /*5560*/  @P2 LEA R34, P0, R50, UR18, 0x1 ;  /* 0x0000001232222c11 */ /* 0x000fc8000f8008ff */
[----:B------:R-:W-:Y:S01]  /*5570*/  @P2 IADD3 R3, R3, R51, RZ ;  /* 0x0000003303032210 */ /* 0x000fe20007ffe0ff */
[----:B-1----:R-:W0:Y:S03]  /*5580*/  @P2 LDC R0, c[0x0][0x24c] ;  /* 0x00009300ff002b82 */ /* 0x002e260000000800 */
[----:B------:R-:W-:-:S05]  /*5590*/  @P2 LEA.HI.X R35, R50, UR17, R3, 0x1, P0 ;  /* 0x0000001132232c11 */ /* 0x000fca00080f0c03 */
[----:B------:R-:W1:Y:S02]  /*55a0*/  @P4 LDC.64 R2, c[0x0][0x268] ;  /* 0x00009a00ff024b82 */ /* 0x000e640000000a00 */
[-C--:B-1----:R-:W-:Y:S02]  /*55b0*/  @P4 IMAD R4, R105, R2.reuse, RZ ;  /* 0x0000000269044224 */ /* 0x082fe400078e02ff */
[----:B------:R-:W-:-:S04]  /*55c0*/  @P4 IMAD.WIDE.U32 R50, R76, R2, R86 ;  /* 0x000000024c324225 */ /* 0x000fc800078e0056 */
[----:B------:R-:W-:Y:S01]  /*55d0*/  @P4 IMAD R3, R76, R3, R4 ;  /* 0x000000034c034224 */ /* 0x000fe200078e0204 */
[----:B------:R-:W-:-:S04]  /*55e0*/  @P4 LEA R18, P0, R50, UR18, 0x1 ;  /* 0x0000001232124c11 */ /* 0x000fc8000f8008ff */
[----:B------:R-:W-:-:S04]  /*55f0*/  @P4 IADD3 R3, R3, R51, RZ ;  /* 0x0000003303034210 */ /* 0x000fc80007ffe0ff */
        /* <DEDUP_REMOVED lines=26> */
.L_x_317:
[----:B------:R-:W-:Y:S05]  /*57a0*/  BSYNC B0 ;  /* 0x0000000000007941 */ /* 0x000fea0003800000 */
.L_x_316:
[----:B------:R-:W-:Y:S01]  /*57b0*/  LOP3.LUT P0, RZ, R160, 0x4, RZ, 0xc0, !PT ;  /* 0x00000004a0ff7812 */ /* 0x000fe2000780c0ff */
[----:B------:R-:W-:-:S12]  /*57c0*/  BSSY B0, `(.L_x_318) ;  /* 0x0000019000007945 */ /* 0x000fd80003800000 */
[----:B------:R-:W-:Y:S05]  /*57d0*/  @!P0 BRA `(.L_x_319) ;  /* 0x00000000005c8947 */ /* 0x000fea0003800000 */
[----:B------:R-:W-:Y:S01]  /*57e0*/  IMAD R3, R105, UR10, RZ ;  /* 0x0000000a69037c24 */ /* 0x000fe2000f8e02ff */
[----:B------:R-:W-:Y:S01]  /*57f0*/  MOV R50, R88 ;  /* 0x0000005800327202 */ /* 0x000fe20000000f00 */
[----:B------:R-:W-:Y:S01]  /*5800*/  ULDC.64 UR8, c[0x0][0x268] ;  /* 0x00009a0000087ab9 */ /* 0x000fe20000000a00 */
[----:B------:R-:W-:Y:S01]  /*5810*/  MOV R51, R89 ;  /* 0x0000005900337202 */ /* 0x000fe20000000f00 */
[C---:B01----:R-:W-:Y:S02]  /*5820*/  IMAD R0, R76.reuse, UR11, R3 ;  /* 0x0000000b4c007c24 */ /* 0x043fe4000f8e0203 */
[----:B------:R-:W-:-:S04]  /*5830*/  IMAD.WIDE.U32 R2, R76, UR10, R50 ;  /* 0x0000000a4c027c25 */ /* 0x000fc8000f8e0032 */
        /* <DEDUP_REMOVED lines=17> */
.L_x_319:
[----:B------:R-:W-:Y:S05]  /*5950*/  BSYNC B0 ;  /* 0x0000000000007941 */ /* 0x000fea0003800000 */
.L_x_318:
        /* <DEDUP_REMOVED lines=54> */
.L_x_321:
[----:B------:R-:W-:Y:S05]  /*5cc0*/  BSYNC B0 ;  /* 0x0000000000007941 */ /* 0x000fea0003800000 */
.L_x_320:
        /* <DEDUP_REMOVED lines=26> */
.L_x_323:
[----:B------:R-:W-:Y:S05]  /*5e70*/  BSYNC B0 ;  /* 0x0000000000007941 */ /* 0x000fea0003800000 */
.L_x_322:
        /* <DEDUP_REMOVED lines=54> */
.L_x_325:
[----:B------:R-:W-:Y:S05]  /*61e0*/  BSYNC B0 ;  /* 0x0000000000007941 */ /* 0x000fea0003800000 */
.L_x_324:
        /* <DEDUP_REMOVED lines=26> */
.L_x_327:
[----:B------:R-:W-:Y:S05]  /*6390*/  BSYNC B0 ;  /* 0x0000000000007941 */ /* 0x000fea0003800000 */
.L_x_326:
        /* <DEDUP_REMOVED lines=54> */
.L_x_329:
[----:B------:R-:W-:Y:S05]  /*6700*/  BSYNC B0 ;  /* 0x0000000000007941 */ /* 0x000fea0003800000 */
.L_x_328:
        /* <DEDUP_REMOVED lines=26> */
.L_x_331:
[----:B------:R-:W-:Y:S05]  /*68b0*/  BSYNC B0 ;  /* 0x0000000000007941 */ /* 0x000fea0003800000 */
.L_x_330:
        /* <DEDUP_REMOVED lines=54> */
.L_x_333:
[----:B------:R-:W-:Y:S05]  /*6c20*/  BSYNC B0 ;  /* 0x0000000000007941 */ /* 0x000fea0003800000 */
.L_x_332:
        /* <DEDUP_REMOVED lines=26> */
.L_x_335:
[----:B------:R-:W-:Y:S05]  /*6dd0*/  BSYNC B0 ;  /* 0x0000000000007941 */ /* 0x000fea0003800000 */
.L_x_334:
        /* <DEDUP_REMOVED lines=54> */
.L_x_337:
[----:B------:R-:W-:Y:S05]  /*7140*/  BSYNC B0 ;  /* 0x0000000000007941 */ /* 0x000fea0003800000 */
.L_x_336:
        /* <DEDUP_REMOVED lines=26> */
.L_x_339:
[----:B------:R-:W-:Y:S05]  /*72f0*/  BSYNC B0 ;  /* 0x0000000000007941 */ /* 0x000fea0003800000 */
.L_x_338:
        /* <DEDUP_REMOVED lines=54> */
.L_x_341:
[----:B------:R-:W-:Y:S05]  /*7660*/  BSYNC B0 ;  /* 0x0000000000007941 */ /* 0x000fea0003800000 */
.L_x_340:
        /* <DEDUP_REMOVED lines=26> */
.L_x_343:
[----:B------:R-:W-:Y:S05]  /*7810*/  BSYNC B0 ;  /* 0x0000000000007941 */ /* 0x000fea0003800000 */
.L_x_342:
        /* <DEDUP_REMOVED lines=54> */
.L_x_345:
[----:B------:R-:W-:Y:S05]  /*7b80*/  BSYNC B0 ;  /* 0x0000000000007941 */ /* 0x000fea0003800000 */
.L_x_344:
        /* <DEDUP_REMOVED lines=26> */
.L_x_347:
[----:B------:R-:W-:Y:S05]  /*7d30*/  BSYNC B0 ;  /* 0x0000000000007941 */ /* 0x000fea0003800000 */
.L_x_346:
        /* <DEDUP_REMOVED lines=54> */
.L_x_349:
[----:B------:R-:W-:Y:S05]  /*80a0*/  BSYNC B0 ;  /* 0x0000000000007941 */ /* 0x000fea0003800000 */
.L_x_348:
        /* <DEDUP_REMOVED lines=26> */
.L_x_351:
[----:B------:R-:W-:Y:S05]  /*8250*/  BSYNC B0 ;  /* 0x0000000000007941 */ /* 0x000fea0003800000 */
.L_x_350:
        /* <DEDUP_REMOVED lines=54> */
.L_x_353:
[----:B------:R-:W-:Y:S05]  /*85c0*/  BSYNC B0 ;  /* 0x0000000000007941 */ /* 0x000fea0003800000 */
.L_x_352:
        /* <DEDUP_REMOVED lines=26> */
.L_x_355:
[----:B------:R-:W-:Y:S05]  /*8770*/  BSYNC B0 ;  /* 0x0000000000007941 */ /* 0x000fea0003800000 */
.L_x_354:
        /* <DEDUP_REMOVED lines=64> */
.L_x_357:
[----:B------:R-:W-:Y:S05]  /*8b80*/  BSYNC B0 ;  /* 0x0000000000007941 */ /* 0x000fea0003800000 */
.L_x_356:
        /* <DEDUP_REMOVED lines=26> */
.L_x_359:
[----:B------:R-:W-:Y:S05]  /*8d30*/  BSYNC B0 ;  /* 0x0000000000007941 */ /* 0x000fea0003800000 */
.L_x_358:
        /* <DEDUP_REMOVED lines=37> */
.L_x_361:
[----:B------:R-:W-:Y:S05]  /*8f90*/  BSYNC B0 ;  /* 0x0000000000007941 */ /* 0x000fea0003800000 */
.L_x_360:
        /* <DEDUP_REMOVED lines=26> */
.L_x_363:
[----:B------:R-:W-:Y:S05]  /*9140*/  BSYNC B0 ;  /* 0x0000000000007941 */ /* 0x000fea0003800000 */
.L_x_362:
        /* <DEDUP_REMOVED lines=55> */
.L_x_301:
[----:B------:R-:W0:Y:S01]  /*94c0*/  @P4 LDC R91, c[0x0][0x21c] ;  /* 0x00008700ff5b4b82 */ /* 0x000e220000000800 */
[C---:B------:R-:W-:Y:S01]  /*94d0*/  @P4 LEA R98, P0, R188.reuse, UR18, 0x1 ;  /* 0x00000012bc624c11 */ /* 0x040fe2000f8008ff */
[----:B------:R-:W-:Y:S03]  /*94e0*/  BSSY B0, `(.L_x_365) ;  /* 0x0000029000007945 */ /* 0x000fe60003800000 */
        /* <DEDUP_REMOVED lines=18> */
[----:B0-----:R-:W-:-:S05]  /*9610*/  @P2 FMUL R0, R33, R0 ;  /* 0x0000000021002220 */ /* 0x001fca0000400000 */
[----:B------:R-:W-:-:S04]  /*9620*/  @P2 F2FP.F16.F32.PACK_AB R0, RZ, R0 ;  /* 0x00000000ff00223e */ /* 0x000fc800000000ff */
[----:B------:R-:W-:Y:S02]  /*9630*/  PRMT R33, R0, 0x7610, R33 ;  /* 0x0000761000217816 */ /* 0x000fe40000000021 */
[----:B------:R-:W0:Y:S03]  /*9640*/  @P1 LDC R0, c[0x0][0x21c] ;  /* 0x00008700ff001b82 */ /* 0x000e260000000800 */
[----:B------:R1:W-:Y:S01]  /*9650*/  @P2 STG.E.U16 desc[UR6][R92.64], R33 ;  /* 0x000000215c002986 */ /* 0x0003e2000c101506 */
[----:B0-----:R-:W-:-:S05]  /*9660*/  @P1 FMUL R0, R49, R0 ;  /* 0x0000000031001220 */ /* 0x001fca0000400000 */
[----:B------:R-:W-:-:S05]  /*9670*/  @P1 F2FP.F16.F32.PACK_AB R0, RZ, R0 ;  /* 0x00000000ff00123e */ /* 0x000fca00000000ff */
[----:B------:R1:W-:Y:S01]  /*9680*/  @P1 STG.E.U16 desc[UR6][R94.64], R0 ;  /* 0x000000005e001986 */ /* 0x0003e2000c101506 */
[----:B------:R-:W-:Y:S05]  /*9690*/  @!P4 BRA `(.L_x_366) ;  /* 0x000000000034c947 */ /* 0x000fea0003800000 */
[----:B------:R-:W-:Y:S01]  /*96a0*/  ULDC.64 UR8, c[0x0][0x268] ;  /* 0x00009a0000087ab9 */ /* 0x000fe20000000a00 */
[----:B-1----:R-:W-:Y:S01]  /*96b0*/  MOV R92, R88 ;  /* 0x00000058005c7202 */ /* 0x002fe20000000f00 */
[----:B------:R-:W-:Y:S01]  /*96c0*/  IMAD R0, R104, UR8, RZ ;  /* 0x0000000868007c24 */ /* 0x000fe2000f8e02ff */
        /* <DEDUP_REMOVED lines=10> */
.L_x_366:
[----:B------:R-:W-:Y:S05]  /*9770*/  BSYNC B0 ;  /* 0x0000000000007941 */ /* 0x000fea0003800000 */
.L_x_365:
[----:B------:R-:W-:Y:S01]  /*9780*/  LOP3.LUT P0, RZ, R158, 0x8000000, RZ, 0xc0, !PT ;  /* 0x080000009eff7812 */ /* 0x000fe2000780c0ff */
[----:B------:R-:W-:-:S12]  /*9790*/  BSSY B0, `(.L_x_367) ;  /* 0x000000f000007945 */ /* 0x000fd80003800000 */
[----:B------:R-:W-:Y:S05]  /*97a0*/  @!P0 BRA `(.L_x_368) ;  /* 0x0000000000348947 */ /* 0x000fea0003800000 */
[----:B------:R-:W-:Y:S01]  /*97b0*/  ULDC.64 UR8, c[0x0][0x268] ;  /* 0x00009a0000087ab9 */ /* 0x000fe20000000a00 */
[----:B-1----:R-:W-:Y:S01]  /*97c0*/  MOV R92, R86 ;  /* 0x00000056005c7202 */ /* 0x002fe20000000f00 */
[----:B0-----:R-:W-:Y:S01]  /*97d0*/  IMAD R0, R104, UR8, RZ ;  /* 0x0000000868007c24 */ /* 0x001fe2000f8e02ff */
        /* <DEDUP_REMOVED lines=10> */
.L_x_368:
[----:B------:R-:W-:Y:S05]  /*9880*/  BSYNC B0 ;  /* 0x0000000000007941 */ /* 0x000fea0003800000 */
.L_x_367:
[----:B------:R-:W-:Y:S01]  /*9890*/  LOP3.LUT P0, RZ, R158, 0x10000000, RZ, 0xc0, !PT ;  /* 0x100000009eff7812 */ /* 0x000fe2000780c0ff */
[----:B------:R-:W-:-:S12]  /*98a0*/  BSSY B0, `(.L_x_369) ;  /* 0x000000f000007945 */ /* 0x000fd80003800000 */
[----:B------:R-:W-:Y:S05]  /*98b0*/  @!P0 BRA `(.L_x_370) ;  /* 0x0000000000348947 */ /* 0x000fea0003800000 */
[----:B------:R-:W-:Y:S01]  /*98c0*/  ULDC.64 UR8, c[0x0][0x268] ;  /* 0x00009a0000087ab9 */ /* 0x000fe20000000a00 */
[----:B-1----:R-:W-:Y:S01]  /*98d0*/  MOV R92, R84 ;  /* 0x00000054005c7202 */ /* 0x002fe20000000f00 */
        /* <DEDUP_REMOVED lines=11> */
.L_x_370:
[----:B------:R-:W-:Y:S05]  /*9990*/  BSYNC B0 ;  /* 0x0000000000007941 */ /* 0x000fea0003800000 */
.L_x_369:
[----:B------:R-:W-:Y:S01]  /*99a0*/  LOP3.LUT P0, RZ, R158, 0x20000000, RZ, 0xc0, !PT ;  /* 0x200000009eff7812 */ /* 0x000fe2000780c0ff */
[----:B------:R-:W-:-:S12]  /*99b0*/  BSSY B0, `(.L_x_371) ;  /* 0x000000f000007945 */ /* 0x000fd80003800000 */
[----:B------:R-:W-:Y:S05]  /*99c0*/  @!P0 BRA `(.L_x_372) ;  /* 0x0000000000348947 */ /* 0x000fea0003800000 */
[----:B------:R-:W-:Y:S01]  /*99d0*/  ULDC.64 UR8, c[0x0][0x268] ;  /* 0x00009a0000087ab9 */ /* 0x000fe20000000a00 */
[----:B-1----:R-:W-:Y:S01]  /*99e0*/  MOV R92, R82 ;  /* 0x00000052005c7202 */ /* 0x002fe20000000f00 */
[----:B0-23--:R-:W-:Y:S01]  /*99f0*/  IMAD R0, R104, UR8, RZ ;  /* 0x0000000868007c24 */ /* 0x00dfe2000f8e02ff */
        /* <DEDUP_REMOVED lines=10> */
.L_x_372:
[----:B------:R-:W-:Y:S05]  /*9aa0*/  BSYNC B0 ;  /* 0x0000000000007941 */ /* 0x000fea0003800000 */
.L_x_371:
[----:B------:R-:W-:Y:S01]  /*9ab0*/  LOP3.LUT P0, RZ, R158, 0x40000000, RZ, 0xc0, !PT ;  /* 0x400000009eff7812 */ /* 0x000fe2000780c0ff */
[----:B------:R-:W-:-:S12]  /*9ac0*/  BSSY B0, `(.L_x_373) ;  /* 0x000000f000007945 */ /* 0x000fd80003800000 */
[----:B------:R-:W-:Y:S05]  /*9ad0*/  @!P0 BRA `(.L_x_374) ;  /* 0x0000000000348947 */ /* 0x000fea0003800000 */
[----:B------:R-:W-:Y:S01]  /*9ae0*/  ULDC.64 UR8, c[0x0][0x268] ;  /* 0x00009a0000087ab9 */ /* 0x000fe20000000a00 */
[----:B-1----:R-:W-:Y:S01]  /*9af0*/  MOV R92, R88 ;  /* 0x00000058005c7202 */ /* 0x002fe20000000f00 */
[----:B------:R-:W-:Y:S01]  /*9b00*/  IMAD R17, R115, UR8, RZ ;  /* 0x0000000873117c24 */ /* 0x000fe2000f8e02ff */
[----:B------:R-:W-:-:S03]  /*9b10*/  MOV R93, R89 ;  /* 0x00000059005d7202 */ /* 0x000fc60000000f00 */
[C---:B0-234-:R-:W-:Y:S02]  /*9b20*/  IMAD R0, R78.reuse, UR9, R17 ;  /* 0x000000094e007c24 */ /* 0x05dfe4000f8e0211 */
        /* <DEDUP_REMOVED lines=8> */
.L_x_374:
[----:B------:R-:W-:Y:S05]  /*9bb0*/  BSYNC B0 ;  /* 0x0000000000007941 */ /* 0x000fea0003800000 */
.L_x_373:
[----:B------:R-:W-:Y:S04]  /*9bc0*/  BSSY B0, `(.L_x_375) ;  /* 0x000000f000007945 */ /* 0x000fe80003800000 */
[----:B------:R-:W-:Y:S05]  /*9bd0*/  @!P6 BRA `(.L_x_376) ;  /* 0x000000000034e947 */ /* 0x000fea0003800000 */
[----:B------:R-:W-:Y:S01]  /*9be0*/  ULDC.64 UR8, c[0x0][0x268] ;  /* 0x00009a0000087ab9 */ /* 0x000fe20000000a00 */
[----:B01234-:R-:W-:Y:S01]  /*9bf0*/  MOV R90, R86 ;  /* 0x00000056005a7202 */ /* 0x01ffe20000000f00 */
        /* <DEDUP_REMOVED lines=11> */
.L_x_376:
[----:B------:R-:W-:Y:S05]  /*9cb0*/  BSYNC B0 ;  /* 0x0000000000007941 */ /* 0x000fea0003800000 */
.L_x_375:
[----:B------:R-:W-:Y:S04]  /*9cc0*/  BSSY B0, `(.L_x_377) ;  /* 0x000000f000007945 */ /* 0x000fe80003800000 */
[----:B------:R-:W-:Y:S05]  /*9cd0*/  @!P5 BRA `(.L_x_378) ;  /* 0x000000000034d947 */ /* 0x000fea0003800000 */
[----:B------:R-:W-:Y:S01]  /*9ce0*/  ULDC.64 UR8, c[0x0][0x268] ;  /* 0x00009a0000087ab9 */ /* 0x000fe20000000a00 */
[----:B------:R-:W-:Y:S01]  /*9cf0*/  MOV R18, R84 ;  /* 0x0000005400127202 */ /* 0x000fe20000000f00 */
[----:B0-----:R-:W-:Y:S01]  /*9d00*/  IMAD R3, R115, UR8, RZ ;  /* 0x0000000873037c24 */ /* 0x001fe2000f8e02ff */
[----:B------:R-:W-:-:S03]  /*9d10*/  MOV R19, R85 ;  /* 0x0000005500137202 */ /* 0x000fc60000000f00 */
[C---:B-1234-:R-:W-:Y:S02]  /*9d20*/  IMAD R0, R78.reuse, UR9, R3 ;  /* 0x000000094e007c24 */ /* 0x05efe4000f8e0203 */
        /* <DEDUP_REMOVED lines=8> */
.L_x_378:
[----:B------:R-:W-:Y:S05]  /*9db0*/  BSYNC B0 ;  /* 0x0000000000007941 */ /* 0x000fea0003800000 */
.L_x_377:
        /* <DEDUP_REMOVED lines=16> */
.L_x_380:
[----:B------:R-:W-:Y:S05]  /*9ec0*/  BSYNC B0 ;  /* 0x0000000000007941 */ /* 0x000fea0003800000 */
.L_x_379:
        /* <DEDUP_REMOVED lines=16> */
.L_x_382:
[----:B------:R-:W-:Y:S05]  /*9fd0*/  BSYNC B0 ;  /* 0x0000000000007941 */ /* 0x000fea0003800000 */
.L_x_381:
        /* <DEDUP_REMOVED lines=16> */
.L_x_384:
[----:B------:R-:W-:Y:S05]  /*a0e0*/  BSYNC B0 ;  /* 0x0000000000007941 */ /* 0x000fea0003800000 */
.L_x_383:
        /* <DEDUP_REMOVED lines=16> */
.L_x_386:
[----:B------:R-:W-:Y:S05]  /*a1f0*/  BSYNC B0 ;  /* 0x0000000000007941 */ /* 0x000fea0003800000 */
.L_x_385:
        /* <DEDUP_REMOVED lines=16> */
.L_x_388:
[----:B------:R-:W-:Y:S05]  /*a300*/  BSYNC B0 ;  /* 0x0000000000007941 */ /* 0x000fea0003800000 */
.L_x_387:
[----:B------:R-:W-:Y:S01]  /*a310*/  LOP3.LUT P0, RZ, R160, 0x4, RZ, 0xc0, !PT ;  /* 0x00000004a0ff7812 */ /* 0x000fe2000780c0ff */
[----:B------:R-:W-:-:S12]  /*a320*/  BSSY B0, `(.L_x_389) ;  /* 0x000000f000007945 */ /* 0x000fd80003800000 */
        /* <DEDUP_REMOVED lines=14> */
.L_x_390:
[----:B------:R-:W-:Y:S05]  /*a410*/  BSYNC B0 ;  /* 0x0000000000007941 */ /* 0x000fea0003800000 */
.L_x_389:
        /* <DEDUP_REMOVED lines=16> */
.L_x_392:
[----:B------:R-:W-:Y:S05]  /*a520*/  BSYNC B0 ;  /* 0x0000000000007941 */ /* 0x000fea0003800000 */
.L_x_391:
        /* <DEDUP_REMOVED lines=16> */
.L_x_394:
[----:B------:R-:W-:Y:S05]  /*a630*/  BSYNC B0 ;  /* 0x0000000000007941 */ /* 0x000fea0003800000 */
.L_x_393:
        /* <DEDUP_REMOVED lines=16> */
.L_x_396:
[----:B------:R-:W-:Y:S05]  /*a740*/  BSYNC B0 ;  /* 0x0000000000007941 */ /* 0x000fea0003800000 */
.L_x_395:
        /* <DEDUP_REMOVED lines=16> */
.L_x_398:
[----:B------:R-:W-:Y:S05]  /*a850*/  BSYNC B0 ;  /* 0x0000000000007941 */ /* 0x000fea0003800000 */
.L_x_397:
        /* <DEDUP_REMOVED lines=16> */
.L_x_400:
[----:B------:R-:W-:Y:S05]  /*a960*/  BSYNC B0 ;  /* 0x0000000000007941 */ /* 0x000fea0003800000 */
.L_x_399:
        /* <DEDUP_REMOVED lines=16> */
.L_x_402:
[----:B------:R-:W-:Y:S05]  /*aa70*/  BSYNC B0 ;  /* 0x0000000000007941 */ /* 0x000fea0003800000 */
.L_x_401:
        /* <DEDUP_REMOVED lines=16> */
.L_x_404:
[----:B------:R-:W-:Y:S05]  /*ab80*/  BSYNC B0 ;  /* 0x0000000000007941 */ /* 0x000fea0003800000 */
.L_x_403:
        /* <DEDUP_REMOVED lines=16> */
.L_x_406:
[----:B------:R-:W-:Y:S05]  /*ac90*/  BSYNC B0 ;  /* 0x0000000000007941 */ /* 0x000fea0003800000 */
.L_x_405:
        /* <DEDUP_REMOVED lines=16> */
.L_x_408:
[----:B------:R-:W-:Y:S05]  /*ada0*/  BSYNC B0 ;  /* 0x0000000000007941 */ /* 0x000fea0003800000 */
.L_x_407:
        /* <DEDUP_REMOVED lines=16> */
.L_x_410:
[----:B------:R-:W-:Y:S05]  /*aeb0*/  BSYNC B0 ;  /* 0x0000000000007941 */ /* 0x000fea0003800000 */
.L_x_409:
        /* <DEDUP_REMOVED lines=16> */
.L_x_412:
[----:B------:R-:W-:Y:S05]  /*afc0*/  BSYNC B0 ;  /* 0x0000000000007941 */ /* 0x000fea0003800000 */
.L_x_411:
        /* <DEDUP_REMOVED lines=16> */
.L_x_414:
[----:B------:R-:W-:Y:S05]  /*b0d0*/  BSYNC B0 ;  /* 0x0000000000007941 */ /* 0x000fea0003800000 */
.L_x_413:
        /* <DEDUP_REMOVED lines=16> */
.L_x_416:
[----:B------:R-:W-:Y:S05]  /*b1e0*/  BSYNC B0 ;  /* 0x0000000000007941 */ /* 0x000fea0003800000 */
.L_x_415:
        /* <DEDUP_REMOVED lines=16> */
.L_x_418:
[----:B------:R-:W-:Y:S05]  /*b2f0*/  BSYNC B0 ;  /* 0x0000000000007941 */ /* 0x000fea0003800000 */
.L_x_417:
        /* <DEDUP_REMOVED lines=16> */
.L_x_420:
[----:B------:R-:W-:Y:S05]  /*b400*/  BSYNC B0 ;  /* 0x0000000000007941 */ /* 0x000fea0003800000 */
.L_x_419:
        /* <DEDUP_REMOVED lines=16> */
.L_x_422:
[----:B------:R-:W-:Y:S05]  /*b510*/  BSYNC B0 ;  /* 0x0000000000007941 */ /* 0x000fea0003800000 */
.L_x_421:
        /* <DEDUP_REMOVED lines=16> */
.L_x_424:
[----:B------:R-:W-:Y:S05]  /*b620*/  BSYNC B0 ;  /* 0x0000000000007941 */ /* 0x000fea0003800000 */
.L_x_423:
        /* <DEDUP_REMOVED lines=16> */
.L_x_426:
[----:B------:R-:W-:Y:S05]  /*b730*/  BSYNC B0 ;  /* 0x0000000000007941 */ /* 0x000fea0003800000 */
.L_x_425:
        /* <DEDUP_REMOVED lines=16> */
.L_x_428:
[----:B------:R-:W-:Y:S05]  /*b840*/  BSYNC B0 ;  /* 0x0000000000007941 */ /* 0x000fea0003800000 */
.L_x_427:
        /* <DEDUP_REMOVED lines=16> */
.L_x_430:
[----:B------:R-:W-:Y:S05]  /*b950*/  BSYNC B0 ;  /* 0x0000000000007941 */ /* 0x000fea0003800000 */
.L_x_429:
        /* <DEDUP_REMOVED lines=16> */
.L_x_432:
[----:B------:R-:W-:Y:S05]  /*ba60*/  BSYNC B0 ;  /* 0x0000000000007941 */ /* 0x000fea0003800000 */
.L_x_431:
        /* <DEDUP_REMOVED lines=16> */
.L_x_434:
[----:B------:R-:W-:Y:S05]  /*bb70*/  BSYNC B0 ;  /* 0x0000000000007941 */ /* 0x000fea0003800000 */
.L_x_433:
        /* <DEDUP_REMOVED lines=16> */
.L_x_436:
[----:B------:R-:W-:Y:S05]  /*bc80*/  BSYNC B0 ;  /* 0x0000000000007941 */ /* 0x000fea0003800000 */
.L_x_435:
        /* <DEDUP_REMOVED lines=16> */
.L_x_438:
[----:B------:R-:W-:Y:S05]  /*bd90*/  BSYNC B0 ;  /* 0x0000000000007941 */ /* 0x000fea0003800000 */
.L_x_437:
        /* <DEDUP_REMOVED lines=16> */
.L_x_440:
[----:B------:R-:W-:Y:S05]  /*bea0*/  BSYNC B0 ;  /* 0x0000000000007941 */ /* 0x000fea0003800000 */
.L_x_439:
        /* <DEDUP_REMOVED lines=16> */
.L_x_442:
[----:B------:R-:W-:Y:S05]  /*bfb0*/  BSYNC B0 ;  /* 0x0000000000007941 */ /* 0x000fea0003800000 */
.L_x_441:
        /* <DEDUP_REMOVED lines=16> */
.L_x_444:
[----:B------:R-:W-:Y:S05]  /*c0c0*/  BSYNC B0 ;  /* 0x0000000000007941 */ /* 0x000fea0003800000 */
.L_x_443:
        /* <DEDUP_REMOVED lines=16> */
.L_x_446:
[----:B------:R-:W-:Y:S05]  /*c1d0*/  BSYNC B0 ;  /* 0x0000000000007941 */ /* 0x000fea0003800000 */
.L_x_445:
        /* <DEDUP_REMOVED lines=16> */
.L_x_448:
[----:B------:R-:W-:Y:S05]  /*c2e0*/  BSYNC B0 ;  /* 0x0000000000007941 */ /* 0x000fea0003800000 */
.L_x_447:
        /* <DEDUP_REMOVED lines=16> */
.L_x_450:
[----:B------:R-:W-:Y:S05]  /*c3f0*/  BSYNC B0 ;  /* 0x0000000000007941 */ /* 0x000fea0003800000 */
.L_x_449:
        /* <DEDUP_REMOVED lines=16> */
.L_x_452:
[----:B------:R-:W-:Y:S05]  /*c500*/  BSYNC B0 ;  /* 0x0000000000007941 */ /* 0x000fea0003800000 */
.L_x_451:
        /* <DEDUP_REMOVED lines=16> */
.L_x_454:
[----:B------:R-:W-:Y:S05]  /*c610*/  BSYNC B0 ;  /* 0x0000000000007941 */ /* 0x000fea0003800000 */
.L_x_453:
        /* <DEDUP_REMOVED lines=16> */
.L_x_456:
[----:B------:R-:W-:Y:S05]  /*c720*/  BSYNC B0 ;  /* 0x0000000000007941 */ /* 0x000fea0003800000 */
.L_x_455:
        /* <DEDUP_REMOVED lines=16> */
.L_x_458:
[----:B------:R-:W-:Y:S05]  /*c830*/  BSYNC B0 ;  /* 0x0000000000007941 */ /* 0x000fea0003800000 */
.L_x_457:
        /* <DEDUP_REMOVED lines=16> */
.L_x_460:
[----:B------:R-:W-:Y:S05]  /*c940*/  BSYNC B0 ;  /* 0x0000000000007941 */ /* 0x000fea0003800000 */
.L_x_459:
        /* <DEDUP_REMOVED lines=16> */
.L_x_462:
[----:B------:R-:W-:Y:S05]  /*ca50*/  BSYNC B0 ;  /* 0x0000000000007941 */ /* 0x000fea0003800000 */
.L_x_461:
        /* <DEDUP_REMOVED lines=16> */
.L_x_464:
[----:B------:R-:W-:Y:S05]  /*cb60*/  BSYNC B0 ;  /* 0x0000000000007941 */ /* 0x000fea0003800000 */
.L_x_463:
        /* <DEDUP_REMOVED lines=16> */
.L_x_466:
[----:B------:R-:W-:Y:S05]  /*cc70*/  BSYNC B0 ;  /* 0x0000000000007941 */ /* 0x000fea0003800000 */
.L_x_465:
        /* <DEDUP_REMOVED lines=16> */
.L_x_468:
[----:B------:R-:W-:Y:S05]  /*cd80*/  BSYNC B0 ;  /* 0x0000000000007941 */ /* 0x000fea0003800000 */
.L_x_467:
        /* <DEDUP_REMOVED lines=16> */
.L_x_470:
[----:B------:R-:W-:Y:S05]  /*ce90*/  BSYNC B0 ;  /* 0x0000000000007941 */ /* 0x000fea0003800000 */
.L_x_469:
        /* <DEDUP_REMOVED lines=16> */
.L_x_472:
[----:B------:R-:W-:Y:S05]  /*cfa0*/  BSYNC B0 ;  /* 0x0000000000007941 */ /* 0x000fea0003800000 */
.L_x_471:
[----:B------:R-:W-:Y:S01]  /*cfb0*/  LOP3.LUT P0, RZ, R158, 0x400000, RZ, 0xc0, !PT ;  /* 0x004000009eff7812 */ /* 0x000fe2000780c0ff */
[----:B------:R-:W-:-:S12]  /*cfc0*/  BSSY B0, `(.L_x_473) ;  /* 0x000000f000007945 */ /* 0x000fd80003800000 */
[----:B------:R-:W-:Y:S05]  /*cfd0*/  @!P0 BRA `(.L_x_474) ;  /* 0x0000000000348947 */ /* 0x000fea0003800000 */
[----:B------:R-:W-:Y:S01]  /*cfe0*/  ULDC.64 UR8, c[0x0][0x268] ;  /* 0x00009a0000087ab9 */ /* 0x000fe20000000a00 */
[----:B------:R-:W-:Y:S01]  /*cff0*/  MOV R4, R84 ;  /* 0x0000005400047202 */ /* 0x000fe20000000f00 */
[----:B0-----:R-:W-:Y:S01]  /*d000*/  IMAD R3, R161, UR8, RZ ;  /* 0x00000008a1037c24 */ /* 0x001fe2000f8e02ff */
[----:B------:R-:W-:Y:S01]  /*d010*/  MOV R5, R85 ;  /* 0x0000005500057202 */ /* 0x000fe20000000f00 */
[----:B------:R-:W-:Y:S02]  /*d020*/  ULDC UR10, c[0x0][0x21c] ;  /* 0x00008700000a7ab9 */ /* 0x000fe40000000800 */
[C---:B------:R-:W-:Y:S02]  /*d030*/  IMAD R2, R66.reuse, UR9, R3 ;  /* 0x0000000942027c24 */ /* 0x040fe4000f8e0203 */
[----:B-1234-:R-:W-:Y:S01]  /*d040*/  FMUL R0, R47, UR10 ;  /* 0x0000000a2f007c20 */ /* 0x01efe20008400000 */
[----:B------:R-:W-:-:S04]  /*d050*/  IMAD.WIDE.U32 R4, R66, UR8, R4 ;  /* 0x0000000842047c25 */ /* 0x000fc8000f8e0004 */
[----:B------:R-:W-:Y:S02]  /*d060*/  F2FP.F16.F32.PACK_AB R0, RZ, R0 ;  /* 0x00000000ff00723e */ /* 0x000fe400000000ff */
[----:B------:R-:W-:Y:S02]  /*d070*/  LEA R6, P0, R4, UR18, 0x1 ;  /* 0x0000001204067c11 */ /* 0x000fe4000f8008ff */
[----:B------:R-:W-:-:S04]  /*d080*/  IADD3 R2, R2, R5, RZ ;  /* 0x0000000502027210 */ /* 0x000fc80007ffe0ff */
[----:B------:R-:W-:-:S05]  /*d090*/  LEA.HI.X R7, R4, UR17, R2, 0x1, P0 ;  /* 0x0000001104077c11 */ /* 0x000fca00080f0c02 */
[----:B------:R0:W-:Y:S02]  /*d0a0*/  STG.E.U16 desc[UR6][R6.64], R0 ;  /* 0x0000000006007986 */ /* 0x0001e4000c101506 */
.L_x_474:
[----:B------:R-:W-:Y:S05]  /*d0b0*/  BSYNC B0 ;  /* 0x0000000000007941 */ /* 0x000fea0003800000 */
.L_x_473:
        /* <DEDUP_REMOVED lines=16> */
.L_x_476:
[----:B------:R-:W-:Y:S05]  /*d1c0*/  BSYNC B0 ;  /* 0x0000000000007941 */ /* 0x000fea0003800000 */
.L_x_475:
        /* <DEDUP_REMOVED lines=16> */
.L_x_478:
[----:B------:R-:W-:Y:S05]  /*d2d0*/  BSYNC B0 ;  /* 0x0000000000007941 */ /* 0x000fea0003800000 */
.L_x_477:
        /* <DEDUP_REMOVED lines=16> */
.L_x_480:
[----:B------:R-:W-:Y:S05]  /*d3e0*/  BSYNC B0 ;  /* 0x0000000000007941 */ /* 0x000fea0003800000 */
.L_x_479:
        /* <DEDUP_REMOVED lines=16> */
.L_x_482:
[----:B------:R-:W-:Y:S05]  /*d4f0*/  BSYNC B0 ;  /* 0x0000000000007941 */ /* 0x000fea0003800000 */
.L_x_481:
[----:B------:R-:W-:-:S13]  /*d500*/  LOP3.LUT P0, RZ, R160, 0x4000000, RZ, 0xc0, !PT ;  /* 0x04000000a0ff7812 */ /* 0x000fda000780c0ff */
        /* <DEDUP_REMOVED lines=14> */
.L_x_364:
[----:B------:R-:W-:Y:S05]  /*d5f0*/  BSYNC B1 ;  /* 0x0000000000017941 */ /* 0x000fea0003800000 */
.L_x_300:
[----:B0-----:R-:W0:Y:S01]  /*d600*/  LDC.64 R2, c[0x0][0x288] ;  /* 0x0000a200ff027b82 */ /* 0x001e220000000a00 */
[----:B------:R-:W-:Y:S01]  /*d610*/  ULDC UR20, c[0x0][0x14] ;  /* 0x0000050000147ab9 */ /* 0x000fe20000000800 */
[----:B------:R-:W-:Y:S01]  /*d620*/  ULDC.64 UR8, c[0x0][0x278] ;  /* 0x00009e0000087ab9 */ /* 0x000fe20000000a00 */
[----:B------:R-:W-:Y:S01]  /*d630*/  UIADD3 UR19, UR20, UR19, URZ ;  /* 0x0000001314137290 */ /* 0x000fe2000fffe03f */
[----:B------:R-:W-:Y:S01]  /*d640*/  LOP3.LUT P3, RZ, R160, 0x20, RZ, 0xc0, !PT ;  /* 0x00000020a0ff7812 */ /* 0x000fe2000786c0ff */
[----:B------:R-:W-:Y:S01]  /*d650*/  UIMAD.WIDE.U32 UR22, UR20, UR8, URZ ;  /* 0x00000008141672a5 */ /* 0x000fe2000f8e003f */
[----:B------:R-:W-:Y:S02]  /*d660*/  ULDC.64 UR10, c[0x0][0x280] ;  /* 0x0000a000000a7ab9 */ /* 0x000fe40000000a00 */
[----:B-1234-:R-:W1:Y:S01]  /*d670*/  LDC R0, c[0x0][0x274] ;  /* 0x00009d00ff007b82 */ /* 0x01ee620000000800 */
        /* <DEDUP_REMOVED lines=11> */
[----:B------:R-:W-:Y:S01]  /*d730*/  IMAD.SHL.U32 R2, R4, 0x2, RZ ;  /* 0x0000000204027824 */ /* 0x000fe200078e00ff */
[----:B------:R-:W-:Y:S01]  /*d740*/  ULEA.HI.X UR15, UR24, UR15, UR11, 0x1, UP1 ;  /* 0x0000000f180f7291 */ /* 0x000fe200088f0c0b */
[----:B------:R-:W-:Y:S01]  /*d750*/  IMAD R3, R3, UR20, R5 ;  /* 0x0000001403037c24 */ /* 0x000fe2000f8e0205 */
[----:B------:R-:W-:Y:S01]  /*d760*/  ULEA.HI.X UR17, UR26, UR17, UR9, 0x1, UP0 ;  /* 0x000000111a117291 */ /* 0x000fe200080f0c09 */
[----:B-1----:R-:W-:-:S02]  /*d770*/  ISETP.LE.AND P2, PT, R0, UR19, PT ;  /* 0x0000001300007c0c */ /* 0x002fc4000bf43270 */
[-C--:B------:R-:W-:Y:S02]  /*d780*/  IADD3 R155, P0, R155, R2.reuse, RZ ;  /* 0x000000029b9b7210 */ /* 0x080fe40007f1e0ff */
[----:B------:R-:W-:Y:S02]  /*d790*/  SHF.L.U64.HI R3, R4, 0x1, R3 ;  /* 0x0000000104037819 */ /* 0x000fe40000010203 */
        /* <DEDUP_REMOVED lines=9> */
.L_x_483:
[----:B------:R-:W-:Y:S05]  /*d830*/  EXIT ;  /* 0x000000000000794d */ /* 0x000fea0003800000 */
.L_x_485:
        /* <DEDUP_REMOVED lines=12> */
.L_x_3493:


//--------------------- .text._ZN7cutlass9reference6device6kernel11GemmComplexINS_6half_tENS_6layout11ColumnMajorES4_S6_S4_S6_ffS4_NS_16NumericConverterIS4_fLNS_15FloatRoundStyleE2EEENS_12multiply_addIfffEELi4ELi4EEEvNS_4gemm9GemmCoordET5_NS_9TensorRefIT_T0_EENS_16ComplexTransformENSF_IT1_T2_EESJ_SE_NSF_IT3_T4_EENSF_IT7_SO_EET6_illll --------------------------
	.section	.text._ZN7cutlass9reference6device6kernel11GemmComplexINS_6half_tENS_6layout11ColumnMajorES4_S6_S4_S6_ffS4_NS_16NumericConverterIS4_fLNS_15FloatRoundStyleE2EEENS_12multiply_addIfffEELi4ELi4EEEvNS_4gemm9GemmCoordET5_NS_9TensorRefIT_T0_EENS_16ComplexTransformENSF_IT1_T2_EESJ_SE_NSF_IT3_T4_EENSF_IT7_SO_EET6_illll,"ax",@progbits
	.align	128
        .global         _ZN7cutlass9reference6device6kernel11GemmComplexINS_6half_tENS_6layout11ColumnMajorES4_S6_S4_S6_ffS4_NS_16NumericConverterIS4_fLNS_15FloatRoundStyleE2EEENS_12multiply_addIfffEELi4ELi4EEEvNS_4gemm9GemmCoordET5_NS_9TensorRefIT_T0_EENS_16ComplexTransformENSF_IT1_T2_EESJ_SE_NSF_IT3_T4_EENSF_IT7_SO_EET6_illll
        .type           _ZN7cutlass9reference6device6kernel11GemmComplexINS_6half_tENS_6layout11ColumnMajorES4_S6_S4_S6_ffS4_NS_16NumericConverterIS4_fLNS_15FloatRoundStyleE2EEENS_12multiply_addIfffEELi4ELi4EEEvNS_4gemm9GemmCoordET5_NS_9TensorRefIT_T0_EENS_16ComplexTransformENSF_IT1_T2_EESJ_SE_NSF_IT3_T4_EENSF_IT7_SO_EET6_illll,@function
        .size           _ZN7cutlass9reference6device6kernel11GemmComplexINS_6half_tENS_6layout11ColumnMajorES4_S6_S4_S6_ffS4_NS_16NumericConverterIS4_fLNS_15FloatRoundStyleE2EEENS_12multiply_addIfffEELi4ELi4EEEvNS_4gemm9GemmCoordET5_NS_9TensorRefIT_T0_EENS_16ComplexTransformENSF_IT1_T2_EESJ_SE_NSF_IT3_T4_EENSF_IT7_SO_EET6_illll,(.L_x_3494 - _ZN7cutlass9reference6device6kernel11GemmComplexINS_6half_tENS_6layout11ColumnMajorES4_S6_S4_S6_ffS4_NS_16NumericConverterIS4_fLNS_15FloatRoundStyleE2EEENS_12multiply_addIfffEELi4ELi4EEEvNS_4gemm9GemmCoordET5_NS_9TensorRefIT_T0_EENS_16ComplexTransformENSF_IT1_T2_EESJ_SE_NSF_IT3_T4_EENSF_IT7_SO_EET6_illll)
        .other          _ZN7cutlass9reference6device6kernel11GemmComplexINS_6half_tENS_6layout11ColumnMajorES4_S6_S4_S6_ffS4_NS_16NumericConverterIS4_fLNS_15FloatRoundStyleE2EEENS_12multiply_addIfffEELi4ELi4EEEvNS_4gemm9GemmCoordET5_NS_9TensorRefIT_T0_EENS_16ComplexTransformENSF_IT1_T2_EESJ_SE_NSF_IT3_T4_EENSF_IT7_SO_EET6_illll,@"STO_CUDA_ENTRY STV_DEFAULT"
_ZN7cutlass9reference6device6kernel11GemmComplexINS_6half_tENS_6layout11ColumnMajorES4_S6_S4_S6_ffS4_NS_16NumericConverterIS4_fLNS_15FloatRoundStyleE2EEENS_12multiply_addIfffEELi4ELi4EEEvNS_4gemm9GemmCoordET5_NS_9TensorRefIT_T0_EENS_16ComplexTransformENSF_IT1_T2_EESJ_SE_NSF_IT3_T4_EENSF_IT7_SO_EET6_illll:
.text._ZN7cutlass9reference6device6kernel11GemmComplexINS_6half_tENS_6layout11ColumnMajorES4_S6_S4_S6_ffS4_NS_16NumericConverterIS4_fLNS_15FloatRoundStyleE2EEENS_12multiply_addIfffEELi4ELi4EEEvNS_4gemm9GemmCoordET5_NS_9TensorRefIT_T0_EENS_16ComplexTransformENSF_IT1_T2_EESJ_SE_NSF_IT3_T4_EENSF_IT7_SO_EET6_illll:
        /* <DEDUP_REMOVED lines=16> */
[----:B------:R-:W-:Y:S02]  /*0100*/  ULEA UR15, UP2, UR28, UR20, 0x1 ;  /* 0x000000141c0f7291 */ /* 0x000fe4000f84083f */
[----:B------:R-:W-:Y:S02]  /*0110*/  UIMAD UR19, UR30, UR8, URZ ;  /* 0x000000081e1372a4 */ /* 0x000fe4000f8e023f */
[----:B------:R-:W-:-:S04]  /*0120*/  UIMAD UR12, UR30, UR6, URZ ;  /* 0x000000061e0c72a4 */ /* 0x000fc8000f8e023f */
[----:B------:R-:W-:Y:S08]  /*0130*/  @P0 EXIT ;  /* 0x000000000000094d */ /* 0x000ff00003800000 */
[----:B------:R-:W0:Y:S01]  /*0140*/  S2R R5, SR_TID.Y ;  /* 0x0000000000057919 */ /* 0x000e220000002200 */
[----:B------:R-:W1:Y:S01]  /*0150*/  LDC R124, c[0x0][RZ] ;  /* 0x00000000ff7c7b82 */ /* 0x000e620000000800 */
[----:B------:R-:W-:Y:S01]  /*0160*/  UIMAD UR14, UR18, UR11, UR14 ;  /* 0x0000000b120e72a4 */ /* 0x000fe2000f8e020e */
[----:B------:R-:W1:Y:S01]  /*0170*/  S2R R3, SR_TID.X ;  /* 0x0000000000037919 */ /* 0x000e620000002100 */
[----:B------:R-:W-:Y:S02]  /*0180*/  UIMAD UR19, UR18, UR9, UR19 ;  /* 0x00000009121372a4 */ /* 0x000fe4000f8e0213 */
[----:B------:R-:W-:-:S03]  /*0190*/  UIADD3 UR14, UR29, UR14, URZ ;  /* 0x0000000e1d0e7290 */ /* 0x000fc6000fffe03f */
[----:B------:R-:W0:Y:S01]  /*01a0*/  S2UR UR23, SR_CTAID.Y ;  /* 0x00000000001779c3 */ /* 0x000e220000002600 */
[----:B------:R-:W-:Y:S02]  /*01b0*/  UIMAD UR12, UR18, UR7, UR12 ;  /* 0x00000007120c72a4 */ /* 0x000fe4000f8e020c */
[----:B------:R-:W-:Y:S02]  /*01c0*/  ULEA UR17, UP0, UR24, UR4, 0x1 ;  /* 0x0000000418117291 */ /* 0x000fe4000f80083f */
[----:B------:R-:W-:Y:S02]  /*01d0*/  UIADD3 UR19, UR27, UR19, URZ ;  /* 0x000000131b137290 */ /* 0x000fe4000fffe03f */
[----:B------:R-:W-:Y:S01]  /*01e0*/  UIADD3 UR4, UR25, UR12, URZ ;  /* 0x0000000c19047290 */ /* 0x000fe2000fffe03f */
[----:B------:R-:W0:Y:S01]  /*01f0*/  LDC R0, c[0x0][0x4] ;  /* 0x00000100ff007b82 */ /* 0x000e220000000800 */
[----:B------:R-:W-:Y:S02]  /*0200*/  ULEA.HI.X UR12, UR28, UR21, UR14, 0x1, UP2 ;  /* 0x000000151c0c7291 */ /* 0x000fe400090f0c0e */
[----:B------:R-:W-:Y:S01]  /*0210*/  ULEA.HI.X UR13, UR26, UR13, UR19, 0x1, UP1 ;  /* 0x0000000d1a0d7291 */ /* 0x000fe200088f0c13 */
[----:B------:R-:W-:Y:S01]  /*0220*/  ULDC UR28, c[0x0][0x14] ;  /* 0x00000500001c7ab9 */ /* 0x000fe20000000800 */
[----:B------:R-:W-:-:S03]  /*0230*/  ULEA.HI.X UR14, UR24, UR5, UR4, 0x1, UP0 ;  /* 0x00000005180e7291 */ /* 0x000fc600080f0c04 */
[----:B------:R-:W1:Y:S01]  /*0240*/  S2UR UR29, SR_CTAID.X ;  /* 0x00000000001d79c3 */ /* 0x000e620000002500 */
[----:B------:R-:W-:Y:S01]  /*0250*/  UIMAD.WIDE.U32 UR26, UR28, UR6, URZ ;  /* 0x000000061c1a72a5 */ /* 0x000fe2000f8e003f */
[----:B------:R-:W-:Y:S01]  /*0260*/  ULDC.64 UR4, c[0x0][0x228] ;  /* 0x00008a0000047ab9 */ /* 0x000fe20000000a00 */
[----:B------:R-:W-:Y:S02]  /*0270*/  UIMAD.WIDE.U32 UR20, UR28, UR10, URZ ;  /* 0x0000000a1c1472a5 */ /* 0x000fe4000f8e003f */
[----:B------:R-:W-:Y:S02]  /*0280*/  USHF.L.U64.HI UR10, UR4, 0x1, UR5 ;  /* 0x00000001040a7899 */ /* 0x000fe40008010205 */
[----:B------:R-:W-:Y:S02]  /*0290*/  USHF.L.U32 UR19, UR4, 0x1, URZ ;  /* 0x0000000104137899 */ /* 0x000fe4000800063f */
[----:B------:R-:W-:Y:S01]  /*02a0*/  UIMAD.WIDE.U32 UR24, UR28, UR8, URZ ;  /* 0x000000081c1872a5 */ /* 0x000fe2000f8e003f */
[----:B------:R-:W-:Y:S01]  /*02b0*/  ULDC.64 UR4, c[0x0][0x288] ;  /* 0x0000a20000047ab9 */ /* 0x000fe20000000a00 */
[----:B------:R-:W-:-:S02]  /*02c0*/  UIMAD UR11, UR28, UR11, UR21 ;  /* 0x0000000b1c0b72a4 */ /* 0x000fc4000f8e0215 */
[----:B------:R-:W-:Y:S01]  /*02d0*/  UIMAD UR30, UR30, UR4, URZ ;  /* 0x000000041e1e72a4 */ /* 0x000fe2000f8e023f */
[----:B0-----:R-:W-:Y:S01]  /*02e0*/  IMAD R0, R0, UR23, R5 ;  /* 0x0000001700007c24 */ /* 0x001fe2000f8e0205 */
[----:B------:R-:W-:Y:S02]  /*02f0*/  UIMAD UR23, UR28, UR7, UR27 ;  /* 0x000000071c1772a4 */ /* 0x000fe4000f8e021b */
[----:B------:R-:W-:Y:S02]  /*0300*/  UIMAD.WIDE.U32 UR32, UR28, UR4, URZ ;  /* 0x000000041c2072a5 */ /* 0x000fe4000f8e003f */
[----:B------:R-:W-:Y:S01]  /*0310*/  SHF.L.U32 R2, R0, 0x2, RZ ;  /* 0x0000000200027819 */ /* 0x000fe200000006ff */
[----:B------:R-:W-:Y:S01]  /*0320*/  ULDC.64 UR6, c[0x0][0x240] ;  /* 0x0000900000067ab9 */ /* 0x000fe20000000a00 */
[----:B------:R-:W-:Y:S01]  /*0330*/  UIMAD UR22, UR28, UR9, UR25 ;  /* 0x000000091c1672a4 */ /* 0x000fe2000f8e0219 */
[----:B-1----:R-:W-:Y:S01]  /*0340*/  IMAD R124, R124, UR29, R3 ;  /* 0x0000001d7c7c7c24 */ /* 0x002fe2000f8e0203 */
[----:B------:R-:W-:Y:S01]  /*0350*/  SHF.R.S32.HI R73, RZ, 0x1f, R2 ;  /* 0x0000001fff497819 */ /* 0x000fe20000011402 */
[C---:B------:R-:W-:Y:S01]  /*0360*/  VIADD R129, R2.reuse, 0x3 ;  /* 0x0000000302817836 */ /* 0x040fe20000000000 */
[----:B------:R-:W-:Y:S01]  /*0370*/  UIMAD.WIDE.U32 UR34, UR18, UR4, URZ ;  /* 0x00000004122272a5 */ /* 0x000fe2000f8e003f */
[----:B------:R-:W-:Y:S01]  /*0380*/  IMAD.WIDE.U32 R6, R2, UR6, RZ ;  /* 0x0000000602067c25 */ /* 0x000fe2000f8e00ff */
[----:B------:R-:W-:-:S02]  /*0390*/  UIMAD UR30, UR18, UR5, UR30 ;  /* 0x00000005121e72a4 */ /* 0x000fc4000f8e021e */
[----:B------:R-:W-:Y:S01]  /*03a0*/  SHF.R.S32.HI R8, RZ, 0x1f, R129 ;  /* 0x0000001fff087819 */ /* 0x000fe20000011481 */
[----:B------:R-:W-:Y:S01]  /*03b0*/  IMAD R3, R73, UR6, RZ ;  /* 0x0000000649037c24 */ /* 0x000fe2000f8e02ff */
[----:B------:R-:W-:Y:S01]  /*03c0*/  UIMAD UR28, UR28, UR5, UR33 ;  /* 0x000000051c1c72a4 */ /* 0x000fe2000f8e0221 */
[----:B------:R-:W-:Y:S01]  /*03d0*/  IMAD.SHL.U32 R124, R124, 0x4, RZ ;  /* 0x000000047c7c7824 */ /* 0x000fe200078e00ff */
[----:B------:R-:W-:Y:S01]  /*03e0*/  UIADD3 UR30, UR35, UR30, URZ ;  /* 0x0000001e231e7290 */ /* 0x000fe2000fffe03f */
[----:B------:R-:W-:Y:S01]  /*03f0*/  IMAD R3, R2, UR7, R3 ;  /* 0x0000000702037c24 */ /* 0x000fe2000f8e0203 */
[----:B------:R-:W-:Y:S01]  /*0400*/  ULDC.64 UR4, c[0x0][0x210] ;  /* 0x0000840000047ab9 */ /* 0x000fe20000000a00 */
[----:B------:R-:W-:Y:S01]  /*0410*/  IMAD R0, R8, UR6, RZ ;  /* 0x0000000608007c24 */ /* 0x000fe2000f8e02ff */
[----:B------:R-:W-:Y:S01]  /*0420*/  ISETP.GE.AND P0, PT, R124, UR4, PT ;  /* 0x000000047c007c0c */ /* 0x000fe2000bf06270 */
[----:B------:R-:W-:Y:S01]  /*0430*/  IMAD.WIDE.U32 R4, R129, UR6, RZ ;  /* 0x0000000681047c25 */ /* 0x000fe2000f8e00ff */
[----:B------:R-:W-:Y:S01]  /*0440*/  IADD3 R40, R7, R3, RZ ;  /* 0x0000000307287210 */ /* 0x000fe20007ffe0ff */
[----:B------:R-:W-:Y:S01]  /*0450*/  ULDC.64 UR8, c[0x0][0x250] ;  /* 0x0000940000087ab9 */ /* 0x000fe20000000a00 */
[C---:B------:R-:W-:Y:S01]  /*0460*/  ISETP.LT.AND P1, PT, R2.reuse, UR5, !P0 ;  /* 0x0000000502007c0c */ /* 0x040fe2000c721270 */
[----:B------:R-:W-:Y:S01]  /*0470*/  IMAD R3, R129, UR7, R0 ;  /* 0x0000000781037c24 */ /* 0x000fe2000f8e0200 */
[----:B------:R-:W-:Y:S01]  /*0480*/  IADD3 R0, R2, 0x1, RZ ;  /* 0x0000000102007810 */ /* 0x000fe20007ffe0ff */
[C---:B------:R-:W-:Y:S01]  /*0490*/  VIADD R118, R124.reuse, 0x1 ;  /* 0x000000017c767836 */ /* 0x040fe20000000000 */
[C---:B------:R-:W-:Y:S01]  /*04a0*/  IADD3 R86, R124.reuse, 0x2, RZ ;  /* 0x000000027c567810 */ /* 0x040fe20007ffe0ff */
[----:B------:R-:W-:Y:S01]  /*04b0*/  VIADD R84, R124, 0x3 ;  /* 0x000000037c547836 */ /* 0x000fe20000000000 */
[----:B------:R-:W-:Y:S01]  /*04c0*/  IADD3 R38, R5, R3, RZ ;  /* 0x0000000305267210 */ /* 0x000fe20007ffe0ff */
[----:B------:R-:W-:Y:S01]  /*04d0*/  VIADD R5, R2, 0x2 ;  /* 0x0000000202057836 */ /* 0x000fe20000000000 */
[----:B------:R-:W-:Y:S01]  /*04e0*/  P2R R3, PR, RZ, 0x2 ;  /* 0x00000002ff037803 */ /* 0x000fe20000000000 */
[----:B------:R-:W-:Y:S01]  /*04f0*/  UISETP.NE.U32.AND UP1, UPT, UR8, URZ, UPT ;  /* 0x0000003f0800728c */ /* 0x000fe2000bf25070 */
[----:B------:R-:W-:Y:S01]  /*0500*/  ISETP.LT.AND P5, PT, R0, UR5, !P0 ;  /* 0x0000000500007c0c */ /* 0x000fe2000c7a1270 */
[----:B------:R-:W-:Y:S01]  /*0510*/  ULEA UR29, UP0, UR34, UR8, 0x1 ;  /* 0x00000008221d7291 */ /* 0x000fe2000f80083f */
[----:B------:R-:W-:Y:S01]  /*0520*/  ISETP.LT.AND P1, PT, R5, UR5, !P0 ;  /* 0x0000000505007c0c */ /* 0x000fe2000c721270 */
[----:B------:R-:W-:Y:S01]  /*0530*/  USHF.L.U64.HI UR30, UR34, 0x1, UR30 ;  /* 0x00000001221e7899 */ /* 0x000fe2000801021e */
[----:B------:R-:W-:Y:S01]  /*0540*/  ISETP.GE.AND P3, PT, R118, UR4, PT ;  /* 0x0000000476007c0c */ /* 0x000fe2000bf66270 */
[----:B------:R-:W-:Y:S01]  /*0550*/  UISETP.NE.AND.EX UP1, UPT, UR9, URZ, UPT, UP1 ;  /* 0x0000003f0900728c */ /* 0x000fe2000bf25310 */
[C---:B------:R-:W-:Y:S01]  /*0560*/  ISETP.LT.AND P0, PT, R129.reuse, UR5, !P0 ;  /* 0x0000000581007c0c */ /* 0x040fe2000c701270 */
[----:B------:R-:W-:Y:S01]  /*0570*/  UIADD3.X UR30, UR30, UR9, URZ, UP0, !UPT ;  /* 0x000000091e1e7290 */ /* 0x000fe200087fe43f */
[----:B------:R-:W-:Y:S01]  /*0580*/  P2R R49, PR, RZ, 0x2 ;  /* 0x00000002ff317803 */ /* 0x000fe20000000000 */
[----:B------:R-:W-:Y:S01]  /*0590*/  USEL UR31, UR29, UR8, UP1 ;  /* 0x000000081d1f7287 */ /* 0x000fe20008800000 */
[----:B------:R-:W-:Y:S01]  /*05a0*/  P2R R45, PR, RZ, 0x1 ;  /* 0x00000001ff2d7803 */ /* 0x000fe20000000000 */
[----:B------:R-:W-:Y:S01]  /*05b0*/  USEL UR33, UR30, UR9, UP1 ;  /* 0x000000091e217287 */ /* 0x000fe20008800000 */
[----:B------:R-:W-:Y:S01]  /*05c0*/  ISETP.LT.AND P1, PT, R129, UR5, !P3 ;  /* 0x0000000581007c0c */ /* 0x000fe2000df21270 */
[----:B------:R-:W-:Y:S01]  /*05d0*/  IMAD.SHL.U32 R41, R6, 0x2, RZ ;  /* 0x0000000206297824 */ /* 0x000fe200078e00ff */
[----:B------:R-:W-:Y:S01]  /*05e0*/  ISETP.GE.AND P0, PT, R86, UR4, PT ;  /* 0x0000000456007c0c */ /* 0x000fe2000bf06270 */
[----:B------:R-:W-:Y:S01]  /*05f0*/  ULDC.64 UR8, c[0x0][0x268] ;  /* 0x00009a0000087ab9 */ /* 0x000fe20000000a00 */
[----:B------:R-:W-:Y:S01]  /*0600*/  P2R R44, PR, RZ, 0x2 ;  /* 0x00000002ff2c7803 */ /* 0x000fe20000000000 */
[----:B------:R-:W-:Y:S01]  /*0610*/  IMAD R55, R73, UR8, RZ ;  /* 0x0000000849377c24 */ /* 0x000fe2000f8e02ff */
[C---:B------:R-:W-:Y:S01]  /*0620*/  ISETP.LT.AND P4, PT, R5.reuse, UR5, !P3 ;  /* 0x0000000505007c0c */ /* 0x040fe2000df81270 */
[C---:B------:R-:W-:Y:S01]  /*0630*/  IMAD.WIDE.U32 R70, R0.reuse, UR6, RZ ;  /* 0x0000000600467c25 */ /* 0x040fe2000f8e00ff */
[----:B------:R-:W-:Y:S01]  /*0640*/  ISETP.LT.AND P1, PT, R0, UR5, !P0 ;  /* 0x0000000500007c0c */ /* 0x000fe2000c721270 */
[----:B------:R-:W-:Y:S01]  /*0650*/  USEL UR29, UR29, URZ, UP1 ;  /* 0x0000003f1d1d7287 */ /* 0x000fe20008800000 */
[C---:B------:R-:W-:Y:S01]  /*0660*/  ISETP.LT.AND P2, PT, R2.reuse, UR5, !P3 ;  /* 0x0000000502007c0c */ /* 0x040fe2000df41270 */
[----:B------:R-:W-:Y:S01]  /*0670*/  IMAD R55, R2, UR9, R55 ;  /* 0x0000000902377c24 */ /* 0x000fe2000f8e0237 */
[----:B------:R-:W-:Y:S01]  /*0680*/  ISETP.LT.AND P6, PT, R0, UR5, !P3 ;  /* 0x0000000500007c0c */ /* 0x000fe2000dfc1270 */
[C---:B------:R-:W-:Y:S01]  /*0690*/  IMAD.WIDE.U32 R68, R5.reuse, UR6, RZ ;  /* 0x0000000605447c25 */ /* 0x040fe2000f8e00ff */
[----:B------:R-:W-:Y:S01]  /*06a0*/  P2R R48, PR, RZ, 0x10 ;  /* 0x00000010ff307803 */ /* 0x000fe20000000000 */
[----:B------:R-:W-:Y:S01]  /*06b0*/  USEL UR30, UR30, URZ, UP1 ;  /* 0x0000003f1e1e7287 */ /* 0x000fe20008800000 */
[----:B------:R-:W-:Y:S01]  /*06c0*/  P2R R51, PR, RZ, 0x2 ;  /* 0x00000002ff337803 */ /* 0x000fe20000000000 */
[----:B------:R-:W-:Y:S01]  /*06d0*/  IMAD.U32 R83, RZ, RZ, UR31 ;  /* 0x0000001fff537e24 */ /* 0x000fe2000f8e00ff */
[----:B------:R-:W-:Y:S01]  /*06e0*/  ISETP.LT.AND P3, PT, R2, UR5, !P0 ;  /* 0x0000000502007c0c */ /* 0x000fe2000c761270 */
[----:B------:R-:W-:Y:S01]  /*06f0*/  IMAD.U32 R82, RZ, RZ, UR33 ;  /* 0x00000021ff527e24 */ /* 0x000fe2000f8e00ff */
[----:B------:R-:W-:Y:S01]  /*0700*/  ISETP.LT.AND P4, PT, R5, UR5, !P0 ;  /* 0x0000000505007c0c */ /* 0x000fe2000c781270 */
[----:B------:R-:W-:Y:S01]  /*0710*/  USHF.L.U64.HI UR11, UR20, 0x1, UR11 ;  /* 0x00000001140b7899 */ /* 0x000fe2000801020b */
[----:B------:R-:W-:Y:S01]  /*0720*/  ISETP.LT.AND P1, PT, R129, UR5, !P0 ;  /* 0x0000000581007c0c */ /* 0x000fe2000c721270 */
[----:B------:R-:W-:Y:S01]  /*0730*/  USHF.L.U64.HI UR22, UR24, 0x1, UR22 ;  /* 0x0000000118167899 */ /* 0x000fe20008010216 */
[----:B------:R-:W-:Y:S01]  /*0740*/  ISETP.GE.AND P0, PT, R84, UR4, PT ;  /* 0x0000000454007c0c */ /* 0x000fe2000bf06270 */
[----:B------:R-:W-:Y:S01]  /*0750*/  USHF.L.U64.HI UR28, UR32, 0x1, UR28 ;  /* 0x00000001201c7899 */ /* 0x000fe2000801021c */
[----:B------:R-:W-:Y:S01]  /*0760*/  P2R R43, PR, RZ, 0x2 ;  /* 0x00000002ff2b7803 */ /* 0x000fe20000000000 */
[----:B------:R-:W-:Y:S01]  /*0770*/  USHF.L.U64.HI UR23, UR26, 0x1, UR23 ;  /* 0x000000011a177899 */ /* 0x000fe20008010217 */
[----:B------:R-:W-:-:S02]  /*0780*/  ISETP.LT.AND P1, PT, R0, UR5, !P0 ;  /* 0x0000000500007c0c */ /* 0x000fc4000c721270 */
[----:B------:R-:W-:Y:S02]  /*0790*/  P2R R47, PR, RZ, 0x10 ;  /* 0x00000010ff2f7803 */ /* 0x000fe40000000000 */
[----:B------:R-:W-:Y:S02]  /*07a0*/  P2R R50, PR, RZ, 0x2 ;  /* 0x00000002ff327803 */ /* 0x000fe40000000000 */
[----:B------:R-:W-:Y:S02]  /*07b0*/  ISETP.LT.AND P1, PT, R5, UR5, !P0 ;  /* 0x0000000505007c0c */ /* 0x000fe4000c721270 */
[----:B------:R-:W-:Y:S02]  /*07c0*/  ISETP.LT.AND P4, PT, R2, UR5, !P0 ;  /* 0x0000000502007c0c */ /* 0x000fe4000c781270 */
[----:B------:R-:W-:Y:S01]  /*07d0*/  ISETP.LT.AND P0, PT, R129, UR5, !P0 ;  /* 0x0000000581007c0c */ /* 0x000fe2000c701270 */
[----:B------:R-:W-:Y:S01]  /*07e0*/  ULDC.64 UR4, c[0x0][0x258] ;  /* 0x0000960000047ab9 */ /* 0x000fe20000000a00 */
[----:B------:R-:W-:Y:S01]  /*07f0*/  P2R R46, PR, RZ, 0x2 ;  /* 0x00000002ff2e7803 */ /* 0x000fe20000000000 */
[----:B------:R-:W-:Y:S01]  /*0800*/  IMAD R73, R73, UR4, RZ ;  /* 0x0000000449497c24 */ /* 0x000fe2000f8e02ff */
[----:B------:R-:W-:Y:S01]  /*0810*/  SHF.L.U64.HI R40, R6, 0x1, R40 ;  /* 0x0000000106287819 */ /* 0x000fe20000010228 */
[----:B------:R-:W-:Y:S01]  /*0820*/  IMAD R6, R8, UR8, RZ ;  /* 0x0000000808067c24 */ /* 0x000fe2000f8e02ff */
[----:B------:R-:W-:Y:S01]  /*0830*/  ISETP.NE.AND P1, PT, R3, RZ, PT ;  /* 0x000000ff0300720c */ /* 0x000fe20003f25270 */
[----:B------:R-:W-:Y:S01]  /*0840*/  IMAD R73, R2, UR5, R73 ;  /* 0x0000000502497c24 */ /* 0x000fe2000f8e0249 */
[----:B------:R-:W-:Y:S01]  /*0850*/  SHF.R.S32.HI R125, RZ, 0x1f, R124 ;  /* 0x0000001fff7d7819 */ /* 0x000fe2000001147c */
[----:B------:R-:W-:Y:S01]  /*0860*/  IMAD R67, R129, UR9, R6 ;  /* 0x0000000981437c24 */ /* 0x000fe2000f8e0206 */
[----:B------:R-:W-:Y:S01]  /*0870*/  SHF.R.S32.HI R87, RZ, 0x1f, R86 ;  /* 0x0000001fff577819 */ /* 0x000fe20000011456 */
[----:B------:R-:W-:Y:S01]  /*0880*/  IMAD R8, R8, UR4, RZ ;  /* 0x0000000408087c24 */ /* 0x000fe2000f8e02ff */
[----:B------:R-:W-:Y:S01]  /*0890*/  SHF.R.S32.HI R85, RZ, 0x1f, R84 ;  /* 0x0000001fff557819 */ /* 0x000fe20000011454 */
[----:B------:R-:W-:Y:S01]  /*08a0*/  IMAD.WIDE.U32 R126, R2, UR8, R124 ;  /* 0x00000008027e7c25 */ /* 0x000fe2000f8e007c */
[----:B------:R-:W-:-:S02]  /*08b0*/  SHF.R.S32.HI R119, RZ, 0x1f, R118 ;  /* 0x0000001fff777819 */ /* 0x000fc40000011476 */
[----:B------:R-:W-:Y:S01]  /*08c0*/  SHF.L.U32 R39, R4, 0x1, RZ ;  /* 0x0000000104277819 */ /* 0x000fe200000006ff */
[----:B------:R-:W-:Y:S01]  /*08d0*/  IMAD.WIDE.U32 R116, R2, UR8, R86 ;  /* 0x0000000802747c25 */ /* 0x000fe2000f8e0056 */
[----:B------:R-:W-:Y:S02]  /*08e0*/  SHF.L.U64.HI R38, R4, 0x1, R38 ;  /* 0x0000000104267819 */ /* 0x000fe40000010226 */
[----:B------:R-:W-:Y:S01]  /*08f0*/  SHF.R.S32.HI R3, RZ, 0x1f, R5 ;  /* 0x0000001fff037819 */ /* 0x000fe20000011405 */
[C---:B------:R-:W-:Y:S01]  /*0900*/  IMAD.WIDE.U32 R114, R2.reuse, UR8, R84 ;  /* 0x0000000802727c25 */ /* 0x040fe2000f8e0054 */
[----:B------:R-:W-:Y:S02]  /*0910*/  SHF.R.S32.HI R4, RZ, 0x1f, R0 ;  /* 0x0000001fff047819 */ /* 0x000fe40000011400 */
[----:B------:R-:W-:Y:S01]  /*0920*/  IADD3 R52, R127, R55, RZ ;  /* 0x000000377f347210 */ /* 0x000fe20007ffe0ff */
[----:B------:R-:W-:Y:S01]  /*0930*/  IMAD.WIDE.U32 R120, R2, UR8, R118 ;  /* 0x0000000802787c25 */ /* 0x000fe2000f8e0076 */
[----:B------:R-:W-:-:S02]  /*0940*/  IADD3 R54, R55, R117, RZ ;  /* 0x0000007537367210 */ /* 0x000fc40007ffe0ff */
[----:B------:R-:W-:Y:S01]  /*0950*/  P2R R42, PR, RZ, 0x1 ;  /* 0x00000001ff2a7803 */ /* 0x000fe20000000000 */
[C---:B------:R-:W-:Y:S01]  /*0960*/  IMAD.WIDE.U32 R122, R2.reuse, UR4, R124 ;  /* 0x00000004027a7c25 */ /* 0x040fe2000f8e007c */
[----:B------:R-:W-:Y:S02]  /*0970*/  MOV R81, UR29 ;  /* 0x0000001d00517c02 */ /* 0x000fe40008000f00 */
[----:B------:R-:W-:Y:S01]  /*0980*/  MOV R80, UR30 ;  /* 0x0000001e00507c02 */ /* 0x000fe20008000f00 */
[----:B------:R-:W-:-:S04]  /*0990*/  IMAD.WIDE.U32 R134, R2, UR4, R118 ;  /* 0x0000000402867c25 */ /* 0x000fc8000f8e0076 */
[C---:B------:R-:W-:Y:S02]  /*09a0*/  IMAD R10, R3.reuse, UR8, RZ ;  /* 0x00000008030a7c24 */ /* 0x040fe4000f8e02ff */
[C---:B------:R-:W-:Y:S02]  /*09b0*/  IMAD R6, R3.reuse, UR4, RZ ;  /* 0x0000000403067c24 */ /* 0x040fe4000f8e02ff */
[----:B------:R-:W-:Y:S02]  /*09c0*/  IMAD R2, R3, UR6, RZ ;  /* 0x0000000603027c24 */ /* 0x000fe4000f8e02ff */
[C---:B------:R-:W-:Y:S01]  /*09d0*/  IMAD R3, R4.reuse, UR6, RZ ;  /* 0x0000000604037c24 */ /* 0x040fe2000f8e02ff */
[----:B------:R-:W-:Y:S01]  /*09e0*/  USHF.L.U32 UR6, UR32, 0x1, URZ ;  /* 0x0000000120067899 */ /* 0x000fe2000800063f */
[----:B------:R-:W-:Y:S02]  /*09f0*/  IMAD R75, R4, UR4, RZ ;  /* 0x00000004044b7c24 */ /* 0x000fe4000f8e02ff */
[----:B------:R-:W-:-:S02]  /*0a00*/  IMAD R3, R0, UR7, R3 ;  /* 0x0000000700037c24 */ /* 0x000fc4000f8e0203 */
[----:B------:R-:W-:-:S03]  /*0a10*/  IMAD.WIDE.U32 R106, R0, UR8, R86 ;  /* 0x00000008006a7c25 */ /* 0x000fc6000f8e0056 */
[----:B------:R-:W-:Y:S01]  /*0a20*/  IADD3 R3, R71, R3, RZ ;  /* 0x0000000347037210 */ /* 0x000fe20007ffe0ff */
[C---:B------:R-:W-:Y:S02]  /*0a30*/  IMAD.SHL.U32 R71, R70.reuse, 0x2, RZ ;  /* 0x0000000246477824 */ /* 0x040fe400078e00ff */
[----:B------:R-:W-:Y:S01]  /*0a40*/  IMAD.WIDE.U32 R96, R5, UR8, R86 ;  /* 0x0000000805607c25 */ /* 0x000fe2000f8e0056 */
[----:B------:R-:W-:Y:S02]  /*0a50*/  SHF.L.U64.HI R70, R70, 0x1, R3 ;  /* 0x0000000146467819 */ /* 0x000fe40000010203 */
[----:B------:R-:W-:Y:S01]  /*0a60*/  IADD3 R3, R123, R73, RZ ;  /* 0x000000497b037210 */ /* 0x000fe20007ffe0ff */
[----:B------:R-:W-:-:S03]  /*0a70*/  IMAD.WIDE.U32 R104, R0, UR8, R84 ;  /* 0x0000000800687c25 */ /* 0x000fc6000f8e0054 */
[----:B------:R-:W-:Y:S01]  /*0a80*/  SHF.L.U64.HI R72, R122, 0x1, R3 ;  /* 0x000000017a487819 */ /* 0x000fe20000010203 */
[----:B------:R-:W-:-:S04]  /*0a90*/  IMAD.WIDE.U32 R94, R5, UR8, R84 ;  /* 0x00000008055e7c25 */ /* 0x000fc8000f8e0054 */
[----:B------:R-:W-:-:S04]  /*0aa0*/  IMAD.WIDE.U32 R110, R0, UR4, R124 ;  /* 0x00000004006e7c25 */ /* 0x000fc8000f8e007c */
[----:B------:R-:W-:-:S04]  /*0ab0*/  IMAD.WIDE.U32 R100, R5, UR4, R124 ;  /* 0x0000000405647c25 */ /* 0x000fc8000f8e007c */
[----:B------:R-:W-:-:S04]  /*0ac0*/  IMAD.WIDE.U32 R90, R129, UR4, R124 ;  /* 0x00000004815a7c25 */ /* 0x000fc8000f8e007c */
[----:B------:R-:W-:Y:S02]  /*0ad0*/  IMAD R79, R129, UR5, R8 ;  /* 0x00000005814f7c24 */ /* 0x000fe4000f8e0208 */
[----:B------:R-:W-:Y:S02]  /*0ae0*/  IMAD R75, R0, UR5, R75 ;  /* 0x00000005004b7c24 */ /* 0x000fe4000f8e024b */
[----:B------:R-:W-:Y:S01]  /*0af0*/  IMAD R77, R5, UR5, R6 ;  /* 0x00000005054d7c24 */ /* 0x000fe2000f8e0206 */
[----:B------:R-:W-:Y:S01]  /*0b00*/  IADD3 R3, R91, R79, RZ ;  /* 0x0000004f5b037210 */ /* 0x000fe20007ffe0ff */
[----:B------:R-:W-:Y:S01]  /*0b10*/  IMAD.WIDE.U32 R92, R129, UR8, R124 ;  /* 0x00000008815c7c25 */ /* 0x000fe2000f8e007c */
[----:B------:R-:W-:Y:S02]  /*0b20*/  IADD3 R7, R111, R75, RZ ;  /* 0x0000004b6f077210 */ /* 0x000fe40007ffe0ff */
[----:B------:R-:W-:Y:S01]  /*0b30*/  SHF.L.U64.HI R78, R90, 0x1, R3 ;  /* 0x000000015a4e7819 */ /* 0x000fe20000010203 */
[----:B------:R-:W-:Y:S01]  /*0b40*/  IMAD.WIDE.U32 R86, R129, UR8, R86 ;  /* 0x0000000881567c25 */ /* 0x000fe2000f8e0056 */
[----:B------:R-:W-:-:S02]  /*0b50*/  IADD3 R64, R93, R67, RZ ;  /* 0x000000435d407210 */ /* 0x000fc40007ffe0ff */
[----:B------:R-:W-:Y:S01]  /*0b60*/  SHF.L.U64.HI R74, R110, 0x1, R7 ;  /* 0x000000016e4a7819 */ /* 0x000fe20000010207 */
[----:B------:R-:W-:Y:S01]  /*0b70*/  IMAD.WIDE.U32 R84, R129, UR8, R84 ;  /* 0x0000000881547c25 */ /* 0x000fe2000f8e0054 */
[----:B------:R-:W-:-:S03]  /*0b80*/  IADD3 R66, R67, R87, RZ ;  /* 0x0000005743427210 */ /* 0x000fc60007ffe0ff */
[----:B------:R-:W-:Y:S02]  /*0b90*/  IMAD R59, R4, UR8, RZ ;  /* 0x00000008043b7c24 */ /* 0x000fe4000f8e02ff */
[----:B------:R-:W-:-:S04]  /*0ba0*/  IMAD.WIDE.U32 R88, R129, UR8, R118 ;  /* 0x0000000881587c25 */ /* 0x000fc8000f8e0076 */
[----:B------:R-:W-:-:S04]  /*0bb0*/  IMAD.WIDE.U32 R128, R129, UR4, R118 ;  /* 0x0000000481807c25 */ /* 0x000fc8000f8e0076 */
[----:B------:R-:W-:-:S04]  /*0bc0*/  IMAD.WIDE.U32 R132, R0, UR4, R118 ;  /* 0x0000000400847c25 */ /* 0x000fc8000f8e0076 */
[----:B------:R-:W-:Y:S01]  /*0bd0*/  IMAD.WIDE.U32 R130, R5, UR4, R118 ;  /* 0x0000000405827c25 */ /* 0x000fe2000f8e0076 */
[----:B------:R-:W-:-:S03]  /*0be0*/  ULDC.64 UR4, c[0x0][0x208] ;  /* 0x0000820000047ab9 */ /* 0x000fc60000000a00 */
[C---:B------:R-:W-:Y:S02]  /*0bf0*/  IMAD R2, R5.reuse, UR7, R2 ;  /* 0x0000000705027c24 */ /* 0x040fe4000f8e0202 */
[----:B------:R-:W-:-:S03]  /*0c00*/  IMAD.WIDE.U32 R102, R5, UR8, R124 ;  /* 0x0000000805667c25 */ /* 0x000fc6000f8e007c */
[----:B------:R-:W-:Y:S01]  /*0c10*/  IADD3 R2, R69, R2, RZ ;  /* 0x0000000245027210 */ /* 0x000fe20007ffe0ff */
[----:B------:R-:W-:-:S04]  /*0c20*/  IMAD.WIDE.U32 R98, R5, UR8, R118 ;  /* 0x0000000805627c25 */ /* 0x000fc8000f8e0076 */
[----:B------:R-:W-:Y:S01]  /*0c30*/  IMAD R63, R5, UR9, R10 ;  /* 0x00000009053f7c24 */ /* 0x000fe2000f8e020a */
[----:B------:R-:W-:Y:S01]  /*0c40*/  IADD3 R5, R101, R77, RZ ;  /* 0x0000004d65057210 */ /* 0x000fe20007ffe0ff */
[----:B------:R-:W-:-:S03]  /*0c50*/  IMAD.WIDE.U32 R112, R0, UR8, R124 ;  /* 0x0000000800707c25 */ /* 0x000fc6000f8e007c */
[----:B------:R-:W-:Y:S01]  /*0c60*/  IADD3 R60, R103, R63, RZ ;  /* 0x0000003f673c7210 */ /* 0x000fe20007ffe0ff */
[C---:B------:R-:W-:Y:S01]  /*0c70*/  IMAD R59, R0.reuse, UR9, R59 ;  /* 0x00000009003b7c24 */ /* 0x040fe2000f8e023b */
[----:B------:R-:W-:Y:S01]  /*0c80*/  IADD3 R62, R63, R97, RZ ;  /* 0x000000613f3e7210 */ /* 0x000fe20007ffe0ff */
[----:B------:R-:W-:Y:S01]  /*0c90*/  IMAD.WIDE.U32 R108, R0, UR8, R118 ;  /* 0x00000008006c7c25 */ /* 0x000fe2000f8e0076 */
[----:B------:R-:W-:Y:S01]  /*0ca0*/  SHF.L.U64.HI R76, R100, 0x1, R5 ;  /* 0x00000001644c7819 */ /* 0x000fe20000010205 */
[----:B------:R-:W-:Y:S01]  /*0cb0*/  ULDC UR8, c[0x0][0x270] ;  /* 0x00009c0000087ab9 */ /* 0x000fe20000000800 */
[----:B------:R-:W-:Y:S01]  /*0cc0*/  IADD3 R56, R113, R59, RZ ;  /* 0x0000003b71387210 */ /* 0x000fe20007ffe0ff */
[----:B------:R-:W-:Y:S01]  /*0cd0*/  IMAD.IADD R73, R73, 0x1, R135 ;  /* 0x0000000149497824 */ /* 0x000fe200078e0287 */
[----:B------:R-:W-:Y:S01]  /*0ce0*/  IADD3 R58, R59, R107, RZ ;  /* 0x0000006b3b3a7210 */ /* 0x000fe20007ffe0ff */
[----:B------:R-:W-:Y:S02]  /*0cf0*/  IMAD.IADD R75, R75, 0x1, R133 ;  /* 0x000000014b4b7824 */ /* 0x000fe400078e0285 */
[----:B------:R-:W-:Y:S01]  /*0d00*/  IMAD.IADD R77, R77, 0x1, R131 ;  /* 0x000000014d4d7824 */ /* 0x000fe200078e0283 */
[----:B------:R-:W-:Y:S01]  /*0d10*/  SHF.L.U64.HI R73, R134, 0x1, R73 ;  /* 0x0000000186497819 */ /* 0x000fe20000010249 */
[----:B------:R-:W-:Y:S01]  /*0d20*/  IMAD.IADD R79, R79, 0x1, R129 ;  /* 0x000000014f4f7824 */ /* 0x000fe200078e0281 */
[----:B------:R-:W-:Y:S01]  /*0d30*/  SHF.L.U64.HI R75, R132, 0x1, R75 ;  /* 0x00000001844b7819 */ /* 0x000fe2000001024b */
[C---:B------:R-:W-:Y:S01]  /*0d40*/  IMAD.SHL.U32 R69, R68.reuse, 0x2, RZ ;  /* 0x0000000244457824 */ /* 0x040fe200078e00ff */
[----:B------:R-:W-:Y:S01]  /*0d50*/  SHF.L.U64.HI R68, R68, 0x1, R2 ;  /* 0x0000000144447819 */ /* 0x000fe20000010202 */
[----:B------:R-:W-:Y:S01]  /*0d60*/  IMAD.IADD R53, R55, 0x1, R121 ;  /* 0x0000000137357824 */ /* 0x000fe200078e0279 */
[----:B------:R-:W-:Y:S01]  /*0d70*/  SHF.L.U64.HI R77, R130, 0x1, R77 ;  /* 0x00000001824d7819 */ /* 0x000fe2000001024d */
[----:B------:R-:W-:Y:S01]  /*0d80*/  IMAD.IADD R57, R59, 0x1, R109 ;  /* 0x000000013b397824 */ /* 0x000fe200078e026d */
[----:B------:R-:W-:Y:S01]  /*0d90*/  SHF.L.U64.HI R79, R128, 0x1, R79 ;  /* 0x00000001804f7819 */ /* 0x000fe2000001024f */
[----:B------:R-:W-:-:S02]  /*0da0*/  IMAD.IADD R61, R63, 0x1, R99 ;  /* 0x000000013f3d7824 */ /* 0x000fc400078e0263 */
[C---:B------:R-:W-:Y:S01]  /*0db0*/  IMAD.IADD R65, R67.reuse, 0x1, R89 ;  /* 0x0000000143417824 */ /* 0x040fe200078e0259 */
[----:B------:R-:W-:Y:S01]  /*0dc0*/  IADD3 R67, R67, R85, RZ ;  /* 0x0000005543437210 */ /* 0x000fe20007ffe0ff */
[----:B------:R-:W-:Y:S02]  /*0dd0*/  IMAD.IADD R55, R55, 0x1, R115 ;  /* 0x0000000137377824 */ /* 0x000fe400078e0273 */
[----:B------:R-:W-:Y:S02]  /*0de0*/  IMAD.IADD R59, R59, 0x1, R105 ;  /* 0x000000013b3b7824 */ /* 0x000fe400078e0269 */
[----:B------:R-:W-:-:S07]  /*0df0*/  IMAD.IADD R63, R63, 0x1, R95 ;  /* 0x000000013f3f7824 */ /* 0x000fce00078e025f */
.L_x_494:
        /* <DEDUP_REMOVED lines=43> */
.L_x_487:
        /* <DEDUP_REMOVED lines=126> */
.L_x_486:
        /* <DEDUP_REMOVED lines=10> */
[C---:B------:R-:W-:Y:S02]  /*1930*/  @P1 LEA R36, P0, R126.reuse, UR17, 0x1 ;  /* 0x000000117e241c11 */ /* 0x040fe4000f8008ff */
[----:B------:R-:W-:Y:S01]  /*1940*/  P2R R20, PR, RZ, 0x10 ;  /* 0x00000010ff147803 */ /* 0x000fe20000000000 */
[----:B------:R-:W1:Y:S01]  /*1950*/  @P1 LDC R23, c[0x0][0x21c] ;  /* 0x00008700ff171b82 */ /* 0x000e620000000800 */
[----:B------:R-:W2:Y:S01]  /*1960*/  @P1 LDG.E.U16 R18, desc[UR4][R32.64] ;  /* 0x0000000420121981 */ /* 0x000ea2000c1e1500 */
[----:B------:R-:W-:-:S02]  /*1970*/  @P1 LEA.HI.X R37, R126, UR14, R52, 0x1, P0 ;  /* 0x0000000e7e251c11 */ /* 0x000fc400080f0c34 */
[----:B------:R-:W-:-:S04]  /*1980*/  LEA R34, P0, R134, R83, 0x1 ;  /* 0x0000005386227211 */ /* 0x000fc800078008ff */
[----:B------:R-:W3:Y:S01]  /*1990*/  @P2 LDC R22, c[0x0][0x24c] ;  /* 0x00009300ff162b82 */ /* 0x000ee20000000800 */
[----:B------:R-:W-:Y:S01]  /*19a0*/  IMAD.X R35, R82, 0x1, R73, P0 ;  /* 0x0000000152237824 */ /* 0x000fe200000e0649 */
[----:B------:R-:W-:-:S04]  /*19b0*/  @P2 LEA R28, P0, R120, UR17, 0x1 ;  /* 0x00000011781c2c11 */ /* 0x000fc8000f8008ff */
[----:B------:R-:W-:Y:S02]  /*19c0*/  @P2 LEA.HI.X R29, R120, UR14, R53, 0x1, P0 ;  /* 0x0000000e781d2c11 */ /* 0x000fe400080f0c35 */
[----:B------:R-:W-:-:S04]  /*19d0*/  @P3 LEA R140, P0, R116, UR17, 0x1 ;  /* 0x00000011748c3c11 */ /* 0x000fc8000f8008ff */
[----:B------:R-:W-:Y:S02]  /*19e0*/  @P3 LEA.HI.X R141, R116, UR14, R54, 0x1, P0 ;  /* 0x0000000e748d3c11 */ /* 0x000fe400080f0c36 */
[----:B------:R-:W-:Y:S02]  /*19f0*/  @P4 LEA R144, P0, R114, UR17, 0x1 ;  /* 0x0000001172904c11 */ /* 0x000fe4000f8008ff */
[----:B------:R-:W-:Y:S02]  /*1a00*/  ISETP.NE.AND P3, PT, R50, RZ, PT ;  /* 0x000000ff3200720c */ /* 0x000fe40003f65270 */
[----:B------:R-:W-:Y:S02]  /*1a10*/  @P4 LEA.HI.X R145, R114, UR14, R55, 0x1, P0 ;  /* 0x0000000e72914c11 */ /* 0x000fe400080f0c37 */
[----:B------:R-:W-:Y:S02]  /*1a20*/  @P5 LEA R146, P0, R110, R83, 0x1 ;  /* 0x000000536e925211 */ /* 0x000fe400078008ff */
[----:B------:R-:W-:-:S03]  /*1a30*/  ISETP.NE.AND P4, PT, R49, RZ, PT ;  /* 0x000000ff3100720c */ /* 0x000fc60003f85270 */
[----:B------:R-:W-:Y:S01]  /*1a40*/  @P5 IMAD.X R147, R82, 0x1, R74, P0 ;  /* 0x0000000152935824 */ /* 0x000fe200000e064a */
[----:B------:R-:W-:-:S04]  /*1a50*/  @P5 LEA R148, P0, R112, UR17, 0x1 ;  /* 0x0000001170945c11 */ /* 0x000fc8000f8008ff */
[----:B------:R-:W-:Y:S02]  /*1a60*/  @P5 LEA.HI.X R149, R112, UR14, R56, 0x1, P0 ;  /* 0x0000000e70955c11 */ /* 0x000fe400080f0c38 */
[----:B------:R-:W-:Y:S01]  /*1a70*/  ISETP.NE.AND P5, PT, R51, RZ, PT ;  /* 0x000000ff3300720c */ /* 0x000fe20003fa5270 */
[----:B--2---:R-:W-:-:S05]  /*1a80*/  @P1 HADD2.F32 R18, -RZ, R18.H0_H0 ;  /* 0x20000012ff121230 */ /* 0x004fca0000004100 */
[----:B0-----:R-:W-:-:S04]  /*1a90*/  @P1 FMUL R25, R18, R25 ;  /* 0x0000001912191220 */ /* 0x001fc80000400000 */
[----:B-1----:R-:W-:-:S05]  /*1aa0*/  @P1 FFMA R0, R0, R23, R25 ;  /* 0x0000001700001223 */ /* 0x002fca0000000019 */
[----:B------:R-:W-:-:S04]  /*1ab0*/  @P1 F2FP.F16.F32.PACK_AB R0, RZ, R0 ;  /* 0x00000000ff00123e */ /* 0x000fc800000000ff */
[----:B------:R-:W-:Y:S02]  /*1ac0*/  PRMT R18, R0, 0x7610, R18 ;  /* 0x0000761000127816 */ /* 0x000fe40000000012 */
[----:B------:R-:W0:Y:S03]  /*1ad0*/  @P2 LDC R0, c[0x0][0x21c] ;  /* 0x00008700ff002b82 */ /* 0x000e260000000800 */
[----:B------:R1:W-:Y:S04]  /*1ae0*/  @P1 STG.E.U16 desc[UR4][R36.64], R18 ;  /* 0x0000001224001986 */ /* 0x0003e8000c101504 */
[----:B------:R-:W2:Y:S01]  /*1af0*/  @P2 LDG.E.U16 R23, desc[UR4][R34.64] ;  /* 0x0000000422172981 */ /* 0x000ea2000c1e1500 */
[----:B------:R-:W-:-:S05]  /*1b00*/  LEA R26, P0, R132, R83, 0x1 ;  /* 0x00000053841a7211 */ /* 0x000fca00078008ff */
[----:B------:R-:W-:Y:S01]  /*1b10*/  IMAD.X R27, R82, 0x1, R75, P0 ;  /* 0x00000001521b7824 */ /* 0x000fe200000e064b */
        /* <DEDUP_REMOVED lines=8> */
[----:B---3--:R-:W-:-:S04]  /*1ba0*/  @P2 FMUL R22, R23, R22 ;  /* 0x0000001617162220 */ /* 0x008fc80000400000 */
[----:B0-----:R-:W-:-:S03]  /*1bb0*/  @P2 FFMA R0, R5, R0, R22 ;  /* 0x0000000005002223 */ /* 0x001fc60000000016 */
[----:B------:R-:W0:Y:S02]  /*1bc0*/  @P3 LDC R22, c[0x0][0x24c] ;  /* 0x00009300ff163b82 */ /* 0x000e240000000800 */
[----:B------:R-:W-:-:S04]  /*1bd0*/  @P2 F2FP.F16.F32.PACK_AB R0, RZ, R0 ;  /* 0x00000000ff00223e */ /* 0x000fc800000000ff */
[----:B------:R-:W-:Y:S02]  /*1be0*/  PRMT R5, R0, 0x7610, R5 ;  /* 0x0000761000057816 */ /* 0x000fe40000000005 */
[----:B------:R-:W2:Y:S03]  /*1bf0*/  @P3 LDC R0, c[0x0][0x21c] ;  /* 0x00008700ff003b82 */ /* 0x000ea60000000800 */
[----:B------:R3:W-:Y:S04]  /*1c00*/  @P2 STG.E.U16 desc[UR4][R28.64], R5 ;  /* 0x000000051c002986 */ /* 0x0007e8000c101504 */
[----:B------:R-:W4:Y:S01]  /*1c10*/  @P3 LDG.E.U16 R21, desc[UR4][R34.64+0x2] ;  /* 0x0000020422153981 */ /* 0x000f22000c1e1500 */
[----:B------:R-:W-:-:S05]  /*1c20*/  @P4 LEA R138, P0, R100, R83, 0x1 ;  /* 0x00000053648a4211 */ /* 0x000fca00078008ff */
[----:B------:R-:W-:Y:S01]  /*1c30*/  @P4 IMAD.X R139, R82, 0x1, R76, P0 ;  /* 0x00000001528b4824 */ /* 0x000fe200000e064c */
[----:B-1----:R-:W-:-:S04]  /*1c40*/  @P4 LEA R36, P0, R102, UR17, 0x1 ;  /* 0x0000001166244c11 */ /* 0x002fc8000f8008ff */
[----:B------:R-:W-:Y:S02]  /*1c50*/  @P4 LEA.HI.X R37, R102, UR14, R60, 0x1, P0 ;  /* 0x0000000e66254c11 */ /* 0x000fe400080f0c3c */
[----:B------:R-:W-:-:S13]  /*1c60*/  ISETP.NE.AND P4, PT, R20, RZ, PT ;  /* 0x000000ff1400720c */ /* 0x000fda0003f85270 */
[----:B------:R-:W1:Y:S01]  /*1c70*/  @P4 LDC R20, c[0x0][0x24c] ;  /* 0x00009300ff144b82 */ /* 0x000e620000000800 */
[----:B----4-:R-:W-:-:S05]  /*1c80*/  @P3 HADD2.F32 R21, -RZ, R21.H0_H0 ;  /* 0x20000015ff153230 */ /* 0x010fca0000004100 */
[----:B0-----:R-:W-:-:S04]  /*1c90*/  @P3 FMUL R22, R21, R22 ;  /* 0x0000001615163220 */ /* 0x001fc80000400000 */
[----:B--2---:R-:W-:-:S05]  /*1ca0*/  @P3 FFMA R0, R9, R0, R22 ;  /* 0x0000000009003223 */ /* 0x004fca0000000016 */
[----:B------:R-:W-:-:S04]  /*1cb0*/  @P3 F2FP.F16.F32.PACK_AB R0, RZ, R0 ;  /* 0x00000000ff00323e */ /* 0x000fc800000000ff */
[----:B------:R-:W-:Y:S02]  /*1cc0*/  PRMT R9, R0, 0x7610, R9 ;  /* 0x0000761000097816 */ /* 0x000fe40000000009 */
[----:B------:R-:W0:Y:S03]  /*1cd0*/  @P4 LDC R0, c[0x0][0x21c] ;  /* 0x00008700ff004b82 */ /* 0x000e260000000800 */
[----:B------:R-:W-:Y:S04]  /*1ce0*/  @P3 STG.E.U16 desc[UR4][R140.64], R9 ;  /* 0x000000098c003986 */ /* 0x000fe8000c101504 */
[----:B------:R-:W2:Y:S01]  /*1cf0*/  @P4 LDG.E.U16 R21, desc[UR4][R34.64+0x4] ;  /* 0x0000040422154981 */ /* 0x000ea2000c1e1500 */
[----:B------:R-:W-:-:S02]  /*1d00*/  ISETP.NE.AND P5, PT, R48, RZ, PT ;  /* 0x000000ff3000720c */ /* 0x000fc40003fa5270 */
[----:B---3--:R-:W-:-:S05]  /*1d10*/  LEA R28, P0, R130, R83, 0x1 ;  /* 0x00000053821c7211 */ /* 0x008fca00078008ff */
[----:B------:R-:W-:-:S06]  /*1d20*/  IMAD.X R29, R82, 0x1, R77, P0 ;  /* 0x00000001521d7824 */ /* 0x000fcc00000e064d */
[----:B------:R-:W-:-:S04]  /*1d30*/  @P5 LEA R136, P0, R98, UR17, 0x1 ;  /* 0x0000001162885c11 */ /* 0x000fc8000f8008ff */
[----:B------:R-:W-:Y:S02]  /*1d40*/  @P5 LEA.HI.X R137, R98, UR14, R61, 0x1, P0 ;  /* 0x0000000e62895c11 */ /* 0x000fe400080f0c3d */
[----:B------:R-:W-:-:S13]  /*1d50*/  ISETP.NE.AND P5, PT, R19, RZ, PT ;  /* 0x000000ff1300720c */ /* 0x000fda0003fa5270 */
[----:B------:R-:W3:Y:S08]  /*1d60*/  @P5 LDC R25, c[0x0][0x24c] ;  /* 0x00009300ff195b82 */ /* 0x000ef00000000800 */
[----:B------:R-:W4:Y:S01]  /*1d70*/  @P5 LDC R23, c[0x0][0x21c] ;  /* 0x00008700ff175b82 */ /* 0x000f220000000800 */
[----:B--2---:R-:W-:-:S05]  /*1d80*/  @P4 HADD2.F32 R21, -RZ, R21.H0_H0 ;  /* 0x20000015ff154230 */ /* 0x004fca0000004100 */
[----:B-1----:R-:W-:-:S04]  /*1d90*/  @P4 FMUL R20, R21, R20 ;  /* 0x0000001415144220 */ /* 0x002fc80000400000 */
[----:B0-----:R-:W-:-:S05]  /*1da0*/  @P4 FFMA R0, R13, R0, R20 ;  /* 0x000000000d004223 */ /* 0x001fca0000000014 */
[----:B------:R-:W-:-:S04]  /*1db0*/  @P4 F2FP.F16.F32.PACK_AB R0, RZ, R0 ;  /* 0x00000000ff00423e */ /* 0x000fc800000000ff */
[----:B------:R-:W-:-:S05]  /*1dc0*/  PRMT R13, R0, 0x7610, R13 ;  /* 0x00007610000d7816 */ /* 0x000fca000000000d */
[----:B------:R0:W-:Y:S04]  /*1dd0*/  @P4 STG.E.U16 desc[UR4][R144.64], R13 ;  /* 0x0000000d90004986 */ /* 0x0001e8000c101504 */
[----:B------:R-:W2:Y:S02]  /*1de0*/  @P5 LDG.E.U16 R0, desc[UR4][R146.64] ;  /* 0x0000000492005981 */ /* 0x000ea4000c1e1500 */
[----:B--2---:R-:W-:-:S05]  /*1df0*/  @P5 HADD2.F32 R0, -RZ, R0.H0_H0 ;  /* 0x20000000ff005230 */ /* 0x004fca0000004100 */
[----:B---3--:R-:W-:-:S04]  /*1e00*/  @P5 FMUL R25, R0, R25 ;  /* 0x0000001900195220 */ /* 0x008fc80000400000 */
        /* <DEDUP_REMOVED lines=50> */
[----:B------:R-:W-:-:S04]  /*2130*/  @P3 LEA R34, P0, R94, UR17, 0x1 ;  /* 0x000000115e223c11 */ /* 0x000fc8000f8008ff */
[----:B------:R-:W-:Y:S02]  /*2140*/  @P3 LEA.HI.X R35, R94, UR14, R63, 0x1, P0 ;  /* 0x0000000e5e233c11 */ /* 0x000fe400080f0c3f */
[----:B------:R-:W-:Y:S02]  /*2150*/  @P2 LEA R144, P0, R90, R83, 0x1 ;  /* 0x000000535a902211 */ /* 0x000fe400078008ff */
[----:B------:R-:W-:Y:S02]  /*2160*/  P2R R18, PR, RZ, 0x2 ;  /* 0x00000002ff127803 */ /* 0x000fe40000000000 */
[----:B------:R-:W-:Y:S01]  /*2170*/  ISETP.NE.AND P1, PT, R44, RZ, PT ;  /* 0x000000ff2c00720c */ /* 0x000fe20003f25270 */
[----:B------:R-:W-:Y:S01]  /*2180*/  @P2 IMAD.X R145, R82, 0x1, R78, P0 ;  /* 0x0000000152912824 */ /* 0x000fe200000e064e */
[----:B------:R-:W-:-:S04]  /*2190*/  @P2 LEA R146, P0, R92, UR17, 0x1 ;  /* 0x000000115c922c11 */ /* 0x000fc8000f8008ff */
[----:B------:R-:W-:Y:S02]  /*21a0*/  @P2 LEA.HI.X R147, R92, UR14, R64, 0x1, P0 ;  /* 0x0000000e5c932c11 */ /* 0x000fe400080f0c40 */
[----:B------:R-:W-:-:S05]  /*21b0*/  LEA R148, P0, R128, R83, 0x1 ;  /* 0x0000005380947211 */ /* 0x000fca00078008ff */
[----:B------:R-:W-:Y:S01]  /*21c0*/  IMAD.X R149, R82, 0x1, R79, P0 ;  /* 0x0000000152957824 */ /* 0x000fe200000e064f */
        /* <DEDUP_REMOVED lines=71> */
.L_x_491:
[----:B------:R-:W-:Y:S05]  /*2640*/  BSYNC B0 ;  /* 0x0000000000007941 */ /* 0x000fea0003800000 */
.L_x_490:
        /* <DEDUP_REMOVED lines=13> */
.L_x_489:
        /* <DEDUP_REMOVED lines=137> */
[----:B------:R-:W-:Y:S02]  /*2fb0*/  ISETP.NE.AND P5, PT, R18, RZ, PT ;  /* 0x000000ff1200720c */ /* 0x000fe40003fa5270 */
[----:B------:R-:W-:Y:S01]  /*2fc0*/  PRMT R18, R0, 0x7610, R18 ;  /* 0x0000761000127816 */ /* 0x000fe20000000012 */
[----:B0-----:R-:W-:Y:S01]  /*2fd0*/  @P3 FMUL R3, R8, R3 ;  /* 0x0000000308033220 */ /* 0x001fe20000400000 */
[----:B------:R-:W-:-:S03]  /*2fe0*/  @P0 F2FP.F16.F32.PACK_AB R0, RZ, R21 ;  /* 0x00000015ff00023e */ /* 0x000fc600000000ff */
[----:B------:R2:W-:Y:S01]  /*2ff0*/  @P4 STG.E.U16 desc[UR4][R36.64], R18 ;  /* 0x0000001224004986 */ /* 0x0005e2000c101504 */
[----:B------:R-:W-:Y:S02]  /*3000*/  PRMT R12, R0, 0x7610, R12 ;  /* 0x00007610000c7816 */ /* 0x000fe4000000000c */
[----:B------:R-:W-:Y:S02]  /*3010*/  @P3 F2FP.F16.F32.PACK_AB R3, RZ, R3 ;  /* 0x00000003ff03323e */ /* 0x000fe400000000ff */
[----:B------:R-:W-:Y:S01]  /*3020*/  @P1 F2FP.F16.F32.PACK_AB R0, RZ, R7 ;  /* 0x00000007ff00123e */ /* 0x000fe200000000ff */
[----:B------:R2:W-:Y:S01]  /*3030*/  @P0 STG.E.U16 desc[UR4][R24.64], R12 ;  /* 0x0000000c18000986 */ /* 0x0005e2000c101504 */
[----:B------:R-:W-:-:S03]  /*3040*/  ISETP.NE.AND P4, PT, R6, RZ, PT ;  /* 0x000000ff0600720c */ /* 0x000fc60003f85270 */
[----:B------:R2:W-:Y:S01]  /*3050*/  @P3 STG.E.U16 desc[UR4][R30.64], R3 ;  /* 0x000000031e003986 */ /* 0x0005e2000c101504 */
[----:B-1----:R-:W-:Y:S02]  /*3060*/  @P2 F2FP.F16.F32.PACK_AB R2, RZ, R23 ;  /* 0x00000017ff02223e */ /* 0x002fe400000000ff */
[----:B------:R-:W-:-:S03]  /*3070*/  ISETP.NE.AND P3, PT, R13, RZ, PT ;  /* 0x000000ff0d00720c */ /* 0x000fc60003f65270 */
[----:B------:R2:W-:Y:S01]  /*3080*/  @P2 STG.E.U16 desc[UR4][R28.64], R2 ;  /* 0x000000021c002986 */ /* 0x0005e2000c101504 */
[----:B------:R-:W-:-:S03]  /*3090*/  ISETP.NE.AND P2, PT, R5, RZ, PT ;  /* 0x000000ff0500720c */ /* 0x000fc60003f45270 */
[----:B------:R2:W-:Y:S01]  /*30a0*/  @P1 STG.E.U16 desc[UR4][R34.64], R0 ;  /* 0x0000000022001986 */ /* 0x0005e2000c101504 */
[----:B------:R-:W-:-:S13]  /*30b0*/  ISETP.NE.AND P1, PT, R9, RZ, PT ;  /* 0x000000ff0900720c */ /* 0x000fda0003f25270 */
.L_x_492:
[----:B------:R-:W-:Y:S05]  /*30c0*/  BSYNC B1 ;  /* 0x0000000000017941 */ /* 0x000fea0003800000 */
.L_x_488:
        /* <DEDUP_REMOVED lines=21> */
.L_x_493:
[----:B------:R-:W-:Y:S05]  /*3220*/  EXIT ;  /* 0x000000000000794d */ /* 0x000fea0003800000 */
.L_x_495:
        /* <DEDUP_REMOVED lines=13> */
.L_x_3494:


//--------------------- .text._ZN7cutlass9reference6device6kernel17BlockCompareEqualINS_6half_tEEEvPiPKT_S8_m --------------------------
	.section	.text._ZN7cutlass9reference6device6kernel17BlockCompareEqualINS_6half_tEEEvPiPKT_S8_m,"ax",@progbits
	.align	128
        .global         _ZN7cutlass9reference6device6kernel17BlockCompareEqualINS_6half_tEEEvPiPKT_S8_m
        .type           _ZN7cutlass9reference6device6kernel17BlockCompareEqualINS_6half_tEEEvPiPKT_S8_m,@function
        .size           _ZN7cutlass9reference6device6kernel17BlockCompareEqualINS_6half_tEEEvPiPKT_S8_m,(.L_x_3495 - _ZN7cutlass9reference6device6kernel17BlockCompareEqualINS_6half_tEEEvPiPKT_S8_m)
        .other          _ZN7cutlass9reference6device6kernel17BlockCompareEqualINS_6half_tEEEvPiPKT_S8_m,@"STO_CUDA_ENTRY STV_DEFAULT"
_ZN7cutlass9reference6device6kernel17BlockCompareEqualINS_6half_tEEEvPiPKT_S8_m:
.text._ZN7cutlass9reference6device6kernel17BlockCompareEqualINS_6half_tEEEvPiPKT_S8_m:
[----:B------:R-:W-:Y:S01]  /*0000*/  LDC R1, c[0x0][0x28] ;  /* 0x00000a00ff017b82 */ /* 0x000fe20000000800 */
[----:B------:R-:W0:Y:S07]  /*0010*/  S2R R3, SR_TID.X ;  /* 0x0000000000037919 */ /* 0x000e2e0000002100 */
[----:B------:R-:W0:Y:S08]  /*0020*/  S2UR UR4, SR_CTAID.X ;  /* 0x00000000000479c3 */ /* 0x000e300000002500 */
[----:B------:R-:W0:Y:S02]  /*0030*/  LDC R2, c[0x0][RZ] ;  /* 0x00000000ff027b82 */ /* 0x000e240000000800 */
[----:B0-----:R-:W-:Y:S01]  /*0040*/  IMAD R0, R2, UR4, R3 ;  /* 0x0000000402007c24 */ /* 0x001fe2000f8e0203 */
[----:B------:R-:W-:-:S04]  /*0050*/  ULDC.64 UR4, c[0x0][0x228] ;  /* 0x00008a0000047ab9 */ /* 0x000fc80000000a00 */
[----:B------:R-:W-:-:S04]  /*0060*/  ISETP.GE.U32.AND P0, PT, R0, UR4, PT ;  /* 0x0000000400007c0c */ /* 0x000fc8000bf06070 */
[----:B------:R-:W-:-:S13]  /*0070*/  ISETP.GE.U32.AND.EX P0, PT, RZ, UR5, PT, P0 ;  /* 0x00000005ff007c0c */ /* 0x000fda000bf06100 */
[----:B------:R-:W-:Y:S05]  /*0080*/  @P0 EXIT ;  /* 0x000000000000094d */ /* 0x000fea0003800000 */
[----:B------:R-:W-:Y:S01]  /*0090*/  BSSY B0, `(.L_x_496) ;  /* 0x0000019000007945 */ /* 0x000fe20003800000 */
[----:B------:R-:W-:Y:S01]  /*00a0*/  ULDC UR4, c[0x0][0xc] ;  /* 0x0000030000047ab9 */ /* 0x000fe20000000800 */
[----:B------:R-:W-:Y:S01]  /*00b0*/  IMAD.MOV.U32 R6, RZ, RZ, RZ ;  /* 0x000000ffff067224 */ /* 0x000fe200078e00ff */
[----:B------:R-:W-:Y:S01]  /*00c0*/  ULDC.64 UR6, c[0x0][0x208] ;  /* 0x0000820000067ab9 */ /* 0x000fe20000000a00 */
[----:B------:R-:W-:Y:S01]  /*00d0*/  IMAD.MOV.U32 R7, RZ, RZ, R0 ;  /* 0x000000ffff077224 */ /* 0x000fe200078e0000 */
[----:B------:R-:W-:Y:S01]  /*00e0*/  ULDC.64 UR10, c[0x0][0x228] ;  /* 0x00008a00000a7ab9 */ /* 0x000fe20000000a00 */
[----:B------:R-:W-:Y:S01]  /*00f0*/  IMAD R0, R2, UR4, RZ ;  /* 0x0000000402007c24 */ /* 0x000fe2000f8e02ff */
[----:B------:R-:W-:Y:S01]  /*0100*/  ULDC.64 UR4, c[0x0][0x218] ;  /* 0x0000860000047ab9 */ /* 0x000fe20000000a00 */
[----:B------:R-:W-:-:S05]  /*0110*/  ULDC.64 UR8, c[0x0][0x220] ;  /* 0x0000880000087ab9 */ /* 0x000fca0000000a00 */
.L_x_498:
[C---:B------:R-:W-:Y:S01]  /*0120*/  IMAD.SHL.U32 R4, R7.reuse, 0x2, RZ ;  /* 0x0000000207047824 */ /* 0x040fe200078e00ff */
[----:B------:R-:W-:-:S04]  /*0130*/  SHF.L.U64.HI R5, R7, 0x1, R6 ;  /* 0x0000000107057819 */ /* 0x000fc80000010206 */
[C---:B------:R-:W-:Y:S02]  /*0140*/  IADD3 R2, P0, R4.reuse, UR4, RZ ;  /* 0x0000000404027c10 */ /* 0x040fe4000ff1e0ff */
[----:B------:R-:W-:Y:S02]  /*0150*/  IADD3 R4, P1, R4, UR8, RZ ;  /* 0x0000000804047c10 */ /* 0x000fe4000ff3e0ff */
[C---:B------:R-:W-:Y:S02]  /*0160*/  IADD3.X R3, R5.reuse, UR5, RZ, P0, !PT ;  /* 0x0000000505037c10 */ /* 0x040fe400087fe4ff */
[----:B------:R-:W-:-:S03]  /*0170*/  IADD3.X R5, R5, UR9, RZ, P1, !PT ;  /* 0x0000000905057c10 */ /* 0x000fc60008ffe4ff */
[----:B------:R-:W2:Y:S04]  /*0180*/  LDG.E.U16 R2, desc[UR6][R2.64] ;  /* 0x0000000602027981 */ /* 0x000ea8000c1e1500 */
[----:B------:R-:W2:Y:S02]  /*0190*/  LDG.E.U16 R5, desc[UR6][R4.64] ;  /* 0x0000000604057981 */ /* 0x000ea4000c1e1500 */
[----:B--2---:R-:W-:-:S13]  /*01a0*/  HSETP2.NE.AND P0, PT, R2.H0_H0, R5.H0_H0, PT ;  /* 0x2000000502007234 */ /* 0x004fda0003f05800 */
[----:B------:R-:W-:Y:S05]  /*01b0*/  @P0 BRA `(.L_x_497) ;  /* 0x0000000000180947 */ /* 0x000fea0003800000 */
[----:B------:R-:W-:-:S05]  /*01c0*/  IADD3 R7, P0, R0, R7, RZ ;  /* 0x0000000700077210 */ /* 0x000fca0007f1e0ff */
[----:B------:R-:W-:Y:S01]  /*01d0*/  IMAD.X R6, RZ, RZ, R6, P0 ;  /* 0x000000ffff067224 */ /* 0x000fe200000e0606 */
[----:B------:R-:W-:-:S04]  /*01e0*/  ISETP.GE.U32.AND P0, PT, R7, UR10, PT ;  /* 0x0000000a07007c0c */ /* 0x000fc8000bf06070 */
[----:B------:R-:W-:-:S13]  /*01f0*/  ISETP.GE.U32.AND.EX P0, PT, R6, UR11, PT, P0 ;  /* 0x0000000b06007c0c */ /* 0x000fda000bf06100 */
[----:B------:R-:W-:Y:S05]  /*0200*/  @!P0 BRA `(.L_x_498) ;  /* 0xfffffffc00c48947 */ /* 0x000fea000383ffff */
[----:B------:R-:W-:Y:S05]  /*0210*/  EXIT ;  /* 0x000000000000794d */ /* 0x000fea0003800000 */
.L_x_497:
[----:B------:R-:W-:Y:S05]  /*0220*/  BSYNC B0 ;  /* 0x0000000000007941 */ /* 0x000fea0003800000 */
.L_x_496:
[----:B------:R-:W0:Y:S02]  /*0230*/  LDC.64 R2, c[0x0][0x210] ;  /* 0x00008400ff027b82 */ /* 0x000e240000000a00 */
[----:B0-----:R-:W-:Y:S01]  /*0240*/  STG.E desc[UR6][R2.64], RZ ;  /* 0x000000ff02007986 */ /* 0x001fe2000c101906 */
[----:B------:R-:W-:Y:S05]  /*0250*/  EXIT ;  /* 0x000000000000794d */ /* 0x000fea0003800000 */
.L_x_499:
        /* <DEDUP_REMOVED lines=10> */
.L_x_3495:


//--------------------- .text._ZN7cutlass9reference6device6kernel11GemmComplexINS_6half_tENS_6layout8RowMajorES4_S6_S4_S6_ffS4_NS_16NumericConverterIS4_fLNS_15FloatRoundStyleE2EEENS_12multiply_addIfffEELi4ELi16EEEvNS_4gemm9GemmCoordET5_NS_9TensorRefIT_T0_EENS_16ComplexTransformENSF_IT1_T2_EESJ_SE_NSF_IT3_T4_EENSF_IT7_SO_EET6_illll --------------------------
	.section	.text._ZN7cutlass9reference6device6kernel11GemmComplexINS_6half_tENS_6layout8RowMajorES4_S6_S4_S6_ffS4_NS_16NumericConverterIS4_fLNS_15FloatRoundStyleE2EEENS_12multiply_addIfffEELi4ELi16EEEvNS_4gemm9GemmCoordET5_NS_9TensorRefIT_T0_EENS_16ComplexTransformENSF_IT1_T2_EESJ_SE_NSF_IT3_T4_EENSF_IT7_SO_EET6_illll,"ax",@progbits
	.align	128
        .global         _ZN7cutlass9reference6device6kernel11GemmComplexINS_6half_tENS_6layout8RowMajorES4_S6_S4_S6_ffS4_NS_16NumericConverterIS4_fLNS_15FloatRoundStyleE2EEENS_12multiply_addIfffEELi4ELi16EEEvNS_4gemm9GemmCoordET5_NS_9TensorRefIT_T0_EENS_16ComplexTransformENSF_IT1_T2_EESJ_SE_NSF_IT3_T4_EENSF_IT7_SO_EET6_illll
        .type           _ZN7cutlass9reference6device6kernel11GemmComplexINS_6half_tENS_6layout8RowMajorES4_S6_S4_S6_ffS4_NS_16NumericConverterIS4_fLNS_15FloatRoundStyleE2EEENS_12multiply_addIfffEELi4ELi16EEEvNS_4gemm9GemmCoordET5_NS_9TensorRefIT_T0_EENS_16ComplexTransformENSF_IT1_T2_EESJ_SE_NSF_IT3_T4_EENSF_IT7_SO_EET6_illll,@function
        .size           _ZN7cutlass9reference6device6kernel11GemmComplexINS_6half_tENS_6layout8RowMajorES4_S6_S4_S6_ffS4_NS_16NumericConverterIS4_fLNS_15FloatRoundStyleE2EEENS_12multiply_addIfffEELi4ELi16EEEvNS_4gemm9GemmCoordET5_NS_9TensorRefIT_T0_EENS_16ComplexTransformENSF_IT1_T2_EESJ_SE_NSF_IT3_T4_EENSF_IT7_SO_EET6_illll,(.L_x_3496 - _ZN7cutlass9reference6device6kernel11GemmComplexINS_6half_tENS_6layout8RowMajorES4_S6_S4_S6_ffS4_NS_16NumericConverterIS4_fLNS_15FloatRoundStyleE2EEENS_12multiply_addIfffEELi4ELi16EEEvNS_4gemm9GemmCoordET5_NS_9TensorRefIT_T0_EENS_16ComplexTransformENSF_IT1_T2_EESJ_SE_NSF_IT3_T4_EENSF_IT7_SO_EET6_illll)
        .other          _ZN7cutlass9reference6device6kernel11GemmComplexINS_6half_tENS_6layout8RowMajorES4_S6_S4_S6_ffS4_NS_16NumericConverterIS4_fLNS_15FloatRoundStyleE2EEENS_12multiply_addIfffEELi4ELi16EEEvNS_4gemm9GemmCoordET5_NS_9TensorRefIT_T0_EENS_16ComplexTransformENSF_IT1_T2_EESJ_SE_NSF_IT3_T4_EENSF_IT7_SO_EET6_illll,@"STO_CUDA_ENTRY STV_DEFAULT"
_ZN7cutlass9reference6device6kernel11GemmComplexINS_6half_tENS_6layout8RowMajorES4_S6_S4_S6_ffS4_NS_16NumericConverterIS4_fLNS_15FloatRoundStyleE2EEENS_12multiply_addIfffEELi4ELi16EEEvNS_4gemm9GemmCoordET5_NS_9TensorRefIT_T0_EENS_16ComplexTransformENSF_IT1_T2_EESJ_SE_NSF_IT3_T4_EENSF_IT7_SO_EET6_illll:
.text._ZN7cutlass9reference6device6kernel11GemmComplexINS_6half_tENS_6layout8RowMajorES4_S6_S4_S6_ffS4_NS_16NumericConverterIS4_fLNS_15FloatRoundStyleE2EEENS_12multiply_addIfffEELi4ELi16EEEvNS_4gemm9GemmCoordET5_NS_9TensorRefIT_T0_EENS_16ComplexTransformENSF_IT1_T2_EESJ_SE_NSF_IT3_T4_EENSF_IT7_SO_EET6_illll:
        /* <DEDUP_REMOVED lines=8> */
[----:B------:R-:W-:Y:S01]  /*0080*/  LOP3.LUT R114, R114, 0xfffffffe, RZ, 0xc0, !PT ;  /* 0xfffffffe72727812 */ /* 0x000fe200078ec0ff */
[----:B------:R-:W1:Y:S01]  /*0090*/  S2R R3, SR_CTAID.Y ;  /* 0x0000000000037919 */ /* 0x000e620000002600 */
[----:B------:R-:W-:Y:S01]  /*00a0*/  ULDC.64 UR4, c[0x0][0x290] ;  /* 0x0000a40000047ab9 */ /* 0x000fe20000000a00 */
[----:B------:R-:W-:Y:S01]  /*00b0*/  ULDC.64 UR10, c[0x0][0x280] ;  /* 0x0000a000000a7ab9 */ /* 0x000fe20000000a00 */
[----:B------:R-:W-:Y:S01]  /*00c0*/  UIMAD UR14, UR7, UR4, URZ ;  /* 0x00000004070e72a4 */ /* 0x000fe2000f8e023f */
[----:B------:R-:W1:Y:S01]  /*00d0*/  S2R R80, SR_TID.Y ;  /* 0x0000000000507919 */ /* 0x000e620000002200 */
        /* <DEDUP_REMOVED lines=8> */
[----:B------:R-:W-:Y:S01]  /*0160*/  IMAD.U32 R140, RZ, RZ, UR16 ;  /* 0x00000010ff8c7e24 */ /* 0x000fe2000f8e00ff */
[----:B------:R-:W-:Y:S02]  /*0170*/  UIMAD.WIDE.U32 UR22, UR20, UR4, URZ ;  /* 0x00000004141672a5 */ /* 0x000fe4000f8e003f */
[----:B------:R-:W-:-:S02]  /*0180*/  UIMAD UR12, UR20, UR5, UR12 ;  /* 0x00000005140c72a4 */ /* 0x000fc4000f8e020c */
[----:B------:R-:W-:Y:S01]  /*0190*/  UIMAD UR11, UR20, UR11, UR10 ;  /* 0x0000000b140b72a4 */ /* 0x000fe2000f8e020a */
[----:B------:R-:W-:Y:S01]  /*01a0*/  ULDC.64 UR4, c[0x0][0x278] ;  /* 0x00009e0000047ab9 */ /* 0x000fe20000000a00 */
[----:B------:R-:W-:Y:S02]  /*01b0*/  UIADD3 UR14, UR17, UR14, URZ ;  /* 0x0000000e110e7290 */ /* 0x000fe4000fffe03f */
[----:B------:R-:W-:Y:S02]  /*01c0*/  UIMAD UR10, UR7, UR4, URZ ;  /* 0x00000004070a72a4 */ /* 0x000fe4000f8e023f */
[----:B------:R-:W-:Y:S01]  /*01d0*/  UIMAD.WIDE.U32 UR24, UR20, UR4, URZ ;  /* 0x00000004141872a5 */ /* 0x000fe2000f8e003f */
[----:B0-----:R-:W-:Y:S01]  /*01e0*/  IMAD R0, R0, UR6, R5 ;  /* 0x0000000600007c24 */ /* 0x001fe2000f8e0205 */
[----:B------:R-:W-:Y:S01]  /*01f0*/  ULDC.64 UR6, c[0x0][0x268] ;  /* 0x00009a0000067ab9 */ /* 0x000fe20000000a00 */
[----:B------:R-:W-:Y:S01]  /*0200*/  UIMAD UR10, UR20, UR5, UR10 ;  /* 0x00000005140a72a4 */ /* 0x000fe2000f8e020a */
[----:B------:R-:W-:Y:S01]  /*0210*/  IMAD.U32 R141, RZ, RZ, UR14 ;  /* 0x0000000eff8d7e24 */ /* 0x000fe2000f8e00ff */
[----:B------:R-:W-:Y:S01]  /*0220*/  ULDC.64 UR8, c[0x0][0x260] ;  /* 0x0000980000087ab9 */ /* 0x000fe20000000a00 */
[----:B------:R-:W-:Y:S01]  /*0230*/  SHF.L.U32 R119, R0, 0x2, RZ ;  /* 0x0000000200777819 */ /* 0x000fe200000006ff */
[----:B------:R-:W-:Y:S01]  /*0240*/  ULDC.64 UR4, c[0x0][0x238] ;  /* 0x00008e0000047ab9 */ /* 0x000fe20000000a00 */
[----:B------:R-:W-:Y:S01]  /*0250*/  ULDC UR13, c[0x0][0x4] ;  /* 0x00000100000d7ab9 */ /* 0x000fe20000000800 */
[----:B------:R-:W-:Y:S01]  /*0260*/  ULEA UR15, UP1, UR16, UR8, 0x1 ;  /* 0x00000008100f7291 */ /* 0x000fe2000f82083f */
[----:B------:R-:W-:Y:S01]  /*0270*/  SHF.R.S32.HI R6, RZ, 0x1f, R119 ;  /* 0x0000001fff067819 */ /* 0x000fe20000011477 */
[C---:B------:R-:W-:Y:S01]  /*0280*/  VIADD R115, R119.reuse, 0x2 ;  /* 0x0000000277737836 */ /* 0x040fe20000000000 */
[C---:B------:R-:W-:Y:S01]  /*0290*/  IADD3 R117, R119.reuse, 0x1, RZ ;  /* 0x0000000177757810 */ /* 0x040fe20007ffe0ff */
[----:B------:R-:W-:Y:S01]  /*02a0*/  ULEA UR17, UP0, UR18, UR4, 0x1 ;  /* 0x0000000412117291 */ /* 0x000fe2000f80083f */
[----:B------:R-:W-:Y:S01]  /*02b0*/  IADD3 R111, R119, 0x3, RZ ;  /* 0x00000003776f7810 */ /* 0x000fe20007ffe0ff */
[----:B------:R-:W-:Y:S01]  /*02c0*/  IMAD R0, R6, UR6, RZ ;  /* 0x0000000606007c24 */ /* 0x000fe2000f8e02ff */
[----:B------:R-:W-:Y:S01]  /*02d0*/  SHF.R.S32.HI R4, RZ, 0x1f, R117 ;  /* 0x0000001fff047819 */ /* 0x000fe20000011475 */
[----:B-1----:R-:W-:Y:S01]  /*02e0*/  IMAD R80, R3, UR13, R80 ;  /* 0x0000000d03507c24 */ /* 0x002fe2000f8e0250 */
[----:B------:R-:W-:Y:S01]  /*02f0*/  SHF.R.S32.HI R2, RZ, 0x1f, R115 ;  /* 0x0000001fff027819 */ /* 0x000fe20000011473 */
[----:B------:R-:W-:Y:S01]  /*0300*/  IMAD R127, R119, UR7, R0 ;  /* 0x00000007777f7c24 */ /* 0x000fe2000f8e0200 */
[----:B------:R-:W-:Y:S01]  /*0310*/  UIADD3 UR11, UR19, UR11, URZ ;  /* 0x0000000b130b7290 */ /* 0x000fe2000fffe03f */
[----:B------:R-:W-:Y:S01]  /*0320*/  IMAD R0, R4, UR6, RZ ;  /* 0x0000000604007c24 */ /* 0x000fe2000f8e02ff */
[----:B------:R-:W-:Y:S01]  /*0330*/  ULEA.HI.X UR14, UR16, UR9, UR14, 0x1, UP1 ;  /* 0x00000009100e7291 */ /* 0x000fe200088f0c0e */
[----:B------:R-:W-:Y:S01]  /*0340*/  IMAD.SHL.U32 R80, R80, 0x10, RZ ;  /* 0x0000001050507824 */ /* 0x000fe200078e00ff */
[----:B------:R-:W-:Y:S01]  /*0350*/  ULEA.HI.X UR16, UR18, UR5, UR11, 0x1, UP0 ;  /* 0x0000000512107291 */ /* 0x000fe200080f0c0b */
[C---:B------:R-:W-:Y:S01]  /*0360*/  IMAD R13, R117.reuse, UR7, R0 ;  /* 0x00000007750d7c24 */ /* 0x040fe2000f8e0200 */
[----:B------:R-:W-:Y:S01]  /*0370*/  SHF.R.S32.HI R0, RZ, 0x1f, R111 ;  /* 0x0000001fff007819 */ /* 0x000fe2000001146f */
[----:B------:R-:W-:Y:S01]  /*0380*/  IMAD R10, R2, UR6, RZ ;  /* 0x00000006020a7c24 */ /* 0x000fe2000f8e02ff */
[----:B------:R-:W-:Y:S01]  /*0390*/  ULDC.64 UR4, c[0x0][0x220] ;  /* 0x0000880000047ab9 */ /* 0x000fe20000000a00 */
[----:B------:R-:W-:Y:S01]  /*03a0*/  UIADD3 UR10, UR25, UR10, URZ ;  /* 0x0000000a190a7290 */ /* 0x000fe2000fffe03f */
[----:B------:R-:W-:Y:S01]  /*03b0*/  IMAD.WIDE.U32 R144, R117, UR6, R140 ;  /* 0x0000000675907c25 */ /* 0x000fe2000f8e008c */
[----:B------:R-:W-:Y:S01]  /*03c0*/  ULEA UR19, UP0, UR24, UR4, 0x1 ;  /* 0x0000000418137291 */ /* 0x000fe2000f80083f */
[----:B------:R-:W-:Y:S01]  /*03d0*/  IADD3 R78, R80, 0x1, RZ ;  /* 0x00000001504e7810 */ /* 0x000fe20007ffe0ff */
[----:B------:R-:W-:Y:S01]  /*03e0*/  ULDC.64 UR8, c[0x0][0x228] ;  /* 0x00008a0000087ab9 */ /* 0x000fe20000000a00 */
[----:B------:R-:W-:Y:S01]  /*03f0*/  IMAD R8, R0, UR6, RZ ;  /* 0x0000000600087c24 */ /* 0x000fe2000f8e02ff */
[----:B------:R-:W-:Y:S01]  /*0400*/  ULEA.HI.X UR18, UR24, UR5, UR10, 0x1, UP0 ;  /* 0x0000000518127291 */ /* 0x000fe200080f0c0a */
[C---:B------:R-:W-:Y:S01]  /*0410*/  IMAD R129, R115.reuse, UR7, R10 ;  /* 0x0000000773817c24 */ /* 0x040fe2000f8e020a */
[----:B------:R-:W-:Y:S01]  /*0420*/  IADD3 R144, P5, P4, R144, 0xf, R80 ;  /* 0x0000000f90907810 */ /* 0x000fe20007cbe050 */
[----:B------:R-:W-:Y:S01]  /*0430*/  IMAD.WIDE.U32 R142, R115, UR6, R140 ;  /* 0x00000006738e7c25 */ /* 0x000fe2000f8e008c */
[----:B------:R-:W-:Y:S01]  /*0440*/  ULDC.64 UR4, c[0x0][0x258] ;  /* 0x0000960000047ab9 */ /* 0x000fe20000000a00 */
[----:B------:R-:W-:Y:S01]  /*0450*/  SHF.R.S32.HI R81, RZ, 0x1f, R80 ;  /* 0x0000001fff517819 */ /* 0x000fe20000011450 */
[----:B------:R-:W-:Y:S01]  /*0460*/  UIADD3 UR12, UR23, UR12, URZ ;  /* 0x0000000c170c7290 */ /* 0x000fe2000fffe03f */
[----:B------:R-:W-:Y:S01]  /*0470*/  IMAD.IADD R3, R13, 0x1, R145 ;  /* 0x000000010d037824 */ /* 0x000fe200078e0291 */
[----:B------:R-:W-:Y:S01]  /*0480*/  IADD3 R5, R129, R143, RZ ;  /* 0x0000008f81057210 */ /* 0x000fe20007ffe0ff */
[----:B------:R-:W-:Y:S01]  /*0490*/  IMAD R11, R111, UR7, R8 ;  /* 0x000000076f0b7c24 */ /* 0x000fe2000f8e0208 */
[----:B------:R-:W-:Y:S01]  /*04a0*/  IADD3 R142, P3, P2, R142, 0xf, R80 ;  /* 0x0000000f8e8e7810 */ /* 0x000fe20007a7e050 */
[----:B------:R-:W-:Y:S01]  /*04b0*/  IMAD R14, R6, UR8, RZ ;  /* 0x00000008060e7c24 */ /* 0x000fe2000f8e02ff */
[----:B------:R-:W-:Y:S01]  /*04c0*/  SHF.R.S32.HI R79, RZ, 0x1f, R78 ;  /* 0x0000001fff4f7819 */ /* 0x000fe2000001144e */
[----:B------:R-:W-:Y:S01]  /*04d0*/  IMAD R12, R4, UR8, RZ ;  /* 0x00000008040c7c24 */ /* 0x000fe2000f8e02ff */
[--C-:B------:R-:W-:Y:S01]  /*04e0*/  IADD3.X R145, R3, RZ, R81.reuse, P5, P4 ;  /* 0x000000ff03917210 */ /* 0x100fe20002fe8451 */
[----:B------:R-:W-:Y:S01]  /*04f0*/  IMAD R10, R2, UR8, RZ ;  /* 0x00000008020a7c24 */ /* 0x000fe2000f8e02ff */
[----:B------:R-:W-:Y:S01]  /*0500*/  IADD3.X R143, R5, RZ, R81, P3, P2 ;  /* 0x000000ff058f7210 */ /* 0x000fe20001fe4451 */
[----:B------:R-:W-:Y:S01]  /*0510*/  IMAD R8, R0, UR8, RZ ;  /* 0x0000000800087c24 */ /* 0x000fe2000f8e02ff */
[----:B------:R-:W-:Y:S01]  /*0520*/  ULDC.64 UR10, c[0x0][0x250] ;  /* 0x00009400000a7ab9 */ /* 0x000fe20000000a00 */
[----:B------:R-:W-:Y:S01]  /*0530*/  IMAD.WIDE.U32 R146, R119, UR6, R140 ;  /* 0x0000000677927c25 */ /* 0x000fe2000f8e008c */
[----:B------:R-:W-:Y:S01]  /*0540*/  ULEA UR27, UP0, UR22, UR10, 0x1 ;  /* 0x0000000a161b7291 */ /* 0x000fe2000f80083f */
[----:B------:R-:W0:Y:S01]  /*0550*/  S2UR UR23, SR_CTAID.Y ;  /* 0x00000000001779c3 */ /* 0x000e220000002600 */
[----:B------:R-:W-:Y:S01]  /*0560*/  USHF.L.U64.HI UR12, UR22, 0x1, UR12 ;  /* 0x00000001160c7899 */ /* 0x000fe2000801020c */
[----:B------:R-:W-:Y:S01]  /*0570*/  IMAD R6, R6, UR4, RZ ;  /* 0x0000000406067c24 */ /* 0x000fe2000f8e02ff */
[----:B------:R-:W-:Y:S01]  /*0580*/  IADD3 R7, R127, R147, RZ ;  /* 0x000000937f077210 */ /* 0x000fe20007ffe0ff */
[----:B------:R-:W-:Y:S01]  /*0590*/  IMAD R4, R4, UR4, RZ ;  /* 0x0000000404047c24 */ /* 0x000fe2000f8e02ff */
[----:B------:R-:W-:Y:S01]  /*05a0*/  IADD3 R146, P1, P0, R146, 0xf, R80 ;  /* 0x0000000f92927810 */ /* 0x000fe2000783e050 */
[----:B------:R-:W-:Y:S01]  /*05b0*/  IMAD R2, R2, UR4, RZ ;  /* 0x0000000402027c24 */ /* 0x000fe2000f8e02ff */
[----:B------:R-:W-:Y:S01]  /*05c0*/  UISETP.NE.U32.AND UP1, UPT, UR10, URZ, UPT ;  /* 0x0000003f0a00728c */ /* 0x000fe2000bf25070 */
[----:B------:R-:W-:Y:S01]  /*05d0*/  IMAD R0, R0, UR4, RZ ;  /* 0x0000000400007c24 */ /* 0x000fe2000f8e02ff */
[--C-:B------:R-:W-:Y:S01]  /*05e0*/  IADD3.X R147, R7, RZ, R81.reuse, P1, P0 ;  /* 0x000000ff07937210 */ /* 0x100fe20000fe0451 */
[----:B------:R-:W-:Y:S01]  /*05f0*/  IMAD R135, R119, UR5, R6 ;  /* 0x0000000577877c24 */ /* 0x000fe2000f8e0206 */
[----:B------:R-:W1:Y:S01]  /*0600*/  S2UR UR22, SR_CTAID.Y ;  /* 0x00000000001679c3 */ /* 0x000e620000002600 */
[----:B------:R-:W-:Y:S01]  /*0610*/  IMAD R5, R117, UR5, R4 ;  /* 0x0000000575057c24 */ /* 0x000fe2000f8e0204 */
[----:B------:R-:W-:Y:S01]  /*0620*/  UISETP.NE.AND.EX UP1, UPT, UR11, URZ, UPT, UP1 ;  /* 0x0000003f0b00728c */ /* 0x000fe2000bf25310 */
[----:B------:R-:W-:Y:S01]  /*0630*/  IMAD R137, R115, UR5, R2 ;  /* 0x0000000573897c24 */ /* 0x000fe2000f8e0202 */
[----:B------:R-:W-:Y:S01]  /*0640*/  UIADD3.X UR26, UR12, UR11, URZ, UP0, !UPT ;  /* 0x0000000b0c1a7290 */ /* 0x000fe200087fe43f */
[----:B------:R-:W-:Y:S01]  /*0650*/  IMAD R3, R111, UR5, R0 ;  /* 0x000000056f037c24 */ /* 0x000fe2000f8e0200 */
[C---:B------:R-:W-:Y:S01]  /*0660*/  IADD3 R0, R80.reuse, 0xf, RZ ;  /* 0x0000000f50007810 */ /* 0x040fe20007ffe0ff */
[--C-:B------:R-:W-:Y:S01]  /*0670*/  IMAD.WIDE.U32 R176, R119, UR4, R80.reuse ;  /* 0x0000000477b07c25 */ /* 0x100fe2000f8e0050 */
[C---:B------:R-:W-:Y:S01]  /*0680*/  IADD3 R77, R80.reuse, 0x2, RZ ;  /* 0x00000002504d7810 */ /* 0x040fe20007ffe0ff */
[----:B------:R-:W-:Y:S01]  /*0690*/  USEL UR21, UR27, UR10, UP1 ;  /* 0x0000000a1b157287 */ /* 0x000fe20008800000 */
[C---:B------:R-:W-:Y:S01]  /*06a0*/  IADD3 R75, R80.reuse, 0x4, RZ ;  /* 0x00000004504b7810 */ /* 0x040fe20007ffe0ff */
[--C-:B------:R-:W-:Y:S01]  /*06b0*/  IMAD.WIDE.U32 R172, R117, UR4, R80.reuse ;  /* 0x0000000475ac7c25 */ /* 0x100fe2000f8e0050 */
[C---:B------:R-:W-:Y:S01]  /*06c0*/  IADD3 R73, R80.reuse, 0x6, RZ ;  /* 0x0000000650497810 */ /* 0x040fe20007ffe0ff */
[----:B------:R-:W-:Y:S01]  /*06d0*/  USEL UR28, UR26, UR11, UP1 ;  /* 0x0000000b1a1c7287 */ /* 0x000fe20008800000 */
[C---:B------:R-:W-:Y:S01]  /*06e0*/  IADD3 R71, R80.reuse, 0x8, RZ ;  /* 0x0000000850477810 */ /* 0x040fe20007ffe0ff */
[--C-:B------:R-:W-:Y:S01]  /*06f0*/  IMAD.WIDE.U32 R168, R115, UR4, R80.reuse ;  /* 0x0000000473a87c25 */ /* 0x100fe2000f8e0050 */
[C---:B------:R-:W-:Y:S01]  /*0700*/  IADD3 R69, R80.reuse, 0xa, RZ ;  /* 0x0000000a50457810 */ /* 0x040fe20007ffe0ff */
[----:B------:R-:W-:Y:S01]  /*0710*/  UMOV UR25, URZ ;  /* 0x0000003f00197c82 */ /* 0x000fe20008000000 */
[----:B------:R-:W-:Y:S01]  /*0720*/  IADD3 R68, R80, 0xb, RZ ;  /* 0x0000000b50447810 */ /* 0x000fe20007ffe0ff */
[----:B------:R-:W-:Y:S01]  /*0730*/  IMAD.WIDE.U32 R164, R111, UR4, R80 ;  /* 0x000000046fa47c25 */ /* 0x000fe2000f8e0050 */
[----:B------:R-:W-:Y:S01]  /*0740*/  IADD3 R133, R169, R137, RZ ;  /* 0x00000089a9857210 */ /* 0x000fe20007ffe0ff */
[----:B------:R-:W-:-:S02]  /*0750*/  USEL UR27, UR27, URZ, UP1 ;  /* 0x0000003f1b1b7287 */ /* 0x000fc40008800000 */
[----:B------:R-:W-:Y:S01]  /*0760*/  IMAD.WIDE.U32 R160, R119, UR4, R78 ;  /* 0x0000000477a07c25 */ /* 0x000fe2000f8e004e */
[----:B------:R-:W-:Y:S01]  /*0770*/  SHF.L.U64.HI R133, R168, 0x1, R133 ;  /* 0x00000001a8857819 */ /* 0x000fe20000010285 */
[----:B------:R-:W-:Y:S02]  /*0780*/  USEL UR26, UR26, URZ, UP1 ;  /* 0x0000003f1a1a7287 */ /* 0x000fe40008800000 */
[----:B------:R-:W-:Y:S01]  /*0790*/  IMAD.WIDE.U32 R156, R117, UR4, R78 ;  /* 0x00000004759c7c25 */ /* 0x000fe2000f8e004e */
[----:B------:R-:W-:-:S03]  /*07a0*/  UMOV UR24, URZ ;  /* 0x0000003f00187c82 */ /* 0x000fc60008000000 */
[----:B------:R-:W-:-:S04]  /*07b0*/  IMAD.WIDE.U32 R152, R115, UR4, R78 ;  /* 0x0000000473987c25 */ /* 0x000fc8000f8e004e */
[----:B------:R-:W-:Y:S01]  /*07c0*/  IMAD.WIDE.U32 R148, R111, UR4, R78 ;  /* 0x000000046f947c25 */ /* 0x000fe2000f8e004e */
[----:B------:R-:W-:Y:S01]  /*07d0*/  ULDC.64 UR4, c[0x0][0x210] ;  /* 0x0000840000047ab9 */ /* 0x000fe20000000a00 */
[----:B------:R-:W-:Y:S02]  /*07e0*/  IADD3 R137, R137, R153, RZ ;  /* 0x0000009989897210 */ /* 0x000fe40007ffe0ff */
[----:B------:R-:W-:Y:S01]  /*07f0*/  IMAD.WIDE.U32 R140, R111, UR6, R140 ;  /* 0x000000066f8c7c25 */ /* 0x000fe2000f8e008c */
[----:B------:R-:W-:Y:S02]  /*0800*/  ISETP.GE.AND P5, PT, R117, UR4, PT ;  /* 0x0000000475007c0c */ /* 0x000fe4000bfa6270 */
[----:B------:R-:W-:Y:S01]  /*0810*/  ISETP.GE.AND P6, PT, R119, UR4, PT ;  /* 0x0000000477007c0c */ /* 0x000fe2000bfc6270 */
[----:B------:R-:W-:Y:S01]  /*0820*/  VIADD R2, R80, 0xe ;  /* 0x0000000e50027836 */ /* 0x000fe20000000000 */
[----:B------:R-:W-:Y:S01]  /*0830*/  IADD3 R140, P1, P0, R140, 0xf, R80 ;  /* 0x0000000f8c8c7810 */ /* 0x000fe2000783e050 */
[----:B------:R-:W-:Y:S01]  /*0840*/  IMAD.IADD R17, R11, 0x1, R141 ;  /* 0x000000010b117824 */ /* 0x000fe200078e028d */
[----:B------:R-:W-:Y:S01]  /*0850*/  SHF.L.U64.HI R137, R152, 0x1, R137 ;  /* 0x0000000198897819 */ /* 0x000fe20000010289 */
[----:B------:R-:W-:Y:S01]  /*0860*/  IMAD.WIDE.U32 R184, R117, UR8, RZ ;  /* 0x0000000875b87c25 */ /* 0x000fe2000f8e00ff */
[----:B------:R-:W-:-:S02]  /*0870*/  ISETP.LT.AND P3, PT, R2, UR5, !P5 ;  /* 0x0000000502007c0c */ /* 0x000fc4000ef61270 */
[----:B------:R-:W-:Y:S01]  /*0880*/  ISETP.LT.AND P5, PT, R0, UR5, !P5 ;  /* 0x0000000500007c0c */ /* 0x000fe2000efa1270 */
[----:B------:R-:W-:Y:S01]  /*0890*/  IMAD R9, R117, UR9, R12 ;  /* 0x0000000975097c24 */ /* 0x000fe2000f8e020c */
[--C-:B------:R-:W-:Y:S01]  /*08a0*/  IADD3.X R141, R17, RZ, R81.reuse, P1, P0 ;  /* 0x000000ff118d7210 */ /* 0x100fe20000fe0451 */
[----:B------:R-:W-:Y:S01]  /*08b0*/  IMAD.WIDE.U32 R180, R111, UR8, RZ ;  /* 0x000000086fb47c25 */ /* 0x000fe2000f8e00ff */
[----:B------:R-:W-:Y:S02]  /*08c0*/  ISETP.GE.AND P0, PT, R115, UR4, PT ;  /* 0x0000000473007c0c */ /* 0x000fe4000bf06270 */
[C---:B------:R-:W-:Y:S01]  /*08d0*/  ISETP.GE.AND P1, PT, R111.reuse, UR4, PT ;  /* 0x000000046f007c0c */ /* 0x040fe2000bf26270 */
[----:B------:R-:W-:Y:S01]  /*08e0*/  IMAD R7, R111, UR9, R8 ;  /* 0x000000096f077c24 */ /* 0x000fe2000f8e0208 */
[----:B------:R-:W-:Y:S01]  /*08f0*/  ISETP.LT.AND P4, PT, R2, UR5, !P0 ;  /* 0x0000000502007c0c */ /* 0x000fe2000c781270 */
[----:B------:R-:W-:Y:S01]  /*0900*/  IMAD.WIDE.U32 R178, R119, UR6, R80 ;  /* 0x0000000677b27c25 */ /* 0x000fe2000f8e0050 */
[----:B------:R-:W-:-:S02]  /*0910*/  ISETP.LT.AND P0, PT, R0, UR5, !P0 ;  /* 0x0000000500007c0c */ /* 0x000fc4000c701270 */
[----:B------:R-:W-:Y:S01]  /*0920*/  IADD3 R120, R185, R9, RZ ;  /* 0x00000009b9787210 */ /* 0x000fe20007ffe0ff */
[----:B------:R-:W-:Y:S01]  /*0930*/  IMAD.WIDE.U32 R170, R115, UR6, R80 ;  /* 0x0000000673aa7c25 */ /* 0x000fe2000f8e0050 */
[----:B------:R-:W-:Y:S02]  /*0940*/  @P5 LOP3.LUT R114, R114, 0x1, RZ, 0xfc, !PT ;  /* 0x0000000172725812 */ /* 0x000fe400078efcff */
[----:B------:R-:W-:Y:S01]  /*0950*/  IADD3 R122, R181, R7, RZ ;  /* 0x00000007b57a7210 */ /* 0x000fe20007ffe0ff */
[----:B------:R-:W-:Y:S01]  /*0960*/  IMAD.WIDE.U32 R186, R119, UR8, RZ ;  /* 0x0000000877ba7c25 */ /* 0x000fe2000f8e00ff */
[----:B------:R-:W-:Y:S02]  /*0970*/  LOP3.LUT R114, R114, 0xfffffffd, RZ, 0xc0, !PT ;  /* 0xfffffffd72727812 */ /* 0x000fe400078ec0ff */
[----:B------:R-:W-:Y:S01]  /*0980*/  IADD3 R9, R173, R5, RZ ;  /* 0x00000005ad097210 */ /* 0x000fe20007ffe0ff */
[----:B------:R-:W-:Y:S01]  /*0990*/  IMAD R15, R119, UR9, R14 ;  /* 0x00000009770f7c24 */ /* 0x000fe2000f8e020e */
[----:B------:R-:W-:Y:S01]  /*09a0*/  ISETP.LT.AND P2, PT, R2, UR5, !P6 ;  /* 0x0000000502007c0c */ /* 0x000fe2000f741270 */
[----:B------:R-:W-:Y:S01]  /*09b0*/  IMAD.WIDE.U32 R166, R111, UR6, R80 ;  /* 0x000000066fa67c25 */ /* 0x000fe2000f8e0050 */
[----:B------:R-:W-:-:S02]  /*09c0*/  @P0 LOP3.LUT R114, R114, 0x2, RZ, 0xfc, !PT ;  /* 0x0000000272720812 */ /* 0x000fc400078efcff */
[----:B------:R-:W-:Y:S01]  /*09d0*/  ISETP.LT.AND P0, PT, R0, UR5, !P1 ;  /* 0x0000000500007c0c */ /* 0x000fe2000cf01270 */
[--C-:B------:R-:W-:Y:S01]  /*09e0*/  IMAD.WIDE.U32 R162, R119, UR6, R78.reuse ;  /* 0x0000000677a27c25 */ /* 0x100fe2000f8e004e */
[----:B------:R-:W-:Y:S02]  /*09f0*/  LOP3.LUT R114, R114, 0xfffffffb, RZ, 0xc0, !PT ;  /* 0xfffffffb72727812 */ /* 0x000fe400078ec0ff */
[----:B------:R-:W-:Y:S01]  /*0a00*/  ISETP.LT.AND P5, PT, R2, UR5, !P1 ;  /* 0x0000000502007c0c */ /* 0x000fe2000cfa1270 */
[--C-:B------:R-:W-:Y:S01]  /*0a10*/  IMAD.WIDE.U32 R158, R117, UR6, R78.reuse ;  /* 0x00000006759e7c25 */ /* 0x100fe2000f8e004e */
[----:B------:R-:W-:Y:S02]  /*0a20*/  IADD3 R123, R179, R127, RZ ;  /* 0x0000007fb37b7210 */ /* 0x000fe40007ffe0ff */
[----:B------:R-:W-:Y:S01]  /*0a30*/  IADD3 R125, R171, R129, RZ ;  /* 0x00000081ab7d7210 */ /* 0x000fe20007ffe0ff */
[----:B------:R-:W-:Y:S01]  /*0a40*/  IMAD.WIDE.U32 R150, R111, UR6, R78 ;  /* 0x000000066f967c25 */ /* 0x000fe2000f8e004e */
[----:B------:R-:W-:-:S02]  /*0a50*/  ISETP.LT.AND P6, PT, R0, UR5, !P6 ;  /* 0x0000000500007c0c */ /* 0x000fc4000f7c1270 */
[----:B------:R-:W-:Y:S01]  /*0a60*/  IADD3 R118, R187, R15, RZ ;  /* 0x0000000fbb767210 */ /* 0x000fe20007ffe0ff */
[----:B------:R-:W-:Y:S01]  /*0a70*/  VIADD R66, R80, 0xd ;  /* 0x0000000d50427836 */ /* 0x000fe20000000000 */
[----:B------:R-:W-:Y:S01]  /*0a80*/  @P0 LOP3.LUT R114, R114, 0x4, RZ, 0xfc, !PT ;  /* 0x0000000472720812 */ /* 0x000fe200078efcff */
[----:B------:R-:W-:Y:S01]  /*0a90*/  IMAD.IADD R131, R177, 0x1, R135 ;  /* 0x00000001b1837824 */ /* 0x000fe200078e0287 */
[----:B------:R-:W-:Y:S01]  /*0aa0*/  IADD3 R135, R135, R161, RZ ;  /* 0x000000a187877210 */ /* 0x000fe20007ffe0ff */
[----:B------:R-:W-:Y:S01]  /*0ab0*/  IMAD.IADD R7, R165, 0x1, R3 ;  /* 0x00000001a5077824 */ /* 0x000fe200078e0203 */
[----:B------:R-:W-:Y:S01]  /*0ac0*/  IADD3 R3, R3, R149, RZ ;  /* 0x0000009503037210 */ /* 0x000fe20007ffe0ff */
[----:B------:R-:W-:Y:S01]  /*0ad0*/  IMAD.IADD R5, R5, 0x1, R157 ;  /* 0x0000000105057824 */ /* 0x000fe200078e029d */
[----:B------:R-:W-:Y:S01]  /*0ae0*/  ISETP.LT.AND P1, PT, R66, UR5, !P1 ;  /* 0x0000000542007c0c */ /* 0x000fe2000cf21270 */
[----:B------:R-:W-:Y:S01]  /*0af0*/  IMAD.WIDE.U32 R182, R115, UR8, RZ ;  /* 0x0000000873b67c25 */ /* 0x000fe2000f8e00ff */
[----:B------:R-:W-:-:S02]  /*0b00*/  IADD3 R126, R167, R11, RZ ;  /* 0x0000000ba77e7210 */ /* 0x000fc40007ffe0ff */
[----:B------:R-:W-:Y:S01]  /*0b10*/  IADD3 R127, R127, R163, RZ ;  /* 0x000000a37f7f7210 */ /* 0x000fe20007ffe0ff */
[----:B------:R-:W-:Y:S01]  /*0b20*/  IMAD R121, R115, UR9, R10 ;  /* 0x0000000973797c24 */ /* 0x000fe2000f8e020a */
[----:B------:R-:W-:Y:S01]  /*0b30*/  IADD3 R128, R13, R159, RZ ;  /* 0x0000009f0d807210 */ /* 0x000fe20007ffe0ff */
[----:B------:R-:W-:Y:S01]  /*0b40*/  IMAD.WIDE.U32 R174, R117, UR6, R80 ;  /* 0x0000000675ae7c25 */ /* 0x000fe2000f8e0050 */
[----:B------:R-:W-:Y:S01]  /*0b50*/  IADD3 R130, R11, R151, RZ ;  /* 0x000000970b827210 */ /* 0x000fe20007ffe0ff */
[----:B------:R-:W-:Y:S01]  /*0b60*/  ULDC.64 UR8, c[0x0][0x208] ;  /* 0x0000820000087ab9 */ /* 0x000fe20000000a00 */
[----:B------:R-:W-:Y:S01]  /*0b70*/  SHF.L.U64.HI R131, R176, 0x1, R131 ;  /* 0x00000001b0837819 */ /* 0x000fe20000010283 */
[----:B------:R-:W-:Y:S01]  /*0b80*/  IMAD.WIDE.U32 R154, R115, UR6, R78 ;  /* 0x00000006739a7c25 */ /* 0x000fe2000f8e004e */
[----:B------:R-:W-:Y:S02]  /*0b90*/  SHF.L.U64.HI R132, R172, 0x1, R9 ;  /* 0x00000001ac847819 */ /* 0x000fe40000010209 */
[----:B------:R-:W-:Y:S01]  /*0ba0*/  SHF.L.U64.HI R134, R164, 0x1, R7 ;  /* 0x00000001a4867819 */ /* 0x000fe20000010207 */
[----:B------:R-:W-:Y:S01]  /*0bb0*/  VIADD R76, R80, 0x3 ;  /* 0x00000003504c7836 */ /* 0x000fe20000000000 */
[----:B------:R-:W-:Y:S01]  /*0bc0*/  SHF.L.U64.HI R135, R160, 0x1, R135 ;  /* 0x00000001a0877819 */ /* 0x000fe20000010287 */
[----:B------:R-:W-:Y:S01]  /*0bd0*/  VIADD R74, R80, 0x5 ;  /* 0x00000005504a7836 */ /* 0x000fe20000000000 */
[----:B------:R-:W-:Y:S01]  /*0be0*/  SHF.L.U64.HI R136, R156, 0x1, R5 ;  /* 0x000000019c887819 */ /* 0x000fe20000010205 */
[----:B------:R-:W-:Y:S01]  /*0bf0*/  VIADD R72, R80, 0x7 ;  /* 0x0000000750487836 */ /* 0x000fe20000000000 */
[----:B------:R-:W-:Y:S01]  /*0c00*/  SHF.L.U64.HI R138, R148, 0x1, R3 ;  /* 0x00000001948a7819 */ /* 0x000fe20000010203 */
[----:B------:R-:W-:-:S02]  /*0c10*/  VIADD R70, R80, 0x9 ;  /* 0x0000000950467836 */ /* 0x000fc40000000000 */
[----:B------:R-:W-:Y:S02]  /*0c20*/  VIADD R67, R80, 0xc ;  /* 0x0000000c50437836 */ /* 0x000fe40000000000 */
[----:B------:R-:W-:Y:S02]  /*0c30*/  IMAD.IADD R121, R183, 0x1, R121 ;  /* 0x00000001b7797824 */ /* 0x000fe400078e0279 */
[----:B------:R-:W-:Y:S02]  /*0c40*/  IMAD.IADD R124, R175, 0x1, R13 ;  /* 0x00000001af7c7824 */ /* 0x000fe400078e020d */
[----:B01----:R-:W-:-:S07]  /*0c50*/  IMAD.IADD R129, R129, 0x1, R155 ;  /* 0x0000000181817824 */ /* 0x003fce00078e029b */
.L_x_616:
[----:B------:R-:W0:Y:S01]  /*0c60*/  LDC.64 R2, c[0x0][0x290] ;  /* 0x0000a400ff027b82 */ /* 0x000e220000000a00 */
[----:B------:R-:W-:Y:S02]  /*0c70*/  ULDC UR6, c[0x0][0x14] ;  /* 0x0000050000067ab9 */ /* 0x000fe40000000800 */
[----:B0-----:R-:W-:-:S04]  /*0c80*/  IMAD.WIDE.U32 R4, R2, UR6, RZ ;  /* 0x0000000602047c25 */ /* 0x001fc8000f8e00ff */
[----:B------:R-:W-:Y:S01]  /*0c90*/  IMAD R0, R3, UR6, R5 ;  /* 0x0000000603007c24 */ /* 0x000fe2000f8e0205 */
[----:B------:R-:W-:Y:S01]  /*0ca0*/  ULDC.64 UR6, c[0x0][0x260] ;  /* 0x0000980000067ab9 */ /* 0x000fe20000000a00 */
[----:B------:R-:W-:-:S04]  /*0cb0*/  IMAD.WIDE.U32 R6, R4, UR25, R146 ;  /* 0x0000001904067c25 */ /* 0x000fc8000f8e0092 */
[----:B------:R-:W-:Y:S01]  /*0cc0*/  IMAD R0, R0, UR25, RZ ;  /* 0x0000001900007c24 */ /* 0x000fe2000f8e02ff */
[----:B------:R-:W-:-:S03]  /*0cd0*/  LEA R194, P0, R6, UR6, 0x1 ;  /* 0x0000000606c27c11 */ /* 0x000fc6000f8008ff */
[----:B------:R-:W-:-:S04]  /*0ce0*/  IMAD R0, R4, UR24, R0 ;  /* 0x0000001804007c24 */ /* 0x000fc8000f8e0200 */
[----:B------:R-:W-:-:S05]  /*0cf0*/  IMAD.IADD R2, R7, 0x1, R0 ;  /* 0x0000000107027824 */ /* 0x000fca00078e0200 */
[----:B------:R-:W-:Y:S01]  /*0d00*/  LEA.HI.X R195, R6, UR7, R2, 0x1, P0 ;  /* 0x0000000706c37c11 */ /* 0x000fe200080f0c02 */
[----:B------:R-:W-:-:S04]  /*0d10*/  IMAD.WIDE.U32 R6, R4, UR25, R144 ;  /* 0x0000001904067c25 */ /* 0x000fc8000f8e0090 */
[----:B------:R-:W-:Y:S01]  /*0d20*/  IMAD.IADD R2, R0, 0x1, R7 ;  /* 0x0000000100027824 */ /* 0x000fe200078e0207 */
[----:B------:R-:W-:-:S04]  /*0d30*/  LEA R192, P0, R6, UR6, 0x1 ;  /* 0x0000000606c07c11 */ /* 0x000fc8000f8008ff */
[----:B------:R-:W-:Y:S01]  /*0d40*/  LEA.HI.X R193, R6, UR7, R2, 0x1, P0 ;  /* 0x0000000706c17c11 */ /* 0x000fe200080f0c02 */
[----:B------:R-:W-:-:S04]  /*0d50*/  IMAD.WIDE.U32 R6, R4, UR25, R142 ;  /* 0x0000001904067c25 */ /* 0x000fc8000f8e008e */
[----:B------:R-:W-:Y:S01]  /*0d60*/  IMAD.WIDE.U32 R4, R4, UR25, R140 ;  /* 0x0000001904047c25 */ /* 0x000fe2000f8e008c */
[----:B------:R-:W-:Y:S02]  /*0d70*/  IADD3 R2, R0, R7, RZ ;  /* 0x0000000700027210 */ /* 0x000fe40007ffe0ff */
[----:B------:R-:W-:Y:S01]  /*0d80*/  LEA R190, P0, R6, UR6, 0x1 ;  /* 0x0000000606be7c11 */ /* 0x000fe2000f8008ff */
[----:B------:R-:W-:-:S03]  /*0d90*/  IMAD.IADD R0, R0, 0x1, R5 ;  /* 0x0000000100007824 */ /* 0x000fc600078e0205 */
[----:B------:R-:W-:Y:S02]  /*0da0*/  LEA.HI.X R191, R6, UR7, R2, 0x1, P0 ;  /* 0x0000000706bf7c11 */ /* 0x000fe400080f0c02 */
[C---:B------:R-:W-:Y:S01]  /*0db0*/  LEA R188, P0, R4.reuse, UR6, 0x1 ;  /* 0x0000000604bc7c11 */ /* 0x040fe2000f8008ff */
[----:B------:R-:W-:Y:S02]  /*0dc0*/  ULDC UR6, c[0x0][0x270] ;  /* 0x00009c0000067ab9 */ /* 0x000fe40000000800 */
[----:B------:R-:W-:Y:S01]  /*0dd0*/  MOV R65, UR6 ;  /* 0x0000000600417c02 */ /* 0x000fe20008000f00 */
[----:B------:R-:W-:Y:S01]  /*0de0*/  IMAD.U32 R64, RZ, RZ, UR6 ;  /* 0x00000006ff407e24 */ /* 0x000fe2000f8e00ff */
[----:B------:R-:W-:Y:S01]  /*0df0*/  LEA.HI.X R189, R4, UR7, R0, 0x1, P0 ;  /* 0x0000000704bd7c11 */ /* 0x000fe200080f0c00 */
[----:B------:R-:W-:Y:S01]  /*0e00*/  IMAD.U32 R62, RZ, RZ, UR6 ;  /* 0x00000006ff3e7e24 */ /* 0x000fe2000f8e00ff */
[----:B------:R-:W0:Y:S01]  /*0e10*/  LDC R0, c[0x0][0x218] ;  /* 0x00008600ff007b82 */ /* 0x000e220000000800 */
        /* <DEDUP_REMOVED lines=61> */
[----:B------:R-:W-:Y:S01]  /*11f0*/  MOV R2, UR6 ;  /* 0x0000000600027c02 */ /* 0x000fe20008000f00 */
[----:B------:R-:W-:Y:S06]  /*1200*/  @!P0 BRA `(.L_x_500) ;  /* 0x0000002400808947 */ /* 0x000fec0003800000 */
[----:B------:R-:W0:Y:S01]  /*1210*/  S2R R0, SR_TID.Y ;  /* 0x0000000000007919 */ /* 0x000e220000002200 */
[----:B------:R-:W1:Y:S01]  /*1220*/  LDC R116, c[0x0][0x218] ;  /* 0x00008600ff747b82 */ /* 0x000e620000000800 */
[----:B------:R-:W-:Y:S01]  /*1230*/  IMAD.U32 R65, RZ, RZ, UR6 ;  /* 0x00000006ff417e24 */ /* 0x000fe2000f8e00ff */
[----:B------:R-:W-:Y:S01]  /*1240*/  MOV R63, UR6 ;  /* 0x00000006003f7c02 */ /* 0x000fe20008000f00 */
[----:B------:R-:W-:Y:S01]  /*1250*/  IMAD.U32 R64, RZ, RZ, UR6 ;  /* 0x00000006ff407e24 */ /* 0x000fe2000f8e00ff */
[----:B------:R-:W-:Y:S01]  /*1260*/  MOV R61, UR6 ;  /* 0x00000006003d7c02 */ /* 0x000fe20008000f00 */
[----:B------:R-:W-:Y:S01]  /*1270*/  IMAD.U32 R62, RZ, RZ, UR6 ;  /* 0x00000006ff3e7e24 */ /* 0x000fe2000f8e00ff */
[----:B------:R-:W-:Y:S01]  /*1280*/  MOV R59, UR6 ;  /* 0x00000006003b7c02 */ /* 0x000fe20008000f00 */
[----:B------:R-:W-:Y:S01]  /*1290*/  IMAD.U32 R60, RZ, RZ, UR6 ;  /* 0x00000006ff3c7e24 */ /* 0x000fe2000f8e00ff */
[----:B------:R-:W2:Y:S01]  /*12a0*/  LDC.64 R112, c[0x0][0x240] ;  /* 0x00009000ff707b82 */ /* 0x000ea20000000a00 */
        /* <DEDUP_REMOVED lines=58> */
[----:B012---:R-:W-:-:S06]  /*1650*/  UMOV UR6, UR23 ;  /* 0x0000001700067c82 */ /* 0x007fcc0008000000 */
.L_x_501:
[----:B------:R-:W-:Y:S01]  /*1660*/  USHF.R.S32.HI UR7, URZ, 0x1f, UR10 ;  /* 0x0000001f3f077899 */ /* 0x000fe2000801140a */
[----:B------:R-:W0:Y:S01]  /*1670*/  LDC R83, c[0x0][0x4] ;  /* 0x00000100ff537b82 */ /* 0x000e220000000800 */
[----:B------:R-:W-:Y:S04]  /*1680*/  IADD3 R201, P0, R186, UR10, RZ ;  /* 0x0000000abac97c10 */ /* 0x000fe8000ff1e0ff */
[----:B------:R-:W-:Y:S02]  /*1690*/  IADD3.X R200, R118, UR7, RZ, P0, !PT ;  /* 0x0000000776c87c10 */ /* 0x000fe400087fe4ff */
[----:B------:R-:W-:Y:S04]  /*16a0*/  IADD3 R199, P0, R184, UR10, RZ ;  /* 0x0000000ab8c77c10 */ /* 0x000fe8000ff1e0ff */
[----:B------:R-:W-:Y:S02]  /*16b0*/  IADD3.X R198, R120, UR7, RZ, P0, !PT ;  /* 0x0000000778c67c10 */ /* 0x000fe400087fe4ff */
[----:B------:R-:W-:Y:S04]  /*16c0*/  IADD3 R197, P0, R182, UR10, RZ ;  /* 0x0000000ab6c57c10 */ /* 0x000fe8000ff1e0ff */
[----:B------:R-:W-:Y:S02]  /*16d0*/  IADD3.X R196, R121, UR7, RZ, P0, !PT ;  /* 0x0000000779c47c10 */ /* 0x000fe400087fe4ff */
[C---:B------:R-:W-:Y:S04]  /*16e0*/  LEA R86, P0, R201.reuse, UR19, 0x1 ;  /* 0x00000013c9567c11 */ /* 0x040fe8000f8008ff */
[----:B------:R-:W-:Y:S01]  /*16f0*/  LEA.HI.X R87, R201, UR18, R200, 0x1, P0 ;  /* 0x00000012c9577c11 */ /* 0x000fe200080f0cc8 */
[----:B0-----:R-:W-:Y:S01]  /*1700*/  IMAD R82, R83, UR6, R0 ;  /* 0x0000000653527c24 */ /* 0x001fe2000f8e0200 */
[C---:B------:R-:W-:Y:S01]  /*1710*/  LEA R88, P0, R199.reuse, UR19, 0x1 ;  /* 0x00000013c7587c11 */ /* 0x040fe2000f8008ff */
[----:B------:R-:W0:Y:S01]  /*1720*/  LDC R83, c[0x0][0x4] ;  /* 0x00000100ff537b82 */ /* 0x000e220000000800 */
[----:B------:R-:W-:Y:S01]  /*1730*/  UMOV UR6, UR22 ;  /* 0x0000001600067c82 */ /* 0x000fe20008000000 */
[----:B------:R-:W2:Y:S01]  /*1740*/  @P2 LDG.E.U16 R85, desc[UR8][R86.64] ;  /* 0x0000000856552981 */ /* 0x000ea2000c1e1500 */
[----:B------:R-:W-:Y:S02]  /*1750*/  LEA.HI.X R89, R199, UR18, R198, 0x1, P0 ;  /* 0x00000012c7597c11 */ /* 0x000fe400080f0cc6 */
[C---:B------:R-:W-:Y:S01]  /*1760*/  LEA R92, P0, R197.reuse, UR19, 0x1 ;  /* 0x00000013c55c7c11 */ /* 0x040fe2000f8008ff */
[----:B------:R-:W3:Y:S01]  /*1770*/  @P6 LDG.E.U16 R100, desc[UR8][R86.64] ;  /* 0x0000000856646981 */ /* 0x000ee2000c1e1500 */
[----:B------:R-:W-:Y:S02]  /*1780*/  SHF.L.U32 R198, R82, 0x4, RZ ;  /* 0x0000000452c67819 */ /* 0x000fe400000006ff */
[----:B------:R-:W-:Y:S01]  /*1790*/  LEA.HI.X R93, R197, UR18, R196, 0x1, P0 ;  /* 0x00000012c55d7c11 */ /* 0x000fe200080f0cc4 */
[----:B------:R-:W4:Y:S01]  /*17a0*/  @P3 LDG.E.U16 R110, desc[UR8][R88.64] ;  /* 0x00000008586e3981 */ /* 0x000f22000c1e1500 */
[----:B------:R-:W-:Y:S02]  /*17b0*/  IADD3 R197, P0, R180, UR10, RZ ;  /* 0x0000000ab4c57c10 */ /* 0x000fe4000ff1e0ff */
[--C-:B------:R-:W-:Y:S01]  /*17c0*/  SHF.R.S32.HI R199, RZ, 0x1f, R198.reuse ;  /* 0x0000001fffc77819 */ /* 0x100fe200000114c6 */
[----:B------:R-:W5:Y:S01]  /*17d0*/  @P4 LDG.E.U16 R109, desc[UR8][R92.64] ;  /* 0x000000085c6d4981 */ /* 0x000f62000c1e1500 */
[----:B------:R-:W-:Y:S02]  /*17e0*/  IADD3.X R196, R122, UR7, RZ, P0, !PT ;  /* 0x000000077ac47c10 */ /* 0x000fe400087fe4ff */
[C---:B------:R-:W-:Y:S01]  /*17f0*/  LEA R90, P0, R197.reuse, UR19, 0x1 ;  /* 0x00000013c55a7c11 */ /* 0x040fe2000f8008ff */
[C---:B------:R-:W-:Y:S03]  /*1800*/  IMAD.WIDE.U32 R198, R112.reuse, UR10, R198 ;  /* 0x0000000a70c67c25 */ /* 0x040fe6000f8e00c6 */
[----:B------:R-:W-:Y:S01]  /*1810*/  LEA.HI.X R91, R197, UR18, R196, 0x1, P0 ;  /* 0x00000012c55b7c11 */ /* 0x000fe200080f0cc4 */
[----:B------:R-:W-:Y:S01]  /*1820*/  IMAD R196, R112, UR7, RZ ;  /* 0x0000000770c47c24 */ /* 0x000fe2000f8e02ff */
[C---:B------:R-:W-:Y:S01]  /*1830*/  LEA R96, P0, R198.reuse, UR17, 0x1 ;  /* 0x00000011c6607c11 */ /* 0x040fe2000f8008ff */
[----:B0-----:R-:W-:Y:S01]  /*1840*/  IMAD R82, R83, UR6, R0 ;  /* 0x0000000653527c24 */ /* 0x001fe2000f8e0200 */
[----:B------:R-:W-:Y:S01]  /*1850*/  P2R R197, PR, RZ, 0x4 ;  /* 0x00000004ffc57803 */ /* 0x000fe20000000000 */
[----:B------:R-:W-:Y:S05]  /*1860*/  IMAD R196, R113, UR10, R196 ;  /* 0x0000000a71c47c24 */ /* 0x000fea000f8e02c4 */
[----:B------:R-:W-:Y:S04]  /*1870*/  IADD3 R196, R199, R196, RZ ;  /* 0x000000c4c7c47210 */ /* 0x000fe80007ffe0ff */
[----:B------:R-:W-:Y:S01]  /*1880*/  LEA.HI.X R97, R198, UR16, R196, 0x1, P0 ;  /* 0x00000010c6617c11 */ /* 0x000fe200080f0cc4 */
[----:B------:R-:W-:Y:S01]  /*1890*/  IMAD R196, R112, UR7, RZ ;  /* 0x0000000770c47c24 */ /* 0x000fe2000f8e02ff */
[----:B------:R-:W-:Y:S03]  /*18a0*/  LEA R198, R82, 0x1, 0x4 ;  /* 0x0000000152c67811 */ /* 0x000fe600078e20ff */
[----:B------:R-:W-:Y:S01]  /*18b0*/  IMAD R196, R113, UR10, R196 ;  /* 0x0000000a71c47c24 */ /* 0x000fe2000f8e02c4 */
[--C-:B------:R-:W-:Y:S03]  /*18c0*/  SHF.R.S32.HI R199, RZ, 0x1f, R198.reuse ;  /* 0x0000001fffc77819 */ /* 0x100fe600000114c6 */
[----:B------:R-:W-:Y:S01]  /*18d0*/  IMAD.WIDE.U32 R198, R112, UR10, R198 ;  /* 0x0000000a70c67c25 */ /* 0x000fe2000f8e00c6 */
[----:B------:R-:W-:Y:S02]  /*18e0*/  UIADD3 UR10, UR10, 0x1, URZ ;  /* 0x000000010a0a7890 */ /* 0x000fe4000fffe03f */
[C---:B------:R-:W-:Y:S02]  /*18f0*/  LEA R94, P0, R198.reuse, UR17, 0x1 ;  /* 0x00000011c65e7c11 */ /* 0x040fe4000f8008ff */
[----:B------:R-:W-:Y:S04]  /*1900*/  IADD3 R196, R199, R196, RZ ;  /* 0x000000c4c7c47210 */ /* 0x000fe80007ffe0ff */
[----:B------:R-:W-:Y:S02]  /*1910*/  LEA.HI.X R95, R198, UR16, R196, 0x1, P0 ;  /* 0x00000010c65f7c11 */ /* 0x000fe400080f0cc4 */
[----:B------:R-:W-:Y:S02]  /*1920*/  ISETP.GE.AND P0, PT, R119, UR4, PT ;  /* 0x0000000477007c0c */ /* 0x000fe4000bf06270 */
[----:B------:R-:W-:Y:S01]  /*1930*/  P2R R196, PR, RZ, 0x2 ;  /* 0x00000002ffc47803 */ /* 0x000fe20000000000 */
[----:B------:R-:W3:Y:S01]  /*1940*/  @P2 LDG.E.U16 R107, desc[UR8][R94.64+0x1a] ;  /* 0x00001a085e6b2981 */ /* 0x000ee2000c1e1500 */
[----:B------:R-:W-:Y:S02]  /*1950*/  ISETP.LT.AND P0, PT, R80, UR5, !P0 ;  /* 0x0000000550007c0c */ /* 0x000fe4000c701270 */
[----:B------:R-:W-:Y:S01]  /*1960*/  LOP3.LUT P2, RZ, R114, 0x1, RZ, 0xc0, !PT ;  /* 0x0000000172ff7812 */ /* 0x000fe2000784c0ff */
[----:B------:R-:W5:Y:S04]  /*1970*/  @P3 LDG.E.U16 R103, desc[UR8][R94.64+0x1a] ;  /* 0x00001a085e673981 */ /* 0x000f68000c1e1500 */
[----:B------:R-:W5:Y:S04]  /*1980*/  @P4 LDG.E.U16 R101, desc[UR8][R94.64+0x1a] ;  /* 0x00001a085e654981 */ /* 0x000f68000c1e1500 */
[----:B------:R-:W5:Y:S04]  /*1990*/  @P5 LDG.E.U16 R106, desc[UR8][R94.64+0x1a] ;  /* 0x00001a085e6a5981 */ /* 0x000f68000c1e1500 */
[----:B------:R-:W4:Y:S04]  /*19a0*/  @P0 LDG.E.U16 R83, desc[UR8][R86.64] ;  /* 0x0000000856530981 */ /* 0x000f28000c1e1500 */
[----:B------:R-:W3:Y:S04]  /*19b0*/  @P0 LDG.E.U16 R84, desc[UR8][R96.64] ;  /* 0x0000000860540981 */ /* 0x000ee8000c1e1500 */
[----:B------:R-:W5:Y:S04]  /*19c0*/  @P6 LDG.E.U16 R104, desc[UR8][R94.64+0x1c] ;  /* 0x00001c085e686981 */ /* 0x000f68000c1e1500 */
[----:B------:R-:W5:Y:S04]  /*19d0*/  @P2 LDG.E.U16 R102, desc[UR8][R88.64] ;  /* 0x0000000858662981 */ /* 0x000f68000c1e1500 */
[----:B------:R-:W5:Y:S01]  /*19e0*/  @P2 LDG.E.U16 R99, desc[UR8][R94.64+0x1c] ;  /* 0x00001c085e632981 */ /* 0x000f62000c1e1500 */
[----:B------:R-:W-:Y:S04]  /*19f0*/  ISETP.NE.AND P2, PT, R197, RZ, PT ;  /* 0x000000ffc500720c */ /* 0x000fe80003f45270 */
[----:B------:R-:W-:Y:S09]  /*1a00*/  P2R R197, PR, RZ, 0x4 ;  /* 0x00000004ffc57803 */ /* 0x000ff20000000000 */
[----:B--2---:R-:W-:Y:S02]  /*1a10*/  @P2 HADD2.F32 R85, -RZ, R85.H0_H0 ;  /* 0x20000055ff552230 */ /* 0x004fe40000004100 */
[----:B----4-:R-:W-:Y:S02]  /*1a20*/  @P0 HADD2.F32 R83, -RZ, R83.H0_H0 ;  /* 0x20000053ff530230 */ /* 0x010fe40000004100 */
[----:B---3--:R-:W-:Y:S05]  /*1a30*/  @P0 HADD2.F32 R84, -RZ, R84.H0_H0 ;  /* 0x20000054ff540230 */ /* 0x008fea0000004100 */
[----:B------:R-:W-:Y:S01]  /*1a40*/  @P0 FFMA R2, R83, R84, R2 ;  /* 0x0000005453020223 */ /* 0x000fe20000000002 */
[----:B------:R-:W-:Y:S04]  /*1a50*/  ISETP.GE.AND P0, PT, R117, UR4, PT ;  /* 0x0000000475007c0c */ /* 0x000fe8000bf06270 */
[C---:B------:R-:W-:Y:S11]  /*1a60*/  ISETP.LT.AND P0, PT, R80.reuse, UR5, !P0 ;  /* 0x0000000550007c0c */ /* 0x040ff6000c701270 */
[----:B------:R-:W-:Y:S02]  /*1a70*/  @!UPT UIADD3 URZ, URZ, URZ, URZ ;  /* 0x0000003f3f3ff290 */ /* 0x000fe4000fffe03f */
[----:B------:R-:W2:Y:S04]  /*1a80*/  @P0 LDG.E.U16 R83, desc[UR8][R88.64] ;  /* 0x0000000858530981 */ /* 0x000ea8000c1e1500 */
[----:B------:R-:W3:Y:S01]  /*1a90*/  @P0 LDG.E.U16 R84, desc[UR8][R96.64] ;  /* 0x0000000860540981 */ /* 0x000ee2000c1e1500 */
[----:B--2---:R-:W-:Y:S02]  /*1aa0*/  @P0 HADD2.F32 R83, -RZ, R83.H0_H0 ;  /* 0x20000053ff530230 */ /* 0x004fe40000004100 */
        /* <DEDUP_REMOVED lines=11> */
[----:B------:R-:W-:Y:S11]  /*1b60*/  ISETP.LT.AND P0, PT, R80, UR5, !P0 ;  /* 0x0000000550007c0c */ /* 0x000ff6000c701270 */
[----:B------:R-:W-:Y:S02]  /*1b70*/  @!UPT UIADD3 URZ, URZ, URZ, URZ ;  /* 0x0000003f3f3ff290 */ /* 0x000fe4000fffe03f */
[----:B------:R-:W2:Y:S04]  /*1b80*/  @P0 LDG.E.U16 R83, desc[UR8][R90.64] ;  /* 0x000000085a530981 */ /* 0x000ea8000c1e1500 */
[----:B------:R-:W3:Y:S04]  /*1b90*/  @P0 LDG.E.U16 R84, desc[UR8][R96.64] ;  /* 0x0000000860540981 */ /* 0x000ee8000c1e1500 */
[----:B------:R-:W4:Y:S01]  /*1ba0*/  @P5 LDG.E.U16 R97, desc[UR8][R90.64] ;  /* 0x000000085a615981 */ /* 0x000f22000c1e1500 */
[----:B--2---:R-:W-:Y:S02]  /*1bb0*/  @P0 HADD2.F32 R83, -RZ, R83.H0_H0 ;  /* 0x20000053ff530230 */ /* 0x004fe40000004100 */
[----:B---3--:R-:W-:Y:S05]  /*1bc0*/  @P0 HADD2.F32 R84, -RZ, R84.H0_H0 ;  /* 0x20000054ff540230 */ /* 0x008fea0000004100 */
[----:B------:R-:W-:Y:S01]  /*1bd0*/  @P0 FFMA R50, R83, R84, R50 ;  /* 0x0000005453320223 */ /* 0x000fe20000000032 */
[----:B------:R-:W-:Y:S04]  /*1be0*/  ISETP.GE.AND P0, PT, R119, UR4, PT ;  /* 0x0000000477007c0c */ /* 0x000fe8000bf06270 */
[----:B------:R-:W-:Y:S11]  /*1bf0*/  ISETP.LT.AND P0, PT, R78, UR5, !P0 ;  /* 0x000000054e007c0c */ /* 0x000ff6000c701270 */
        /* <DEDUP_REMOVED lines=385> */
[----:B------:R0:W2:Y:S04]  /*3410*/  @P0 LDG.E.U16 R84, desc[UR8][R86.64] ;  /* 0x0000000856540981 */ /* 0x0000a8000c1e1500 */
[----:B------:R-:W3:Y:S01]  /*3420*/  @P0 LDG.E.U16 R83, desc[UR8][R94.64+0x18] ;  /* 0x000018085e530981 */ /* 0x000ee2000c1e1500 */
[----:B0-----:R-:W-:Y:S02]  /*3430*/  @P2 HADD2.F32 R86, -RZ, R107.H0_H0 ;  /* 0x2000006bff562230 */ /* 0x001fe40000004100 */
[----:B------:R-:W-:Y:S02]  /*3440*/  @P3 HADD2.F32 R87, -RZ, R110.H0_H0 ;  /* 0x2000006eff573230 */ /* 0x000fe40000004100 */
        /* <DEDUP_REMOVED lines=8> */
[----:B-----5:R-:W-:Y:S02]  /*34d0*/  @P3 HADD2.F32 R88, -RZ, R103.H0_H0 ;  /* 0x20000067ff583230 */ /* 0x020fe40000004100 */
[----:B------:R-:W-:Y:S02]  /*34e0*/  @P4 HADD2.F32 R89, -RZ, R109.H0_H0 ;  /* 0x2000006dff594230 */ /* 0x000fe40000004100 */
        /* <DEDUP_REMOVED lines=11> */
[C---:B------:R-:W-:Y:S01]  /*35a0*/  LOP3.LUT P0, RZ, R114.reuse, 0x4, RZ, 0xc0, !PT ;  /* 0x0000000472ff7812 */ /* 0x040fe2000780c0ff */
[----:B------:R-:W2:Y:S04]  /*35b0*/  @P1 LDG.E.U16 R84, desc[UR8][R90.64] ;  /* 0x000000085a541981 */ /* 0x000ea8000c1e1500 */
[----:B------:R-:W3:Y:S01]  /*35c0*/  @P1 LDG.E.U16 R83, desc[UR8][R94.64+0x18] ;  /* 0x000018085e531981 */ /* 0x000ee2000c1e1500 */
[----:B------:R-:W-:Y:S07]  /*35d0*/  LOP3.LUT P1, RZ, R114, 0x2, RZ, 0xc0, !PT ;  /* 0x0000000272ff7812 */ /* 0x000fee000782c0ff */
[----:B------:R0:W5:Y:S04]  /*35e0*/  @P0 LDG.E.U16 R108, desc[UR8][R90.64] ;  /* 0x000000085a6c0981 */ /* 0x000168000c1e1500 */
[----:B------:R-:W5:Y:S04]  /*35f0*/  @P0 LDG.E.U16 R98, desc[UR8][R94.64+0x1c] ;  /* 0x00001c085e620981 */ /* 0x000f68000c1e1500 */
[----:B------:R5:W5:Y:S04]  /*3600*/  @P1 LDG.E.U16 R105, desc[UR8][R92.64] ;  /* 0x000000085c691981 */ /* 0x000b68000c1e1500 */
[----:B------:R-:W5:Y:S01]  /*3610*/  @P1 LDG.E.U16 R96, desc[UR8][R94.64+0x1c] ;  /* 0x00001c085e601981 */ /* 0x000f62000c1e1500 */
[----:B------:R-:W-:Y:S04]  /*3620*/  ISETP.NE.AND P1, PT, R196, RZ, PT ;  /* 0x000000ffc400720c */ /* 0x000fe80003f25270 */
[----:B------:R-:W-:Y:S01]  /*3630*/  P2R R196, PR, RZ, 0x2 ;  /* 0x00000002ffc47803 */ /* 0x000fe20000000000 */
[----:B0-----:R-:W-:Y:S08]  /*3640*/  @P4 HADD2.F32 R90, -RZ, R101.H0_H0 ;  /* 0x20000065ff5a4230 */ /* 0x001ff00000004100 */
[----:B--2---:R-:W-:Y:S02]  /*3650*/  @P1 HADD2.F32 R84, -RZ, R84.H0_H0 ;  /* 0x20000054ff541230 */ /* 0x004fe40000004100 */
[----:B---3--:R-:W-:Y:S05]  /*3660*/  @P1 HADD2.F32 R83, -RZ, R83.H0_H0 ;  /* 0x20000053ff531230 */ /* 0x008fea0000004100 */
[----:B------:R-:W-:Y:S01]  /*3670*/  @P1 FFMA R63, R84, R83, R63 ;  /* 0x00000053543f1223 */ /* 0x000fe2000000003f */
[----:B----4-:R-:W-:Y:S02]  /*3680*/  @P5 HADD2.F32 R83, -RZ, R97.H0_H0 ;  /* 0x20000061ff535230 */ /* 0x010fe40000004100 */
[----:B------:R-:W-:Y:S01]  /*3690*/  @P2 FFMA R16, R85, R86, R16 ;  /* 0x0000005655102223 */ /* 0x000fe20000000010 */
[----:B------:R-:W-:Y:S01]  /*36a0*/  @P5 HADD2.F32 R84, -RZ, R106.H0_H0 ;  /* 0x2000006aff545230 */ /* 0x000fe20000004100 */
[C---:B------:R-:W-:Y:S01]  /*36b0*/  LOP3.LUT P2, RZ, R114.reuse, 0x1, RZ, 0xc0, !PT ;  /* 0x0000000172ff7812 */ /* 0x040fe2000784c0ff */
[----:B------:R-:W-:Y:S01]  /*36c0*/  @P6 HADD2.F32 R86, -RZ, R100.H0_H0 ;  /* 0x20000064ff566230 */ /* 0x000fe20000004100 */
[----:B------:R-:W-:Y:S01]  /*36d0*/  LOP3.LUT P1, RZ, R114, 0x2, RZ, 0xc0, !PT ;  /* 0x0000000272ff7812 */ /* 0x000fe2000782c0ff */
[----:B------:R-:W-:Y:S02]  /*36e0*/  @P6 HADD2.F32 R85, -RZ, R104.H0_H0 ;  /* 0x20000068ff556230 */ /* 0x000fe40000004100 */
[----:B------:R-:W-:Y:S01]  /*36f0*/  @P3 FFMA R32, R87, R88, R32 ;  /* 0x0000005857203223 */ /* 0x000fe20000000020 */
[----:B-----5:R-:W-:Y:S02]  /*3700*/  @P0 HADD2.F32 R92, -RZ, R108.H0_H0 ;  /* 0x2000006cff5c0230 */ /* 0x020fe40000004100 */
[----:B------:R-:W-:Y:S01]  /*3710*/  @P4 FFMA R48, R89, R90, R48 ;  /* 0x0000005a59304223 */ /* 0x000fe20000000030 */
[----:B------:R-:W-:Y:S02]  /*3720*/  @P0 HADD2.F32 R91, -RZ, R98.H0_H0 ;  /* 0x20000062ff5b0230 */ /* 0x000fe40000004100 */
[----:B------:R-:W-:Y:S01]  /*3730*/  @P5 FFMA R64, R83, R84, R64 ;  /* 0x0000005453405223 */ /* 0x000fe20000000040 */
[----:B------:R-:W-:Y:S01]  /*3740*/  @P6 FFMA R17, R86, R85, R17 ;  /* 0x0000005556116223 */ /* 0x000fe20000000011 */
[----:B------:R-:W-:Y:S02]  /*3750*/  @P2 HADD2.F32 R88, -RZ, R102.H0_H0 ;  /* 0x20000066ff582230 */ /* 0x000fe40000004100 */
[----:B------:R-:W-:Y:S02]  /*3760*/  @P2 HADD2.F32 R87, -RZ, R99.H0_H0 ;  /* 0x20000063ff572230 */ /* 0x000fe40000004100 */
[----:B------:R-:W-:Y:S02]  /*3770*/  @P1 HADD2.F32 R90, -RZ, R105.H0_H0 ;  /* 0x20000069ff5a1230 */ /* 0x000fe40000004100 */
[----:B------:R-:W-:Y:S02]  /*3780*/  @P1 HADD2.F32 R89, -RZ, R96.H0_H0 ;  /* 0x20000060ff591230 */ /* 0x000fe40000004100 */
[----:B------:R-:W-:Y:S01]  /*3790*/  @P2 FFMA R33, R88, R87, R33 ;  /* 0x0000005758212223 */ /* 0x000fe20000000021 */
[----:B------:R-:W-:Y:S02]  /*37a0*/  ISETP.NE.AND P2, PT, R197, RZ, PT ;  /* 0x000000ffc500720c */ /* 0x000fe40003f45270 */
[----:B------:R-:W-:Y:S01]  /*37b0*/  @P1 FFMA R49, R90, R89, R49 ;  /* 0x000000595a311223 */ /* 0x000fe20000000031 */
[----:B------:R-:W-:Y:S01]  /*37c0*/  ISETP.NE.AND P1, PT, R196, RZ, PT ;  /* 0x000000ffc400720c */ /* 0x000fe20003f25270 */
[----:B------:R-:W-:Y:S01]  /*37d0*/  @P0 FFMA R65, R92, R91, R65 ;  /* 0x0000005b5c410223 */ /* 0x000fe20000000041 */
[----:B------:R-:W-:Y:S11]  /*37e0*/  ISETP.LE.AND P0, PT, R116, UR10, PT ;  /* 0x0000000a74007c0c */ /* 0x000ff6000bf03270 */
[----:B------:R-:W-:Y:S02]  /*37f0*/  @!UPT UIADD3 URZ, URZ, URZ, URZ ;  /* 0x0000003f3f3ff290 */ /* 0x000fe4000fffe03f */
[----:B------:R-:W-:Y:S08]  /*3800*/  @!P0 BRA `(.L_x_501) ;  /* 0xffffffdc00948947 */ /* 0x000ff0000383ffff */
.L_x_500:
[----:B------:R-:W-:Y:S01]  /*3810*/  ISETP.GE.AND P0, PT, R111, UR4, PT ;  /* 0x000000046f007c0c */ /* 0x000fe2000bf06270 */
[----:B------:R-:W-:Y:S01]  /*3820*/  UISETP.NE.U32.AND UP3, UPT, UR27, URZ, UPT ;  /* 0x0000003f1b00728c */ /* 0x000fe2000bf65070 */
[----:B------:R-:W-:Y:S01]  /*3830*/  P2R R0, PR, RZ, 0x2 ;  /* 0x00000002ff007803 */ /* 0x000fe20000000000 */
[----:B------:R-:W-:Y:S01]  /*3840*/  BSSY B1, `(.L_x_502) ;  /* 0x000055c000017945 */ /* 0x000fe20003800000 */
[----:B------:R-:W-:Y:S01]  /*3850*/  ISETP.LT.AND P1, PT, R73, UR5, !P0 ;  /* 0x0000000549007c0c */ /* 0x000fe2000c721270 */
[----:B------:R-:W-:Y:S01]  /*3860*/  UISETP.NE.AND.EX UP3, UPT, UR26, URZ, UPT, UP3 ;  /* 0x0000003f1a00728c */ /* 0x000fe2000bf65330 */
[----:B------:R-:W-:Y:S02]  /*3870*/  LOP3.LUT R139, R139, 0xfdffffff, RZ, 0xc0, !PT ;  /* 0xfdffffff8b8b7812 */ /* 0x000fe400078ec0ff */
[----:B------:R-:W-:-:S09]  /*3880*/  LOP3.LUT R114, R114, 0xfdffffff, RZ, 0xc0, !PT ;  /* 0xfdffffff72727812 */ /* 0x000fd200078ec0ff */
        /* <DEDUP_REMOVED lines=35> */
[----:B------:R-:W-:Y:S02]  /*3ac0*/  LOP3.LUT R114, R114, 0xfffffdff, RZ, 0xc0, !PT ;  /* 0xfffffdff72727812 */ /* 0x000fe400078ec0ff */
[----:B------:R-:W-:-:S09]  /*3ad0*/  ISETP.GE.AND P0, PT, R119, UR4, PT ;  /* 0x0000000477007c0c */ /* 0x000fd2000bf06270 */
        /* <DEDUP_REMOVED lines=123> */
[----:B------:R-:W-:Y:S02]  /*4290*/  ISETP.LT.AND P0, PT, R76, UR5, !P0 ;  /* 0x000000054c007c0c */ /* 0x000fe4000c701270 */
[----:B------:R-:W-:-:S09]  /*42a0*/  LOP3.LUT R114, R114, 0xffffffdf, RZ, 0xc0, !PT ;  /* 0xffffffdf72727812 */ /* 0x000fd200078ec0ff */
[----:B------:R-:W-:Y:S02]  /*42b0*/  @P1 LOP3.LUT R114, R114, 0x20, RZ, 0xfc, !PT ;  /* 0x0000002072721812 */ /* 0x000fe400078efcff */
[----:B------:R-:W-:Y:S02]  /*42c0*/  ISETP.NE.AND P1, PT, R0, RZ, PT ;  /* 0x000000ff0000720c */ /* 0x000fe40003f25270 */
[----:B------:R-:W-:-:S04]  /*42d0*/  LOP3.LUT R114, R114, 0xffffffef, RZ, 0xc0, !PT ;  /* 0xffffffef72727812 */ /* 0x000fc800078ec0ff */
[----:B------:R-:W-:Y:S02]  /*42e0*/  @P0 LOP3.LUT R114, R114, 0x10, RZ, 0xfc, !PT ;  /* 0x0000001072720812 */ /* 0x000fe400078efcff */
[----:B------:R-:W-:-:S13]  /*42f0*/  PLOP3.LUT P0, PT, PT, PT, UP3, 0x40, 0x0 ;  /* 0x000000000000781c */ /* 0x000fda0003f0e838 */
[----:B------:R-:W-:Y:S05]  /*4300*/  @P0 BRA `(.L_x_503) ;  /* 0x0000003000480947 */ /* 0x000fea0003800000 */
[----:B------:R-:W-:Y:S02]  /*4310*/  P2R R89, PR, RZ, 0x10 ;  /* 0x00000010ff597803 */ /* 0x000fe40000000000 */
[C---:B------:R-:W-:Y:S02]  /*4320*/  LOP3.LUT P4, RZ, R139.reuse, 0x10000, RZ, 0xc0, !PT ;  /* 0x000100008bff7812 */ /* 0x040fe4000788c0ff */
[----:B------:R-:W-:Y:S02]  /*4330*/  P2R R88, PR, RZ, 0x8 ;  /* 0x00000008ff587803 */ /* 0x000fe40000000000 */
[----:B------:R-:W-:Y:S02]  /*4340*/  LOP3.LUT P3, RZ, R114, 0x10000, RZ, 0xc0, !PT ;  /* 0x0001000072ff7812 */ /* 0x000fe4000786c0ff */
[----:B------:R-:W-:Y:S02]  /*4350*/  P2R R86, PR, RZ, 0x2 ;  /* 0x00000002ff567803 */ /* 0x000fe40000000000 */
[----:B------:R-:W-:-:S02]  /*4360*/  LOP3.LUT P1, RZ, R139, 0x1, RZ, 0xc0, !PT ;  /* 0x000000018bff7812 */ /* 0x000fc4000782c0ff */
[----:B------:R-:W-:Y:S02]  /*4370*/  P2R R84, PR, RZ, 0x20 ;  /* 0x00000020ff547803 */ /* 0x000fe40000000000 */
[----:B------:R-:W-:Y:S01]  /*4380*/  LOP3.LUT P5, RZ, R139, 0x1000000, RZ, 0xc0, !PT ;  /* 0x010000008bff7812 */ /* 0x000fe200078ac0ff */
[----:B------:R-:W0:Y:S01]  /*4390*/  @P4 LDC R0, c[0x0][0x24c] ;  /* 0x00009300ff004b82 */ /* 0x000e220000000800 */
[----:B------:R-:W-:Y:S02]  /*43a0*/  @P4 LEA R92, P0, R176, UR21, 0x1 ;  /* 0x00000015b05c4c11 */ /* 0x000fe4000f8008ff */
[----:B------:R-:W-:Y:S02]  /*43b0*/  P2R R87, PR, RZ, 0x4 ;  /* 0x00000004ff577803 */ /* 0x000fe40000000000 */
[----:B------:R-:W-:Y:S02]  /*43c0*/  @P4 IADD3.X R93, R131, UR28, RZ, P0, !PT ;  /* 0x0000001c835d4c10 */ /* 0x000fe400087fe4ff */
[C---:B------:R-:W-:Y:S01]  /*43d0*/  @P4 LEA R98, P0, R178.reuse, UR15, 0x1 ;  /* 0x0000000fb2624c11 */ /* 0x040fe2000f8008ff */
[----:B------:R-:W1:Y:S02]  /*43e0*/  @P4 LDC R83, c[0x0][0x21c] ;  /* 0x00008700ff534b82 */ /* 0x000e640000000800 */
[----:B------:R-:W2:Y:S01]  /*43f0*/  @P4 LDG.E.U16 R85, desc[UR8][R92.64] ;  /* 0x000000085c554981 */ /* 0x000ea2000c1e1500 */
[----:B------:R-:W-:-:S02]  /*4400*/  @P4 LEA.HI.X R99, R178, UR14, R123, 0x1, P0 ;  /* 0x0000000eb2634c11 */ /* 0x000fc400080f0c7b */
[----:B------:R-:W-:-:S04]  /*4410*/  @P3 LEA R94, P0, R172, UR21, 0x1 ;  /* 0x00000015ac5e3c11 */ /* 0x000fc8000f8008ff */
[----:B------:R-:W-:Y:S02]  /*4420*/  @P3 IADD3.X R95, R132, UR28, RZ, P0, !PT ;  /* 0x0000001c845f3c10 */ /* 0x000fe400087fe4ff */
        /* <DEDUP_REMOVED lines=12> */
[----:B------:R-:W-:Y:S01]  /*44f0*/  @P1 IADD3.X R97, R133, UR28, RZ, P0, !PT ;  /* 0x0000001c85611c10 */ /* 0x000fe200087fe4ff */
        /* <DEDUP_REMOVED lines=22> */
[----:B------:R-:W-:-:S02]  /*4660*/  @P5 LEA R94, P0, R166, UR15, 0x1 ;  /* 0x0000000fa65e5c11 */ /* 0x000fc4000f8008ff */
[----:B------:R-:W-:Y:S02]  /*4670*/  LOP3.LUT P4, RZ, R139, 0x100, RZ, 0xc0, !PT ;  /* 0x000001008bff7812 */ /* 0x000fe4000788c0ff */
[----:B------:R-:W-:Y:S02]  /*4680*/  @P5 LEA.HI.X R95, R166, UR14, R126, 0x1, P0 ;  /* 0x0000000ea65f5c11 */ /* 0x000fe400080f0c7e */
[----:B------:R-:W-:-:S04]  /*4690*/  LEA R82, P0, R160, UR21, 0x1 ;  /* 0x00000015a0527c11 */ /* 0x000fc8000f8008ff */
[----:B------:R-:W-:-:S05]  /*46a0*/  IADD3.X R83, R135, UR28, RZ, P0, !PT ;  /* 0x0000001c87537c10 */ /* 0x000fca00087fe4ff */
[----:B--2---:R-:W2:Y:S01]  /*46b0*/  @P4 LDC R2, c[0x0][0x24c] ;  /* 0x00009300ff024b82 */ /* 0x004ea20000000800 */
[----:B---3--:R-:W-:-:S05]  /*46c0*/  @P5 HADD2.F32 R91, -RZ, R91.H0_H0 ;  /* 0x2000005bff5b5230 */ /* 0x008fca0000004100 */
[----:B-1----:R-:W-:-:S04]  /*46d0*/  @P5 FMUL R91, R91, R0 ;  /* 0x000000005b5b5220 */ /* 0x002fc80000400000 */
[----:B0-----:R-:W-:-:S05]  /*46e0*/  @P5 FFMA R0, R50, R85, R91 ;  /* 0x0000005532005223 */ /* 0x001fca000000005b */
        /* <DEDUP_REMOVED lines=8> */
[----:B------:R-:W-:Y:S02]  /*4770*/  ISETP.NE.AND P5, PT, R84, RZ, PT ;  /* 0x000000ff5400720c */ /* 0x000fe40003fa5270 */
[----:B------:R-:W-:-:S04]  /*4780*/  LEA R84, P0, R156, UR21, 0x1 ;  /* 0x000000159c547c11 */ /* 0x000fc8000f8008ff */
[----:B------:R-:W-:-:S03]  /*4790*/  IADD3.X R85, R136, UR28, RZ, P0, !PT ;  /* 0x0000001c88557c10 */ /* 0x000fc600087fe4ff */
[----:B-1----:R-:W1:Y:S01]  /*47a0*/  @P3 LDC R18, c[0x0][0x24c] ;  /* 0x00009300ff123b82 */ /* 0x002e620000000800 */
[----:B---3--:R-:W-:-:S05]  /*47b0*/  @P4 HADD2.F32 R91, -RZ, R91.H0_H0 ;  /* 0x2000005bff5b4230 */ /* 0x008fca0000004100 */
[----:B--2---:R-:W-:-:S04]  /*47c0*/  @P4 FMUL R2, R91, R2 ;  /* 0x000000025b024220 */ /* 0x004fc80000400000 */
[----:B0-----:R-:W-:-:S05]  /*47d0*/  @P4 FFMA R0, R3, R0, R2 ;  /* 0x0000000003004223 */ /* 0x001fca0000000002 */
[----:B------:R-:W-:-:S04]  /*47e0*/  @P4 F2FP.F16.F32.PACK_AB R0, RZ, R0 ;  /* 0x00000000ff00423e */ /* 0x000fc800000000ff */
[----:B------:R-:W-:Y:S02]  /*47f0*/  PRMT R3, R0, 0x7610, R3 ;  /* 0x0000761000037816 */ /* 0x000fe40000000003 */
[----:B------:R-:W0:Y:S03]  /*4800*/  @P3 LDC R0, c[0x0][0x21c] ;  /* 0x00008700ff003b82 */ /* 0x000e260000000800 */
[----:B------:R2:W-:Y:S01]  /*4810*/  @P4 STG.E.U16 desc[UR8][R96.64], R3 ;  /* 0x0000000360004986 */ /* 0x0005e2000c101508 */
[----:B------:R-:W-:-:S03]  /*4820*/  ISETP.NE.AND P4, PT, R89, RZ, PT ;  /* 0x000000ff5900720c */ /* 0x000fc60003f85270 */
[----:B------:R-:W3:Y:S01]  /*4830*/  @P3 LDG.E.U16 R89, desc[UR8][R84.64] ;  /* 0x0000000854593981 */ /* 0x000ee2000c1e1500 */
[----:B------:R-:W-:Y:S02]  /*4840*/  @P3 LEA R92, P0, R158, UR15, 0x1 ;  /* 0x0000000f9e5c3c11 */ /* 0x000fe4000f8008ff */
[----:B------:R-:W-:Y:S02]  /*4850*/  LOP3.LUT P2, RZ, R114, 0x100, RZ, 0xc0, !PT ;  /* 0x0000010072ff7812 */ /* 0x000fe4000784c0ff */
[----:B------:R-:W-:Y:S02]  /*4860*/  @P3 LEA.HI.X R93, R158, UR14, R128, 0x1, P0 ;  /* 0x0000000e9e5d3c11 */ /* 0x000fe400080f0c80 */
[----:B------:R-:W-:-:S09]  /*4870*/  LEA R2, P0, R152, UR21, 0x1 ;  /* 0x0000001598027c11 */ /* 0x000fd2000f8008ff */
[----:B------:R-:W4:Y:S01]  /*4880*/  @P2 LDC R34, c[0x0][0x24c] ;  /* 0x00009300ff222b82 */ /* 0x000f220000000800 */
[----:B--2---:R-:W-:Y:S01]  /*4890*/  IADD3.X R3, R137, UR28, RZ, P0, !PT ;  /* 0x0000001c89037c10 */ /* 0x004fe200087fe4ff */
[----:B---3--:R-:W-:-:S05]  /*48a0*/  @P3 HADD2.F32 R89, -RZ, R89.H0_H0 ;  /* 0x20000059ff593230 */ /* 0x008fca0000004100 */
[----:B-1----:R-:W-:-:S04]  /*48b0*/  @P3 FMUL R18, R89, R18 ;  /* 0x0000001259123220 */ /* 0x002fc80000400000 */
        /* <DEDUP_REMOVED lines=9> */
[----:B------:R-:W-:-:S04]  /*4950*/  LEA R18, P0, R148, UR21, 0x1 ;  /* 0x0000001594127c11 */ /* 0x000fc8000f8008ff */
[----:B-1----:R-:W-:Y:S01]  /*4960*/  IADD3.X R19, R138, UR28, RZ, P0, !PT ;  /* 0x0000001c8a137c10 */ /* 0x002fe200087fe4ff */
[----:B--2---:R-:W-:-:S05]  /*4970*/  @P2 HADD2.F32 R89, -RZ, R89.H0_H0 ;  /* 0x20000059ff592230 */ /* 0x004fca0000004100 */
[----:B----4-:R-:W-:-:S04]  /*4980*/  @P2 FMUL R34, R89, R34 ;  /* 0x0000002259222220 */ /* 0x010fc80000400000 */
        /* <DEDUP_REMOVED lines=11> */
[----:B------:R-:W-:Y:S02]  /*4a40*/  ISETP.NE.AND P3, PT, R88, RZ, PT ;  /* 0x000000ff5800720c */ /* 0x000fe40003f65270 */
        /* <DEDUP_REMOVED lines=10> */
[----:B---3--:R-:W-:-:S05]  /*4af0*/  HADD2.F32 R35, -RZ, R35.H0_H0 ;  /* 0x20000023ff237230 */ /* 0x008fca0000004100 */
[----:B------:R-:W-:Y:S01]  /*4b00*/  FMUL R35, R35, UR6 ;  /* 0x0000000623237c20 */ /* 0x000fe20008400000 */
[----:B------:R-:W-:-:S03]  /*4b10*/  ULDC UR6, c[0x0][0x21c] ;  /* 0x0000870000067ab9 */ /* 0x000fc60000000800 */
[----:B--2---:R-:W-:-:S05]  /*4b20*/  FFMA R0, R4, UR6, R35 ;  /* 0x0000000604007c23 */ /* 0x004fca0008000023 */
[----:B------:R-:W-:-:S05]  /*4b30*/  F2FP.F16.F32.PACK_AB R0, RZ, R0 ;  /* 0x00000000ff00723e */ /* 0x000fca00000000ff */
[----:B------:R0:W-:Y:S02]  /*4b40*/  STG.E.U16 desc[UR8][R194.64+-0x1a], R0 ;  /* 0xffffe600c2007986 */ /* 0x0001e4000c101508 */
.L_x_505:
[----:B------:R-:W-:Y:S05]  /*4b50*/  BSYNC B0 ;  /* 0x0000000000007941 */ /* 0x000fea0003800000 */
.L_x_504:
[----:B------:R-:W-:Y:S01]  /*4b60*/  LOP3.LUT P0, RZ, R139, 0x10, RZ, 0xc0, !PT ;  /* 0x000000108bff7812 */ /* 0x000fe2000780c0ff */
[----:B------:R-:W-:-:S12]  /*4b70*/  BSSY B0, `(.L_x_506) ;  /* 0x000000a000007945 */ /* 0x000fd80003800000 */
[----:B------:R-:W-:Y:S05]  /*4b80*/  @!P0 BRA `(.L_x_507) ;  /* 0x0000000000208947 */ /* 0x000fea0003800000 */
[----:B------:R-:W3:Y:S01]  /*4b90*/  LDG.E.U16 R35, desc[UR8][R84.64+0x2] ;  /* 0x0000020854237981 */ /* 0x000ee2000c1e1500 */
[----:B------:R-:W-:Y:S01]  /*4ba0*/  ULDC UR6, c[0x0][0x24c] ;  /* 0x0000930000067ab9 */ /* 0x000fe20000000800 */
[----:B---3--:R-:W-:-:S05]  /*4bb0*/  HADD2.F32 R35, -RZ, R35.H0_H0 ;  /* 0x20000023ff237230 */ /* 0x008fca0000004100 */
[----:B------:R-:W-:Y:S01]  /*4bc0*/  FMUL R35, R35, UR6 ;  /* 0x0000000623237c20 */ /* 0x000fe20008400000 */
[----:B------:R-:W-:-:S03]  /*4bd0*/  ULDC UR6, c[0x0][0x21c] ;  /* 0x0000870000067ab9 */ /* 0x000fc60000000800 */
[----:B0-2---:R-:W-:-:S05]  /*4be0*/  FFMA R0, R20, UR6, R35 ;  /* 0x0000000614007c23 */ /* 0x005fca0008000023 */
[----:B------:R-:W-:-:S05]  /*4bf0*/  F2FP.F16.F32.PACK_AB R0, RZ, R0 ;  /* 0x00000000ff00723e */ /* 0x000fca00000000ff */
[----:B------:R1:W-:Y:S02]  /*4c00*/  STG.E.U16 desc[UR8][R192.64+-0x1a], R0 ;  /* 0xffffe600c0007986 */ /* 0x0003e4000c101508 */
.L_x_507:
[----:B------:R-:W-:Y:S05]  /*4c10*/  BSYNC B0 ;  /* 0x0000000000007941 */ /* 0x000fea0003800000 */
.L_x_506:
        /* <DEDUP_REMOVED lines=8> */
[----:B012---:R-:W-:-:S05]  /*4ca0*/  FFMA R0, R36, UR6, R35 ;  /* 0x0000000624007c23 */ /* 0x007fca0008000023 */
[----:B------:R-:W-:-:S05]  /*4cb0*/  F2FP.F16.F32.PACK_AB R0, RZ, R0 ;  /* 0x00000000ff00723e */ /* 0x000fca00000000ff */
[----:B------:R3:W-:Y:S02]  /*4cc0*/  STG.E.U16 desc[UR8][R190.64+-0x1a], R0 ;  /* 0xffffe600be007986 */ /* 0x0007e4000c101508 */
.L_x_509:
[----:B------:R-:W-:Y:S05]  /*4cd0*/  BSYNC B0 ;  /* 0x0000000000007941 */ /* 0x000fea0003800000 */
.L_x_508:
[----:B------:R-:W-:Y:S01]  /*4ce0*/  LOP3.LUT P0, RZ, R114, 0x100000, RZ, 0xc0, !PT ;  /* 0x0010000072ff7812 */ /* 0x000fe2000780c0ff */
[----:B------:R-:W-:-:S12]  /*4cf0*/  BSSY B0, `(.L_x_510) ;  /* 0x000000a000007945 */ /* 0x000fd80003800000 */
[----:B------:R-:W-:Y:S05]  /*4d00*/  @!P0 BRA `(.L_x_511) ;  /* 0x0000000000208947 */ /* 0x000fea0003800000 */
[----:B------:R-:W4:Y:S01]  /*4d10*/  LDG.E.U16 R35, desc[UR8][R18.64+0x2] ;  /* 0x0000020812237981 */ /* 0x000f22000c1e1500 */
[----:B------:R-:W-:Y:S01]  /*4d20*/  ULDC UR6, c[0x0][0x24c] ;  /* 0x0000930000067ab9 */ /* 0x000fe20000000800 */
[----:B----4-:R-:W-:-:S05]  /*4d30*/  HADD2.F32 R35, -RZ, R35.H0_H0 ;  /* 0x20000023ff237230 */ /* 0x010fca0000004100 */
[----:B------:R-:W-:Y:S01]  /*4d40*/  FMUL R35, R35, UR6 ;  /* 0x0000000623237c20 */ /* 0x000fe20008400000 */
[----:B------:R-:W-:-:S03]  /*4d50*/  ULDC UR6, c[0x0][0x21c] ;  /* 0x0000870000067ab9 */ /* 0x000fc60000000800 */
[----:B0123--:R-:W-:-:S05]  /*4d60*/  FFMA R0, R52, UR6, R35 ;  /* 0x0000000634007c23 */ /* 0x00ffca0008000023 */
[----:B------:R-:W-:-:S05]  /*4d70*/  F2FP.F16.F32.PACK_AB R0, RZ, R0 ;  /* 0x00000000ff00723e */ /* 0x000fca00000000ff */
[----:B------:R4:W-:Y:S02]  /*4d80*/  STG.E.U16 desc[UR8][R188.64+-0x1a], R0 ;  /* 0xffffe600bc007986 */ /* 0x0009e4000c101508 */
.L_x_511:
[----:B------:R-:W-:Y:S05]  /*4d90*/  BSYNC B0 ;  /* 0x0000000000007941 */ /* 0x000fea0003800000 */
.L_x_510:
        /* <DEDUP_REMOVED lines=11> */
.L_x_513:
[----:B------:R-:W-:Y:S05]  /*4e50*/  BSYNC B0 ;  /* 0x0000000000007941 */ /* 0x000fea0003800000 */
.L_x_512:
        /* <DEDUP_REMOVED lines=11> */
.L_x_515:
[----:B------:R-:W-:Y:S05]  /*4f10*/  BSYNC B0 ;  /* 0x0000000000007941 */ /* 0x000fea0003800000 */
.L_x_514:
        /* <DEDUP_REMOVED lines=11> */
.L_x_517:
[----:B------:R-:W-:Y:S05]  /*4fd0*/  BSYNC B0 ;  /* 0x0000000000007941 */ /* 0x000fea0003800000 */
.L_x_516:
        /* <DEDUP_REMOVED lines=11> */
.L_x_519:
[----:B------:R-:W-:Y:S05]  /*5090*/  BSYNC B0 ;  /* 0x0000000000007941 */ /* 0x000fea0003800000 */
.L_x_518:
        /* <DEDUP_REMOVED lines=11> */
.L_x_521:
[----:B------:R-:W-:Y:S05]  /*5150*/  BSYNC B0 ;  /* 0x0000000000007941 */ /* 0x000fea0003800000 */
.L_x_520:
        /* <DEDUP_REMOVED lines=11> */
.L_x_523:
[----:B------:R-:W-:Y:S05]  /*5210*/  BSYNC B0 ;  /* 0x0000000000007941 */ /* 0x000fea0003800000 */
.L_x_522:
        /* <DEDUP_REMOVED lines=11> */
.L_x_525:
[----:B------:R-:W-:Y:S05]  /*52d0*/  BSYNC B0 ;  /* 0x0000000000007941 */ /* 0x000fea0003800000 */
.L_x_524:
        /* <DEDUP_REMOVED lines=11> */
.L_x_527:
[----:B------:R-:W-:Y:S05]  /*5390*/  BSYNC B0 ;  /* 0x0000000000007941 */ /* 0x000fea0003800000 */
.L_x_526:
        /* <DEDUP_REMOVED lines=11> */
.L_x_529:
[----:B------:R-:W-:Y:S05]  /*5450*/  BSYNC B0 ;  /* 0x0000000000007941 */ /* 0x000fea0003800000 */
.L_x_528:
        /* <DEDUP_REMOVED lines=11> */
.L_x_531:
[----:B------:R-:W-:Y:S05]  /*5510*/  BSYNC B0 ;  /* 0x0000000000007941 */ /* 0x000fea0003800000 */
.L_x_530:
        /* <DEDUP_REMOVED lines=11> */
.L_x_533:
[----:B------:R-:W-:Y:S05]  /*55d0*/  BSYNC B0 ;  /* 0x0000000000007941 */ /* 0x000fea0003800000 */
.L_x_532:
        /* <DEDUP_REMOVED lines=11> */
.L_x_535:
[----:B------:R-:W-:Y:S05]  /*5690*/  BSYNC B0 ;  /* 0x0000000000007941 */ /* 0x000fea0003800000 */
.L_x_534:
        /* <DEDUP_REMOVED lines=11> */
.L_x_537:
[----:B------:R-:W-:Y:S05]  /*5750*/  BSYNC B0 ;  /* 0x0000000000007941 */ /* 0x000fea0003800000 */
.L_x_536:
        /* <DEDUP_REMOVED lines=11> */
.L_x_539:
[----:B------:R-:W-:Y:S05]  /*5810*/  BSYNC B0 ;  /* 0x0000000000007941 */ /* 0x000fea0003800000 */
.L_x_538:
        /* <DEDUP_REMOVED lines=11> */
.L_x_541:
[----:B------:R-:W-:Y:S05]  /*58d0*/  BSYNC B0 ;  /* 0x0000000000007941 */ /* 0x000fea0003800000 */
.L_x_540:
        /* <DEDUP_REMOVED lines=11> */
.L_x_543:
[----:B------:R-:W-:Y:S05]  /*5990*/  BSYNC B0 ;  /* 0x0000000000007941 */ /* 0x000fea0003800000 */
.L_x_542:
        /* <DEDUP_REMOVED lines=11> */
.L_x_545:
[----:B------:R-:W-:Y:S05]  /*5a50*/  BSYNC B0 ;  /* 0x0000000000007941 */ /* 0x000fea0003800000 */
.L_x_544:
        /* <DEDUP_REMOVED lines=11> */
.L_x_547:
[----:B------:R-:W-:Y:S05]  /*5b10*/  BSYNC B0 ;  /* 0x0000000000007941 */ /* 0x000fea0003800000 */
.L_x_546:
        /* <DEDUP_REMOVED lines=11> */
.L_x_549:
[----:B------:R-:W-:Y:S05]  /*5bd0*/  BSYNC B0 ;  /* 0x0000000000007941 */ /* 0x000fea0003800000 */
.L_x_548:
        /* <DEDUP_REMOVED lines=11> */
.L_x_551:
[----:B------:R-:W-:Y:S05]  /*5c90*/  BSYNC B0 ;  /* 0x0000000000007941 */ /* 0x000fea0003800000 */
.L_x_550:
        /* <DEDUP_REMOVED lines=11> */
.L_x_553:
[----:B------:R-:W-:Y:S05]  /*5d50*/  BSYNC B0 ;  /* 0x0000000000007941 */ /* 0x000fea0003800000 */
.L_x_552:
        /* <DEDUP_REMOVED lines=11> */
.L_x_555:
[----:B------:R-:W-:Y:S05]  /*5e10*/  BSYNC B0 ;  /* 0x0000000000007941 */ /* 0x000fea0003800000 */
.L_x_554:
        /* <DEDUP_REMOVED lines=11> */
.L_x_557:
[----:B------:R-:W-:Y:S05]  /*5ed0*/  BSYNC B0 ;  /* 0x0000000000007941 */ /* 0x000fea0003800000 */
.L_x_556:
        /* <DEDUP_REMOVED lines=11> */
.L_x_559:
[----:B------:R-:W-:Y:S05]  /*5f90*/  BSYNC B0 ;  /* 0x0000000000007941 */ /* 0x000fea0003800000 */
.L_x_558:
        /* <DEDUP_REMOVED lines=11> */
.L_x_561:
[----:B------:R-:W-:Y:S05]  /*6050*/  BSYNC B0 ;  /* 0x0000000000007941 */ /* 0x000fea0003800000 */
.L_x_560:
        /* <DEDUP_REMOVED lines=11> */
.L_x_563:
[----:B------:R-:W-:Y:S05]  /*6110*/  BSYNC B0 ;  /* 0x0000000000007941 */ /* 0x000fea0003800000 */
.L_x_562:
        /* <DEDUP_REMOVED lines=11> */
.L_x_565:
[----:B------:R-:W-:Y:S05]  /*61d0*/  BSYNC B0 ;  /* 0x0000000000007941 */ /* 0x000fea0003800000 */
.L_x_564:
        /* <DEDUP_REMOVED lines=11> */
.L_x_567:
[----:B------:R-:W-:Y:S05]  /*6290*/  BSYNC B0 ;  /* 0x0000000000007941 */ /* 0x000fea0003800000 */
.L_x_566:
        /* <DEDUP_REMOVED lines=11> */
.L_x_569:
[----:B------:R-:W-:Y:S05]  /*6350*/  BSYNC B0 ;  /* 0x0000000000007941 */ /* 0x000fea0003800000 */
.L_x_568:
        /* <DEDUP_REMOVED lines=11> */
.L_x_571:
[----:B------:R-:W-:Y:S05]  /*6410*/  BSYNC B0 ;  /* 0x0000000000007941 */ /* 0x000fea0003800000 */
.L_x_570:
        /* <DEDUP_REMOVED lines=11> */
.L_x_573:
[----:B------:R-:W-:Y:S05]  /*64d0*/  BSYNC B0 ;  /* 0x0000000000007941 */ /* 0x000fea0003800000 */
.L_x_572:
        /* <DEDUP_REMOVED lines=11> */
.L_x_575:
[----:B------:R-:W-:Y:S05]  /*6590*/  BSYNC B0 ;  /* 0x0000000000007941 */ /* 0x000fea0003800000 */
.L_x_574:
        /* <DEDUP_REMOVED lines=11> */
.L_x_577:
[----:B------:R-:W-:Y:S05]  /*6650*/  BSYNC B0 ;  /* 0x0000000000007941 */ /* 0x000fea0003800000 */
.L_x_576:
        /* <DEDUP_REMOVED lines=11> */
.L_x_579:
[----:B------:R-:W-:Y:S05]  /*6710*/  BSYNC B0 ;  /* 0x0000000000007941 */ /* 0x000fea0003800000 */
.L_x_578:
        /* <DEDUP_REMOVED lines=11> */
.L_x_581:
[----:B------:R-:W-:Y:S05]  /*67d0*/  BSYNC B0 ;  /* 0x0000000000007941 */ /* 0x000fea0003800000 */
.L_x_580:
        /* <DEDUP_REMOVED lines=11> */
.L_x_583:
[----:B------:R-:W-:Y:S05]  /*6890*/  BSYNC B0 ;  /* 0x0000000000007941 */ /* 0x000fea0003800000 */
.L_x_582:
        /* <DEDUP_REMOVED lines=11> */
.L_x_585:
[----:B------:R-:W-:Y:S05]  /*6950*/  BSYNC B0 ;  /* 0x0000000000007941 */ /* 0x000fea0003800000 */
.L_x_584:
        /* <DEDUP_REMOVED lines=11> */
.L_x_587:
[----:B------:R-:W-:Y:S05]  /*6a10*/  BSYNC B0 ;  /* 0x0000000000007941 */ /* 0x000fea0003800000 */
.L_x_586:
        /* <DEDUP_REMOVED lines=11> */
.L_x_589:
[----:B------:R-:W-:Y:S05]  /*6ad0*/  BSYNC B0 ;  /* 0x0000000000007941 */ /* 0x000fea0003800000 */
.L_x_588:
        /* <DEDUP_REMOVED lines=11> */
.L_x_591:
[----:B------:R-:W-:Y:S05]  /*6b90*/  BSYNC B0 ;  /* 0x0000000000007941 */ /* 0x000fea0003800000 */
.L_x_590:
        /* <DEDUP_REMOVED lines=11> */
.L_x_593:
[----:B------:R-:W-:Y:S05]  /*6c50*/  BSYNC B0 ;  /* 0x0000000000007941 */ /* 0x000fea0003800000 */
.L_x_592:
        /* <DEDUP_REMOVED lines=11> */
.L_x_595:
[----:B------:R-:W-:Y:S05]  /*6d10*/  BSYNC B0 ;  /* 0x0000000000007941 */ /* 0x000fea0003800000 */
.L_x_594:
        /* <DEDUP_REMOVED lines=11> */
.L_x_597:
[----:B------:R-:W-:Y:S05]  /*6dd0*/  BSYNC B0 ;  /* 0x0000000000007941 */ /* 0x000fea0003800000 */
.L_x_596:
[----:B------:R-:W-:Y:S04]  /*6de0*/  BSSY B0, `(.L_x_598) ;  /* 0x000000a000007945 */ /* 0x000fe80003800000 */
        /* <DEDUP_REMOVED lines=9> */
.L_x_599:
[----:B------:R-:W-:Y:S05]  /*6e80*/  BSYNC B0 ;  /* 0x0000000000007941 */ /* 0x000fea0003800000 */
.L_x_598:
[----:B------:R-:W-:Y:S04]  /*6e90*/  BSSY B0, `(.L_x_600) ;  /* 0x000000a000007945 */ /* 0x000fe80003800000 */
        /* <DEDUP_REMOVED lines=9> */
.L_x_601:
[----:B------:R-:W-:Y:S05]  /*6f30*/  BSYNC B0 ;  /* 0x0000000000007941 */ /* 0x000fea0003800000 */
.L_x_600:
        /* <DEDUP_REMOVED lines=10> */
.L_x_603:
[----:B------:R-:W-:Y:S05]  /*6fe0*/  BSYNC B0 ;  /* 0x0000000000007941 */ /* 0x000fea0003800000 */
.L_x_602:
        /* <DEDUP_REMOVED lines=10> */
.L_x_605:
[----:B------:R-:W-:Y:S05]  /*7090*/  BSYNC B0 ;  /* 0x0000000000007941 */ /* 0x000fea0003800000 */
.L_x_604:
        /* <DEDUP_REMOVED lines=10> */
.L_x_607:
[----:B------:R-:W-:Y:S05]  /*7140*/  BSYNC B0 ;  /* 0x0000000000007941 */ /* 0x000fea0003800000 */
.L_x_606:
        /* <DEDUP_REMOVED lines=10> */
.L_x_609:
[----:B------:R-:W-:Y:S05]  /*71f0*/  BSYNC B0 ;  /* 0x0000000000007941 */ /* 0x000fea0003800000 */
.L_x_608:
        /* <DEDUP_REMOVED lines=11> */
.L_x_611:
[----:B------:R-:W-:Y:S05]  /*72b0*/  BSYNC B0 ;  /* 0x0000000000007941 */ /* 0x000fea0003800000 */
.L_x_610:
        /* <DEDUP_REMOVED lines=11> */
.L_x_613:
[----:B------:R-:W-:Y:S05]  /*7370*/  BSYNC B0 ;  /* 0x0000000000007941 */ /* 0x000fea0003800000 */
.L_x_612:
[----:B------:R-:W-:-:S13]  /*7380*/  LOP3.LUT P0, RZ, R114, 0x4, RZ, 0xc0, !PT ;  /* 0x0000000472ff7812 */ /* 0x000fda000780c0ff */
        /* <DEDUP_REMOVED lines=8> */
[----:B------:R0:W-:Y:S01]  /*7410*/  STG.E.U16 desc[UR8][R188.64], R0 ;  /* 0x00000000bc007986 */ /* 0x0001e2000c101508 */
[----:B------:R-:W-:Y:S05]  /*7420*/  BRA `(.L_x_614) ;  /* 0x0000001800747947 */ /* 0x000fea0003800000 */
.L_x_503:
[----:B------:R-:W-:Y:S02]  /*7430*/  P2R R87, PR, RZ, 0x2 ;  /* 0x00000002ff577803 */ /* 0x000fe40000000000 */
[----:B------:R-:W-:Y:S02]  /*7440*/  LOP3.LUT P1, RZ, R139, 0x10000, RZ, 0xc0, !PT ;  /* 0x000100008bff7812 */ /* 0x000fe4000782c0ff */
[----:B------:R-:W-:Y:S02]  /*7450*/  P2R R82, PR, RZ, 0x40 ;  /* 0x00000040ff527803 */ /* 0x000fe40000000000 */
[----:B------:R-:W-:Y:S02]  /*7460*/  LOP3.LUT P6, RZ, R114, 0x100, RZ, 0xc0, !PT ;  /* 0x0000010072ff7812 */ /* 0x000fe400078cc0ff */
[----:B------:R-:W-:Y:S02]  /*7470*/  P2R R86, PR, RZ, 0x4 ;  /* 0x00000004ff567803 */ /* 0x000fe40000000000 */
[----:B------:R-:W-:-:S02]  /*7480*/  P2R R88, PR, RZ, 0x40 ;  /* 0x00000040ff587803 */ /* 0x000fc40000000000 */
[----:B------:R-:W-:Y:S02]  /*7490*/  LOP3.LUT P6, RZ, R114, 0x10000, RZ, 0xc0, !PT ;  /* 0x0001000072ff7812 */ /* 0x000fe400078cc0ff */
[C---:B------:R-:W-:Y:S01]  /*74a0*/  LOP3.LUT P2, RZ, R139.reuse, 0x1, RZ, 0xc0, !PT ;  /* 0x000000018bff7812 */ /* 0x040fe2000784c0ff */
[----:B------:R-:W0:Y:S01]  /*74b0*/  @P1 LDC R89, c[0x0][0x21c] ;  /* 0x00008700ff591b82 */ /* 0x000e220000000800 */
[----:B------:R-:W-:Y:S02]  /*74c0*/  P2R R85, PR, RZ, 0x8 ;  /* 0x00000008ff557803 */ /* 0x000fe40000000000 */
[----:B------:R-:W-:Y:S02]  /*74d0*/  LOP3.LUT P3, RZ, R139, 0x1000000, RZ, 0xc0, !PT ;  /* 0x010000008bff7812 */ /* 0x000fe4000786c0ff */
[----:B------:R-:W-:Y:S02]  /*74e0*/  @P1 LEA R96, P0, R178, UR15, 0x1 ;  /* 0x0000000fb2601c11 */ /* 0x000fe4000f8008ff */
[----:B------:R-:W-:-:S02]  /*74f0*/  P2R R84, PR, RZ, 0x10 ;  /* 0x00000010ff547803 */ /* 0x000fc40000000000 */
[----:B------:R-:W-:Y:S02]  /*7500*/  @P1 LEA.HI.X R97, R178, UR14, R123, 0x1, P0 ;  /* 0x0000000eb2611c11 */ /* 0x000fe400080f0c7b */
[----:B------:R-:W-:Y:S02]  /*7510*/  LOP3.LUT P4, RZ, R139, 0x100, RZ, 0xc0, !PT ;  /* 0x000001008bff7812 */ /* 0x000fe4000788c0ff */
[C---:B------:R-:W-:Y:S02]  /*7520*/  @P6 LEA R98, P0, R174.reuse, UR15, 0x1 ;  /* 0x0000000fae626c11 */ /* 0x040fe4000f8008ff */
[----:B------:R-:W-:Y:S02]  /*7530*/  P2R R83, PR, RZ, 0x20 ;  /* 0x00000020ff537803 */ /* 0x000fe40000000000 */
[----:B------:R-:W-:Y:S02]  /*7540*/  @P6 LEA.HI.X R99, R174, UR14, R124, 0x1, P0 ;  /* 0x0000000eae636c11 */ /* 0x000fe400080f0c7c */
[----:B------:R-:W-:-:S02]  /*7550*/  LOP3.LUT P5, RZ, R114, 0x1000000, RZ, 0xc0, !PT ;  /* 0x0100000072ff7812 */ /* 0x000fc400078ac0ff */
[----:B------:R-:W-:Y:S01]  /*7560*/  @P2 LEA R90, P0, R170, UR15, 0x1 ;  /* 0x0000000faa5a2c11 */ /* 0x000fe2000f8008ff */
[----:B0-----:R-:W-:-:S03]  /*7570*/  @P1 FMUL R0, R2, R89 ;  /* 0x0000005902001220 */ /* 0x001fc60000400000 */
[----:B------:R-:W-:Y:S01]  /*7580*/  @P2 LEA.HI.X R91, R170, UR14, R125, 0x1, P0 ;  /* 0x0000000eaa5b2c11 */ /* 0x000fe200080f0c7d */
[----:B------:R-:W0:Y:S01]  /*7590*/  @P6 LDC R89, c[0x0][0x21c] ;  /* 0x00008700ff596b82 */ /* 0x000e220000000800 */
[C---:B------:R-:W-:Y:S02]  /*75a0*/  @P3 LEA R92, P0, R166.reuse, UR15, 0x1 ;  /* 0x0000000fa65c3c11 */ /* 0x040fe4000f8008ff */
[----:B------:R-:W-:Y:S02]  /*75b0*/  @P1 F2FP.F16.F32.PACK_AB R0, RZ, R0 ;  /* 0x00000000ff00123e */ /* 0x000fe400000000ff */
[----:B------:R-:W-:Y:S02]  /*75c0*/  @P3 LEA.HI.X R93, R166, UR14, R126, 0x1, P0 ;  /* 0x0000000ea65d3c11 */ /* 0x000fe400080f0c7e */
[----:B------:R-:W-:Y:S02]  /*75d0*/  PRMT R2, R0, 0x7610, R2 ;  /* 0x0000761000027816 */ /* 0x000fe40000000002 */
[----:B------:R-:W-:-:S03]  /*75e0*/  @P4 LEA R94, P0, R162, UR15, 0x1 ;  /* 0x0000000fa25e4c11 */ /* 0x000fc6000f8008ff */
[----:B------:R1:W-:Y:S01]  /*75f0*/  @P1 STG.E.U16 desc[UR8][R96.64], R2 ;  /* 0x0000000260001986 */ /* 0x0003e2000c101508 */
[----:B------:R-:W-:Y:S02]  /*7600*/  LOP3.LUT P1, RZ, R139, 0x100000, RZ, 0xc0, !PT ;  /* 0x001000008bff7812 */ /* 0x000fe4000782c0ff */
[----:B------:R-:W-:Y:S01]  /*7610*/  @P4 LEA.HI.X R95, R162, UR14, R127, 0x1, P0 ;  /* 0x0000000ea25f4c11 */ /* 0x000fe200080f0c7f */
[----:B0-----:R-:W-:Y:S02]  /*7620*/  @P6 FMUL R0, R18, R89 ;  /* 0x0000005912006220 */ /* 0x001fe40000400000 */
[----:B------:R-:W0:Y:S03]  /*7630*/  @P2 LDC R89, c[0x0][0x21c] ;  /* 0x00008700ff592b82 */ /* 0x000e260000000800 */
[----:B------:R-:W-:-:S04]  /*7640*/  @P6 F2FP.F16.F32.PACK_AB R0, RZ, R0 ;  /* 0x00000000ff00623e */ /* 0x000fc800000000ff */
[----:B------:R-:W-:-:S05]  /*7650*/  PRMT R18, R0, 0x7610, R18 ;  /* 0x0000761000127816 */ /* 0x000fca0000000012 */
[----:B------:R2:W-:Y:S01]  /*7660*/  @P6 STG.E.U16 desc[UR8][R98.64], R18 ;  /* 0x0000001262006986 */ /* 0x0005e2000c101508 */
[----:B------:R-:W-:Y:S02]  /*7670*/  ISETP.NE.AND P6, PT, R88, RZ, PT ;  /* 0x000000ff5800720c */ /* 0x000fe40003fc5270 */
[----:B-1----:R-:W-:-:S04]  /*7680*/  @P5 LEA R96, P0, R158, UR15, 0x1 ;  /* 0x0000000f9e605c11 */ /* 0x002fc8000f8008ff */
[----:B------:R-:W-:Y:S01]  /*7690*/  @P5 LEA.HI.X R97, R158, UR14, R128, 0x1, P0 ;  /* 0x0000000e9e615c11 */ /* 0x000fe200080f0c80 */
[----:B0-----:R-:W-:Y:S02]  /*76a0*/  @P2 FMUL R0, R34, R89 ;  /* 0x0000005922002220 */ /* 0x001fe40000400000 */
[----:B------:R-:W0:Y:S04]  /*76b0*/  @P3 LDC R89, c[0x0][0x21c] ;  /* 0x00008700ff593b82 */ /* 0x000e280000000800 */
[----:B------:R-:W-:Y:S02]  /*76c0*/  @P6 LEA R88, P0, R154, UR15, 0x1 ;  /* 0x0000000f9a586c11 */ /* 0x000fe4000f8008ff */
[----:B------:R-:W-:-:S04]  /*76d0*/  @P2 F2FP.F16.F32.PACK_AB R0, RZ, R0 ;  /* 0x00000000ff00223e */ /* 0x000fc800000000ff */
[----:B------:R-:W-:-:S05]  /*76e0*/  PRMT R2, R0, 0x7610, R2 ;  /* 0x0000761000027816 */ /* 0x000fca0000000002 */
[----:B------:R1:W-:Y:S01]  /*76f0*/  @P2 STG.E.U16 desc[UR8][R90.64], R2 ;  /* 0x000000025a002986 */ /* 0x0003e2000c101508 */
[----:B------:R-:W-:Y:S01]  /*7700*/  LOP3.LUT P2, RZ, R139, 0x1000, RZ, 0xc0, !PT ;  /* 0x000010008bff7812 */ /* 0x000fe2000784c0ff */
[----:B0-----:R-:W-:Y:S01]  /*7710*/  @P3 FMUL R0, R50, R89 ;  /* 0x0000005932003220 */ /* 0x001fe20000400000 */
[----:B------:R-:W-:-:S04]  /*7720*/  @P6 LEA.HI.X R89, R154, UR14, R129, 0x1, P0 ;  /* 0x0000000e9a596c11 */ /* 0x000fc800080f0c81 */
[----:B------:R-:W-:-:S04]  /*7730*/  @P3 F2FP.F16.F32.PACK_AB R0, RZ, R0 ;  /* 0x00000000ff00323e */ /* 0x000fc800000000ff */
[----:B--2---:R-:W-:Y:S02]  /*7740*/  PRMT R18, R0, 0x7610, R18 ;  /* 0x0000761000127816 */ /* 0x004fe40000000012 */
[----:B------:R-:W0:Y:S03]  /*7750*/  @P4 LDC R0, c[0x0][0x21c] ;  /* 0x00008700ff004b82 */ /* 0x000e260000000800 */
[----:B------:R-:W-:Y:S01]  /*7760*/  @P3 STG.E.U16 desc[UR8][R92.64], R18 ;  /* 0x000000125c003986 */ /* 0x000fe2000c101508 */
[----:B------:R-:W-:Y:S02]  /*7770*/  LOP3.LUT P3, RZ, R139, 0x10, RZ, 0xc0, !PT ;  /* 0x000000108bff7812 */ /* 0x000fe4000786c0ff */
[----:B-1----:R-:W-:-:S04]  /*7780*/  @P1 LEA R90, P0, R150, UR15, 0x1 ;  /* 0x0000000f965a1c11 */ /* 0x002fc8000f8008ff */
[----:B------:R-:W-:Y:S02]  /*7790*/  @P1 LEA.HI.X R91, R150, UR14, R130, 0x1, P0 ;  /* 0x0000000e965b1c11 */ /* 0x000fe400080f0c82 */
[----:B------:R-:W-:Y:S01]  /*77a0*/  LOP3.LUT P0, RZ, R114, 0x10, RZ, 0xc0, !PT ;  /* 0x0000001072ff7812 */ /* 0x000fe2000780c0ff */
        /* <DEDUP_REMOVED lines=17> */
[----:B------:R-:W-:Y:S01]  /*78c0*/  @P6 STG.E.U16 desc[UR8][R88.64], R2 ;  /* 0x0000000258006986 */ /* 0x000fe2000c101508 */
[----:B------:R-:W-:Y:S01]  /*78d0*/  LOP3.LUT P6, RZ, R114, 0x1000, RZ, 0xc0, !PT ;  /* 0x0000100072ff7812 */ /* 0x000fe200078cc0ff */
[----:B-1----:R-:W-:-:S05]  /*78e0*/  @P1 FMUL R0, R51, R0 ;  /* 0x0000000033001220 */ /* 0x002fca0000400000 */
[----:B------:R-:W-:-:S04]  /*78f0*/  @P1 F2FP.F16.F32.PACK_AB R0, RZ, R0 ;  /* 0x00000000ff00123e */ /* 0x000fc800000000ff */
[----:B------:R-:W-:Y:S01]  /*7900*/  PRMT R18, R0, 0x7610, R18 ;  /* 0x0000761000127816 */ /* 0x000fe20000000012 */
[----:B0-----:R-:W-:Y:S02]  /*7910*/  @P2 FMUL R0, R4, R3 ;  /* 0x0000000304002220 */ /* 0x001fe40000400000 */
[----:B------:R-:W0:Y:S02]  /*7920*/  @P3 LDC R3, c[0x0][0x21c] ;  /* 0x00008700ff033b82 */ /* 0x000e240000000800 */
[----:B------:R-:W-:Y:S01]  /*7930*/  @P1 STG.E.U16 desc[UR8][R90.64], R18 ;  /* 0x000000125a001986 */ /* 0x000fe2000c101508 */
[----:B------:R-:W-:Y:S02]  /*7940*/  @P2 F2FP.F16.F32.PACK_AB R0, RZ, R0 ;  /* 0x00000000ff00223e */ /* 0x000fe400000000ff */
[----:B------:R-:W-:Y:S02]  /*7950*/  ISETP.NE.AND P1, PT, R87, RZ, PT ;  /* 0x000000ff5700720c */ /* 0x000fe40003f25270 */
[----:B------:R-:W-:-:S05]  /*7960*/  PRMT R97, R0, 0x7610, R97 ;  /* 0x0000761000617816 */ /* 0x000fca0000000061 */
[----:B------:R1:W-:Y:S01]  /*7970*/  @P2 STG.E.U16 desc[UR8][R194.64+-0x1a], R97 ;  /* 0xffffe661c2002986 */ /* 0x0003e2000c101508 */
[----:B------:R-:W-:Y:S01]  /*7980*/  LOP3.LUT P2, RZ, R139, 0x400000, RZ, 0xc0, !PT ;  /* 0x004000008bff7812 */ /* 0x000fe2000784c0ff */
[----:B0-----:R-:W-:Y:S02]  /*7990*/  @P3 FMUL R0, R20, R3 ;  /* 0x0000000314003220 */ /* 0x001fe40000400000 */
[----:B------:R-:W0:Y:S03]  /*79a0*/  @P4 LDC R3, c[0x0][0x21c] ;  /* 0x00008700ff034b82 */ /* 0x000e260000000800 */
[----:B------:R-:W-:-:S04]  /*79b0*/  @P3 F2FP.F16.F32.PACK_AB R0, RZ, R0 ;  /* 0x00000000ff00323e */ /* 0x000fc800000000ff */
        /* <DEDUP_REMOVED lines=9> */
[----:B0-----:R-:W-:-:S12]  /*7a50*/  @P5 FMUL R0, R52, R3 ;  /* 0x0000000334005220 */ /* 0x001fd80000400000 */
[----:B------:R-:W0:Y:S01]  /*7a60*/  @P4 LDC R3, c[0x0][0x21c] ;  /* 0x00008700ff034b82 */ /* 0x000e220000000800 */
[----:B------:R-:W-:-:S04]  /*7a70*/  @P5 F2FP.F16.F32.PACK_AB R0, RZ, R0 ;  /* 0x00000000ff00523e */ /* 0x000fc800000000ff */
[----:B------:R-:W-:-:S03]  /*7a80*/  PRMT R94, R0, 0x7610, R94 ;  /* 0x00007610005e7816 */ /* 0x000fc6000000005e */
[----:B------:R-:W4:Y:S02]  /*7a90*/  @P6 LDC R0, c[0x0][0x21c] ;  /* 0x00008700ff006b82 */ /* 0x000f240000000800 */
[----:B------:R5:W-:Y:S01]  /*7aa0*/  @P5 STG.E.U16 desc[UR8][R188.64+-0x1a], R94 ;  /* 0xffffe65ebc005986 */ /* 0x000be2000c101508 */
[----:B------:R-:W-:Y:S01]  /*7ab0*/  LOP3.LUT P5, RZ, R139, 0x400, RZ, 0xc0, !PT ;  /* 0x000004008bff7812 */ /* 0x000fe200078ac0ff */
[----:B----4-:R-:W-:-:S05]  /*7ac0*/  @P6 FMUL R0, R5, R0 ;  /* 0x0000000005006220 */ /* 0x010fca0000400000 */
[----:B------:R-:W-:-:S04]  /*7ad0*/  @P6 F2FP.F16.F32.PACK_AB R0, RZ, R0 ;  /* 0x00000000ff00623e */ /* 0x000fc800000000ff */
[----:B-1----:R-:W-:Y:S02]  /*7ae0*/  PRMT R97, R0, 0x7610, R97 ;  /* 0x0000761000617816 */ /* 0x002fe40000000061 */
[----:B------:R-:W1:Y:S03]  /*7af0*/  @P0 LDC R0, c[0x0][0x21c] ;  /* 0x00008700ff000b82 */ /* 0x000e660000000800 */
        /* <DEDUP_REMOVED lines=22> */
[----:B----4-:R-:W-:-:S05]  /*7c60*/  PRMT R97, R0, 0x7610, R97 ;  /* 0x0000761000617816 */ /* 0x010fca0000000061 */
        /* <DEDUP_REMOVED lines=170> */
[----:B------:R-:W-:-:S13]  /*8710*/  LOP3.LUT P2, RZ, R114, 0x800, RZ, 0xc0, !PT ;  /* 0x0000080072ff7812 */ /* 0x000fda000784c0ff */
[----:B------:R-:W4:Y:S01]  /*8720*/  @P2 LDC R5, c[0x0][0x21c] ;  /* 0x00008700ff052b82 */ /* 0x000f220000000800 */
        /* <DEDUP_REMOVED lines=23> */
[----:B0-----:R-:W-:-:S05]  /*88a0*/  @P0 FMUL R0, R30, R3 ;  /* 0x000000031e000220 */ /* 0x001fca0000400000 */
[----:B------:R-:W-:-:S04]  /*88b0*/  @P0 F2FP.F16.F32.PACK_AB R0, RZ, R0 ;  /* 0x00000000ff00023e */ /* 0x000fc800000000ff */
[----:B--2---:R-:W-:Y:S01]  /*88c0*/  PRMT R96, R0, 0x7610, R96 ;  /* 0x0000761000607816 */ /* 0x004fe20000000060 */
[----:B------:R-:W-:Y:S02]  /*88d0*/  @P2 FMUL R0, R46, R5 ;  /* 0x000000052e002220 */ /* 0x000fe40000400000 */
[----:B------:R-:W0:Y:S02]  /*88e0*/  @P3 LDC R5, c[0x0][0x21c] ;  /* 0x00008700ff053b82 */ /* 0x000e240000000800 */
[----:B------:R-:W-:Y:S01]  /*88f0*/  @P0 STG.E.U16 desc[UR8][R192.64+-0x6], R96 ;  /* 0xfffffa60c0000986 */ /* 0x000fe2000c101508 */
[----:B------:R-:W-:Y:S02]  /*8900*/  @P2 F2FP.F16.F32.PACK_AB R0, RZ, R0 ;  /* 0x00000000ff00223e */ /* 0x000fe400000000ff */
[----:B------:R-:W-:Y:S02]  /*8910*/  LOP3.LUT P0, RZ, R114, 0x4, RZ, 0xc0, !PT ;  /* 0x0000000472ff7812 */ /* 0x000fe4000780c0ff */
[----:B---3--:R-:W-:-:S02]  /*8920*/  PRMT R95, R0, 0x7610, R95 ;  /* 0x00007610005f7816 */ /* 0x008fc4000000005f */
[----:B------:R-:W-:Y:S02]  /*8930*/  P2R R2, PR, RZ, 0x1 ;  /* 0x00000001ff027803 */ /* 0x000fe40000000000 */
[----:B------:R-:W-:Y:S01]  /*8940*/  LOP3.LUT P0, RZ, R114, 0x2, RZ, 0xc0, !PT ;  /* 0x0000000272ff7812 */ /* 0x000fe2000780c0ff */
[----:B------:R-:W-:Y:S01]  /*8950*/  @P2 STG.E.U16 desc[UR8][R190.64+-0x6], R95 ;  /* 0xfffffa5fbe002986 */ /* 0x000fe2000c101508 */
[----:B------:R-:W-:Y:S02]  /*8960*/  ISETP.NE.AND P2, PT, R86, RZ, PT ;  /* 0x000000ff5600720c */ /* 0x000fe40003f45270 */
[----:B------:R-:W-:Y:S02]  /*8970*/  P2R R3, PR, RZ, 0x1 ;  /* 0x00000001ff037803 */ /* 0x000fe40000000000 */
[----:B------:R-:W-:Y:S01]  /*8980*/  LOP3.LUT P0, RZ, R114, 0x1, RZ, 0xc0, !PT ;  /* 0x0000000172ff7812 */ /* 0x000fe2000780c0ff */
[----:B0-----:R-:W-:-:S08]  /*8990*/  @P3 FMUL R0, R62, R5 ;  /* 0x000000053e003220 */ /* 0x001fd00000400000 */
[----:B------:R-:W0:Y:S01]  /*89a0*/  @P2 LDC R11, c[0x0][0x21c] ;  /* 0x00008700ff0b2b82 */ /* 0x000e220000000800 */
[----:B------:R-:W-:-:S04]  /*89b0*/  @P3 F2FP.F16.F32.PACK_AB R0, RZ, R0 ;  /* 0x00000000ff00323e */ /* 0x000fc800000000ff */
[----:B-1----:R-:W-:-:S03]  /*89c0*/  PRMT R94, R0, 0x7610, R94 ;  /* 0x00007610005e7816 */ /* 0x002fc6000000005e */
[----:B------:R-:W1:Y:S01]  /*89d0*/  @P0 LDC R6, c[0x0][0x21c] ;  /* 0x00008700ff060b82 */ /* 0x000e620000000800 */
[----:B------:R-:W-:Y:S01]  /*89e0*/  ISETP.NE.AND P0, PT, R3, RZ, PT ;  /* 0x000000ff0300720c */ /* 0x000fe20003f05270 */
[----:B------:R-:W-:Y:S01]  /*89f0*/  @P3 STG.E.U16 desc[UR8][R188.64+-0x6], R94 ;  /* 0xfffffa5ebc003986 */ /* 0x000fe2000c101508 */
[----:B------:R-:W-:-:S05]  /*8a00*/  ISETP.NE.AND P3, PT, R85, RZ, PT ;  /* 0x000000ff5500720c */ /* 0x000fca0003f65270 */
[----:B------:R-:W2:Y:S08]  /*8a10*/  @P4 LDC R0, c[0x0][0x21c] ;  /* 0x00008700ff004b82 */ /* 0x000eb00000000800 */
[----:B------:R-:W3:Y:S01]  /*8a20*/  @P0 LDC R10, c[0x0][0x21c] ;  /* 0x00008700ff0a0b82 */ /* 0x000ee20000000800 */
[----:B------:R-:W-:Y:S01]  /*8a30*/  ISETP.NE.AND P0, PT, R2, RZ, PT ;  /* 0x000000ff0200720c */ /* 0x000fe20003f05270 */
[----:B0-----:R-:W-:-:S05]  /*8a40*/  @P2 FMUL R3, R16, R11 ;  /* 0x0000000b10032220 */ /* 0x001fca0000400000 */
[----:B------:R-:W-:Y:S01]  /*8a50*/  @P2 F2FP.F16.F32.PACK_AB R3, RZ, R3 ;  /* 0x00000003ff03223e */ /* 0x000fe200000000ff */
[----:B------:R-:W0:Y:S01]  /*8a60*/  @P3 LDC R9, c[0x0][0x21c] ;  /* 0x00008700ff093b82 */ /* 0x000e220000000800 */
[----:B--2---:R-:W-:-:S07]  /*8a70*/  @P4 FMUL R0, R15, R0 ;  /* 0x000000000f004220 */ /* 0x004fce0000400000 */
[----:B------:R-:W2:Y:S01]  /*8a80*/  @P0 LDC R12, c[0x0][0x21c] ;  /* 0x00008700ff0c0b82 */ /* 0x000ea20000000800 */
[----:B------:R-:W-:-:S04]  /*8a90*/  @P4 F2FP.F16.F32.PACK_AB R0, RZ, R0 ;  /* 0x00000000ff00423e */ /* 0x000fc800000000ff */
[----:B----4-:R-:W-:-:S03]  /*8aa0*/  PRMT R97, R0, 0x7610, R97 ;  /* 0x0000761000617816 */ /* 0x010fc60000000061 */
[----:B------:R-:W4:Y:S02]  /*8ab0*/  @P5 LDC R0, c[0x0][0x21c] ;  /* 0x00008700ff005b82 */ /* 0x000f240000000800 */
[----:B------:R5:W-:Y:S01]  /*8ac0*/  @P4 STG.E.U16 desc[UR8][R194.64+-0x4], R97 ;  /* 0xfffffc61c2004986 */ /* 0x000be2000c101508 */
[----:B------:R-:W-:Y:S01]  /*8ad0*/  ISETP.NE.AND P4, PT, R84, RZ, PT ;  /* 0x000000ff5400720c */ /* 0x000fe20003f85270 */
[----:B0-----:R-:W-:Y:S01]  /*8ae0*/  @P3 FMUL R2, R32, R9 ;  /* 0x0000000920023220 */ /* 0x001fe20000400000 */
[----:B------:R-:W-:-:S04]  /*8af0*/  P2R R9, PR, RZ, 0x4 ;  /* 0x00000004ff097803 */ /* 0x000fc80000000000 */
[----:B------:R-:W-:-:S07]  /*8b00*/  @P3 F2FP.F16.F32.PACK_AB R2, RZ, R2 ;  /* 0x00000002ff02323e */ /* 0x000fce00000000ff */
[----:B------:R-:W0:Y:S01]  /*8b10*/  @P4 LDC R7, c[0x0][0x21c] ;  /* 0x00008700ff074b82 */ /* 0x000e220000000800 */
[----:B----4-:R-:W-:-:S05]  /*8b20*/  @P5 FMUL R0, R31, R0 ;  /* 0x000000001f005220 */ /* 0x010fca0000400000 */
[----:B------:R-:W-:Y:S02]  /*8b30*/  @P5 F2FP.F16.F32.PACK_AB R0, RZ, R0 ;  /* 0x00000000ff00523e */ /* 0x000fe400000000ff */
[----:B-----5:R-:W-:Y:S02]  /*8b40*/  PRMT R97, R3, 0x7610, R97 ;  /* 0x0000761003617816 */ /* 0x020fe40000000061 */
[----:B------:R-:W-:Y:S02]  /*8b50*/  PRMT R96, R0, 0x7610, R96 ;  /* 0x0000761000607816 */ /* 0x000fe40000000060 */
[----:B------:R-:W4:Y:S03]  /*8b60*/  @P6 LDC R0, c[0x0][0x21c] ;  /* 0x00008700ff006b82 */ /* 0x000f260000000800 */
[----:B------:R5:W-:Y:S01]  /*8b70*/  @P5 STG.E.U16 desc[UR8][R192.64+-0x4], R96 ;  /* 0xfffffc60c0005986 */ /* 0x000be2000c101508 */
[----:B------:R-:W-:-:S13]  /*8b80*/  ISETP.NE.AND P5, PT, R83, RZ, PT ;  /* 0x000000ff5300720c */ /* 0x000fda0003fa5270 */
[----:B------:R-:W1:Y:S01]  /*8b90*/  @P5 LDC R5, c[0x0][0x21c] ;  /* 0x00008700ff055b82 */ /* 0x000e620000000800 */
[----:B----4-:R-:W-:-:S05]  /*8ba0*/  @P6 FMUL R0, R47, R0 ;  /* 0x000000002f006220 */ /* 0x010fca0000400000 */
[----:B------:R-:W-:Y:S02]  /*8bb0*/  @P6 F2FP.F16.F32.PACK_AB R0, RZ, R0 ;  /* 0x00000000ff00623e */ /* 0x000fe400000000ff */
[----:B-----5:R-:W-:Y:S02]  /*8bc0*/  PRMT R96, R2, 0x7610, R96 ;  /* 0x0000761002607816 */ /* 0x020fe40000000060 */
[----:B------:R-:W-:Y:S02]  /*8bd0*/  PRMT R95, R0, 0x7610, R95 ;  /* 0x00007610005f7816 */ /* 0x000fe4000000005f */
[----:B------:R-:W4:Y:S03]  /*8be0*/  @P1 LDC R0, c[0x0][0x21c] ;  /* 0x00008700ff001b82 */ /* 0x000f260000000800 */
[----:B------:R5:W-:Y:S01]  /*8bf0*/  @P6 STG.E.U16 desc[UR8][R190.64+-0x4], R95 ;  /* 0xfffffc5fbe006986 */ /* 0x000be2000c101508 */
[----:B------:R-:W-:Y:S01]  /*8c00*/  ISETP.NE.AND P6, PT, R82, RZ, PT ;  /* 0x000000ff5200720c */ /* 0x000fe20003fc5270 */
[----:B-1----:R-:W-:-:S05]  /*8c10*/  @P5 FMUL R5, R64, R5 ;  /* 0x0000000540055220 */ /* 0x002fca0000400000 */
[----:B------:R-:W-:-:S07]  /*8c20*/  @P5 F2FP.F16.F32.PACK_AB R5, RZ, R5 ;  /* 0x00000005ff05523e */ /* 0x000fce00000000ff */
[----:B------:R-:W1:Y:S01]  /*8c30*/  @P6 LDC R8, c[0x0][0x21c] ;  /* 0x00008700ff086b82 */ /* 0x000e620000000800 */
[----:B----4-:R-:W-:Y:S01]  /*8c40*/  @P1 FMUL R4, R63, R0 ;  /* 0x000000003f041220 */ /* 0x010fe20000400000 */
[----:B0-----:R-:W-:Y:S01]  /*8c50*/  @P4 FMUL R0, R48, R7 ;  /* 0x0000000730004220 */ /* 0x001fe20000400000 */
[----:B------:R-:W-:-:S03]  /*8c60*/  P2R R7, PR, RZ, 0x2 ;  /* 0x00000002ff077803 */ /* 0x000fc60000000000 */
[----:B------:R-:W-:Y:S02]  /*8c70*/  @P1 F2FP.F16.F32.PACK_AB R4, RZ, R4 ;  /* 0x00000004ff04123e */ /* 0x000fe400000000ff */
[----:B------:R-:W-:Y:S02]  /*8c80*/  @P4 F2FP.F16.F32.PACK_AB R0, RZ, R0 ;  /* 0x00000000ff00423e */ /* 0x000fe400000000ff */
[----:B------:R-:W-:Y:S02]  /*8c90*/  PRMT R94, R4, 0x7610, R94 ;  /* 0x00007610045e7816 */ /* 0x000fe4000000005e */
[----:B-----5:R-:W-:Y:S01]  /*8ca0*/  PRMT R95, R0, 0x7610, R95 ;  /* 0x00007610005f7816 */ /* 0x020fe2000000005f */
[----:B--2---:R-:W-:Y:S02]  /*8cb0*/  @P0 FMUL R0, R65, R12 ;  /* 0x0000000c41000220 */ /* 0x004fe40000400000 */
[----:B------:R0:W-:Y:S01]  /*8cc0*/  @P1 STG.E.U16 desc[UR8][R188.64+-0x4], R94 ;  /* 0xfffffc5ebc001986 */ /* 0x0001e2000c101508 */
[----:B------:R-:W-:Y:S01]  /*8cd0*/  LOP3.LUT P1, RZ, R114, 0x2, RZ, 0xc0, !PT ;  /* 0x0000000272ff7812 */ /* 0x000fe2000782c0ff */
[----:B-1----:R-:W-:-:S02]  /*8ce0*/  @P6 FMUL R4, R17, R8 ;  /* 0x0000000811046220 */ /* 0x002fc40000400000 */
[----:B------:R0:W-:Y:S01]  /*8cf0*/  @P2 STG.E.U16 desc[UR8][R194.64+-0x2], R97 ;  /* 0xfffffe61c2002986 */ /* 0x0001e2000c101508 */
[----:B------:R-:W-:Y:S02]  /*8d00*/  LOP3.LUT P2, RZ, R114, 0x1, RZ, 0xc0, !PT ;  /* 0x0000000172ff7812 */ /* 0x000fe4000784c0ff */
[----:B------:R-:W-:Y:S01]  /*8d10*/  @P0 F2FP.F16.F32.PACK_AB R0, RZ, R0 ;  /* 0x00000000ff00023e */ /* 0x000fe200000000ff */
[----:B------:R0:W-:Y:S01]  /*8d20*/  @P3 STG.E.U16 desc[UR8][R192.64+-0x2], R96 ;  /* 0xfffffe60c0003986 */ /* 0x0001e2000c101508 */
[----:B------:R-:W-:-:S03]  /*8d30*/  @P6 F2FP.F16.F32.PACK_AB R4, RZ, R4 ;  /* 0x00000004ff04623e */ /* 0x000fc600000000ff */
[----:B------:R0:W-:Y:S02]  /*8d40*/  @P4 STG.E.U16 desc[UR8][R190.64+-0x2], R95 ;  /* 0xfffffe5fbe004986 */ /* 0x0001e4000c101508 */
[----:B---3--:R-:W-:Y:S02]  /*8d50*/  @P1 FMUL R2, R49, R10 ;  /* 0x0000000a31021220 */ /* 0x008fe40000400000 */
[----:B------:R0:W-:Y:S02]  /*8d60*/  @P5 STG.E.U16 desc[UR8][R188.64+-0x2], R5 ;  /* 0xfffffe05bc005986 */ /* 0x0001e4000c101508 */
[----:B------:R-:W-:Y:S01]  /*8d70*/  @P2 FMUL R3, R33, R6 ;  /* 0x0000000621032220 */ /* 0x000fe20000400000 */
[----:B------:R-:W-:Y:S01]  /*8d80*/  @P1 F2FP.F16.F32.PACK_AB R2, RZ, R2 ;  /* 0x00000002ff02123e */ /* 0x000fe200000000ff */
[----:B------:R0:W-:Y:S03]  /*8d90*/  @P6 STG.E.U16 desc[UR8][R194.64], R4 ;  /* 0x00000004c2006986 */ /* 0x0001e6000c101508 */
[----:B------:R-:W-:-:S05]  /*8da0*/  @P2 F2FP.F16.F32.PACK_AB R3, RZ, R3 ;  /* 0x00000003ff03223e */ /* 0x000fca00000000ff */
[----:B------:R0:W-:Y:S01]  /*8db0*/  @P2 STG.E.U16 desc[UR8][R192.64], R3 ;  /* 0x00000003c0002986 */ /* 0x0001e2000c101508 */
[----:B------:R-:W-:-:S03]  /*8dc0*/  ISETP.NE.AND P2, PT, R9, RZ, PT ;  /* 0x000000ff0900720c */ /* 0x000fc60003f45270 */
[----:B------:R0:W-:Y:S01]  /*8dd0*/  @P1 STG.E.U16 desc[UR8][R190.64], R2 ;  /* 0x00000002be001986 */ /* 0x0001e2000c101508 */
[----:B------:R-:W-:-:S03]  /*8de0*/  ISETP.NE.AND P1, PT, R7, RZ, PT ;  /* 0x000000ff0700720c */ /* 0x000fc60003f25270 */
[----:B------:R0:W-:Y:S10]  /*8df0*/  @P0 STG.E.U16 desc[UR8][R188.64], R0 ;  /* 0x00000000bc000986 */ /* 0x0001f4000c101508 */
.L_x_614:
[----:B------:R-:W-:Y:S05]  /*8e00*/  BSYNC B1 ;  /* 0x0000000000017941 */ /* 0x000fea0003800000 */
.L_x_502:
[----:B01234-:R-:W0:Y:S01]  /*8e10*/  LDC R0, c[0x0][0x274] ;  /* 0x00009d00ff007b82 */ /* 0x01fe220000000800 */
[----:B------:R-:W-:Y:S01]  /*8e20*/  ULDC UR29, c[0x0][0x14] ;  /* 0x00000500001d7ab9 */ /* 0x000fe20000000800 */
[----:B------:R-:W-:Y:S01]  /*8e30*/  ULDC.64 UR6, c[0x0][0x280] ;  /* 0x0000a00000067ab9 */ /* 0x000fe20000000a00 */
[----:B------:R-:W-:Y:S01]  /*8e40*/  ULDC.64 UR10, c[0x0][0x278] ;  /* 0x00009e00000a7ab9 */ /* 0x000fe20000000a00 */
[----:B------:R-:W-:Y:S02]  /*8e50*/  UIMAD.WIDE.U32 UR34, UR29, UR6, URZ ;  /* 0x000000061d2272a5 */ /* 0x000fe4000f8e003f */
[----:B------:R-:W-:Y:S02]  /*8e60*/  UIMAD.WIDE.U32 UR32, UR29, UR10, URZ ;  /* 0x0000000a1d2072a5 */ /* 0x000fe4000f8e003f */
[----:B------:R-:W-:Y:S02]  /*8e70*/  UIMAD UR10, UR29, UR7, UR35 ;  /* 0x000000071d0a72a4 */ /* 0x000fe4000f8e0223 */
[----:B------:R-:W-:Y:S01]  /*8e80*/  UIADD3 UR20, UR29, UR20, URZ ;  /* 0x000000141d147290 */ /* 0x000fe2000fffe03f */
[----:B------:R-:W-:Y:S01]  /*8e90*/  ULDC.64 UR6, c[0x0][0x288] ;  /* 0x0000a20000067ab9 */ /* 0x000fe20000000a00 */
[----:B------:R-:W-:-:S02]  /*8ea0*/  UIMAD UR11, UR29, UR11, UR33 ;  /* 0x0000000b1d0b72a4 */ /* 0x000fc4000f8e0221 */
[----:B------:R-:W-:Y:S02]  /*8eb0*/  UIMAD.WIDE.U32 UR36, UR29, UR6, URZ ;  /* 0x000000061d2472a5 */ /* 0x000fe4000f8e003f */
[----:B------:R-:W-:Y:S02]  /*8ec0*/  ULEA UR19, UP2, UR32, UR19, 0x1 ;  /* 0x0000001320137291 */ /* 0x000fe4000f84083f */
[----:B------:R-:W-:Y:S02]  /*8ed0*/  ULEA UR17, UP1, UR34, UR17, 0x1 ;  /* 0x0000001122117291 */ /* 0x000fe4000f82083f */
[----:B------:R-:W-:Y:S02]  /*8ee0*/  UIMAD UR7, UR29, UR7, UR37 ;  /* 0x000000071d0772a4 */ /* 0x000fe4000f8e0225 */
[----:B------:R-:W-:Y:S01]  /*8ef0*/  USHF.L.U32 UR6, UR36, 0x1, URZ ;  /* 0x0000000124067899 */ /* 0x000fe2000800063f */
[----:B0-----:R-:W-:Y:S01]  /*8f00*/  ISETP.LE.AND P0, PT, R0, UR20, PT ;  /* 0x0000001400007c0c */ /* 0x001fe2000bf03270 */
[----:B------:R-:W-:Y:S01]  /*8f10*/  ULDC.64 UR12, c[0x0][0x290] ;  /* 0x0000a400000c7ab9 */ /* 0x000fe20000000a00 */
[----:B------:R-:W-:-:S02]  /*8f20*/  UIADD3 UR25, UP0, UR25, 0x1, URZ ;  /* 0x0000000119197890 */ /* 0x000fc4000ff1e03f */
[----:B------:R-:W-:Y:S02]  /*8f30*/  ULEA.HI.X UR18, UR32, UR18, UR11, 0x1, UP2 ;  /* 0x0000001220127291 */ /* 0x000fe400090f0c0b */
[----:B------:R-:W-:Y:S02]  /*8f40*/  ULEA.HI.X UR16, UR34, UR16, UR10, 0x1, UP1 ;  /* 0x0000001022107291 */ /* 0x000fe400088f0c0a */
[----:B------:R-:W-:Y:S02]  /*8f50*/  UIMAD.WIDE.U32 UR30, UR29, UR12, URZ ;  /* 0x0000000c1d1e72a5 */ /* 0x000fe4000f8e003f */
[----:B------:R-:W-:Y:S02]  /*8f60*/  USHF.L.U64.HI UR7, UR36, 0x1, UR7 ;  /* 0x0000000124077899 */ /* 0x000fe40008010207 */
[----:B------:R-:W-:Y:S02]  /*8f70*/  UIADD3 UR10, UP2, UR21, UR6, URZ ;  /* 0x00000006150a7290 */ /* 0x000fe4000ff5e03f */
[----:B------:R-:W-:-:S02]  /*8f80*/  UIADD3 UR27, UP1, UR27, UR6, URZ ;  /* 0x000000061b1b7290 */ /* 0x000fc4000ff3e03f */
[----:B------:R-:W-:Y:S02]  /*8f90*/  UIADD3.X UR24, URZ, UR24, URZ, UP0, !UPT ;  /* 0x000000183f187290 */ /* 0x000fe400087fe43f */
[----:B------:R-:W-:Y:S02]  /*8fa0*/  UIMAD UR13, UR29, UR13, UR31 ;  /* 0x0000000d1d0d72a4 */ /* 0x000fe4000f8e021f */
[----:B------:R-:W-:Y:S02]  /*8fb0*/  ULEA UR15, UP0, UR30, UR15, 0x1 ;  /* 0x0000000f1e0f7291 */ /* 0x000fe4000f80083f */
[----:B------:R-:W-:Y:S02]  /*8fc0*/  UIADD3.X UR6, UR28, UR7, URZ, UP2, !UPT ;  /* 0x000000071c067290 */ /* 0x000fe400097fe43f */
[----:B------:R-:W-:Y:S02]  /*8fd0*/  UIADD3.X UR26, UR26, UR7, URZ, UP1, !UPT ;  /* 0x000000071a1a7290 */ /* 0x000fe40008ffe43f */
[----:B------:R-:W-:-:S02]  /*8fe0*/  ULEA.HI.X UR14, UR30, UR14, UR13, 0x1, UP0 ;  /* 0x0000000e1e0e7291 */ /* 0x000fc400080f0c0d */
[----:B------:R-:W-:Y:S02]  /*8ff0*/  USEL UR21, UR21, UR10, !UP3 ;  /* 0x0000000a15157287 */ /* 0x000fe4000d800000 */
[----:B------:R-:W-:Y:S02]  /*9000*/  USEL UR27, UR27, URZ, UP3 ;  /* 0x0000003f1b1b7287 */ /* 0x000fe40009800000 */
[----:B------:R-:W-:Y:S02]  /*9010*/  USEL UR28, UR28, UR6, !UP3 ;  /* 0x000000061c1c7287 */ /* 0x000fe4000d800000 */
[----:B------:R-:W-:Y:S01]  /*9020*/  USEL UR26, UR26, URZ, UP3 ;  /* 0x0000003f1a1a7287 */ /* 0x000fe20009800000 */
[----:B------:R-:W-:Y:S11]  /*9030*/  @P0 BRA `(.L_x_615) ;  /* 0x0000000000040947 */ /* 0x000ff60003800000 */
[----:B------:R-:W-:Y:S05]  /*9040*/  BRA `(.L_x_616) ;  /* 0xffffff7c00047947 */ /* 0x000fea000383ffff */
.L_x_615:
[----:B------:R-:W-:Y:S01]  /*9050*/  NOP ;  /* 0x0000000000007918 */ /* 0x000fe20000000000 */
[----:B------:R-:W-:Y:S05]  /*9060*/  EXIT ;  /* 0x000000000000794d */ /* 0x000fea0003800000 */
.L_x_617:
        /* <DEDUP_REMOVED lines=9> */
.L_x_3496:


//--------------------- .text._ZN7cutlass9reference6device6kernel11GemmComplexINS_6half_tENS_6layout8RowMajorES4_S6_S4_S6_ffS4_NS_16NumericConverterIS4_fLNS_15FloatRoundStyleE2EEENS_12multiply_addIfffEELi4ELi4EEEvNS_4gemm9GemmCoordET5_NS_9TensorRefIT_T0_EENS_16ComplexTransformENSF_IT1_T2_EESJ_SE_NSF_IT3_T4_EENSF_IT7_SO_EET6_illll --------------------------
	.section	.text._ZN7cutlass9reference6device6kernel11GemmComplexINS_6half_tENS_6layout8RowMajorES4_S6_S4_S6_ffS4_NS_16NumericConverterIS4_fLNS_15FloatRoundStyleE2EEENS_12multiply_addIfffEELi4ELi4EEEvNS_4gemm9GemmCoordET5_NS_9TensorRefIT_T0_EENS_16ComplexTransformENSF_IT1_T2_EESJ_SE_NSF_IT3_T4_EENSF_IT7_SO_EET6_illll,"ax",@progbits
	.align	128
        .global         _ZN7cutlass9reference6device6kernel11GemmComplexINS_6half_tENS_6layout8RowMajorES4_S6_S4_S6_ffS4_NS_16NumericConverterIS4_fLNS_15FloatRoundStyleE2EEENS_12multiply_addIfffEELi4ELi4EEEvNS_4gemm9GemmCoordET5_NS_9TensorRefIT_T0_EENS_16ComplexTransformENSF_IT1_T2_EESJ_SE_NSF_IT3_T4_EENSF_IT7_SO_EET6_illll
        .type           _ZN7cutlass9reference6device6kernel11GemmComplexINS_6half_tENS_6layout8RowMajorES4_S6_S4_S6_ffS4_NS_16NumericConverterIS4_fLNS_15FloatRoundStyleE2EEENS_12multiply_addIfffEELi4ELi4EEEvNS_4gemm9GemmCoordET5_NS_9TensorRefIT_T0_EENS_16ComplexTransformENSF_IT1_T2_EESJ_SE_NSF_IT3_T4_EENSF_IT7_SO_EET6_illll,@function
        .size           _ZN7cutlass9reference6device6kernel11GemmComplexINS_6half_tENS_6layout8RowMajorES4_S6_S4_S6_ffS4_NS_16NumericConverterIS4_fLNS_15FloatRoundStyleE2EEENS_12multiply_addIfffEELi4ELi4EEEvNS_4gemm9GemmCoordET5_NS_9TensorRefIT_T0_EENS_16ComplexTransformENSF_IT1_T2_EESJ_SE_NSF_IT3_T4_EENSF_IT7_SO_EET6_illll,(.L_x_3497 - _ZN7cutlass9reference6device6kernel11GemmComplexINS_6half_tENS_6layout8RowMajorES4_S6_S4_S6_ffS4_NS_16NumericConverterIS4_fLNS_15FloatRoundStyleE2EEENS_12multiply_addIfffEELi4ELi4EEEvNS_4gemm9GemmCoordET5_NS_9TensorRefIT_T0_EENS_16ComplexTransformENSF_IT1_T2_EESJ_SE_NSF_IT3_T4_EENSF_IT7_SO_EET6_illll)
        .other          _ZN7cutlass9reference6device6kernel11GemmComplexINS_6half_tENS_6layout8RowMajorES4_S6_S4_S6_ffS4_NS_16NumericConverterIS4_fLNS_15FloatRoundStyleE2EEENS_12multiply_addIfffEELi4ELi4EEEvNS_4gemm9GemmCoordET5_NS_9TensorRefIT_T0_EENS_16ComplexTransformENSF_IT1_T2_EESJ_SE_NSF_IT3_T4_EENSF_IT7_SO_EET6_illll,@"STO_CUDA_ENTRY STV_DEFAULT"
_ZN7cutlass9reference6device6kernel11GemmComplexINS_6half_tENS_6layout8RowMajorES4_S6_S4_S6_ffS4_NS_16NumericConverterIS4_fLNS_15FloatRoundStyleE2EEENS_12multiply_addIfffEELi4ELi4EEEvNS_4gemm9GemmCoordET5_NS_9TensorRefIT_T0_EENS_16ComplexTransformENSF_IT1_T2_EESJ_SE_NSF_IT3_T4_EENSF_IT7_SO_EET6_illll:
.text._ZN7cutlass9reference6device6kernel11GemmComplexINS_6half_tENS_6layout8RowMajorES4_S6_S4_S6_ffS4_NS_16NumericConverterIS4_fLNS_15FloatRoundStyleE2EEENS_12multiply_addIfffEELi4ELi4EEEvNS_4gemm9GemmCoordET5_NS_9TensorRefIT_T0_EENS_16ComplexTransformENSF_IT1_T2_EESJ_SE_NSF_IT3_T4_EENSF_IT7_SO_EET6_illll:
        /* <DEDUP_REMOVED lines=10> */
[----:B------:R-:W-:Y:S02]  /*00a0*/  UIMAD.WIDE.U32 UR24, UR9, UR4, URZ ;  /* 0x00000004091872a5 */ /* 0x000fe4000f8e003f */
[----:B------:R-:W-:Y:S02]  /*00b0*/  USHF.R.S32.HI UR21, URZ, 0x1f, UR9 ;  /* 0x0000001f3f157899 */ /* 0x000fe40008011409 */
[----:B------:R-:W-:Y:S02]  /*00c0*/  ULEA UR6, UP2, UR26, UR18, 0x1 ;  /* 0x000000121a067291 */ /* 0x000fe4000f84083f */
[----:B------:R-:W-:Y:S01]  /*00d0*/  ULEA UR7, UP1, UR24, UR12, 0x1 ;  /* 0x0000000c18077291 */ /* 0x000fe2000f82083f */
[----:B-1----:R-:W-:Y:S01]  /*00e0*/  ISETP.LE.AND P0, PT, R0, UR9, PT ;  /* 0x0000000900007c0c */ /* 0x002fe2000bf03270 */
[----:B------:R-:W-:-:S02]  /*00f0*/  UIMAD UR20, UR21, UR10, URZ ;  /* 0x0000000a151472a4 */ /* 0x000fc4000f8e023f */
[----:B------:R-:W-:Y:S02]  /*0100*/  UIMAD UR18, UR21, UR4, URZ ;  /* 0x00000004151272a4 */ /* 0x000fe4000f8e023f */
[----:B------:R-:W-:Y:S02]  /*0110*/  UIMAD UR12, UR21, UR16, URZ ;  /* 0x00000010150c72a4 */ /* 0x000fe4000f8e023f */
[----:B------:R-:W-:Y:S02]  /*0120*/  UIMAD.WIDE.U32 UR22, UR9, UR16, URZ ;  /* 0x00000010091672a5 */ /* 0x000fe4000f8e003f */
[----:B------:R-:W-:Y:S02]  /*0130*/  UIMAD UR20, UR9, UR11, UR20 ;  /* 0x0000000b091472a4 */ /* 0x000fe4000f8e0214 */
[----:B------:R-:W-:Y:S02]  /*0140*/  UIMAD UR18, UR9, UR5, UR18 ;  /* 0x00000005091272a4 */ /* 0x000fe4000f8e0212 */
[----:B------:R-:W-:-:S02]  /*0150*/  UIMAD UR12, UR9, UR17, UR12 ;  /* 0x00000011090c72a4 */ /* 0x000fc4000f8e020c */
        /* <DEDUP_REMOVED lines=8> */
[----:B------:R-:W0:Y:S01]  /*01e0*/  S2R R5, SR_TID.X ;  /* 0x0000000000057919 */ /* 0x000e220000002100 */
[----:B------:R-:W-:Y:S01]  /*01f0*/  ULDC.64 UR18, c[0x0][0x240] ;  /* 0x0000900000127ab9 */ /* 0x000fe20000000a00 */
[----:B------:R-:W0:Y:S01]  /*0200*/  LDC R0, c[0x0][RZ] ;  /* 0x00000000ff007b82 */ /* 0x000e220000000800 */
[----:B------:R-:W-:Y:S01]  /*0210*/  USHF.L.U64.HI UR19, UR18, 0x1, UR19 ;  /* 0x0000000112137899 */ /* 0x000fe20008010213 */
[----:B------:R-:W1:Y:S01]  /*0220*/  S2R R3, SR_TID.Y ;  /* 0x0000000000037919 */ /* 0x000e620000002200 */
[----:B------:R-:W-:Y:S01]  /*0230*/  USHF.L.U32 UR20, UR18, 0x1, URZ ;  /* 0x0000000112147899 */ /* 0x000fe2000800063f */
[----:B------:R-:W-:Y:S01]  /*0240*/  UMOV UR34, UR7 ;  /* 0x0000000700227c82 */ /* 0x000fe20008000000 */
[----:B------:R-:W-:Y:S01]  /*0250*/  UMOV UR36, UR8 ;  /* 0x0000000800247c82 */ /* 0x000fe20008000000 */
[----:B------:R-:W-:Y:S02]  /*0260*/  ULDC UR35, c[0x0][0x270] ;  /* 0x00009c0000237ab9 */ /* 0x000fe40000000800 */
[----:B------:R-:W1:Y:S01]  /*0270*/  LDC R4, c[0x0][0x4] ;  /* 0x00000100ff047b82 */ /* 0x000e620000000800 */
[----:B------:R-:W-:-:S02]  /*0280*/  ULDC UR18, c[0x0][0x14] ;  /* 0x0000050000127ab9 */ /* 0x000fc40000000800 */
[----:B------:R-:W-:Y:S02]  /*0290*/  UIMAD.WIDE.U32 UR28, UR18, UR10, URZ ;  /* 0x0000000a121c72a5 */ /* 0x000fe4000f8e003f */
[----:B------:R-:W-:Y:S02]  /*02a0*/  UIMAD.WIDE.U32 UR26, UR18, UR4, URZ ;  /* 0x00000004121a72a5 */ /* 0x000fe4000f8e003f */
[----:B------:R-:W-:Y:S01]  /*02b0*/  UIMAD UR15, UR18, UR11, UR29 ;  /* 0x0000000b120f72a4 */ /* 0x000fe2000f8e021d */
[----:B------:R-:W0:Y:S01]  /*02c0*/  S2UR UR10, SR_CTAID.X ;  /* 0x00000000000a79c3 */ /* 0x000e220000002500 */
[----:B------:R-:W-:Y:S02]  /*02d0*/  UIMAD.WIDE.U32 UR24, UR18, UR16, URZ ;  /* 0x00000010121872a5 */ /* 0x000fe4000f8e003f */
[----:B------:R-:W-:Y:S02]  /*02e0*/  UIMAD UR16, UR18, UR5, UR27 ;  /* 0x00000005121072a4 */ /* 0x000fe4000f8e021b */
[----:B------:R-:W-:Y:S01]  /*02f0*/  UIMAD UR17, UR18, UR17, UR25 ;  /* 0x00000011121172a4 */ /* 0x000fe2000f8e0219 */
[----:B------:R-:W-:-:S02]  /*0300*/  ULDC.64 UR4, c[0x0][0x288] ;  /* 0x0000a20000047ab9 */ /* 0x000fc40000000a00 */
[----:B------:R-:W1:Y:S01]  /*0310*/  S2UR UR11, SR_CTAID.Y ;  /* 0x00000000000b79c3 */ /* 0x000e620000002600 */
[----:B------:R-:W-:Y:S02]  /*0320*/  UIMAD UR21, UR21, UR4, URZ ;  /* 0x00000004151572a4 */ /* 0x000fe4000f8e023f */
[----:B------:R-:W-:Y:S02]  /*0330*/  UIMAD.WIDE.U32 UR30, UR9, UR4, URZ ;  /* 0x00000004091e72a5 */ /* 0x000fe4000f8e003f */
[----:B------:R-:W-:Y:S02]  /*0340*/  UIMAD UR21, UR9, UR5, UR21 ;  /* 0x00000005091572a4 */ /* 0x000fe4000f8e0215 */
[----:B------:R-:W-:Y:S02]  /*0350*/  UIMAD.WIDE.U32 UR32, UR18, UR4, URZ ;  /* 0x00000004122072a5 */ /* 0x000fe4000f8e003f */
[----:B------:R-:W-:Y:S02]  /*0360*/  UIADD3 UR21, UR31, UR21, URZ ;  /* 0x000000151f157290 */ /* 0x000fe4000fffe03f */
[----:B------:R-:W-:-:S02]  /*0370*/  UIMAD UR18, UR18, UR5, UR33 ;  /* 0x00000005121272a4 */ /* 0x000fc4000f8e0221 */
[----:B------:R-:W-:Y:S01]  /*0380*/  USHF.L.U64.HI UR21, UR30, 0x1, UR21 ;  /* 0x000000011e157899 */ /* 0x000fe20008010215 */
[----:B------:R-:W-:Y:S01]  /*0390*/  ULDC.64 UR4, c[0x0][0x250] ;  /* 0x0000940000047ab9 */ /* 0x000fe20000000a00 */
[----:B0-----:R-:W-:Y:S01]  /*03a0*/  IMAD R0, R0, UR10, R5 ;  /* 0x0000000a00007c24 */ /* 0x001fe2000f8e0205 */
[----:B------:R-:W-:Y:S02]  /*03b0*/  UISETP.NE.U32.AND UP1, UPT, UR4, URZ, UPT ;  /* 0x0000003f0400728c */ /* 0x000fe4000bf25070 */
[----:B------:R-:W-:Y:S02]  /*03c0*/  ULEA UR22, UP0, UR30, UR4, 0x1 ;  /* 0x000000041e167291 */ /* 0x000fe4000f80083f */
[----:B------:R-:W-:Y:S01]  /*03d0*/  SHF.L.U32 R93, R0, 0x2, RZ ;  /* 0x00000002005d7819 */ /* 0x000fe200000006ff */
[----:B------:R-:W-:Y:S02]  /*03e0*/  UISETP.NE.AND.EX UP1, UPT, UR5, URZ, UPT, UP1 ;  /* 0x0000003f0500728c */ /* 0x000fe4000bf25310 */
[----:B------:R-:W-:Y:S01]  /*03f0*/  UIADD3.X UR21, UR21, UR5, URZ, UP0, !UPT ;  /* 0x0000000515157290 */ /* 0x000fe200087fe43f */
[----:B-1----:R-:W-:Y:S01]  /*0400*/  IMAD R4, R4, UR11, R3 ;  /* 0x0000000b04047c24 */ /* 0x002fe2000f8e0203 */
[----:B------:R-:W-:Y:S01]  /*0410*/  USEL UR23, UR22, UR4, UP1 ;  /* 0x0000000416177287 */ /* 0x000fe20008800000 */
[C---:B------:R-:W-:Y:S01]  /*0420*/  VIADD R21, R93.reuse, 0x3 ;  /* 0x000000035d157836 */ /* 0x040fe20000000000 */
[----:B------:R-:W-:Y:S01]  /*0430*/  USEL UR30, UR21, UR5, UP1 ;  /* 0x00000005151e7287 */ /* 0x000fe20008800000 */
[C---:B------:R-:W-:Y:S01]  /*0440*/  VIADD R91, R93.reuse, 0x1 ;  /* 0x000000015d5b7836 */ /* 0x040fe20000000000 */
[----:B------:R-:W-:Y:S01]  /*0450*/  SHF.L.U32 R4, R4, 0x2, RZ ;  /* 0x0000000204047819 */ /* 0x000fe200000006ff */
[----:B------:R-:W-:Y:S01]  /*0460*/  ULDC.64 UR4, c[0x0][0x228] ;  /* 0x00008a0000047ab9 */ /* 0x000fe20000000a00 */
[----:B------:R-:W-:Y:S01]  /*0470*/  SHF.R.S32.HI R0, RZ, 0x1f, R21 ;  /* 0x0000001fff007819 */ /* 0x000fe20000011415 */
[----:B------:R-:W-:Y:S01]  /*0480*/  ULDC.64 UR10, c[0x0][0x210] ;  /* 0x00008400000a7ab9 */ /* 0x000fe20000000a00 */
[C---:B------:R-:W-:Y:S01]  /*0490*/  IADD3 R26, R4.reuse, 0x2, RZ ;  /* 0x00000002041a7810 */ /* 0x040fe20007ffe0ff */
[----:B------:R-:W-:Y:S01]  /*04a0*/  VIADD R24, R4, 0x3 ;  /* 0x0000000304187836 */ /* 0x000fe20000000000 */
[----:B------:R-:W-:Y:S01]  /*04b0*/  ISETP.GE.AND P0, PT, R93, UR10, PT ;  /* 0x0000000a5d007c0c */ /* 0x000fe2000bf06270 */
[----:B------:R-:W-:Y:S01]  /*04c0*/  IMAD R2, R0, UR4, RZ ;  /* 0x0000000400027c24 */ /* 0x000fe2000f8e02ff */
[----:B------:R-:W-:Y:S01]  /*04d0*/  ISETP.GE.AND P3, PT, R91, UR10, PT ;  /* 0x0000000a5b007c0c */ /* 0x000fe2000bf66270 */
[----:B------:R-:W-:Y:S01]  /*04e0*/  UMOV UR33, UR6 ;  /* 0x0000000600217c82 */ /* 0x000fe20008000000 */
[----:B------:R-:W-:Y:S01]  /*04f0*/  ISETP.LT.AND P1, PT, R4, UR11, !P0 ;  /* 0x0000000b04007c0c */ /* 0x000fe2000c721270 */
[----:B------:R-:W-:Y:S01]  /*0500*/  IMAD R19, R21, UR5, R2 ;  /* 0x0000000515137c24 */ /* 0x000fe2000f8e0202 */
[----:B------:R-:W-:Y:S01]  /*0510*/  ISETP.LT.AND P4, PT, R26, UR11, !P0 ;  /* 0x0000000b1a007c0c */ /* 0x000fe2000c781270 */
[----:B------:R-:W-:Y:S01]  /*0520*/  VIADD R2, R4, 0x1 ;  /* 0x0000000104027836 */ /* 0x000fe20000000000 */
[----:B------:R-:W-:Y:S01]  /*0530*/  IADD3 R23, R93, 0x2, RZ ;  /* 0x000000025d177810 */ /* 0x000fe20007ffe0ff */
[----:B------:R-:W-:Y:S01]  /*0540*/  ULDC.64 UR6, c[0x0][0x258] ;  /* 0x0000960000067ab9 */ /* 0x000fe20000000a00 */
[----:B------:R-:W-:Y:S01]  /*0550*/  P2R R47, PR, RZ, 0x10 ;  /* 0x00000010ff2f7803 */ /* 0x000fe20000000000 */
[----:B------:R-:W-:Y:S01]  /*0560*/  IMAD.WIDE.U32 R80, R91, UR4, RZ ;  /* 0x000000045b507c25 */ /* 0x000fe2000f8e00ff */
[----:B------:R-:W-:Y:S01]  /*0570*/  ISETP.LT.AND P5, PT, R2, UR11, !P0 ;  /* 0x0000000b02007c0c */ /* 0x000fe2000c7a1270 */
[----:B------:R-:W-:Y:S01]  /*0580*/  UMOV UR31, UR9 ;  /* 0x00000009001f7c82 */ /* 0x000fe20008000000 */
[C---:B------:R-:W-:Y:S01]  /*0590*/  ISETP.LT.AND P0, PT, R24.reuse, UR11, !P0 ;  /* 0x0000000b18007c0c */ /* 0x040fe2000c701270 */
[----:B------:R-:W-:Y:S01]  /*05a0*/  ULDC.64 UR8, c[0x0][0x268] ;  /* 0x00009a0000087ab9 */ /* 0x000fe20000000a00 */
[----:B------:R-:W-:Y:S01]  /*05b0*/  ISETP.LT.AND P4, PT, R24, UR11, !P3 ;  /* 0x0000000b18007c0c */ /* 0x000fe2000df81270 */
[----:B------:R-:W-:Y:S01]  /*05c0*/  IMAD.WIDE.U32 R78, R93, UR4, RZ ;  /* 0x000000045d4e7c25 */ /* 0x000fe2000f8e00ff */
[----:B------:R-:W-:Y:S01]  /*05d0*/  P2R R43, PR, RZ, 0x1 ;  /* 0x00000001ff2b7803 */ /* 0x000fe20000000000 */
[----:B------:R-:W-:Y:S01]  /*05e0*/  USEL UR22, UR22, URZ, UP1 ;  /* 0x0000003f16167287 */ /* 0x000fe20008800000 */
[----:B------:R-:W-:Y:S01]  /*05f0*/  ISETP.LT.AND P0, PT, R26, UR11, !P3 ;  /* 0x0000000b1a007c0c */ /* 0x000fe2000df01270 */
[----:B------:R-:W-:Y:S01]  /*0600*/  IMAD.WIDE.U32 R84, R21, UR4, RZ ;  /* 0x0000000415547c25 */ /* 0x000fe2000f8e00ff */
[----:B------:R-:W-:Y:S01]  /*0610*/  P2R R42, PR, RZ, 0x10 ;  /* 0x00000010ff2a7803 */ /* 0x000fe20000000000 */
[----:B------:R-:W-:Y:S01]  /*0620*/  USHF.L.U64.HI UR15, UR28, 0x1, UR15 ;  /* 0x000000011c0f7899 */ /* 0x000fe2000801020f */
[----:B------:R-:W-:Y:S01]  /*0630*/  P2R R46, PR, RZ, 0x1 ;  /* 0x00000001ff2e7803 */ /* 0x000fe20000000000 */
[C---:B------:R-:W-:Y:S01]  /*0640*/  IMAD.WIDE.U32 R82, R23.reuse, UR4, RZ ;  /* 0x0000000417527c25 */ /* 0x040fe2000f8e00ff */
[C---:B------:R-:W-:Y:S01]  /*0650*/  ISETP.GE.AND P0, PT, R23.reuse, UR10, PT ;  /* 0x0000000a17007c0c */ /* 0x040fe2000bf06270 */
[----:B------:R-:W-:Y:S01]  /*0660*/  USHF.L.U64.HI UR16, UR26, 0x1, UR16 ;  /* 0x000000011a107899 */ /* 0x000fe20008010210 */
[----:B------:R-:W-:Y:S01]  /*0670*/  SHF.R.S32.HI R6, RZ, 0x1f, R23 ;  /* 0x0000001fff067819 */ /* 0x000fe20000011417 */
[----:B------:R-:W-:Y:S01]  /*0680*/  IMAD.WIDE R134, R4, 0x2, RZ ;  /* 0x0000000204867825 */ /* 0x000fe200078e02ff */
[----:B------:R-:W-:Y:S01]  /*0690*/  ISETP.LT.AND P4, PT, R2, UR11, !P0 ;  /* 0x0000000b02007c0c */ /* 0x000fe2000c781270 */
[----:B------:R-:W-:Y:S01]  /*06a0*/  USHF.L.U64.HI UR18, UR32, 0x1, UR18 ;  /* 0x0000000120127899 */ /* 0x000fe20008010212 */
[----:B------:R-:W-:Y:S01]  /*06b0*/  SHF.R.S32.HI R10, RZ, 0x1f, R93 ;  /* 0x0000001fff0a7819 */ /* 0x000fe2000001145d */
[----:B------:R-:W-:Y:S01]  /*06c0*/  IMAD R12, R6, UR4, RZ ;  /* 0x00000004060c7c24 */ /* 0x000fe2000f8e02ff */
[----:B------:R-:W-:Y:S01]  /*06d0*/  P2R R48, PR, RZ, 0x10 ;  /* 0x00000010ff307803 */ /* 0x000fe20000000000 */
[----:B------:R-:W-:Y:S01]  /*06e0*/  IMAD.WIDE R136, R2, 0x2, RZ ;  /* 0x0000000202887825 */ /* 0x000fe200078e02ff */
[----:B------:R-:W-:Y:S01]  /*06f0*/  ISETP.LT.AND P4, PT, R26, UR11, !P0 ;  /* 0x0000000b1a007c0c */ /* 0x000fe2000c781270 */
[----:B------:R-:W-:Y:S01]  /*0700*/  USHF.L.U64.HI UR17, UR24, 0x1, UR17 ;  /* 0x0000000118117899 */ /* 0x000fe20008010211 */
[----:B------:R-:W-:Y:S01]  /*0710*/  SHF.R.S32.HI R8, RZ, 0x1f, R91 ;  /* 0x0000001fff087819 */ /* 0x000fe2000001145b */
[----:B------:R-:W-:Y:S01]  /*0720*/  IMAD R16, R10, UR4, RZ ;  /* 0x000000040a107c24 */ /* 0x000fe2000f8e02ff */
[----:B------:R-:W-:Y:S01]  /*0730*/  ISETP.LT.AND P2, PT, R4, UR11, !P3 ;  /* 0x0000000b04007c0c */ /* 0x000fe2000df41270 */
[----:B------:R-:W-:Y:S01]  /*0740*/  IMAD R67, R23, UR5, R12 ;  /* 0x0000000517437c24 */ /* 0x000fe2000f8e020c */
[----:B------:R-:W-:Y:S01]  /*0750*/  ISETP.LT.AND P6, PT, R2, UR11, !P3 ;  /* 0x0000000b02007c0c */ /* 0x000fe2000dfc1270 */
[----:B------:R-:W-:Y:S01]  /*0760*/  IMAD R12, R10, UR6, RZ ;  /* 0x000000060a0c7c24 */ /* 0x000fe2000f8e02ff */
[----:B------:R-:W-:Y:S01]  /*0770*/  P2R R45, PR, RZ, 0x10 ;  /* 0x00000010ff2d7803 */ /* 0x000fe20000000000 */
[----:B------:R-:W-:Y:S01]  /*0780*/  IMAD R14, R8, UR4, RZ ;  /* 0x00000004080e7c24 */ /* 0x000fe2000f8e02ff */
[----:B------:R-:W-:Y:S01]  /*0790*/  ISETP.LT.AND P3, PT, R4, UR11, !P0 ;  /* 0x0000000b04007c0c */ /* 0x000fe2000c761270 */
[C---:B------:R-:W-:Y:S01]  /*07a0*/  IMAD R17, R93.reuse, UR5, R16 ;  /* 0x000000055d117c24 */ /* 0x040fe2000f8e0210 */
[----:B------:R-:W-:Y:S01]  /*07b0*/  ISETP.LT.AND P4, PT, R24, UR11, !P0 ;  /* 0x0000000b18007c0c */ /* 0x000fe2000c781270 */
[----:B------:R-:W-:Y:S01]  /*07c0*/  IMAD R11, R93, UR7, R12 ;  /* 0x000000075d0b7c24 */ /* 0x000fe2000f8e020c */
[----:B------:R-:W-:Y:S01]  /*07d0*/  SHF.R.S32.HI R5, RZ, 0x1f, R4 ;  /* 0x0000001fff057819 */ /* 0x000fe20000011404 */
[----:B------:R-:W-:Y:S01]  /*07e0*/  IMAD R16, R8, UR6, RZ ;  /* 0x0000000608107c24 */ /* 0x000fe2000f8e02ff */
[----:B------:R-:W-:Y:S01]  /*07f0*/  ISETP.GE.AND P0, PT, R21, UR10, PT ;  /* 0x0000000a15007c0c */ /* 0x000fe2000bf06270 */
[----:B------:R-:W-:Y:S01]  /*0800*/  IMAD R9, R91, UR5, R14 ;  /* 0x000000055b097c24 */ /* 0x000fe2000f8e020e */
[----:B------:R-:W-:Y:S01]  /*0810*/  SHF.R.S32.HI R3, RZ, 0x1f, R2 ;  /* 0x0000001fff037819 */ /* 0x000fe20000011402 */
[----:B------:R-:W-:Y:S01]  /*0820*/  IMAD R12, R0, UR6, RZ ;  /* 0x00000006000c7c24 */ /* 0x000fe2000f8e02ff */
[----:B------:R-:W-:Y:S01]  /*0830*/  P2R R41, PR, RZ, 0x10 ;  /* 0x00000010ff297803 */ /* 0x000fe20000000000 */
[----:B------:R-:W-:Y:S01]  /*0840*/  IMAD.WIDE.U32 R130, R93, UR6, R4 ;  /* 0x000000065d827c25 */ /* 0x000fe2000f8e0004 */
[----:B------:R-:W-:Y:S01]  /*0850*/  ISETP.LT.AND P4, PT, R26, UR11, !P0 ;  /* 0x0000000b1a007c0c */ /* 0x000fe2000c781270 */
[----:B------:R-:W-:Y:S01]  /*0860*/  ULDC.64 UR4, c[0x0][0x208] ;  /* 0x0000820000047ab9 */ /* 0x000fe20000000a00 */
[----:B------:R-:W-:Y:S01]  /*0870*/  SHF.R.S32.HI R27, RZ, 0x1f, R26 ;  /* 0x0000001fff1b7819 */ /* 0x000fe2000001141a */
[----:B------:R-:W-:Y:S01]  /*0880*/  IMAD R14, R6, UR6, RZ ;  /* 0x00000006060e7c24 */ /* 0x000fe2000f8e02ff */
[----:B------:R-:W-:Y:S01]  /*0890*/  P2R R44, PR, RZ, 0x10 ;  /* 0x00000010ff2c7803 */ /* 0x000fe20000000000 */
[C---:B------:R-:W-:Y:S01]  /*08a0*/  IMAD R75, R91.reuse, UR7, R16 ;  /* 0x000000075b4b7c24 */ /* 0x040fe2000f8e0210 */
[----:B------:R-:W-:Y:S01]  /*08b0*/  SHF.R.S32.HI R25, RZ, 0x1f, R24 ;  /* 0x0000001fff197819 */ /* 0x000fe20000011418 */
[--C-:B------:R-:W-:Y:S01]  /*08c0*/  IMAD.WIDE.U32 R126, R91, UR6, R4.reuse ;  /* 0x000000065b7e7c25 */ /* 0x100fe2000f8e0004 */
[----:B------:R-:W-:Y:S01]  /*08d0*/  ISETP.LT.AND P4, PT, R24, UR11, !P0 ;  /* 0x0000000b18007c0c */ /* 0x000fe2000c781270 */
[----:B------:R-:W-:Y:S01]  /*08e0*/  USEL UR21, UR21, URZ, UP1 ;  /* 0x0000003f15157287 */ /* 0x000fe20008800000 */
[----:B------:R-:W-:Y:S01]  /*08f0*/  IADD3 R69, R79, R17, RZ ;  /* 0x000000114f457210 */ /* 0x000fe20007ffe0ff */
[----:B------:R-:W-:Y:S01]  /*0900*/  IMAD.WIDE.U32 R122, R23, UR6, R4 ;  /* 0x00000006177a7c25 */ /* 0x000fe2000f8e0004 */
[----:B------:R-:W-:-:S02]  /*0910*/  P2R R40, PR, RZ, 0x10 ;  /* 0x00000010ff287803 */ /* 0x000fc40000000000 */
[----:B------:R-:W-:Y:S01]  /*0920*/  IADD3 R71, R127, R75, RZ ;  /* 0x0000004b7f477210 */ /* 0x000fe20007ffe0ff */
[----:B------:R-:W-:Y:S01]  /*0930*/  IMAD.WIDE.U32 R118, R21, UR6, R4 ;  /* 0x0000000615767c25 */ /* 0x000fe2000f8e0004 */
[----:B------:R-:W-:Y:S02]  /*0940*/  ISETP.LT.AND P4, PT, R4, UR11, !P0 ;  /* 0x0000000b04007c0c */ /* 0x000fe4000c781270 */
[----:B------:R-:W-:Y:S01]  /*0950*/  ISETP.LT.AND P0, PT, R2, UR11, !P0 ;  /* 0x0000000b02007c0c */ /* 0x000fe2000c701270 */
[--C-:B------:R-:W-:Y:S01]  /*0960*/  IMAD.WIDE.U32 R110, R91, UR6, R2.reuse ;  /* 0x000000065b6e7c25 */ /* 0x100fe2000f8e0002 */
[----:B------:R-:W-:Y:S02]  /*0970*/  IADD3 R67, R83, R67, RZ ;  /* 0x0000004353437210 */ /* 0x000fe40007ffe0ff */
[----:B------:R-:W-:Y:S01]  /*0980*/  P2R R49, PR, RZ, 0x1 ;  /* 0x00000001ff317803 */ /* 0x000fe20000000000 */
[----:B------:R-:W-:Y:S01]  /*0990*/  IMAD.WIDE.U32 R106, R23, UR6, R2 ;  /* 0x00000006176a7c25 */ /* 0x000fe2000f8e0002 */
[----:B------:R-:W-:-:S02]  /*09a0*/  SHF.L.U64.HI R69, R78, 0x1, R69 ;  /* 0x000000014e457819 */ /* 0x000fc40000010245 */
[----:B------:R-:W-:Y:S01]  /*09b0*/  SHF.L.U64.HI R67, R82, 0x1, R67 ;  /* 0x0000000152437819 */ /* 0x000fe20000010243 */
[----:B------:R-:W-:Y:S01]  /*09c0*/  IMAD.WIDE.U32 R114, R93, UR6, R2 ;  /* 0x000000065d727c25 */ /* 0x000fe2000f8e0002 */
[----:B------:R-:W-:-:S03]  /*09d0*/  SHF.L.U64.HI R71, R126, 0x1, R71 ;  /* 0x000000017e477819 */ /* 0x000fc60000010247 */
[----:B------:R-:W-:Y:S01]  /*09e0*/  IMAD.WIDE.U32 R102, R21, UR6, R2 ;  /* 0x0000000615667c25 */ /* 0x000fe2000f8e0002 */
[----:B------:R-:W-:-:S03]  /*09f0*/  USHF.L.U32 UR6, UR32, 0x1, URZ ;  /* 0x0000000120067899 */ /* 0x000fc6000800063f */
        /* <DEDUP_REMOVED lines=8> */
[----:B------:R-:W-:Y:S02]  /*0a80*/  IMAD R77, R21, UR7, R12 ;  /* 0x00000007154d7c24 */ /* 0x000fe4000f8e020c */
[----:B------:R-:W-:Y:S02]  /*0a90*/  IMAD R10, R10, UR8, RZ ;  /* 0x000000080a0a7c24 */ /* 0x000fe4000f8e02ff */
[----:B------:R-:W-:Y:S01]  /*0aa0*/  IMAD R8, R8, UR8, RZ ;  /* 0x0000000808087c24 */ /* 0x000fe2000f8e02ff */
[----:B------:R-:W-:Y:S01]  /*0ab0*/  IADD3 R73, R119, R77, RZ ;  /* 0x0000004d77497210 */ /* 0x000fe20007ffe0ff */
[----:B------:R-:W-:Y:S01]  /*0ac0*/  IMAD R0, R0, UR8, RZ ;  /* 0x0000000800007c24 */ /* 0x000fe2000f8e02ff */
[----:B------:R-:W-:Y:S01]  /*0ad0*/  IADD3 R77, R77, R103, RZ ;  /* 0x000000674d4d7210 */ /* 0x000fe20007ffe0ff */
[----:B------:R-:W-:Y:S01]  /*0ae0*/  IMAD.IADD R5, R81, 0x1, R9 ;  /* 0x0000000151057824 */ /* 0x000fe200078e0209 */
[----:B------:R-:W-:Y:S01]  /*0af0*/  SHF.L.U64.HI R73, R118, 0x1, R73 ;  /* 0x0000000176497819 */ /* 0x000fe20000010249 */
[----:B------:R-:W-:Y:S01]  /*0b00*/  IMAD.IADD R3, R131, 0x1, R11 ;  /* 0x0000000183037824 */ /* 0x000fe200078e020b */
[----:B------:R-:W-:Y:S01]  /*0b10*/  SHF.L.U64.HI R77, R102, 0x1, R77 ;  /* 0x00000001664d7819 */ /* 0x000fe2000001024d */
[----:B------:R-:W-:Y:S01]  /*0b20*/  IMAD R7, R23, UR7, R14 ;  /* 0x0000000717077c24 */ /* 0x000fe2000f8e020e */
[----:B------:R-:W-:Y:S01]  /*0b30*/  SHF.L.U64.HI R68, R80, 0x1, R5 ;  /* 0x0000000150447819 */ /* 0x000fe20000010205 */
[----:B------:R-:W-:Y:S01]  /*0b40*/  IMAD R6, R6, UR8, RZ ;  /* 0x0000000806067c24 */ /* 0x000fe2000f8e02ff */
[----:B------:R-:W-:Y:S01]  /*0b50*/  SHF.L.U64.HI R70, R130, 0x1, R3 ;  /* 0x0000000182467819 */ /* 0x000fe20000010203 */
[----:B------:R-:W-:Y:S01]  /*0b60*/  IMAD R13, R93, UR9, R10 ;  /* 0x000000095d0d7c24 */ /* 0x000fe2000f8e020a */
[----:B------:R-:W-:Y:S01]  /*0b70*/  IADD3 R5, R11, R115, RZ ;  /* 0x000000730b057210 */ /* 0x000fe20007ffe0ff */
[----:B------:R-:W-:Y:S01]  /*0b80*/  IMAD R63, R91, UR9, R8 ;  /* 0x000000095b3f7c24 */ /* 0x000fe2000f8e0208 */
[----:B------:R-:W-:Y:S01]  /*0b90*/  IADD3 R3, R7, R107, RZ ;  /* 0x0000006b07037210 */ /* 0x000fe20007ffe0ff */
[----:B------:R-:W-:Y:S01]  /*0ba0*/  IMAD R65, R21, UR9, R0 ;  /* 0x0000000915417c24 */ /* 0x000fe2000f8e0200 */
[----:B------:R-:W-:Y:S01]  /*0bb0*/  IADD3 R50, R133, R13, RZ ;  /* 0x0000000d85327210 */ /* 0x000fe20007ffe0ff */
[----:B------:R-:W-:Y:S01]  /*0bc0*/  IMAD.WIDE.U32 R98, R91, UR8, R26 ;  /* 0x000000085b627c25 */ /* 0x000fe2000f8e001a */
[----:B------:R-:W-:-:S02]  /*0bd0*/  IADD3 R51, R129, R63, RZ ;  /* 0x0000003f81337210 */ /* 0x000fc40007ffe0ff */
[----:B------:R-:W-:Y:S01]  /*0be0*/  IADD3 R55, R63, R113, RZ ;  /* 0x000000713f377210 */ /* 0x000fe20007ffe0ff */
[----:B------:R-:W-:Y:S01]  /*0bf0*/  IMAD.WIDE.U32 R100, R93, UR8, R26 ;  /* 0x000000085d647c25 */ /* 0x000fe2000f8e001a */
[----:B------:R-:W-:Y:S02]  /*0c00*/  IADD3 R54, R13, R117, RZ ;  /* 0x000000750d367210 */ /* 0x000fe40007ffe0ff */
[----:B------:R-:W-:Y:S01]  /*0c10*/  SHF.L.U64.HI R74, R114, 0x1, R5 ;  /* 0x00000001724a7819 */ /* 0x000fe20000010205 */
[----:B------:R-:W-:Y:S01]  /*0c20*/  IMAD.WIDE.U32 R94, R21, UR8, R26 ;  /* 0x00000008155e7c25 */ /* 0x000fe2000f8e001a */
[----:B------:R-:W-:-:S03]  /*0c30*/  SHF.L.U64.HI R76, R106, 0x1, R3 ;  /* 0x000000016a4c7819 */ /* 0x000fc60000010203 */
[----:B------:R-:W-:Y:S01]  /*0c40*/  IMAD R15, R23, UR9, R6 ;  /* 0x00000009170f7c24 */ /* 0x000fe2000f8e0206 */
[----:B------:R-:W-:Y:S01]  /*0c50*/  IADD3 R61, R65, R95, RZ ;  /* 0x0000005f413d7210 */ /* 0x000fe20007ffe0ff */
[----:B------:R-:W-:-:S03]  /*0c60*/  IMAD.WIDE.U32 R90, R91, UR8, R24 ;  /* 0x000000085b5a7c25 */ /* 0x000fc6000f8e0018 */
[----:B------:R-:W-:Y:S01]  /*0c70*/  IADD3 R56, R15, R109, RZ ;  /* 0x0000006d0f387210 */ /* 0x000fe20007ffe0ff */
[----:B------:R-:W-:-:S04]  /*0c80*/  IMAD.WIDE.U32 R92, R93, UR8, R24 ;  /* 0x000000085d5c7c25 */ /* 0x000fc8000f8e0018 */
[----:B------:R-:W-:Y:S01]  /*0c90*/  IMAD.WIDE.U32 R88, R23, UR8, R24 ;  /* 0x0000000817587c25 */ /* 0x000fe2000f8e0018 */
[----:B------:R-:W-:-:S03]  /*0ca0*/  IADD3 R62, R13, R93, RZ ;  /* 0x0000005d0d3e7210 */ /* 0x000fc60007ffe0ff */
[----:B------:R-:W-:Y:S01]  /*0cb0*/  IMAD.WIDE.U32 R86, R21, UR8, R24 ;  /* 0x0000000815567c25 */ /* 0x000fe2000f8e0018 */
[----:B------:R-:W-:-:S03]  /*0cc0*/  IADD3 R64, R15, R89, RZ ;  /* 0x000000590f407210 */ /* 0x000fc60007ffe0ff */
[----:B------:R-:W-:Y:S02]  /*0cd0*/  IMAD.IADD R17, R85, 0x1, R19 ;  /* 0x0000000155117824 */ /* 0x000fe400078e0213 */
[----:B------:R-:W-:Y:S02]  /*0ce0*/  IMAD.IADD R9, R123, 0x1, R7 ;  /* 0x000000017b097824 */ /* 0x000fe400078e0207 */
[----:B------:R-:W-:Y:S01]  /*0cf0*/  IMAD.IADD R75, R75, 0x1, R111 ;  /* 0x000000014b4b7824 */ /* 0x000fe200078e026f */
[----:B------:R-:W-:Y:S01]  /*0d00*/  SHF.L.U64.HI R66, R84, 0x1, R17 ;  /* 0x0000000154427819 */ /* 0x000fe20000010211 */
[----:B------:R-:W-:Y:S01]  /*0d10*/  IMAD.WIDE.U32 R96, R23, UR8, R26 ;  /* 0x0000000817607c25 */ /* 0x000fe2000f8e001a */
[----:B------:R-:W-:Y:S02]  /*0d20*/  SHF.L.U64.HI R72, R122, 0x1, R9 ;  /* 0x000000017a487819 */ /* 0x000fe40000010209 */
[----:B------:R-:W-:Y:S01]  /*0d30*/  SHF.L.U64.HI R75, R110, 0x1, R75 ;  /* 0x000000016e4b7819 */ /* 0x000fe2000001024b */
[----:B------:R-:W-:-:S02]  /*0d40*/  IMAD.IADD R53, R121, 0x1, R65 ;  /* 0x0000000179357824 */ /* 0x000fc400078e0241 */
[C---:B------:R-:W-:Y:S01]  /*0d50*/  IMAD.IADD R59, R63.reuse, 0x1, R99 ;  /* 0x000000013f3b7824 */ /* 0x040fe200078e0263 */
[----:B------:R-:W-:Y:S01]  /*0d60*/  IADD3 R63, R63, R91, RZ ;  /* 0x0000005b3f3f7210 */ /* 0x000fe20007ffe0ff */
[C---:B------:R-:W-:Y:S01]  /*0d70*/  IMAD.IADD R57, R65.reuse, 0x1, R105 ;  /* 0x0000000141397824 */ /* 0x040fe200078e0269 */
[----:B------:R-:W-:Y:S01]  /*0d80*/  IADD3 R65, R65, R87, RZ ;  /* 0x0000005741417210 */ /* 0x000fe20007ffe0ff */
[----:B------:R-:W-:Y:S02]  /*0d90*/  IMAD.IADD R52, R125, 0x1, R15 ;  /* 0x000000017d347824 */ /* 0x000fe400078e020f */
[----:B------:R-:W-:Y:S02]  /*0da0*/  IMAD.IADD R60, R15, 0x1, R97 ;  /* 0x000000010f3c7824 */ /* 0x000fe400078e0261 */
[----:B------:R-:W-:-:S07]  /*0db0*/  IMAD.IADD R58, R13, 0x1, R101 ;  /* 0x000000010d3a7824 */ /* 0x000fce00078e0265 */
.L_x_626:
        /* <DEDUP_REMOVED lines=47> */
.L_x_619:
        /* <DEDUP_REMOVED lines=130> */
.L_x_618:
        /* <DEDUP_REMOVED lines=11> */
[----:B------:R1:W2:Y:S01]  /*1980*/  @P1 LDG.E.U16 R22, desc[UR4][R24.64] ;  /* 0x0000000418161981 */ /* 0x0002a2000c1e1500 */
[----:B------:R-:W3:Y:S01]  /*1990*/  @P1 LDC R17, c[0x0][0x21c] ;  /* 0x00008700ff111b82 */ /* 0x000ee20000000800 */
[----:B------:R-:W-:-:S02]  /*19a0*/  @P1 LEA.HI.X R37, R132, UR14, R50, 0x1, P0 ;  /* 0x0000000e84251c11 */ /* 0x000fc400080f0c32 */
[----:B------:R-:W-:-:S04]  /*19b0*/  @P2 LEA R26, P0, R126, UR23, 0x1 ;  /* 0x000000177e1a2c11 */ /* 0x000fc8000f8008ff */
[----:B------:R-:W-:Y:S02]  /*19c0*/  @P2 IADD3.X R27, R71, UR30, RZ, P0, !PT ;  /* 0x0000001e471b2c10 */ /* 0x000fe400087fe4ff */
[----:B------:R-:W-:-:S04]  /*19d0*/  @P2 LEA R32, P0, R128, UR36, 0x1 ;  /* 0x0000002480202c11 */ /* 0x000fc8000f8008ff */
[----:B------:R-:W-:Y:S02]  /*19e0*/  @P2 LEA.HI.X R33, R128, UR14, R51, 0x1, P0 ;  /* 0x0000000e80212c11 */ /* 0x000fe400080f0c33 */
[----:B------:R-:W-:-:S04]  /*19f0*/  @P3 LEA R34, P0, R122, UR23, 0x1 ;  /* 0x000000177a223c11 */ /* 0x000fc8000f8008ff */
[----:B------:R-:W-:Y:S02]  /*1a00*/  @P3 IADD3.X R35, R72, UR30, RZ, P0, !PT ;  /* 0x0000001e48233c10 */ /* 0x000fe400087fe4ff */
[C---:B------:R-:W-:Y:S01]  /*1a10*/  @P3 LEA R140, P0, R124.reuse, UR36, 0x1 ;  /* 0x000000247c8c3c11 */ /* 0x040fe2000f8008ff */
[----:B-1----:R-:W1:Y:S03]  /*1a20*/  @P2 LDC R24, c[0x0][0x24c] ;  /* 0x00009300ff182b82 */ /* 0x002e660000000800 */
[----:B------:R-:W-:Y:S02]  /*1a30*/  @P3 LEA.HI.X R141, R124, UR14, R52, 0x1, P0 ;  /* 0x0000000e7c8d3c11 */ /* 0x000fe400080f0c34 */
[----:B------:R-:W-:Y:S02]  /*1a40*/  @P4 LEA R138, P0, R118, UR23, 0x1 ;  /* 0x00000017768a4c11 */ /* 0x000fe4000f8008ff */
[----:B------:R-:W-:-:S02]  /*1a50*/  ISETP.NE.AND P3, PT, R48, RZ, PT ;  /* 0x000000ff3000720c */ /* 0x000fc40003f65270 */
[----:B------:R-:W-:Y:S02]  /*1a60*/  @P4 IADD3.X R139, R73, UR30, RZ, P0, !PT ;  /* 0x0000001e498b4c10 */ /* 0x000fe400087fe4ff */
[----:B------:R-:W-:-:S04]  /*1a70*/  @P4 LEA R146, P0, R120, UR36, 0x1 ;  /* 0x0000002478924c11 */ /* 0x000fc8000f8008ff */
[----:B------:R-:W-:Y:S01]  /*1a80*/  @P4 LEA.HI.X R147, R120, UR14, R53, 0x1, P0 ;  /* 0x0000000e78934c11 */ /* 0x000fe200080f0c35 */
[----:B--2---:R-:W-:Y:S01]  /*1a90*/  @P1 HADD2.F32 R22, -RZ, R22.H0_H0 ;  /* 0x20000016ff161230 */ /* 0x004fe20000004100 */
[----:B------:R-:W-:Y:S02]  /*1aa0*/  LEA R30, P0, R114, UR23, 0x1 ;  /* 0x00000017721e7c11 */ /* 0x000fe4000f8008ff */
[----:B------:R-:W-:Y:S02]  /*1ab0*/  ISETP.NE.AND P4, PT, R47, RZ, PT ;  /* 0x000000ff2f00720c */ /* 0x000fe40003f85270 */
[----:B0-----:R-:W-:Y:S01]  /*1ac0*/  @P1 FMUL R23, R22, R23 ;  /* 0x0000001716171220 */ /* 0x001fe20000400000 */
[----:B------:R-:W-:Y:S02]  /*1ad0*/  IADD3.X R31, R74, UR30, RZ, P0, !PT ;  /* 0x0000001e4a1f7c10 */ /* 0x000fe400087fe4ff */
[----:B------:R-:W-:Y:S01]  /*1ae0*/  P2R R20, PR, RZ, 0x10 ;  /* 0x00000010ff147803 */ /* 0x000fe20000000000 */
[----:B---3--:R-:W-:Y:S01]  /*1af0*/  @P1 FFMA R0, R0, R17, R23 ;  /* 0x0000001100001223 */ /* 0x008fe20000000017 */
[----:B------:R-:W-:-:S02]  /*1b00*/  @P5 LEA R144, P0, R116, UR36, 0x1 ;  /* 0x0000002474905c11 */ /* 0x000fc4000f8008ff */
[----:B------:R-:W-:Y:S02]  /*1b10*/  ISETP.NE.AND P4, PT, R49, RZ, PT ;  /* 0x000000ff3100720c */ /* 0x000fe40003f85270 */
[----:B------:R-:W-:-:S04]  /*1b20*/  @P1 F2FP.F16.F32.PACK_AB R0, RZ, R0 ;  /* 0x00000000ff00123e */ /* 0x000fc800000000ff */
[----:B------:R-:W-:Y:S02]  /*1b30*/  PRMT R17, R0, 0x7610, R17 ;  /* 0x0000761000117816 */ /* 0x000fe40000000011 */
[----:B------:R-:W0:Y:S03]  /*1b40*/  @P2 LDC R0, c[0x0][0x21c] ;  /* 0x00008700ff002b82 */ /* 0x000e260000000800 */
[----:B------:R-:W-:Y:S04]  /*1b50*/  @P1 STG.E.U16 desc[UR4][R36.64], R17 ;  /* 0x0000001124001986 */ /* 0x000fe8000c101504 */
[----:B------:R-:W2:Y:S01]  /*1b60*/  @P2 LDG.E.U16 R25, desc[UR4][R26.64] ;  /* 0x000000041a192981 */ /* 0x000ea2000c1e1500 */
[----:B------:R-:W-:-:S02]  /*1b70*/  @P5 LEA.HI.X R145, R116, UR14, R54, 0x1, P0 ;  /* 0x0000000e74915c11 */ /* 0x000fc400080f0c36 */
[----:B------:R-:W-:-:S04]  /*1b80*/  LEA R22, P0, R110, UR23, 0x1 ;  /* 0x000000176e167c11 */ /* 0x000fc8000f8008ff */
[----:B------:R-:W-:Y:S02]  /*1b90*/  IADD3.X R23, R75, UR30, RZ, P0, !PT ;  /* 0x0000001e4b177c10 */ /* 0x000fe400087fe4ff */
        /* <DEDUP_REMOVED lines=8> */
[----:B-1----:R-:W-:-:S04]  /*1c20*/  @P2 FMUL R24, R25, R24 ;  /* 0x0000001819182220 */ /* 0x002fc80000400000 */
[----:B0-----:R-:W-:-:S03]  /*1c30*/  @P2 FFMA R0, R5, R0, R24 ;  /* 0x0000000005002223 */ /* 0x001fc60000000018 */
[----:B------:R-:W0:Y:S02]  /*1c40*/  @P3 LDC R24, c[0x0][0x24c] ;  /* 0x00009300ff183b82 */ /* 0x000e240000000800 */
[----:B------:R-:W-:-:S04]  /*1c50*/  @P2 F2FP.F16.F32.PACK_AB R0, RZ, R0 ;  /* 0x00000000ff00223e */ /* 0x000fc800000000ff */
[----:B------:R-:W-:Y:S02]  /*1c60*/  PRMT R5, R0, 0x7610, R5 ;  /* 0x0000761000057816 */ /* 0x000fe40000000005 */
[----:B------:R-:W-:Y:S01]  /*1c70*/  LEA R26, P0, R102, UR23, 0x1 ;  /* 0x00000017661a7c11 */ /* 0x000fe2000f8008ff */
[----:B------:R-:W1:Y:S02]  /*1c80*/  @P3 LDC R0, c[0x0][0x21c] ;  /* 0x00008700ff003b82 */ /* 0x000e640000000800 */
[----:B------:R2:W-:Y:S04]  /*1c90*/  @P2 STG.E.U16 desc[UR4][R32.64], R5 ;  /* 0x0000000520002986 */ /* 0x0005e8000c101504 */
[----:B------:R-:W3:Y:S01]  /*1ca0*/  @P3 LDG.E.U16 R21, desc[UR4][R34.64] ;  /* 0x0000000422153981 */ /* 0x000ee2000c1e1500 */
[----:B------:R-:W-:-:S02]  /*1cb0*/  IADD3.X R27, R77, UR30, RZ, P0, !PT ;  /* 0x0000001e4d1b7c10 */ /* 0x000fc400087fe4ff */
[----:B--2---:R-:W-:-:S04]  /*1cc0*/  @P4 LEA R32, P0, R104, UR36, 0x1 ;  /* 0x0000002468204c11 */ /* 0x004fc8000f8008ff */
[----:B------:R-:W-:Y:S02]  /*1cd0*/  @P4 LEA.HI.X R33, R104, UR14, R57, 0x1, P0 ;  /* 0x0000000e68214c11 */ /* 0x000fe400080f0c39 */
[----:B------:R-:W-:-:S13]  /*1ce0*/  ISETP.NE.AND P4, PT, R20, RZ, PT ;  /* 0x000000ff1400720c */ /* 0x000fda0003f85270 */
[----:B------:R-:W-:-:S04]  /*1cf0*/  @P4 LEA R36, P0, R100, UR36, 0x1 ;  /* 0x0000002464244c11 */ /* 0x000fc8000f8008ff */
[----:B------:R-:W-:Y:S02]  /*1d00*/  @P4 LEA.HI.X R37, R100, UR14, R58, 0x1, P0 ;  /* 0x0000000e64254c11 */ /* 0x000fe400080f0c3a */
[----:B------:R-:W-:Y:S02]  /*1d10*/  ISETP.NE.AND P4, PT, R19, RZ, PT ;  /* 0x000000ff1300720c */ /* 0x000fe40003f85270 */
[----:B------:R-:W-:-:S11]  /*1d20*/  P2R R18, PR, RZ, 0x20 ;  /* 0x00000020ff127803 */ /* 0x000fd60000000000 */
[----:B------:R-:W2:Y:S01]  /*1d30*/  @P4 LDC R20, c[0x0][0x24c] ;  /* 0x00009300ff144b82 */ /* 0x000ea20000000800 */
[----:B---3--:R-:W-:-:S05]  /*1d40*/  @P3 HADD2.F32 R21, -RZ, R21.H0_H0 ;  /* 0x20000015ff153230 */ /* 0x008fca0000004100 */
[----:B0-----:R-:W-:-:S04]  /*1d50*/  @P3 FMUL R24, R21, R24 ;  /* 0x0000001815183220 */ /* 0x001fc80000400000 */
[----:B-1----:R-:W-:-:S05]  /*1d60*/  @P3 FFMA R0, R9, R0, R24 ;  /* 0x0000000009003223 */ /* 0x002fca0000000018 */
[----:B------:R-:W-:-:S04]  /*1d70*/  @P3 F2FP.F16.F32.PACK_AB R0, RZ, R0 ;  /* 0x00000000ff00323e */ /* 0x000fc800000000ff */
[----:B------:R-:W-:Y:S02]  /*1d80*/  PRMT R9, R0, 0x7610, R9 ;  /* 0x0000761000097816 */ /* 0x000fe40000000009 */
[----:B------:R-:W0:Y:S03]  /*1d90*/  @P4 LDC R0, c[0x0][0x21c] ;  /* 0x00008700ff004b82 */ /* 0x000e260000000800 */
[----:B------:R-:W-:Y:S04]  /*1da0*/  @P3 STG.E.U16 desc[UR4][R140.64], R9 ;  /* 0x000000098c003986 */ /* 0x000fe8000c101504 */
[----:B------:R-:W3:Y:S01]  /*1db0*/  @P4 LDG.E.U16 R19, desc[UR4][R138.64] ;  /* 0x000000048a134981 */ /* 0x000ee2000c1e1500 */
[----:B------:R-:W-:-:S13]  /*1dc0*/  ISETP.NE.AND P5, PT, R46, RZ, PT ;  /* 0x000000ff2e00720c */ /* 0x000fda0003fa5270 */
[----:B------:R-:W-:-:S04]  /*1dd0*/  @P5 LEA R34, P0, R98, UR36, 0x1 ;  /* 0x0000002462225c11 */ /* 0x000fc8000f8008ff */
[----:B------:R-:W-:Y:S02]  /*1de0*/  @P5 LEA.HI.X R35, R98, UR14, R59, 0x1, P0 ;  /* 0x0000000e62235c11 */ /* 0x000fe400080f0c3b */
[----:B------:R-:W-:-:S13]  /*1df0*/  ISETP.NE.AND P5, PT, R18, RZ, PT ;  /* 0x000000ff1200720c */ /* 0x000fda0003fa5270 */
[----:B------:R-:W1:Y:S08]  /*1e00*/  @P5 LDC R25, c[0x0][0x24c] ;  /* 0x00009300ff195b82 */ /* 0x000e700000000800 */
[----:B------:R-:W4:Y:S01]  /*1e10*/  @P5 LDC R21, c[0x0][0x21c] ;  /* 0x00008700ff155b82 */ /* 0x000f220000000800 */
[----:B---3--:R-:W-:-:S05]  /*1e20*/  @P4 HADD2.F32 R19, -RZ, R19.H0_H0 ;  /* 0x20000013ff134230 */ /* 0x008fca0000004100 */
[----:B--2---:R-:W-:-:S04]  /*1e30*/  @P4 FMUL R20, R19, R20 ;  /* 0x0000001413144220 */ /* 0x004fc80000400000 */
[----:B0-----:R-:W-:-:S05]  /*1e40*/  @P4 FFMA R0, R13, R0, R20 ;  /* 0x000000000d004223 */ /* 0x001fca0000000014 */
        /* <DEDUP_REMOVED lines=133> */
.L_x_623:
[----:B------:R-:W-:Y:S05]  /*26a0*/  BSYNC B0 ;  /* 0x0000000000007941 */ /* 0x000fea0003800000 */
.L_x_622:
        /* <DEDUP_REMOVED lines=13> */
.L_x_621:
        /* <DEDUP_REMOVED lines=154> */
.L_x_624:
[----:B------:R-:W-:Y:S05]  /*3120*/  BSYNC B1 ;  /* 0x0000000000017941 */ /* 0x000fea0003800000 */
.L_x_620:
        /* <DEDUP_REMOVED lines=20> */
.L_x_625:
[----:B------:R-:W-:Y:S05]  /*3270*/  EXIT ;  /* 0x000000000000794d */ /* 0x000fea0003800000 */
.L_x_627:
        /* <DEDUP_REMOVED lines=16> */
.L_x_3497:


//--------------------- .text._ZN7cutlass9reference6device6kernel13TensorForEachINS1_6detail20TensorFillLinearFuncINS_6half_tENS_6layout18PackedVectorLayoutEEELi1ENS9_6ParamsEEEvNS_5CoordIXT0_EilEET1_ --------------------------
	.section	.text._ZN7cutlass9reference6device6kernel13TensorForEachINS1_6detail20TensorFillLinearFuncINS_6half_tENS_6layout18PackedVectorLayoutEEELi1ENS9_6ParamsEEEvNS_5CoordIXT0_EilEET1_,"ax",@progbits
	.align	128
        .global         _ZN7cutlass9reference6device6kernel13TensorForEachINS1_6detail20TensorFillLinearFuncINS_6half_tENS_6layout18PackedVectorLayoutEEELi1ENS9_6ParamsEEEvNS_5CoordIXT0_EilEET1_
        .type           _ZN7cutlass9reference6device6kernel13TensorForEachINS1_6detail20TensorFillLinearFuncINS_6half_tENS_6layout18PackedVectorLayoutEEELi1ENS9_6ParamsEEEvNS_5CoordIXT0_EilEET1_,@function
        .size           _ZN7cutlass9reference6device6kernel13TensorForEachINS1_6detail20TensorFillLinearFuncINS_6half_tENS_6layout18PackedVectorLayoutEEELi1ENS9_6ParamsEEEvNS_5CoordIXT0_EilEET1_,(.L_x_3498 - _ZN7cutlass9reference6device6kernel13TensorForEachINS1_6detail20TensorFillLinearFuncINS_6half_tENS_6layout18PackedVectorLayoutEEELi1ENS9_6ParamsEEEvNS_5CoordIXT0_EilEET1_)
        .other          _ZN7cutlass9reference6device6kernel13TensorForEachINS1_6detail20TensorFillLinearFuncINS_6half_tENS_6layout18PackedVectorLayoutEEELi1ENS9_6ParamsEEEvNS_5CoordIXT0_EilEET1_,@"STO_CUDA_ENTRY STV_DEFAULT"
_ZN7cutlass9reference6device6kernel13TensorForEachINS1_6detail20TensorFillLinearFuncINS_6half_tENS_6layout18PackedVectorLayoutEEELi1ENS9_6ParamsEEEvNS_5CoordIXT0_EilEET1_:
.text._ZN7cutlass9reference6device6kernel13TensorForEachINS1_6detail20TensorFillLinearFuncINS_6half_tENS_6layout18PackedVectorLayoutEEELi1ENS9_6ParamsEEEvNS_5CoordIXT0_EilEET1_:
[----:B------:R-:W-:Y:S01]  /*0000*/  LDC R1, c[0x0][0x28] ;  /* 0x00000a00ff017b82 */ /* 0x000fe20000000800 */
[----:B------:R-:W0:Y:S01]  /*0010*/  S2R R3, SR_CTAID.X ;  /* 0x0000000000037919 */ /* 0x000e220000002500 */
[----:B------:R-:W-:Y:S01]  /*0020*/  ULDC UR4, c[0x0][0x210] ;  /* 0x0000840000047ab9 */ /* 0x000fe20000000800 */
[----:B------:R-:W-:Y:S01]  /*0030*/  ULDC UR6, c[0x0][0x0] ;  /* 0x0000000000067ab9 */ /* 0x000fe20000000800 */
[----:B------:R-:W-:Y:S01]  /*0040*/  USHF.R.S32.HI UR5, URZ, 0x1f, UR4 ;  /* 0x0000001f3f057899 */ /* 0x000fe20008011404 */
[----:B------:R-:W0:Y:S05]  /*0050*/  S2R R2, SR_TID.X ;  /* 0x0000000000027919 */ /* 0x000e2a0000002100 */
[----:B------:R-:W-:Y:S01]  /*0060*/  MOV R0, UR5 ;  /* 0x0000000500007c02 */ /* 0x000fe20008000f00 */
[----:B0-----:R-:W-:-:S05]  /*0070*/  IMAD R2, R3, UR6, R2 ;  /* 0x0000000603027c24 */ /* 0x001fca000f8e0202 */
[----:B------:R-:W-:-:S04]  /*0080*/  ISETP.LT.U32.AND P0, PT, R2, UR4, PT ;  /* 0x0000000402007c0c */ /* 0x000fc8000bf01070 */
[----:B------:R-:W-:-:S13]  /*0090*/  ISETP.GT.AND.EX P0, PT, R0, RZ, PT, P0 ;  /* 0x000000ff0000720c */ /* 0x000fda0003f04300 */
[----:B------:R-:W-:Y:S05]  /*00a0*/  @!P0 EXIT ;  /* 0x000000000000894d */ /* 0x000fea0003800000 */
[----:B------:R-:W0:Y:S01]  /*00b0*/  LDC.U16 R0, c[0x0][0x22a] ;  /* 0x00008a80ff007b82 */ /* 0x000e220000000400 */
[----:B------:R-:W-:Y:S01]  /*00c0*/  HFMA2.MMA R8, -RZ, RZ, 0, 0 ;  /* 0x00000000ff087435 */ /* 0x000fe200000001ff */
[----:B------:R-:W-:Y:S01]  /*00d0*/  ULDC UR4, c[0x0][0xc] ;  /* 0x0000030000047ab9 */ /* 0x000fe20000000800 */
[----:B------:R-:W-:Y:S01]  /*00e0*/  ULDC.64 UR8, c[0x0][0x208] ;  /* 0x0000820000087ab9 */ /* 0x000fe20000000a00 */
[----:B------:R-:W-:-:S03]  /*00f0*/  UIMAD UR6, UR6, UR4, URZ ;  /* 0x00000004060672a4 */ /* 0x000fc6000f8e023f */
[----:B------:R-:W-:Y:S01]  /*0100*/  ULDC UR4, c[0x0][0x210] ;  /* 0x0000840000047ab9 */ /* 0x000fe20000000800 */
[----:B------:R-:W1:Y:S01]  /*0110*/  LDC.U16 R5, c[0x0][0x228] ;  /* 0x00008a00ff057b82 */ /* 0x000e620000000400 */
[----:B0-----:R-:W-:Y:S02]  /*0120*/  HADD2.F32 R0, -RZ, R0.H0_H0 ;  /* 0x20000000ff007230 */ /* 0x001fe40000004100 */
[----:B-1----:R-:W-:-:S07]  /*0130*/  HADD2.F32 R5, -RZ, R5.H0_H0 ;  /* 0x20000005ff057230 */ /* 0x002fce0000004100 */
.L_x_628:
[C---:B------:R-:W-:Y:S11]  /*0140*/  ISETP.LT.AND P0, PT, R2.reuse, UR4, PT ;  /* 0x0000000402007c0c */ /* 0x040ff6000bf01270 */
[----:B------:R-:W-:Y:S02]  /*0150*/  @!UPT UIADD3 URZ, URZ, URZ, URZ ;  /* 0x0000003f3f3ff290 */ /* 0x000fe4000fffe03f */
[----:B------:R-:W-:Y:S01]  /*0160*/  @P0 I2FP.F32.S32 R4, R2 ;  /* 0x0000000200040245 */ /* 0x000fe20000201400 */
[----:B0-----:R-:W0:Y:S01]  /*0170*/  @P0 LDC.64 R6, c[0x0][0x218] ;  /* 0x00008600ff060b82 */ /* 0x001e220000000a00 */
[----:B------:R-:W-:Y:S03]  /*0180*/  @P0 SHF.R.S64 R9, RZ, 0x1f, R2 ;  /* 0x0000001fff090819 */ /* 0x000fe60000001002 */
[----:B------:R-:W-:Y:S01]  /*0190*/  @P0 FFMA R3, R5, R4, R0 ;  /* 0x0000000405030223 */ /* 0x000fe20000000000 */
[----:B0-----:R-:W-:Y:S04]  /*01a0*/  @P0 IADD3 R10, P1, R9, R6, RZ ;  /* 0x00000006090a0210 */ /* 0x001fe80007f3e0ff */
[----:B------:R-:W-:Y:S02]  /*01b0*/  @P0 F2FP.F16.F32.PACK_AB R6, RZ, R3 ;  /* 0x00000003ff06023e */ /* 0x000fe400000000ff */
[C---:B------:R-:W-:Y:S05]  /*01c0*/  @P0 LEA.HI.X.SX32 R11, R2.reuse, R7, 0x1, P1 ;  /* 0x00000007020b0211 */ /* 0x040fea00008f0eff */
[----:B------:R0:W-:Y:S01]  /*01d0*/  @P0 STG.E.U16 desc[UR8][R10.64], R6 ;  /* 0x000000060a000986 */ /* 0x0001e2000c101508 */
[----:B------:R-:W-:Y:S05]  /*01e0*/  IADD3 R2, P0, R2, UR6, RZ ;  /* 0x0000000602027c10 */ /* 0x000fea000ff1e0ff */
[----:B------:R-:W-:Y:S01]  /*01f0*/  IMAD.X R8, RZ, RZ, R8, P0 ;  /* 0x000000ffff087224 */ /* 0x000fe200000e0608 */
[----:B------:R-:W-:Y:S04]  /*0200*/  ISETP.GE.U32.AND P0, PT, R2, UR4, PT ;  /* 0x0000000402007c0c */ /* 0x000fe8000bf06070 */
[----:B------:R-:W-:Y:S11]  /*0210*/  ISETP.GE.AND.EX P0, PT, R8, UR5, PT, P0 ;  /* 0x0000000508007c0c */ /* 0x000ff6000bf06300 */
[----:B------:R-:W-:Y:S02]  /*0220*/  @!UPT UIADD3 URZ, URZ, URZ, URZ ;  /* 0x0000003f3f3ff290 */ /* 0x000fe4000fffe03f */
[----:B------:R-:W-:Y:S08]  /*0230*/  @!P0 BRA `(.L_x_628) ;  /* 0xfffffffc00c08947 */ /* 0x000ff0000383ffff */
[----:B------:R-:W-:Y:S05]  /*0240*/  EXIT ;  /* 0x000000000000794d */ /* 0x000fea0003800000 */
.L_x_629:
        /* <DEDUP_REMOVED lines=11> */
.L_x_3498:


//--------------------- .text._ZN7cutlass9reference6device6kernel12BlockForEachINS_6half_tENS1_6detail18RandomGaussianFuncIS4_EEEEvPT_mNT0_6ParamsE --------------------------
	.section	.text._ZN7cutlass9reference6device6kernel12BlockForEachINS_6half_tENS1_6detail18RandomGaussianFuncIS4_EEEEvPT_mNT0_6ParamsE,"ax",@progbits
	.align	128
        .global         _ZN7cutlass9reference6device6kernel12BlockForEachINS_6half_tENS1_6detail18RandomGaussianFuncIS4_EEEEvPT_mNT0_6ParamsE
        .type           _ZN7cutlass9reference6device6kernel12BlockForEachINS_6half_tENS1_6detail18RandomGaussianFuncIS4_EEEEvPT_mNT0_6ParamsE,@function
        .size           _ZN7cutlass9reference6device6kernel12BlockForEachINS_6half_tENS1_6detail18RandomGaussianFuncIS4_EEEEvPT_mNT0_6ParamsE,(.L_x_3446 - _ZN7cutlass9reference6device6kernel12BlockForEachINS_6half_tENS1_6detail18RandomGaussianFuncIS4_EEEEvPT_mNT0_6ParamsE)
        .other          _ZN7cutlass9reference6device6kernel12BlockForEachINS_6half_tENS1_6detail18RandomGaussianFuncIS4_EEEEvPT_mNT0_6ParamsE,@"STO_CUDA_ENTRY STV_DEFAULT"
_ZN7cutlass9reference6device6kernel12BlockForEachINS_6half_tENS1_6detail18RandomGaussianFuncIS4_EEEEvPT_mNT0_6ParamsE:
.text._ZN7cutlass9reference6device6kernel12BlockForEachINS_6half_tENS1_6detail18RandomGaussianFuncIS4_EEEEvPT_mNT0_6ParamsE:
[----:B------:R-:W0:Y:S08]  /*0000*/  LDC R1, c[0x0][0x28] ;  /* 0x00000a00ff017b82 */ /* 0x000e300000000800 */
[----:B------:R-:W1:Y:S01]  /*0010*/  LDC.64 R6, c[0x0][0x220] ;  /* 0x00008800ff067b82 */ /* 0x000e620000000a00 */
[----:B------:R-:W2:Y:S01]  /*0020*/  S2R R0, SR_CTAID.X ;  /* 0x0000000000007919 */ /* 0x000ea20000002500 */
[----:B0-----:R-:W-:Y:S01]  /*0030*/  VIADD R1, R1, 0xffffffb0 ;  /* 0xffffffb001017836 */ /* 0x001fe20000000000 */
[----:B------:R-:W-:Y:S01]  /*0040*/  ULDC UR4, c[0x0][0x0] ;  /* 0x0000000000047ab9 */ /* 0x000fe20000000800 */
[----:B------:R-:W-:Y:S01]  /*0050*/  ULDC.64 UR14, c[0x0][0x208] ;  /* 0x00008200000e7ab9 */ /* 0x000fe20000000a00 */
[----:B------:R-:W2:Y:S01]  /*0060*/  S2R R25, SR_TID.X ;  /* 0x0000000000197919 */ /* 0x000ea20000002100 */
[----:B------:R-:W-:Y:S01]  /*0070*/  BSSY B1, `(.L_x_630) ;  /* 0x0000118000017945 */ /* 0x000fe20003800000 */
[----:B------:R-:W-:Y:S01]  /*0080*/  HFMA2.MMA R14, -RZ, RZ, 0, 0 ;  /* 0x00000000ff0e7435 */ /* 0x000fe200000001ff */
[----:B------:R-:W0:Y:S08]  /*0090*/  LDC.64 R12, c[0x0][0x220] ;  /* 0x00008800ff0c7b82 */ /* 0x000e300000000a00 */
[----:B------:R-:W3:Y:S08]  /*00a0*/  LDC.64 R8, c[0x0][0x228] ;  /* 0x00008a00ff087b82 */ /* 0x000ef00000000a00 */
[----:B------:R-:W4:Y:S01]  /*00b0*/  LDC.64 R4, c[0x0][0x230] ;  /* 0x00008c00ff047b82 */ /* 0x000f220000000a00 */
[----:B-1----:R-:W-:-:S02]  /*00c0*/  LOP3.LUT R6, R6, 0xaad26b49, RZ, 0x3c, !PT ;  /* 0xaad26b4906067812 */ /* 0x002fc400078e3cff */
[----:B------:R-:W-:-:S03]  /*00d0*/  LOP3.LUT R7, R7, 0xf7dcefdd, RZ, 0x3c, !PT ;  /* 0xf7dcefdd07077812 */ /* 0x000fc600078e3cff */
[----:B------:R-:W-:Y:S02]  /*00e0*/  IMAD R23, R6, 0x4182bed5, RZ ;  /* 0x4182bed506177824 */ /* 0x000fe400078e02ff */
[----:B------:R-:W1:Y:S01]  /*00f0*/  LDC.64 R2, c[0x0][0x238] ;  /* 0x00008e00ff027b82 */ /* 0x000e620000000a00 */
[----:B------:R-:W-:Y:S01]  /*0100*/  IMAD R22, R7, -0x658354e5, RZ ;  /* 0x9a7cab1b07167824 */ /* 0x000fe200078e02ff */
[----:B0-----:R0:W-:Y:S01]  /*0110*/  STL.64 [R1], R12 ;  /* 0x0000000c01007387 */ /* 0x0011e20000100a00 */
[C---:B------:R-:W-:Y:S02]  /*0120*/  IADD3 R11, R23.reuse, 0x75bcd15, RZ ;  /* 0x075bcd15170b7810 */ /* 0x040fe40007ffe0ff */
[----:B------:R-:W-:Y:S01]  /*0130*/  VIADD R17, R22, 0x1f123bb5 ;  /* 0x1f123bb516117836 */ /* 0x000fe20000000000 */
[C---:B------:R-:W-:Y:S01]  /*0140*/  IADD3 R10, R23.reuse, 0x64f0c9, R22 ;  /* 0x0064f0c9170a7810 */ /* 0x040fe20007ffe016 */
[----:B--2---:R-:W-:Y:S01]  /*0150*/  IMAD R25, R0, UR4, R25 ;  /* 0x0000000400197c24 */ /* 0x004fe2000f8e0219 */
[C---:B------:R-:W-:Y:S01]  /*0160*/  LOP3.LUT R16, R23.reuse, 0x159a55e5, RZ, 0x3c, !PT ;  /* 0x159a55e517107812 */ /* 0x040fe200078e3cff */
[----:B------:R-:W-:Y:S01]  /*0170*/  VIADD R23, R23, 0x583f19 ;  /* 0x00583f1917177836 */ /* 0x000fe20000000000 */
[----:B------:R-:W-:Y:S01]  /*0180*/  LOP3.LUT R22, R22, 0x5491333, RZ, 0x3c, !PT ;  /* 0x0549133316167812 */ /* 0x000fe200078e3cff */
[----:B---3--:R0:W-:Y:S01]  /*0190*/  STL.64 [R1+0x8], R8 ;  /* 0x0000080801007387 */ /* 0x0081e20000100a00 */
[----:B------:R-:W-:-:S03]  /*01a0*/  ISETP.NE.AND P0, PT, R25, RZ, PT ;  /* 0x000000ff1900720c */ /* 0x000fc60003f05270 */
[----:B------:R0:W-:Y:S04]  /*01b0*/  STL.64 [R1+0x20], R10 ;  /* 0x0000200a01007387 */ /* 0x0001e80000100a00 */
[----:B----4-:R0:W-:Y:S04]  /*01c0*/  STL.64 [R1+0x10], R4 ;  /* 0x0000100401007387 */ /* 0x0101e80000100a00 */
[----:B------:R0:W-:Y:S04]  /*01d0*/  STL.64 [R1+0x28], R16 ;  /* 0x0000281001007387 */ /* 0x0001e80000100a00 */
[----:B-1----:R0:W-:Y:S04]  /*01e0*/  STL.64 [R1+0x18], R2 ;  /* 0x0000180201007387 */ /* 0x0021e80000100a00 */
[----:B------:R0:W-:Y:S01]  /*01f0*/  STL.64 [R1+0x30], R22 ;  /* 0x0000301601007387 */ /* 0x0001e20000100a00 */
[----:B------:R-:W-:Y:S05]  /*0200*/  @!P0 BRA `(.L_x_631) ;  /* 0x0000000c00f88947 */ /* 0x000fea0003800000 */
[----:B------:R-:W-:Y:S02]  /*0210*/  MOV R15, RZ ;  /* 0x000000ff000f7202 */ /* 0x000fe40000000f00 */
[----:B0-----:R-:W-:Y:S02]  /*0220*/  MOV R5, R25 ;  /* 0x0000001900057202 */ /* 0x001fe40000000f00 */
[----:B------:R-:W-:-:S07]  /*0230*/  MOV R2, R14 ;  /* 0x0000000e00027202 */ /* 0x000fce0000000f00 */
.L_x_637:
[----:B------:R-:W-:Y:S01]  /*0240*/  LOP3.LUT P0, RZ, R5, 0x3, RZ, 0xc0, !PT ;  /* 0x0000000305ff7812 */ /* 0x000fe2000780c0ff */
[----:B------:R-:W-:-:S12]  /*0250*/  BSSY B0, `(.L_x_632) ;  /* 0x00000f2000007945 */ /* 0x000fd80003800000 */
[----:B0-----:R-:W-:Y:S05]  /*0260*/  @!P0 BRA `(.L_x_633) ;  /* 0x0000000c00c08947 */ /* 0x001fea0003800000 */
[----:B------:R-:W-:Y:S02]  /*0270*/  MOV R13, RZ ;  /* 0x000000ff000d7202 */ /* 0x000fe40000000f00 */
.L_x_636:
[----:B------:R-:W-:Y:S01]  /*0280*/  IMAD.MOV.U32 R18, RZ, RZ, RZ ;  /* 0x000000ffff127224 */ /* 0x000fe200078e00ff */
[----:B0-----:R-:W-:Y:S02]  /*0290*/  CS2R R22, SRZ ;  /* 0x0000000000167805 */ /* 0x001fe4000001ff00 */
[----:B------:R-:W-:Y:S01]  /*02a0*/  CS2R R16, SRZ ;  /* 0x0000000000107805 */ /* 0x000fe2000001ff00 */
[----:B------:R-:W-:-:S07]  /*02b0*/  IMAD.MOV.U32 R11, RZ, RZ, RZ ;  /* 0x000000ffff0b7224 */ /* 0x000fce00078e00ff */
.L_x_635:
[----:B------:R-:W-:Y:S01]  /*02c0*/  LEA R0, R18, R1, 0x2 ;  /* 0x0000000112007211 */ /* 0x000fe200078e10ff */
[----:B------:R-:W0:Y:S05]  /*02d0*/  LDC.64 R26, c[0x4][RZ] ;  /* 0x01000000ff1a7b82 */ /* 0x000e2a0000000a00 */
[----:B------:R-:W5:Y:S01]  /*02e0*/  LDL R0, [R0+0x24] ;  /* 0x0000240000007983 */ /* 0x000f620000100800 */
[----:B------:R-:W-:Y:S01]  /*02f0*/  SHF.R.S32.HI R3, RZ, 0x1f, R15 ;  /* 0x0000001fff037819 */ /* 0x000fe2000001140f */
[----:B------:R-:W-:-:S04]  /*0300*/  HFMA2.MMA R9, -RZ, RZ, 0, 0 ;  /* 0x00000000ff097435 */ /* 0x000fc800000001ff */
[----:B------:R-:W-:Y:S02]  /*0310*/  IMAD R3, R3, 0xc80, RZ ;  /* 0x00000c8003037824 */ /* 0x000fe400078e02ff */
[----:B0-----:R-:W-:-:S05]  /*0320*/  IMAD.WIDE.U32 R26, R15, 0xc80, R26 ;  /* 0x00000c800f1a7825 */ /* 0x001fca00078e001a */
[----:B------:R-:W-:-:S07]  /*0330*/  IADD3 R3, R27, R3, RZ ;  /* 0x000000031b037210 */ /* 0x000fce0007ffe0ff */
.L_x_634:
[----:B------:R-:W-:Y:S02]  /*0340*/  IMAD.MOV.U32 R4, RZ, RZ, 0x1 ;  /* 0x00000001ff047424 */ /* 0x000fe400078e00ff */
[----:B------:R-:W-:-:S03]  /*0350*/  IMAD.MOV.U32 R6, RZ, RZ, R26 ;  /* 0x000000ffff067224 */ /* 0x000fc600078e001a */
[----:B------:R-:W-:Y:S01]  /*0360*/  SHF.L.U32 R7, R4, R9, RZ ;  /* 0x0000000904077219 */ /* 0x000fe200000006ff */
[----:B------:R-:W-:-:S03]  /*0370*/  IMAD R4, R18, 0x20, R9 ;  /* 0x0000002012047824 */ /* 0x000fc600078e0209 */
[----:B-----5:R-:W-:Y:S01]  /*0380*/  LOP3.LUT P0, RZ, R0, R7, RZ, 0xc0, !PT ;  /* 0x0000000700ff7212 */ /* 0x020fe2000780c0ff */
[----:B------:R-:W-:Y:S02]  /*0390*/  IMAD R4, R4, 0x5, RZ ;  /* 0x0000000504047824 */ /* 0x000fe400078e02ff */
[----:B------:R-:W-:Y:S02]  /*03a0*/  IMAD.MOV.U32 R7, RZ, RZ, R3 ;  /* 0x000000ffff077224 */ /* 0x000fe400078e0003 */
[----:B------:R-:W-:-:S08]  /*03b0*/  IMAD.WIDE R20, R4, 0x4, R6 ;  /* 0x0000000404147825 */ /* 0x000fd000078e0206 */
[----:B------:R-:W2:Y:S04]  /*03c0*/  @P0 LDG.E R8, desc[UR14][R20.64] ;  /* 0x0000000e14080981 */ /* 0x000ea8000c1e1900 */
[----:B------:R-:W3:Y:S04]  /*03d0*/  @P0 LDG.E R4, desc[UR14][R20.64+0x8] ;  /* 0x0000080e14040981 */ /* 0x000ee8000c1e1900 */
[----:B------:R-:W4:Y:S01]  /*03e0*/  @P0 LDG.E R7, desc[UR14][R20.64+0xc] ;  /* 0x00000c0e14070981 */ /* 0x000f22000c1e1900 */
[----:B------:R-:W-:-:S03]  /*03f0*/  IMAD.MOV.U32 R6, RZ, RZ, 0x2 ;  /* 0x00000002ff067424 */ /* 0x000fc600078e00ff */
[----:B------:R-:W4:Y:S02]  /*0400*/  @P0 LDG.E R19, desc[UR14][R20.64+0x4] ;  /* 0x0000040e14130981 */ /* 0x000f24000c1e1900 */
[----:B------:R-:W-:Y:S02]  /*0410*/  SHF.L.U32 R29, R6, R9, RZ ;  /* 0x00000009061d7219 */ /* 0x000fe400000006ff */
[----:B------:R-:W4:Y:S02]  /*0420*/  @P0 LDG.E R6, desc[UR14][R20.64+0x10] ;  /* 0x0000100e14060981 */ /* 0x000f24000c1e1900 */
[----:B------:R-:W-:Y:S02]  /*0430*/  LOP3.LUT P1, RZ, R0, R29, RZ, 0xc0, !PT ;  /* 0x0000001d00ff7212 */ /* 0x000fe4000782c0ff */
[----:B--2---:R-:W-:-:S11]  /*0440*/  @P0 LOP3.LUT R11, R11, R8, RZ, 0x3c, !PT ;  /* 0x000000080b0b0212 */ /* 0x004fd600078e3cff */
[----:B------:R-:W2:Y:S01]  /*0450*/  @P1 LDG.E R8, desc[UR14][R20.64+0x14] ;  /* 0x0000140e14081981 */ /* 0x000ea2000c1e1900 */
[----:B---3--:R-:W-:-:S03]  /*0460*/  @P0 LOP3.LUT R17, R17, R4, RZ, 0x3c, !PT ;  /* 0x0000000411110212 */ /* 0x008fc600078e3cff */
[----:B------:R-:W3:Y:S01]  /*0470*/  @P1 LDG.E R4, desc[UR14][R20.64+0x1c] ;  /* 0x00001c0e14041981 */ /* 0x000ee2000c1e1900 */
[----:B----4-:R-:W-:-:S03]  /*0480*/  @P0 LOP3.LUT R22, R22, R7, RZ, 0x3c, !PT ;  /* 0x0000000716160212 */ /* 0x010fc600078e3cff */
[----:B------:R-:W4:Y:S01]  /*0490*/  @P1 LDG.E R7, desc[UR14][R20.64+0x20] ;  /* 0x0000200e14071981 */ /* 0x000f22000c1e1900 */
[----:B------:R-:W-:Y:S01]  /*04a0*/  @P0 LOP3.LUT R23, R23, R6, RZ, 0x3c, !PT ;  /* 0x0000000617170212 */ /* 0x000fe200078e3cff */
[----:B------:R-:W-:-:S05]  /*04b0*/  IMAD.MOV.U32 R6, RZ, RZ, 0x4 ;  /* 0x00000004ff067424 */ /* 0x000fca00078e00ff */
[----:B------:R-:W-:Y:S02]  /*04c0*/  SHF.L.U32 R29, R6, R9, RZ ;  /* 0x00000009061d7219 */ /* 0x000fe400000006ff */
[----:B------:R-:W4:Y:S01]  /*04d0*/  @P1 LDG.E R6, desc[UR14][R20.64+0x24] ;  /* 0x0000240e14061981 */ /* 0x000f22000c1e1900 */
[----:B------:R-:W-:-:S03]  /*04e0*/  @P0 LOP3.LUT R16, R16, R19, RZ, 0x3c, !PT ;  /* 0x0000001310100212 */ /* 0x000fc600078e3cff */
[----:B------:R-:W4:Y:S01]  /*04f0*/  @P1 LDG.E R19, desc[UR14][R20.64+0x18] ;  /* 0x0000180e14131981 */ /* 0x000f22000c1e1900 */
        /* <DEDUP_REMOVED lines=143> */
[----:B------:R-:W-:-:S13]  /*0df0*/  LOP3.LUT P1, RZ, R0, R29, RZ, 0xc0, !PT ;  /* 0x0000001d00ff7212 */ /* 0x000fda000782c0ff */
[----:B------:R-:W4:Y:S01]  /*0e00*/  @P1 LDG.E R29, desc[UR14][R20.64+0x108] ;  /* 0x0001080e141d1981 */ /* 0x000f22000c1e1900 */
[----:B--2---:R-:W-:-:S03]  /*0e10*/  @P0 LOP3.LUT R11, R11, R8, RZ, 0x3c, !PT ;  /* 0x000000080b0b0212 */ /* 0x004fc600078e3cff */
[----:B------:R-:W2:Y:S01]  /*0e20*/  @P1 LDG.E R8, desc[UR14][R20.64+0x104] ;  /* 0x0001040e14081981 */ /* 0x000ea2000c1e1900 */
[----:B---3--:R-:W-:-:S03]  /*0e30*/  @P0 LOP3.LUT R17, R17, R4, RZ, 0x3c, !PT ;  /* 0x0000000411110212 */ /* 0x008fc600078e3cff */
[----:B------:R-:W3:Y:S01]  /*0e40*/  @P1 LDG.E R4, desc[UR14][R20.64+0x10c] ;  /* 0x00010c0e14041981 */ /* 0x000ee2000c1e1900 */
[----:B----4-:R-:W-:-:S03]  /*0e50*/  @P0 LOP3.LUT R22, R22, R7, RZ, 0x3c, !PT ;  /* 0x0000000716160212 */ /* 0x010fc600078e3cff */
[----:B------:R-:W4:Y:S01]  /*0e60*/  @P1 LDG.E R7, desc[UR14][R20.64+0x110] ;  /* 0x0001100e14071981 */ /* 0x000f22000c1e1900 */
[----:B------:R-:W-:Y:S01]  /*0e70*/  @P0 LOP3.LUT R23, R23, R6, RZ, 0x3c, !PT ;  /* 0x0000000617170212 */ /* 0x000fe200078e3cff */
[----:B------:R-:W-:Y:S01]  /*0e80*/  IMAD.MOV.U32 R6, RZ, RZ, 0x4000 ;  /* 0x00004000ff067424 */ /* 0x000fe200078e00ff */
[----:B------:R-:W-:-:S04]  /*0e90*/  @P0 LOP3.LUT R16, R16, R19, RZ, 0x3c, !PT ;  /* 0x0000001310100212 */ /* 0x000fc800078e3cff */
[----:B------:R-:W-:Y:S02]  /*0ea0*/  SHF.L.U32 R19, R6, R9, RZ ;  /* 0x0000000906137219 */ /* 0x000fe400000006ff */
[----:B------:R-:W4:Y:S02]  /*0eb0*/  @P1 LDG.E R6, desc[UR14][R20.64+0x114] ;  /* 0x0001140e14061981 */ /* 0x000f24000c1e1900 */
[----:B------:R-:W-:-:S13]  /*0ec0*/  LOP3.LUT P0, RZ, R0, R19, RZ, 0xc0, !PT ;  /* 0x0000001300ff7212 */ /* 0x000fda000780c0ff */
[----:B------:R-:W4:Y:S01]  /*0ed0*/  @P0 LDG.E R19, desc[UR14][R20.64+0x11c] ;  /* 0x00011c0e14130981 */ /* 0x000f22000c1e1900 */
[----:B--2---:R-:W-:-:S03]  /*0ee0*/  @P1 LOP3.LUT R11, R11, R8, RZ, 0x3c, !PT ;  /* 0x000000080b0b1212 */ /* 0x004fc600078e3cff */
[----:B------:R-:W2:Y:S01]  /*0ef0*/  @P0 LDG.E R12, desc[UR14][R20.64+0x128] ;  /* 0x0001280e140c0981 */ /* 0x000ea2000c1e1900 */
[----:B---3--:R-:W-:-:S03]  /*0f00*/  @P1 LOP3.LUT R17, R17, R4, RZ, 0x3c, !PT ;  /* 0x0000000411111212 */ /* 0x008fc600078e3cff */
[----:B------:R-:W3:Y:S01]  /*0f10*/  @P0 LDG.E R8, desc[UR14][R20.64+0x118] ;  /* 0x0001180e14080981 */ /* 0x000ee2000c1e1900 */
[----:B----4-:R-:W-:-:S03]  /*0f20*/  @P1 LOP3.LUT R22, R22, R7, RZ, 0x3c, !PT ;  /* 0x0000000716161212 */ /* 0x010fc600078e3cff */
[----:B------:R-:W4:Y:S04]  /*0f30*/  @P0 LDG.E R4, desc[UR14][R20.64+0x120] ;  /* 0x0001200e14040981 */ /* 0x000f28000c1e1900 */
[----:B------:R-:W2:Y:S01]  /*0f40*/  @P0 LDG.E R7, desc[UR14][R20.64+0x124] ;  /* 0x0001240e14070981 */ /* 0x000ea2000c1e1900 */
[----:B------:R-:W-:Y:S02]  /*0f50*/  @P1 LOP3.LUT R16, R16, R29, RZ, 0x3c, !PT ;  /* 0x0000001d10101212 */ /* 0x000fe400078e3cff */
[----:B------:R-:W-:Y:S01]  /*0f60*/  @P1 LOP3.LUT R23, R23, R6, RZ, 0x3c, !PT ;  /* 0x0000000617171212 */ /* 0x000fe200078e3cff */
[----:B------:R-:W-:-:S05]  /*0f70*/  IMAD.MOV.U32 R6, RZ, RZ, 0x8000 ;  /* 0x00008000ff067424 */ /* 0x000fca00078e00ff */
[----:B------:R-:W-:-:S04]  /*0f80*/  SHF.L.U32 R29, R6, R9, RZ ;  /* 0x00000009061d7219 */ /* 0x000fc800000006ff */
[----:B------:R-:W-:Y:S02]  /*0f90*/  LOP3.LUT P1, RZ, R0, R29, RZ, 0xc0, !PT ;  /* 0x0000001d00ff7212 */ /* 0x000fe4000782c0ff */
[----:B------:R-:W-:-:S11]  /*0fa0*/  @P0 LOP3.LUT R16, R16, R19, RZ, 0x3c, !PT ;  /* 0x0000001310100212 */ /* 0x000fd600078e3cff */
[----:B------:R-:W2:Y:S04]  /*0fb0*/  @P1 LDG.E R6, desc[UR14][R20.64+0x134] ;  /* 0x0001340e14061981 */ /* 0x000ea8000c1e1900 */
[----:B------:R-:W2:Y:S01]  /*0fc0*/  @P1 LDG.E R19, desc[UR14][R20.64+0x138] ;  /* 0x0001380e14131981 */ /* 0x000ea2000c1e1900 */
[----:B---3--:R-:W-:-:S03]  /*0fd0*/  @P0 LOP3.LUT R11, R11, R8, RZ, 0x3c, !PT ;  /* 0x000000080b0b0212 */ /* 0x008fc600078e3cff */
[----:B------:R-:W3:Y:S01]  /*0fe0*/  @P1 LDG.E R8, desc[UR14][R20.64+0x12c] ;  /* 0x00012c0e14081981 */ /* 0x000ee2000c1e1900 */
[----:B----4-:R-:W-:-:S03]  /*0ff0*/  @P0 LOP3.LUT R17, R17, R4, RZ, 0x3c, !PT ;  /* 0x0000000411110212 */ /* 0x010fc600078e3cff */
[----:B------:R-:W4:Y:S01]  /*1000*/  @P1 LDG.E R4, desc[UR14][R20.64+0x13c] ;  /* 0x00013c0e14041981 */ /* 0x000f22000c1e1900 */
[----:B--2---:R-:W-:-:S03]  /*1010*/  @P0 LOP3.LUT R22, R22, R7, RZ, 0x3c, !PT ;  /* 0x0000000716160212 */ /* 0x004fc600078e3cff */
[----:B------:R-:W2:Y:S01]  /*1020*/  @P1 LDG.E R7, desc[UR14][R20.64+0x130] ;  /* 0x0001300e14071981 */ /* 0x000ea2000c1e1900 */
[----:B------:R-:W-:Y:S01]  /*1030*/  VIADD R9, R9, 0x10 ;  /* 0x0000001009097836 */ /* 0x000fe20000000000 */
[----:B------:R-:W-:-:S04]  /*1040*/  @P0 LOP3.LUT R23, R23, R12, RZ, 0x3c, !PT ;  /* 0x0000000c17170212 */ /* 0x000fc800078e3cff */
[----:B------:R-:W-:Y:S02]  /*1050*/  ISETP.NE.AND P0, PT, R9, 0x20, PT ;  /* 0x000000200900780c */ /* 0x000fe40003f05270 */
[----:B------:R-:W-:Y:S02]  /*1060*/  @P1 LOP3.LUT R17, R17, R6, RZ, 0x3c, !PT ;  /* 0x0000000611111212 */ /* 0x000fe400078e3cff */
[----:B------:R-:W-:Y:S02]  /*1070*/  @P1 LOP3.LUT R22, R22, R19, RZ, 0x3c, !PT ;  /* 0x0000001316161212 */ /* 0x000fe400078e3cff */
[----:B---3--:R-:W-:Y:S02]  /*1080*/  @P1 LOP3.LUT R11, R11, R8, RZ, 0x3c, !PT ;  /* 0x000000080b0b1212 */ /* 0x008fe400078e3cff */
[----:B----4-:R-:W-:Y:S02]  /*1090*/  @P1 LOP3.LUT R23, R23, R4, RZ, 0x3c, !PT ;  /* 0x0000000417171212 */ /* 0x010fe400078e3cff */
[----:B--2---:R-:W-:-:S03]  /*10a0*/  @P1 LOP3.LUT R16, R16, R7, RZ, 0x3c, !PT ;  /* 0x0000000710101212 */ /* 0x004fc600078e3cff */
[----:B------:R-:W-:Y:S05]  /*10b0*/  @P0 BRA `(.L_x_634) ;  /* 0xfffffff000a00947 */ /* 0x000fea000383ffff */
[----:B------:R-:W-:-:S04]  /*10c0*/  IADD3 R18, R18, 0x1, RZ ;  /* 0x0000000112127810 */ /* 0x000fc80007ffe0ff */
[----:B------:R-:W-:-:S13]  /*10d0*/  ISETP.GE.U32.AND P0, PT, R18, 0x5, PT ;  /* 0x000000051200780c */ /* 0x000fda0003f06070 */
[----:B------:R-:W-:Y:S05]  /*10e0*/  @!P0 BRA `(.L_x_635) ;  /* 0xfffffff000748947 */ /* 0x000fea000383ffff */
[----:B------:R-:W-:Y:S01]  /*10f0*/  VIADD R13, R13, 0x1 ;  /* 0x000000010d0d7836 */ /* 0x000fe20000000000 */
[----:B------:R-:W-:Y:S01]  /*1100*/  LOP3.LUT R0, R5, 0x3, RZ, 0xc0, !PT ;  /* 0x0000000305007812 */ /* 0x000fe200078ec0ff */
[----:B------:R0:W-:Y:S03]  /*1110*/  STL [R1+0x24], R11 ;  /* 0x0000240b01007387 */ /* 0x0001e60000100800 */
[----:B------:R-:W-:Y:S01]  /*1120*/  ISETP.GT.U32.AND P0, PT, R0, R13, PT ;  /* 0x0000000d0000720c */ /* 0x000fe20003f04070 */
[----:B------:R0:W-:Y:S03]  /*1130*/  STL.64 [R1+0x28], R16 ;  /* 0x0000281001007387 */ /* 0x0001e60000100a00 */
[----:B------:R-:W-:Y:S01]  /*1140*/  ISETP.GT.U32.AND.EX P0, PT, RZ, RZ, PT, P0 ;  /* 0x000000ffff00720c */ /* 0x000fe20003f04100 */
[----:B------:R0:W-:-:S12]  /*1150*/  STL.64 [R1+0x30], R22 ;  /* 0x0000301601007387 */ /* 0x0001d80000100a00 */
[----:B------:R-:W-:Y:S05]  /*1160*/  @P0 BRA `(.L_x_636) ;  /* 0xfffffff000440947 */ /* 0x000fea000383ffff */
.L_x_633:
[----:B------:R-:W-:Y:S05]  /*1170*/  BSYNC B0 ;  /* 0x0000000000007941 */ /* 0x000fea0003800000 */
.L_x_632:
[--C-:B------:R-:W-:Y:S01]  /*1180*/  SHF.R.U64 R5, R5, 0x2, R2.reuse ;  /* 0x0000000205057819 */ /* 0x100fe20000001202 */
[----:B------:R-:W-:Y:S01]  /*1190*/  VIADD R15, R15, 0x1 ;  /* 0x000000010f0f7836 */ /* 0x000fe20000000000 */
[----:B------:R-:W-:Y:S02]  /*11a0*/  SHF.R.U32.HI R2, RZ, 0x2, R2 ;  /* 0x00000002ff027819 */ /* 0x000fe40000011602 */
[----:B------:R-:W-:-:S04]  /*11b0*/  ISETP.NE.U32.AND P0, PT, R5, RZ, PT ;  /* 0x000000ff0500720c */ /* 0x000fc80003f05070 */
[----:B------:R-:W-:-:S13]  /*11c0*/  ISETP.NE.AND.EX P0, PT, R2, RZ, PT, P0 ;  /* 0x000000ff0200720c */ /* 0x000fda0003f05300 */
[----:B------:R-:W-:Y:S05]  /*11d0*/  @!P0 BRA `(.L_x_631) ;  /* 0x0000000000048947 */ /* 0x000fea0003800000 */
[----:B------:R-:W-:Y:S05]  /*11e0*/  BRA `(.L_x_637) ;  /* 0xfffffff000147947 */ /* 0x000fea000383ffff */
.L_x_631:
[----:B------:R-:W-:Y:S05]  /*11f0*/  BSYNC B1 ;  /* 0x0000000000017941 */ /* 0x000fea0003800000 */
.L_x_630:
[----:B------:R-:W-:Y:S01]  /*1200*/  ULDC.64 UR4, c[0x0][0x218] ;  /* 0x0000860000047ab9 */ /* 0x000fe20000000a00 */
[----:B------:R1:W-:Y:S01]  /*1210*/  STL.64 [R1+0x38], RZ ;  /* 0x000038ff01007387 */ /* 0x0003e20000100a00 */
[----:B------:R-:W-:-:S03]  /*1220*/  ISETP.GE.U32.AND P0, PT, R25, UR4, PT ;  /* 0x0000000419007c0c */ /* 0x000fc6000bf06070 */
[----:B------:R1:W-:Y:S01]  /*1230*/  STL [R1+0x40], RZ ;  /* 0x000040ff01007387 */ /* 0x0003e20000100800 */
[----:B------:R-:W-:-:S03]  /*1240*/  ISETP.GE.U32.AND.EX P0, PT, R14, UR5, PT, P0 ;  /* 0x000000050e007c0c */ /* 0x000fc6000bf06100 */
[----:B------:R1:W-:Y:S10]  /*1250*/  STL.64 [R1+0x48], RZ ;  /* 0x000048ff01007387 */ /* 0x0003f40000100a00 */
[----:B------:R-:W-:Y:S05]  /*1260*/  @P0 EXIT ;  /* 0x000000000000094d */ /* 0x000fea0003800000 */
[----:B0-----:R-:W0:Y:S01]  /*1270*/  LDC R12, c[0x0][0x230] ;  /* 0x00008c00ff0c7b82 */ /* 0x001e220000000800 */
[----:B------:R-:W-:Y:S01]  /*1280*/  HFMA2.MMA R6, -RZ, RZ, 0, 0 ;  /* 0x00000000ff067435 */ /* 0x000fe200000001ff */
[----:B------:R-:W-:Y:S01]  /*1290*/  BSSY B2, `(.L_x_638) ;  /* 0x000009e000027945 */ /* 0x000fe20003800000 */
[----:B------:R-:W-:Y:S01]  /*12a0*/  ULDC UR4, c[0x0][0x0] ;  /* 0x0000000000047ab9 */ /* 0x000fe20000000800 */
[----:B------:R-:W-:Y:S01]  /*12b0*/  ULDC UR12, c[0x0][0xc] ;  /* 0x00000300000c7ab9 */ /* 0x000fe20000000800 */
[----:B------:R-:W-:Y:S01]  /*12c0*/  MOV R8, RZ ;  /* 0x000000ff00087202 */ /* 0x000fe20000000f00 */
[----:B------:R-:W-:Y:S02]  /*12d0*/  UIMAD UR12, UR4, UR12, URZ ;  /* 0x0000000c040c72a4 */ /* 0x000fe4000f8e023f */
[----:B------:R-:W2:Y:S01]  /*12e0*/  LDC.64 R4, c[0x0][0x228] ;  /* 0x00008a00ff047b82 */ /* 0x000ea20000000a00 */
[----:B------:R-:W-:Y:S01]  /*12f0*/  ULDC UR10, c[0x0][0x234] ;  /* 0x00008d00000a7ab9 */ /* 0x000fe20000000800 */
[----:B------:R-:W-:Y:S01]  /*1300*/  ULDC UR9, c[0x0][0x238] ;  /* 0x00008e0000097ab9 */ /* 0x000fe20000000800 */
[----:B------:R-:W-:Y:S01]  /*1310*/  ULDC UR8, c[0x0][0x23c] ;  /* 0x00008f0000087ab9 */ /* 0x000fe20000000800 */
[----:B------:R-:W-:Y:S01]  /*1320*/  ULDC.64 UR4, c[0x0][0x218] ;  /* 0x0000860000047ab9 */ /* 0x000fe20000000a00 */
[----:B------:R-:W-:-:S05]  /*1330*/  ULDC.64 UR6, c[0x0][0x210] ;  /* 0x0000840000067ab9 */ /* 0x000fca0000000a00 */
.L_x_647:
[----:B------:R-:W-:Y:S01]  /*1340*/  ISETP.NE.AND P0, PT, R8, 0x1, PT ;  /* 0x000000010800780c */ /* 0x000fe20003f05270 */
[----:B------:R-:W-:Y:S01]  /*1350*/  BSSY B1, `(.L_x_639) ;  /* 0x000004d000017945 */ /* 0x000fe20003800000 */
[----:B------:R-:W-:Y:S01]  /*1360*/  MOV R8, RZ ;  /* 0x000000ff00087202 */ /* 0x000fe20000000f00 */
[----:B------:R-:W-:Y:S10]  /*1370*/  IMAD.MOV.U32 R3, RZ, RZ, R6 ;  /* 0x000000ffff037224 */ /* 0x000ff400078e0006 */
[----:B---3--:R-:W-:Y:S05]  /*1380*/  @!P0 BRA `(.L_x_640) ;  /* 0x0000000400248947 */ /* 0x008fea0003800000 */
[----:B------:R-:W-:Y:S01]  /*1390*/  SHF.R.U32.HI R8, RZ, 0x2, R11 ;  /* 0x00000002ff087819 */ /* 0x000fe2000001160b */
[----:B------:R-:W-:Y:S01]  /*13a0*/  IMAD.MOV.U32 R15, RZ, RZ, 0x3e055027 ;  /* 0x3e055027ff0f7424 */ /* 0x000fe200078e00ff */
[----:B------:R-:W-:Y:S01]  /*13b0*/  SHF.L.U32 R19, R23, 0x4, RZ ;  /* 0x0000000417137819 */ /* 0x000fe200000006ff */
[----:B------:R-:W-:Y:S01]  /*13c0*/  BSSY B0, `(.L_x_641) ;  /* 0x000003a000007945 */ /* 0x000fe20003800000 */
[----:B------:R-:W-:Y:S02]  /*13d0*/  LOP3.LUT R11, R8, R11, RZ, 0x3c, !PT ;  /* 0x0000000b080b7212 */ /* 0x000fe400078e3cff */
[----:B------:R-:W-:Y:S03]  /*13e0*/  SHF.R.U32.HI R21, RZ, 0x2, R16 ;  /* 0x00000002ff157819 */ /* 0x000fe60000011610 */
[----:B------:R-:W-:Y:S01]  /*13f0*/  IMAD.SHL.U32 R8, R11, 0x2, RZ ;  /* 0x000000020b087824 */ /* 0x000fe200078e00ff */
[----:B------:R-:W-:Y:S04]  /*1400*/  LOP3.LUT R21, R21, R16, RZ, 0x3c, !PT ;  /* 0x0000001015157212 */ /* 0x000fe800078e3cff */
[----:B------:R-:W-:Y:S01]  /*1410*/  LOP3.LUT R8, R23, R8, R11, 0x96, !PT ;  /* 0x0000000817087212 */ /* 0x000fe200078e960b */
[----:B------:R-:W-:Y:S03]  /*1420*/  IMAD.MOV.U32 R11, RZ, RZ, 0x2f800000 ;  /* 0x2f800000ff0b7424 */ /* 0x000fe600078e00ff */
[----:B------:R-:W-:Y:S04]  /*1430*/  LOP3.LUT R19, R8, R19, RZ, 0x3c, !PT ;  /* 0x0000001308137212 */ /* 0x000fe800078e3cff */
[C---:B------:R-:W-:Y:S01]  /*1440*/  IADD3 R8, R10.reuse, 0x587c5, R19 ;  /* 0x000587c50a087810 */ /* 0x040fe20007ffe013 */
[----:B------:R-:W-:Y:S03]  /*1450*/  VIADD R10, R10, 0xb0f8a ;  /* 0x000b0f8a0a0a7836 */ /* 0x000fe60000000000 */
[----:B------:R-:W-:Y:S05]  /*1460*/  I2FP.F32.U32 R8, R8 ;  /* 0x0000000800087245 */ /* 0x000fea0000201000 */
[----:B------:R-:W-:Y:S01]  /*1470*/  FFMA R3, R8, R11, 1.1641532182693481445e-10 ;  /* 0x2f00000008037423 */ /* 0x000fe2000000000b */
[----:B------:R-:W-:Y:S01]  /*1480*/  SHF.L.U32 R8, R21, 0x1, RZ ;  /* 0x0000000115087819 */ /* 0x000fe200000006ff */
[----:B------:R-:W-:Y:S03]  /*1490*/  IMAD.MOV.U32 R11, RZ, RZ, 0x30c90fdb ;  /* 0x30c90fdbff0b7424 */ /* 0x000fe600078e00ff */
[----:B------:R-:W-:Y:S02]  /*14a0*/  FSETP.GEU.AND P0, PT, R3, 1.175494350822287508e-38, PT ;  /* 0x008000000300780b */ /* 0x000fe40003f0e000 */
[C---:B------:R-:W-:Y:S01]  /*14b0*/  LOP3.LUT R21, R19.reuse, R8, R21, 0x96, !PT ;  /* 0x0000000813157212 */ /* 0x040fe200078e9615 */
[----:B------:R-:W-:Y:S01]  /*14c0*/  IMAD.SHL.U32 R8, R19, 0x10, RZ ;  /* 0x0000001013087824 */ /* 0x000fe200078e00ff */
[----:B------:R-:W-:Y:S04]  /*14d0*/  FSEL R0, RZ, -23, P0 ;  /* 0xc1b80000ff007808 */ /* 0x000fe80000000000 */
[----:B------:R-:W-:Y:S04]  /*14e0*/  LOP3.LUT R21, R21, R8, RZ, 0x3c, !PT ;  /* 0x0000000815157212 */ /* 0x000fe800078e3cff */
[----:B------:R-:W-:Y:S01]  /*14f0*/  IADD3 R8, R21, R10, RZ ;  /* 0x0000000a15087210 */ /* 0x000fe20007ffe0ff */
[----:B------:R-:W-:Y:S03]  /*1500*/  @!P0 FMUL R3, R3, 8388608 ;  /* 0x4b00000003038820 */ /* 0x000fe60000400000 */
[----:B------:R-:W-:Y:S02]  /*1510*/  I2FP.F32.U32 R8, R8 ;  /* 0x0000000800087245 */ /* 0x000fe40000201000 */
[C---:B------:R-:W-:Y:S02]  /*1520*/  IADD3 R6, R3.reuse, -0x3f2aaaab, RZ ;  /* 0xc0d5555503067810 */ /* 0x040fe40007ffe0ff */
[C---:B------:R-:W-:Y:S01]  /*1530*/  ISETP.GE.U32.AND P0, PT, R3.reuse, 0x7f800000, PT ;  /* 0x7f8000000300780c */ /* 0x040fe20003f06070 */
[----:B------:R-:W-:Y:S01]  /*1540*/  FFMA R7, R8, R11, 7.314590599882819788e-10 ;  /* 0x30490fdb08077423 */ /* 0x000fe2000000000b */
[----:B------:R-:W-:Y:S04]  /*1550*/  LOP3.LUT R6, R6, 0xff800000, RZ, 0xc0, !PT ;  /* 0xff80000006067812 */ /* 0x000fe800078ec0ff */
[-C--:B------:R-:W-:Y:S02]  /*1560*/  IADD3 R2, R3, -R6.reuse, RZ ;  /* 0x8000000603027210 */ /* 0x080fe40007ffe0ff */
[----:B------:R-:W-:Y:S03]  /*1570*/  I2FP.F32.S32 R13, R6 ;  /* 0x00000006000d7245 */ /* 0x000fe60000201400 */
[----:B------:R-:W-:Y:S02]  /*1580*/  FADD R2, R2, -1 ;  /* 0xbf80000002027421 */ /* 0x000fe40000000000 */
[----:B------:R-:W-:Y:S01]  /*1590*/  FFMA R0, R13, 1.1920928955078125e-07, R0 ;  /* 0x340000000d007823 */ /* 0x000fe20000000000 */
[----:B------:R-:W-:Y:S01]  /*15a0*/  @P0 MOV R8, 0x7f800000 ;  /* 0x7f80000000080802 */ /* 0x000fe20000000f00 */
[C---:B------:R-:W-:Y:S04]  /*15b0*/  FFMA R9, R2.reuse, -R15, 0.14084610342979431152 ;  /* 0x3e1039f602097423 */ /* 0x040fe8000000080f */
[-C--:B------:R-:W-:Y:S04]  /*15c0*/  FFMA R9, R9, R2.reuse, -0.12148627638816833496 ;  /* 0xbdf8cdcc09097423 */ /* 0x080fe80000000002 */
[-C--:B------:R-:W-:Y:S04]  /*15d0*/  FFMA R9, R9, R2.reuse, 0.13980610668659210205 ;  /* 0x3e0f295509097423 */ /* 0x080fe80000000002 */
[-C--:B------:R-:W-:Y:S04]  /*15e0*/  FFMA R9, R9, R2.reuse, -0.16684235632419586182 ;  /* 0xbe2ad8b909097423 */ /* 0x080fe80000000002 */
[-C--:B------:R-:W-:Y:S04]  /*15f0*/  FFMA R9, R9, R2.reuse, 0.20012299716472625732 ;  /* 0x3e4ced0b09097423 */ /* 0x080fe80000000002 */
[-C--:B------:R-:W-:Y:S04]  /*1600*/  FFMA R9, R9, R2.reuse, -0.24999669194221496582 ;  /* 0xbe7fff2209097423 */ /* 0x080fe80000000002 */
[-C--:B------:R-:W-:Y:S04]  /*1610*/  FFMA R9, R9, R2.reuse, 0.33333182334899902344 ;  /* 0x3eaaaa7809097423 */ /* 0x080fe80000000002 */
[-C--:B------:R-:W-:Y:S04]  /*1620*/  FFMA R9, R9, R2.reuse, -0.5 ;  /* 0xbf00000009097423 */ /* 0x080fe80000000002 */
[----:B------:R-:W-:Y:S04]  /*1630*/  FMUL R11, R2, R9 ;  /* 0x00000009020b7220 */ /* 0x000fe80000400000 */
[----:B------:R-:W-:Y:S04]  /*1640*/  FFMA R2, R11, R2, R2 ;  /* 0x000000020b027223 */ /* 0x000fe80000000002 */
[----:B------:R-:W-:Y:S01]  /*1650*/  FFMA R2, R0, 0.69314718246459960938, R2 ;  /* 0x3f31721800027823 */ /* 0x000fe20000000002 */
[C---:B------:R-:W-:Y:S01]  /*1660*/  @P0 FFMA R2, R3.reuse, R8, +INF ;  /* 0x7f80000003020423 */ /* 0x040fe20000000008 */
[----:B------:R-:W-:Y:S03]  /*1670*/  FSETP.NEU.AND P0, PT, R3, RZ, PT ;  /* 0x000000ff0300720b */ /* 0x000fe60003f0d000 */
[----:B------:R-:W-:Y:S05]  /*1680*/  FMUL R2, R2, -2 ;  /* 0xc000000002027820 */ /* 0x000fea0000400000 */
[----:B------:R-:W-:Y:S04]  /*1690*/  FSEL R3, R2, +INF , P0 ;  /* 0x7f80000002037808 */ /* 0x000fe80000000000 */
[----:B------:R3:W4:Y:S01]  /*16a0*/  MUFU.RSQ R2, R3 ;  /* 0x0000000300027308 */ /* 0x0007220000001400 */
[----:B------:R-:W-:Y:S05]  /*16b0*/  VIADD R18, R3, 0xf3000000 ;  /* 0xf300000003127836 */ /* 0x000fea0000000000 */
[----:B------:R-:W-:Y:S11]  /*16c0*/  ISETP.GT.U32.AND P0, PT, R18, 0x727fffff, PT ;  /* 0x727fffff1200780c */ /* 0x000ff60003f04070 */
[----:B------:R-:W-:Y:S02]  /*16d0*/  @!UPT UIADD3 URZ, URZ, URZ, URZ ;  /* 0x0000003f3f3ff290 */ /* 0x000fe4000fffe03f */
[----:B---34-:R-:W-:Y:S05]  /*16e0*/  @!P0 BRA `(.L_x_642) ;  /* 0x00000000000c8947 */ /* 0x018fea0003800000 */
[----:B------:R-:W-:Y:S02]  /*16f0*/  MOV R2, 0x1710 ;  /* 0x0000171000027802 */ /* 0x000fe40000000f00 */
[----:B012---:R-:W-:Y:S05]  /*1700*/  CALL.REL.NOINC `($__internal_0_$__cuda_sm20_sqrt_rn_f32_slowpath) ;  /* 0x0000000400747944 */ /* 0x007fea0003c00000 */
[----:B------:R-:W-:Y:S05]  /*1710*/  BRA `(.L_x_643) ;  /* 0x0000000000107947 */ /* 0x000fea0003800000 */
.L_x_642:
[----:B------:R-:W-:Y:S01]  /*1720*/  FMUL.FTZ R0, R3, R2 ;  /* 0x0000000203007220 */ /* 0x000fe20000410000 */
[----:B------:R-:W-:Y:S03]  /*1730*/  FMUL.FTZ R6, R2, 0.5 ;  /* 0x3f00000002067820 */ /* 0x000fe60000410000 */
[----:B------:R-:W-:Y:S04]  /*1740*/  FFMA R3, -R0, R0, R3 ;  /* 0x0000000000037223 */ /* 0x000fe80000000103 */
[----:B------:R-:W-:Y:S07]  /*1750*/  FFMA R0, R3, R6, R0 ;  /* 0x0000000603007223 */ /* 0x000fee0000000000 */
.L_x_643:
[----:B------:R-:W-:Y:S05]  /*1760*/  BSYNC B0 ;  /* 0x0000000000007941 */ /* 0x000fea0003800000 */
.L_x_641:
[----:B------:R-:W-:Y:S01]  /*1770*/  FMUL.RZ R2, R7, 0.15915493667125701904 ;  /* 0x3e22f98307027820 */ /* 0x000fe2000040c000 */
[----:B------:R-:W-:Y:S01]  /*1780*/  MOV R11, R17 ;  /* 0x00000011000b7202 */ /* 0x000fe20000000f00 */
[----:B------:R-:W-:Y:S01]  /*1790*/  HFMA2.MMA R8, -RZ, RZ, 0, 5.9604644775390625e-08 ;  /* 0x00000001ff087435 */ /* 0x000fe200000001ff */
[----:B------:R-:W-:Y:S01]  /*17a0*/  MOV R16, R22 ;  /* 0x0000001600107202 */ /* 0x000fe20000000f00 */
[----:B------:R-:W-:Y:S01]  /*17b0*/  MUFU.SIN R13, R2 ;  /* 0x00000002000d7308 */ /* 0x000fe20000000400 */
[----:B------:R-:W-:Y:S02]  /*17c0*/  MOV R17, R23 ;  /* 0x0000001700117202 */ /* 0x000fe40000000f00 */
[----:B------:R-:W-:Y:S02]  /*17d0*/  MOV R22, R19 ;  /* 0x0000001300167202 */ /* 0x000fe40000000f00 */
[----:B------:R-:W-:Y:S05]  /*17e0*/  MOV R23, R21 ;  /* 0x0000001500177202 */ /* 0x000fea0000000f00 */
[----:B------:R-:W3:Y:S02]  /*17f0*/  MUFU.COS R9, R2 ;  /* 0x0000000200097308 */ /* 0x000ee40000000000 */
[-C--:B---3--:R-:W-:Y:S01]  /*1800*/  FMUL R6, R9, R0.reuse ;  /* 0x0000000009067220 */ /* 0x088fe20000400000 */
[----:B------:R-:W-:Y:S05]  /*1810*/  FMUL R3, R13, R0 ;  /* 0x000000000d037220 */ /* 0x000fea0000400000 */
.L_x_640:
[----:B------:R-:W-:Y:S05]  /*1820*/  BSYNC B1 ;  /* 0x0000000000017941 */ /* 0x000fea0003800000 */
.L_x_639:
[----:B0-----:R-:W-:Y:S01]  /*1830*/  ISETP.GT.AND P0, PT, R12, -0x1, PT ;  /* 0xffffffff0c00780c */ /* 0x001fe20003f04270 */
[----:B--2---:R-:W-:Y:S11]  /*1840*/  FFMA R0, R3, R5, R4 ;  /* 0x0000000503007223 */ /* 0x004ff60000000004 */
[----:B------:R-:W-:Y:S01]  /*1850*/  @!UPT UIADD3 URZ, URZ, URZ, URZ ;  /* 0x0000003f3f3ff290 */ /* 0x000fe2000fffe03f */
[----:B------:R-:W-:Y:S01]  /*1860*/  @!P0 F2FP.F16.F32.PACK_AB R2, RZ, R0 ;  /* 0x00000000ff02823e */ /* 0x000fe200000000ff */
[----:B------:R-:W-:Y:S06]  /*1870*/  @!P0 BRA `(.L_x_644) ;  /* 0x0000000000b88947 */ /* 0x000fec0003800000 */
[----:B------:R-:W-:Y:S01]  /*1880*/  MOV R19, 0x80000000 ;  /* 0x8000000000137802 */ /* 0x000fe20000000f00 */
[----:B------:R-:W-:Y:S01]  /*1890*/  HFMA2.MMA R18, -RZ, RZ, 0, 0 ;  /* 0x00000000ff127435 */ /* 0x000fe200000001ff */
[----:B------:R-:W-:Y:S01]  /*18a0*/  FMUL R2, R0, UR10 ;  /* 0x0000000a00027c20 */ /* 0x000fe20008400000 */
[----:B------:R-:W-:Y:S04]  /*18b0*/  BSSY B0, `(.L_x_645) ;  /* 0x0000027000007945 */ /* 0x000fe80003800000 */
[----:B------:R-:W-:Y:S11]  /*18c0*/  FSETP.GTU.AND P0, PT, |R2|, +INF , PT ;  /* 0x7f8000000200780b */ /* 0x000ff60003f0c200 */
[----:B------:R-:W-:Y:S02]  /*18d0*/  @!UPT UIADD3 URZ, URZ, URZ, URZ ;  /* 0x0000003f3f3ff290 */ /* 0x000fe4000fffe03f */
[----:B------:R-:W-:Y:S05]  /*18e0*/  @P0 BRA `(.L_x_646) ;  /* 0x00000000008c0947 */ /* 0x000fea0003800000 */
[----:B------:R-:W-:Y:S01]  /*18f0*/  FSETP.GE.AND P0, PT, R2, 9.22337203685477580800e+18, PT ;  /* 0x5f0000000200780b */ /* 0x000fe20003f06000 */
[----:B------:R-:W-:Y:S01]  /*1900*/  IMAD.MOV.U32 R18, RZ, RZ, -0x1 ;  /* 0xffffffffff127424 */ /* 0x000fe200078e00ff */
[----:B------:R-:W-:Y:S11]  /*1910*/  MOV R19, 0x7fffffff ;  /* 0x7fffffff00137802 */ /* 0x000ff60000000f00 */
[----:B------:R-:W-:Y:S05]  /*1920*/  @P0 BRA `(.L_x_646) ;  /* 0x00000000007c0947 */ /* 0x000fea0003800000 */
[----:B------:R-:W-:Y:S01]  /*1930*/  HFMA2.MMA R19, -RZ, RZ, -0.0 , 0 ;  /* 0x80000000ff137435 */ /* 0x000fe200000001ff */
[----:B------:R-:W-:Y:S01]  /*1940*/  FSETP.GTU.AND P0, PT, R2, -9.22337203685477580800e+18, PT ;  /* 0xdf0000000200780b */ /* 0x000fe20003f0c000 */
[----:B------:R-:W-:Y:S11]  /*1950*/  IMAD.MOV.U32 R18, RZ, RZ, RZ ;  /* 0x000000ffff127224 */ /* 0x000ff600078e00ff */
[----:B------:R-:W-:Y:S01]  /*1960*/  @!UPT UIADD3 URZ, URZ, URZ, URZ ;  /* 0x0000003f3f3ff290 */ /* 0x000fe2000fffe03f */
[----:B------:R-:W-:Y:S05]  /*1970*/  @!P0 BRA `(.L_x_646) ;  /* 0x0000000000688947 */ /* 0x000fea0003800000 */
[----:B------:R-:W-:Y:S01]  /*1980*/  SHF.R.U32.HI R3, RZ, 0x17, R2 ;  /* 0x00000017ff037819 */ /* 0x000fe20000011602 */
[----:B------:R-:W-:Y:S01]  /*1990*/  IMAD.SHL.U32 R18, R2, 0x100, RZ ;  /* 0x0000010002127824 */ /* 0x000fe200078e00ff */
[----:B------:R-:W-:Y:S01]  /*19a0*/  UMOV UR11, URZ ;  /* 0x0000003f000b7c82 */ /* 0x000fe20008000000 */
[----:B------:R-:W-:Y:S01]  /*19b0*/  IMAD.MOV.U32 R9, RZ, RZ, RZ ;  /* 0x000000ffff097224 */ /* 0x000fe200078e00ff */
[----:B------:R-:W-:Y:S01]  /*19c0*/  LOP3.LUT R3, R3, 0xff, RZ, 0xc0, !PT ;  /* 0x000000ff03037812 */ /* 0x000fe200078ec0ff */
[----:B------:R-:W-:Y:S01]  /*19d0*/  IMAD.U32 R13, RZ, RZ, UR11 ;  /* 0x0000000bff0d7e24 */ /* 0x000fe2000f8e00ff */
[----:B------:R-:W-:Y:S01]  /*19e0*/  SHF.R.U32.HI R18, RZ, 0x1, R18 ;  /* 0x00000001ff127819 */ /* 0x000fe20000011612 */
[----:B------:R-:W-:Y:S01]  /*19f0*/  IMAD.U32 R0, RZ, RZ, UR11 ;  /* 0x0000000bff007e24 */ /* 0x000fe2000f8e00ff */
[----:B------:R-:W-:Y:S02]  /*1a00*/  IADD3 R3, -R3, 0xbd, RZ ;  /* 0x000000bd03037810 */ /* 0x000fe40007ffe1ff */
[----:B------:R-:W-:Y:S02]  /*1a10*/  LOP3.LUT R18, R18, 0x40000000, RZ, 0xfc, !PT ;  /* 0x4000000012127812 */ /* 0x000fe400078efcff */
[C---:B------:R-:W-:Y:S11]  /*1a20*/  ISETP.GT.AND P1, PT, R3.reuse, 0x3f, PT ;  /* 0x0000003f0300780c */ /* 0x040ff60003f24270 */
[----:B------:R-:W-:Y:S02]  /*1a30*/  @!UPT UIADD3 URZ, URZ, URZ, URZ ;  /* 0x0000003f3f3ff290 */ /* 0x000fe4000fffe03f */
[C---:B------:R-:W-:Y:S02]  /*1a40*/  @!P1 IADD3 R7, -R3.reuse, 0x40, RZ ;  /* 0x0000004003079810 */ /* 0x040fe40007ffe1ff */
[----:B------:R-:W-:Y:S02]  /*1a50*/  @!P1 ISETP.NE.AND P0, PT, R3, RZ, PT ;  /* 0x000000ff0300920c */ /* 0x000fe40003f05270 */
[--C-:B------:R-:W-:Y:S01]  /*1a60*/  @!P1 SHF.L.U64.HI R13, R13, R7, R18.reuse ;  /* 0x000000070d0d9219 */ /* 0x100fe20000010212 */
[----:B------:R-:W-:Y:S01]  /*1a70*/  IMAD.MOV.U32 R7, RZ, RZ, RZ ;  /* 0x000000ffff077224 */ /* 0x000fe200078e00ff */
[-CC-:B------:R-:W-:Y:S02]  /*1a80*/  @!P1 SHF.R.U64 R9, R0, R3.reuse, R18.reuse ;  /* 0x0000000300099219 */ /* 0x180fe40000001212 */
[----:B------:R-:W-:Y:S02]  /*1a90*/  @!P1 SHF.R.U32.HI R7, RZ, R3, R18 ;  /* 0x00000003ff079219 */ /* 0x000fe40000011612 */
[----:B------:R-:W-:Y:S02]  /*1aa0*/  @!P1 SEL R18, R13, RZ, P0 ;  /* 0x000000ff0d129207 */ /* 0x000fe40000000000 */
[----:B------:R-:W-:Y:S02]  /*1ab0*/  ISETP.GE.AND P1, PT, R2, RZ, PT ;  /* 0x000000ff0200720c */ /* 0x000fe40003f26270 */
[----:B------:R-:W-:Y:S05]  /*1ac0*/  LEA.HI R9, P0, R18, R9, RZ, 0x1 ;  /* 0x0000000912097211 */ /* 0x000fea00078108ff */
[----:B------:R-:W-:Y:S01]  /*1ad0*/  IMAD.X R7, RZ, RZ, R7, P0 ;  /* 0x000000ffff077224 */ /* 0x000fe200000e0607 */
[-C--:B------:R-:W-:Y:S04]  /*1ae0*/  IADD3 R0, P0, RZ, -R9.reuse, RZ ;  /* 0x80000009ff007210 */ /* 0x080fe80007f1e0ff */
[----:B------:R-:W-:Y:S01]  /*1af0*/  SEL R18, R0, R9, !P1 ;  /* 0x0000000900127207 */ /* 0x000fe20004800000 */
[----:B------:R-:W-:Y:S05]  /*1b00*/  IMAD.X R2, RZ, RZ, ~R7, P0 ;  /* 0x000000ffff027224 */ /* 0x000fea00000e0e07 */
[----:B------:R-:W-:Y:S02]  /*1b10*/  SEL R19, R2, R7, !P1 ;  /* 0x0000000702137207 */ /* 0x000fe40004800000 */
.L_x_646:
[----:B------:R-:W-:Y:S05]  /*1b20*/  BSYNC B0 ;  /* 0x0000000000007941 */ /* 0x000fea0003800000 */
.L_x_645:
[----:B------:R-:W0:Y:S02]  /*1b30*/  I2F.S64 R0, R18 ;  /* 0x0000001200007312 */ /* 0x000e240000301400 */
[----:B0-----:R-:W-:Y:S05]  /*1b40*/  FMUL R2, R0, UR9 ;  /* 0x0000000900027c20 */ /* 0x001fea0008400000 */
[----:B------:R-:W-:Y:S07]  /*1b50*/  F2FP.F16.F32.PACK_AB R2, RZ, R2 ;  /* 0x00000002ff02723e */ /* 0x000fee00000000ff */
.L_x_644:
[----:B------:R-:W-:Y:S05]  /*1b60*/  HSETP2.NEU.AND P1, PT, R2.H0_H0, RZ.H0_H0, PT ;  /* 0x200000ff02007234 */ /* 0x000fea0003f2d800 */
[----:B------:R-:W-:Y:S11]  /*1b70*/  ISETP.GT.OR P1, PT, RZ, UR8, P1 ;  /* 0x00000008ff007c0c */ /* 0x000ff60008f24670 */
[----:B------:R-:W-:Y:S02]  /*1b80*/  @!UPT UIADD3 URZ, URZ, URZ, URZ ;  /* 0x0000003f3f3ff290 */ /* 0x000fe4000fffe03f */
[----:B------:R-:W-:Y:S01]  /*1b90*/  @!P1 FSETP.GT.AND P0, PT, R0, RZ, PT ;  /* 0x000000ff0000920b */ /* 0x000fe20003f04000 */
[----:B------:R-:W-:Y:S05]  /*1ba0*/  @!P1 IMAD.MOV.U32 R3, RZ, RZ, 0x3f800000 ;  /* 0x3f800000ff039424 */ /* 0x000fea00078e00ff */
[----:B------:R-:W-:Y:S02]  /*1bb0*/  @!P1 FSEL R3, R3, -1, P0 ;  /* 0xbf80000003039808 */ /* 0x000fe40000000000 */
[----:B------:R-:W-:Y:S03]  /*1bc0*/  LEA R18, P0, R25, UR6, 0x1 ;  /* 0x0000000619127c11 */ /* 0x000fe6000f8008ff */
[----:B------:R-:W-:Y:S01]  /*1bd0*/  @!P1 FADD R3, R3, R0 ;  /* 0x0000000003039221 */ /* 0x000fe20000000000 */
[C-C-:B------:R-:W-:Y:S02]  /*1be0*/  LEA.HI.X R19, R25.reuse, UR7, R14.reuse, 0x1, P0 ;  /* 0x0000000719137c11 */ /* 0x140fe400080f0c0e */
[----:B------:R-:W-:Y:S02]  /*1bf0*/  IADD3 R25, P0, R25, UR12, RZ ;  /* 0x0000000c19197c10 */ /* 0x000fe4000ff1e0ff */
[----:B------:R-:W-:Y:S03]  /*1c00*/  @!P1 F2FP.F16.F32.PACK_AB R2, RZ, R3 ;  /* 0x00000003ff02923e */ /* 0x000fe600000000ff */
[----:B------:R-:W-:Y:S01]  /*1c10*/  IMAD.X R14, RZ, RZ, R14, P0 ;  /* 0x000000ffff0e7224 */ /* 0x000fe200000e060e */
[----:B------:R-:W-:Y:S01]  /*1c20*/  ISETP.GE.U32.AND P0, PT, R25, UR4, PT ;  /* 0x0000000419007c0c */ /* 0x000fe2000bf06070 */
[----:B------:R3:W-:Y:S03]  /*1c30*/  STG.E.U16 desc[UR14][R18.64], R2 ;  /* 0x0000000212007986 */ /* 0x0007e6000c10150e */
[----:B------:R-:W-:Y:S11]  /*1c40*/  ISETP.GE.U32.AND.EX P0, PT, R14, UR5, PT, P0 ;  /* 0x000000050e007c0c */ /* 0x000ff6000bf06100 */
[----:B------:R-:W-:Y:S02]  /*1c50*/  @!UPT UIADD3 URZ, URZ, URZ, URZ ;  /* 0x0000003f3f3ff290 */ /* 0x000fe4000fffe03f */
[----:B------:R-:W-:Y:S05]  /*1c60*/  @!P0 BRA `(.L_x_647) ;  /* 0xfffffff400b48947 */ /* 0x000fea000383ffff */
[----:B------:R-:W-:Y:S05]  /*1c70*/  BSYNC B2 ;  /* 0x0000000000027941 */ /* 0x000fea0003800000 */
.L_x_638:
[----:B------:R-:W-:Y:S04]  /*1c80*/  STL.64 [R1+0x28], R16 ;  /* 0x0000281001007387 */ /* 0x000fe80000100a00 */
[----:B------:R-:W-:Y:S04]  /*1c90*/  STL.64 [R1+0x30], R22 ;  /* 0x0000301601007387 */ /* 0x000fe80000100a00 */
[----:B------:R-:W-:Y:S04]  /*1ca0*/  STL.64 [R1+0x20], R10 ;  /* 0x0000200a01007387 */ /* 0x000fe80000100a00 */
[----:B------:R-:W-:Y:S04]  /*1cb0*/  STL [R1+0x38], R8 ;  /* 0x0000380801007387 */ /* 0x000fe80000100800 */
[----:B------:R-:W-:Y:S01]  /*1cc0*/  STL [R1+0x40], R6 ;  /* 0x0000400601007387 */ /* 0x000fe20000100800 */
[----:B------:R-:W-:Y:S05]  /*1cd0*/  EXIT ;  /* 0x000000000000794d */ /* 0x000fea0003800000 */
        .weak           $__internal_0_$__cuda_sm20_sqrt_rn_f32_slowpath
        .type           $__internal_0_$__cuda_sm20_sqrt_rn_f32_slowpath,@function
        .size           $__internal_0_$__cuda_sm20_sqrt_rn_f32_slowpath,(.L_x_3446 - $__internal_0_$__cuda_sm20_sqrt_rn_f32_slowpath)
$__internal_0_$__cuda_sm20_sqrt_rn_f32_slowpath:
[----:B------:R-:W-:-:S13]  /*1ce0*/  LOP3.LUT P0, RZ, R3, 0x7fffffff, RZ, 0xc0, !PT ;  /* 0x7fffffff03ff7812 */ /* 0x000fda000780c0ff */
[----:B------:R-:W-:Y:S01]  /*1cf0*/  @!P0 MOV R11, R3 ;  /* 0x00000003000b8202 */ /* 0x000fe20000000f00 */
[----:B------:R-:W-:Y:S06]  /*1d00*/  @!P0 BRA `(.L_x_648) ;  /* 0x0000000000448947 */ /* 0x000fec0003800000 */
[----:B------:R-:W-:Y:S01]  /*1d10*/  FSETP.GEU.FTZ.AND P0, PT, R3, RZ, PT ;  /* 0x000000ff0300720b */ /* 0x000fe20003f1e000 */
[----:B------:R-:W-:-:S12]  /*1d20*/  IMAD.MOV.U32 R8, RZ, RZ, R3 ;  /* 0x000000ffff087224 */ /* 0x000fd800078e0003 */
[----:B------:R-:W-:Y:S01]  /*1d30*/  @!P0 MOV R11, 0x7fffffff ;  /* 0x7fffffff000b8802 */ /* 0x000fe20000000f00 */
[----:B------:R-:W-:Y:S06]  /*1d40*/  @!P0 BRA `(.L_x_648) ;  /* 0x0000000000348947 */ /* 0x000fec0003800000 */
[----:B------:R-:W-:-:S13]  /*1d50*/  FSETP.GTU.FTZ.AND P0, PT, |R8|, +INF , PT ;  /* 0x7f8000000800780b */ /* 0x000fda0003f1c200 */
[----:B------:R-:W-:Y:S01]  /*1d60*/  @P0 FADD.FTZ R11, R8, 1 ;  /* 0x3f800000080b0421 */ /* 0x000fe20000010000 */
[----:B------:R-:W-:Y:S06]  /*1d70*/  @P0 BRA `(.L_x_648) ;  /* 0x0000000000280947 */ /* 0x000fec0003800000 */
[----:B------:R-:W-:-:S13]  /*1d80*/  FSETP.NEU.FTZ.AND P0, PT, |R8|, +INF , PT ;  /* 0x7f8000000800780b */ /* 0x000fda0003f1d200 */
[----:B------:R-:W-:Y:S01]  /*1d90*/  @P0 FFMA R9, R8, 1.84467440737095516160e+19, RZ ;  /* 0x5f80000008090823 */ /* 0x000fe200000000ff */
[----:B------:R-:W-:-:S03]  /*1da0*/  @!P0 MOV R11, R8 ;  /* 0x00000008000b8202 */ /* 0x000fc60000000f00 */
[----:B------:R-:W0:Y:S02]  /*1db0*/  @P0 MUFU.RSQ R0, R9 ;  /* 0x0000000900000308 */ /* 0x000e240000001400 */
[----:B0-----:R-:W-:Y:S01]  /*1dc0*/  @P0 FMUL.FTZ R6, R9, R0 ;  /* 0x0000000009060220 */ /* 0x001fe20000410000 */
[----:B------:R-:W-:-:S03]  /*1dd0*/  @P0 FMUL.FTZ R0, R0, 0.5 ;  /* 0x3f00000000000820 */ /* 0x000fc60000410000 */
[----:B------:R-:W-:-:S04]  /*1de0*/  @P0 FADD.FTZ R3, -R6, -RZ ;  /* 0x800000ff06030221 */ /* 0x000fc80000010100 */
[----:B------:R-:W-:-:S04]  /*1df0*/  @P0 FFMA R3, R6, R3, R9 ;  /* 0x0000000306030223 */ /* 0x000fc80000000009 */
[----:B------:R-:W-:-:S04]  /*1e00*/  @P0 FFMA R0, R3, R0, R6 ;  /* 0x0000000003000223 */ /* 0x000fc80000000006 */
[----:B------:R-:W-:-:S07]  /*1e10*/  @P0 FMUL.FTZ R11, R0, 2.3283064365386962891e-10 ;  /* 0x2f800000000b0820 */ /* 0x000fce0000410000 */
.L_x_648:
[----:B------:R-:W-:Y:S01]  /*1e20*/  HFMA2.MMA R3, -RZ, RZ, 0, 0 ;  /* 0x00000000ff037435 */ /* 0x000fe200000001ff */
[----:B------:R-:W-:-:S05]  /*1e30*/  MOV R0, R11 ;  /* 0x0000000b00007202 */ /* 0x000fca0000000f00 */
[----:B------:R-:W-:Y:S05]  /*1e40*/  RET.REL.NODEC R2 `(_ZN7cutlass9reference6device6kernel12BlockForEachINS_6half_tENS1_6detail18RandomGaussianFuncIS4_EEEEvPT_mNT0_6ParamsE) ;  /* 0xffffffe0026c7950 */ /* 0x000fea0003c3ffff */
.L_x_649:
        /* <DEDUP_REMOVED lines=11> */
.L_x_3446:


//--------------------- .text._ZN7cutlass9reference6device6kernel12BlockForEachINS_6half_tENS1_6detail17RandomUniformFuncIS4_EEEEvPT_mNT0_6ParamsE --------------------------
	.section	.text._ZN7cutlass9reference6device6kernel12BlockForEachINS_6half_tENS1_6detail17RandomUniformFuncIS4_EEEEvPT_mNT0_6ParamsE,"ax",@progbits
	.align	128
        .global         _ZN7cutlass9reference6device6kernel12BlockForEachINS_6half_tENS1_6detail17RandomUniformFuncIS4_EEEEvPT_mNT0_6ParamsE
        .type           _ZN7cutlass9reference6device6kernel12BlockForEachINS_6half_tENS1_6detail17RandomUniformFuncIS4_EEEEvPT_mNT0_6ParamsE,@function
        .size           _ZN7cutlass9reference6device6kernel12BlockForEachINS_6half_tENS1_6detail17RandomUniformFuncIS4_EEEEvPT_mNT0_6ParamsE,(.L_x_3500 - _ZN7cutlass9reference6device6kernel12BlockForEachINS_6half_tENS1_6detail17RandomUniformFuncIS4_EEEEvPT_mNT0_6ParamsE)
        .other          _ZN7cutlass9reference6device6kernel12BlockForEachINS_6half_tENS1_6detail17RandomUniformFuncIS4_EEEEvPT_mNT0_6ParamsE,@"STO_CUDA_ENTRY STV_DEFAULT"
_ZN7cutlass9reference6device6kernel12BlockForEachINS_6half_tENS1_6detail17RandomUniformFuncIS4_EEEEvPT_mNT0_6ParamsE:
.text._ZN7cutlass9reference6device6kernel12BlockForEachINS_6half_tENS1_6detail17RandomUniformFuncIS4_EEEEvPT_mNT0_6ParamsE:
[----:B------:R-:W0:Y:S08]  /*0000*/  LDC R1, c[0x0][0x28] ;  /* 0x00000a00ff017b82 */ /* 0x000e300000000800 */
[----:B------:R-:W1:Y:S01]  /*0010*/  LDC.U8 R0, c[0x0][0x24c] ;  /* 0x00009300ff007b82 */ /* 0x000e620000000000 */
[----:B------:R-:W2:Y:S01]  /*0020*/  S2R R15, SR_CTAID.X ;  /* 0x00000000000f7919 */ /* 0x000ea20000002500 */
[----:B0-----:R-:W-:Y:S01]  /*0030*/  VIADD R1, R1, 0xffffffa0 ;  /* 0xffffffa001017836 */ /* 0x001fe20000000000 */
[----:B------:R-:W-:Y:S01]  /*0040*/  ULDC UR4, c[0x0][0x0] ;  /* 0x0000000000047ab9 */ /* 0x000fe20000000800 */
[----:B------:R-:W-:Y:S01]  /*0050*/  ULDC.64 UR16, c[0x0][0x208] ;  /* 0x0000820000107ab9 */ /* 0x000fe20000000a00 */
[----:B------:R-:W2:Y:S01]  /*0060*/  S2R R14, SR_TID.X ;  /* 0x00000000000e7919 */ /* 0x000ea20000002100 */
[----:B------:R-:W-:Y:S02]  /*0070*/  BSSY B1, `(.L_x_650) ;  /* 0x0000123000017945 */ /* 0x000fe40003800000 */
[----:B------:R-:W1:Y:S08]  /*0080*/  LDC.U8 R5, c[0x0][0x24d] ;  /* 0x00009340ff057b82 */ /* 0x000e700000000000 */
[----:B------:R-:W0:Y:S08]  /*0090*/  LDC.U8 R4, c[0x0][0x24e] ;  /* 0x00009380ff047b82 */ /* 0x000e300000000000 */
[----:B------:R-:W3:Y:S08]  /*00a0*/  LDC.64 R2, c[0x0][0x220] ;  /* 0x00008800ff027b82 */ /* 0x000ef00000000a00 */
[----:B------:R-:W4:Y:S01]  /*00b0*/  LDC.U8 R13, c[0x0][0x24f] ;  /* 0x000093c0ff0d7b82 */ /* 0x000f220000000000 */
[----:B-1----:R-:W-:-:S07]  /*00c0*/  PRMT R5, R5, 0x7604, R0 ;  /* 0x0000760405057816 */ /* 0x002fce0000000000 */
[----:B------:R-:W1:Y:S01]  /*00d0*/  LDC R12, c[0x0][0x248] ;  /* 0x00009200ff0c7b82 */ /* 0x000e620000000800 */
[----:B0-----:R-:W-:-:S07]  /*00e0*/  PRMT R4, R4, 0x7054, R5 ;  /* 0x0000705404047816 */ /* 0x001fce0000000005 */
[----:B------:R-:W0:Y:S01]  /*00f0*/  LDC.64 R18, c[0x0][0x220] ;  /* 0x00008800ff127b82 */ /* 0x000e220000000a00 */
[----:B---3--:R-:W-:Y:S02]  /*0100*/  LOP3.LUT R5, R2, 0xaad26b49, RZ, 0x3c, !PT ;  /* 0xaad26b4902057812 */ /* 0x008fe400078e3cff */
[----:B------:R-:W-:-:S03]  /*0110*/  LOP3.LUT R2, R3, 0xf7dcefdd, RZ, 0x3c, !PT ;  /* 0xf7dcefdd03027812 */ /* 0x000fc600078e3cff */
[----:B------:R-:W-:Y:S02]  /*0120*/  IMAD R3, R5, 0x4182bed5, RZ ;  /* 0x4182bed505037824 */ /* 0x000fe400078e02ff */
[----:B------:R-:W3:Y:S01]  /*0130*/  LDC.64 R10, c[0x0][0x228] ;  /* 0x00008a00ff0a7b82 */ /* 0x000ee20000000a00 */
[----:B------:R-:W-:Y:S01]  /*0140*/  IMAD R2, R2, -0x658354e5, RZ ;  /* 0x9a7cab1b02027824 */ /* 0x000fe200078e02ff */
[----:B----4-:R-:W-:Y:S01]  /*0150*/  PRMT R13, R13, 0x654, R4 ;  /* 0x000006540d0d7816 */ /* 0x010fe20000000004 */
[C---:B------:R-:W-:Y:S01]  /*0160*/  VIADD R7, R3.reuse, 0x75bcd15 ;  /* 0x075bcd1503077836 */ /* 0x040fe20000000000 */
[C---:B------:R-:W-:Y:S01]  /*0170*/  LOP3.LUT R4, R3.reuse, 0x159a55e5, RZ, 0x3c, !PT ;  /* 0x159a55e503047812 */ /* 0x040fe200078e3cff */
[C---:B------:R-:W-:Y:S01]  /*0180*/  VIADD R5, R2.reuse, 0x1f123bb5 ;  /* 0x1f123bb502057836 */ /* 0x040fe20000000000 */
[C---:B------:R-:W-:Y:S01]  /*0190*/  IADD3 R6, R3.reuse, 0x64f0c9, R2 ;  /* 0x0064f0c903067810 */ /* 0x040fe20007ffe002 */
[----:B------:R-:W-:Y:S01]  /*01a0*/  VIADD R3, R3, 0x583f19 ;  /* 0x00583f1903037836 */ /* 0x000fe20000000000 */
[----:B------:R-:W4:Y:S01]  /*01b0*/  LDC.64 R16, c[0x0][0x238] ;  /* 0x00008e00ff107b82 */ /* 0x000f220000000a00 */
[----:B------:R-:W-:Y:S01]  /*01c0*/  LOP3.LUT R2, R2, 0x5491333, RZ, 0x3c, !PT ;  /* 0x0549133302027812 */ /* 0x000fe200078e3cff */
[----:B-1----:R2:W-:Y:S04]  /*01d0*/  STL.64 [R1+0x28], R12 ;  /* 0x0000280c01007387 */ /* 0x0025e80000100a00 */
[----:B------:R1:W-:Y:S02]  /*01e0*/  STL.64 [R1+0x30], R6 ;  /* 0x0000300601007387 */ /* 0x0003e40000100a00 */
[----:B------:R-:W5:Y:S02]  /*01f0*/  LDC R0, c[0x0][0x230] ;  /* 0x00008c00ff007b82 */ /* 0x000f640000000800 */
[----:B0-----:R1:W-:Y:S04]  /*0200*/  STL.64 [R1], R18 ;  /* 0x0000001201007387 */ /* 0x0013e80000100a00 */
[----:B------:R1:W-:Y:S02]  /*0210*/  STL.64 [R1+0x38], R4 ;  /* 0x0000380401007387 */ /* 0x0003e40000100a00 */
[----:B------:R-:W0:Y:S02]  /*0220*/  LDC.64 R8, c[0x0][0x240] ;  /* 0x00009000ff087b82 */ /* 0x000e240000000a00 */
[----:B---3--:R1:W-:Y:S04]  /*0230*/  STL.64 [R1+0x8], R10 ;  /* 0x0000080a01007387 */ /* 0x0083e80000100a00 */
[----:B------:R1:W-:Y:S04]  /*0240*/  STL.64 [R1+0x40], R2 ;  /* 0x0000400201007387 */ /* 0x0003e80000100a00 */
[----:B----4-:R1:W-:Y:S01]  /*0250*/  STL.64 [R1+0x18], R16 ;  /* 0x0000181001007387 */ /* 0x0103e20000100a00 */
[----:B--2---:R-:W-:-:S02]  /*0260*/  IMAD R13, R15, UR4, R14 ;  /* 0x000000040f0d7c24 */ /* 0x004fc4000f8e020e */
[----:B------:R-:W-:Y:S01]  /*0270*/  IMAD.MOV.U32 R12, RZ, RZ, RZ ;  /* 0x000000ffff0c7224 */ /* 0x000fe200078e00ff */
[----:B-----5:R1:W-:Y:S02]  /*0280*/  STL [R1+0x10], R0 ;  /* 0x0000100001007387 */ /* 0x0203e40000100800 */
[----:B------:R-:W-:Y:S02]  /*0290*/  ISETP.NE.AND P0, PT, R13, RZ, PT ;  /* 0x000000ff0d00720c */ /* 0x000fe40003f05270 */
[----:B0-----:R1:W-:Y:S11]  /*02a0*/  STL.64 [R1+0x20], R8 ;  /* 0x0000200801007387 */ /* 0x0013f60000100a00 */
[----:B------:R-:W-:Y:S05]  /*02b0*/  @!P0 BRA `(.L_x_651) ;  /* 0x0000000c00f88947 */ /* 0x000fea0003800000 */
[----:B------:R-:W-:Y:S01]  /*02c0*/  HFMA2.MMA R21, -RZ, RZ, 0, 0 ;  /* 0x00000000ff157435 */ /* 0x000fe200000001ff */
[----:B-1----:R-:W-:Y:S02]  /*02d0*/  MOV R11, R13 ;  /* 0x0000000d000b7202 */ /* 0x002fe40000000f00 */
[----:B------:R-:W-:-:S08]  /*02e0*/  MOV R8, R12 ;  /* 0x0000000c00087202 */ /* 0x000fd00000000f00 */
.L_x_657:
[----:B------:R-:W-:Y:S01]  /*02f0*/  LOP3.LUT P0, RZ, R11, 0x3, RZ, 0xc0, !PT ;  /* 0x000000030bff7812 */ /* 0x000fe2000780c0ff */
[----:B------:R-:W-:-:S12]  /*0300*/  BSSY B0, `(.L_x_652) ;  /* 0x00000f2000007945 */ /* 0x000fd80003800000 */
[----:B0-----:R-:W-:Y:S05]  /*0310*/  @!P0 BRA `(.L_x_653) ;  /* 0x0000000c00c08947 */ /* 0x001fea0003800000 */
[----:B------:R-:W-:Y:S02]  /*0320*/  HFMA2.MMA R19, -RZ, RZ, 0, 0 ;  /* 0x00000000ff137435 */ /* 0x000fe400000001ff */
.L_x_656:
[----:B------:R-:W-:Y:S01]  /*0330*/  IMAD.MOV.U32 R20, RZ, RZ, RZ ;  /* 0x000000ffff147224 */ /* 0x000fe200078e00ff */
[----:B0-----:R-:W-:Y:S02]  /*0340*/  CS2R R2, SRZ ;  /* 0x0000000000027805 */ /* 0x001fe4000001ff00 */
[----:B------:R-:W-:Y:S01]  /*0350*/  CS2R R4, SRZ ;  /* 0x0000000000047805 */ /* 0x000fe2000001ff00 */
[----:B------:R-:W-:-:S07]  /*0360*/  IMAD.MOV.U32 R7, RZ, RZ, RZ ;  /* 0x000000ffff077224 */ /* 0x000fce00078e00ff */
.L_x_655:
[----:B------:R-:W-:Y:S01]  /*0370*/  LEA R0, R20, R1, 0x2 ;  /* 0x0000000114007211 */ /* 0x000fe200078e10ff */
[----:B------:R-:W0:Y:S05]  /*0380*/  LDC.64 R24, c[0x4][RZ] ;  /* 0x01000000ff187b82 */ /* 0x000e2a0000000a00 */
[----:B------:R-:W5:Y:S01]  /*0390*/  LDL R0, [R0+0x34] ;  /* 0x0000340000007983 */ /* 0x000f620000100800 */
[----:B------:R-:W-:Y:S02]  /*03a0*/  SHF.R.S32.HI R9, RZ, 0x1f, R21 ;  /* 0x0000001fff097819 */ /* 0x000fe40000011415 */
[----:B------:R-:W-:-:S03]  /*03b0*/  MOV R17, RZ ;  /* 0x000000ff00117202 */ /* 0x000fc60000000f00 */
[----:B------:R-:W-:Y:S02]  /*03c0*/  IMAD R9, R9, 0xc80, RZ ;  /* 0x00000c8009097824 */ /* 0x000fe400078e02ff */
[----:B0-----:R-:W-:-:S05]  /*03d0*/  IMAD.WIDE.U32 R24, R21, 0xc80, R24 ;  /* 0x00000c8015187825 */ /* 0x001fca00078e0018 */
[----:B------:R-:W-:-:S07]  /*03e0*/  IADD3 R9, R25, R9, RZ ;  /* 0x0000000919097210 */ /* 0x000fce0007ffe0ff */
.L_x_654:
        /* <DEDUP_REMOVED lines=227> */
.L_x_653:
[----:B------:R-:W-:Y:S05]  /*1220*/  BSYNC B0 ;  /* 0x0000000000007941 */ /* 0x000fea0003800000 */
.L_x_652:
[--C-:B------:R-:W-:Y:S01]  /*1230*/  SHF.R.U64 R11, R11, 0x2, R8.reuse ;  /* 0x000000020b0b7819 */ /* 0x100fe20000001208 */
[----:B------:R-:W-:Y:S01]  /*1240*/  VIADD R21, R21, 0x1 ;  /* 0x0000000115157836 */ /* 0x000fe20000000000 */
[----:B------:R-:W-:Y:S02]  /*1250*/  SHF.R.U32.HI R8, RZ, 0x2, R8 ;  /* 0x00000002ff087819 */ /* 0x000fe40000011608 */
[----:B------:R-:W-:-:S04]  /*1260*/  ISETP.NE.U32.AND P0, PT, R11, RZ, PT ;  /* 0x000000ff0b00720c */ /* 0x000fc80003f05070 */
[----:B------:R-:W-:-:S13]  /*1270*/  ISETP.NE.AND.EX P0, PT, R8, RZ, PT, P0 ;  /* 0x000000ff0800720c */ /* 0x000fda0003f05300 */
[----:B------:R-:W-:Y:S05]  /*1280*/  @!P0 BRA `(.L_x_651) ;  /* 0x0000000000048947 */ /* 0x000fea0003800000 */
[----:B------:R-:W-:Y:S05]  /*1290*/  BRA `(.L_x_657) ;  /* 0xfffffff000147947 */ /* 0x000fea000383ffff */
.L_x_651:
[----:B------:R-:W-:Y:S05]  /*12a0*/  BSYNC B1 ;  /* 0x0000000000017941 */ /* 0x000fea0003800000 */
.L_x_650:
[----:B------:R-:W-:Y:S01]  /*12b0*/  ULDC.64 UR4, c[0x0][0x218] ;  /* 0x0000860000047ab9 */ /* 0x000fe20000000a00 */
[----:B------:R2:W-:Y:S01]  /*12c0*/  STL.64 [R1+0x48], RZ ;  /* 0x000048ff01007387 */ /* 0x0005e20000100a00 */
[----:B------:R-:W-:-:S03]  /*12d0*/  ISETP.GE.U32.AND P0, PT, R13, UR4, PT ;  /* 0x000000040d007c0c */ /* 0x000fc6000bf06070 */
[----:B------:R2:W-:Y:S01]  /*12e0*/  STL [R1+0x50], RZ ;  /* 0x000050ff01007387 */ /* 0x0005e20000100800 */
[----:B------:R-:W-:-:S03]  /*12f0*/  ISETP.GE.U32.AND.EX P0, PT, R12, UR5, PT, P0 ;  /* 0x000000050c007c0c */ /* 0x000fc6000bf06100 */
[----:B------:R2:W-:Y:S10]  /*1300*/  STL.64 [R1+0x58], RZ ;  /* 0x000058ff01007387 */ /* 0x0005f40000100a00 */
[----:B------:R-:W-:Y:S05]  /*1310*/  @P0 EXIT ;  /* 0x000000000000094d */ /* 0x000fea0003800000 */
[----:B-1----:R-:W1:Y:S01]  /*1320*/  LDC R0, c[0x0][0x230] ;  /* 0x00008c00ff007b82 */ /* 0x002e620000000800 */
[----:B------:R-:W-:Y:S01]  /*1330*/  BSSY B2, `(.L_x_658) ;  /* 0x000008f000027945 */ /* 0x000fe20003800000 */
[----:B------:R-:W-:Y:S01]  /*1340*/  ULDC UR4, c[0x0][0x0] ;  /* 0x0000000000047ab9 */ /* 0x000fe20000000800 */
[----:B------:R-:W-:Y:S01]  /*1350*/  MOV R16, R4 ;  /* 0x0000000400107202 */ /* 0x000fe20000000f00 */
[----:B------:R-:W-:Y:S01]  /*1360*/  IMAD.MOV.U32 R18, RZ, RZ, R2 ;  /* 0x000000ffff127224 */ /* 0x000fe200078e0002 */
[----:B------:R-:W-:Y:S01]  /*1370*/  MOV R17, R5 ;  /* 0x0000000500117202 */ /* 0x000fe20000000f00 */
[----:B------:R-:W-:Y:S01]  /*1380*/  ULDC.64 UR6, c[0x0][0x238] ;  /* 0x00008e0000067ab9 */ /* 0x000fe20000000a00 */
[----:B------:R-:W-:Y:S01]  /*1390*/  MOV R19, R3 ;  /* 0x0000000300137202 */ /* 0x000fe20000000f00 */
[----:B------:R-:W3:Y:S01]  /*13a0*/  LDC.64 R14, c[0x0][0x228] ;  /* 0x00008a00ff0e7b82 */ /* 0x000ee20000000a00 */
[----:B------:R-:W-:Y:S01]  /*13b0*/  ULDC UR12, c[0x0][0xc] ;  /* 0x00000300000c7ab9 */ /* 0x000fe20000000800 */
[----:B------:R-:W-:Y:S01]  /*13c0*/  IMAD.MOV.U32 R20, RZ, RZ, R7 ;  /* 0x000000ffff147224 */ /* 0x000fe200078e0007 */
[----:B------:R-:W-:Y:S01]  /*13d0*/  DSETP.LT.AND P4, PT, RZ, UR6, PT ;  /* 0x00000006ff007e2a */ /* 0x000fe2000bf81000 */
[----:B------:R-:W-:Y:S01]  /*13e0*/  UIMAD UR12, UR4, UR12, URZ ;  /* 0x0000000c040c72a4 */ /* 0x000fe2000f8e023f */
[----:B------:R-:W-:Y:S01]  /*13f0*/  ULDC.64 UR14, c[0x0][0x238] ;  /* 0x00008e00000e7ab9 */ /* 0x000fe20000000a00 */
[----:B------:R-:W-:-:S02]  /*1400*/  ULDC UR8, c[0x0][0x248] ;  /* 0x0000920000087ab9 */ /* 0x000fc40000000800 */
[----:B------:R-:W4:Y:S01]  /*1410*/  LDC.64 R8, c[0x0][0x228] ;  /* 0x00008a00ff087b82 */ /* 0x000f220000000a00 */
[----:B------:R-:W-:Y:S01]  /*1420*/  ULDC UR10, c[0x0][0x240] ;  /* 0x00009000000a7ab9 */ /* 0x000fe20000000800 */
[----:B------:R-:W-:Y:S01]  /*1430*/  ULDC UR9, c[0x0][0x244] ;  /* 0x0000910000097ab9 */ /* 0x000fe20000000800 */
[----:B------:R-:W-:Y:S01]  /*1440*/  UMOV UR11, URZ ;  /* 0x0000003f000b7c82 */ /* 0x000fe20008000000 */
[----:B------:R-:W-:Y:S01]  /*1450*/  ULDC.64 UR4, c[0x0][0x218] ;  /* 0x0000860000047ab9 */ /* 0x000fe20000000a00 */
[----:B------:R-:W-:Y:S01]  /*1460*/  ULDC.64 UR6, c[0x0][0x210] ;  /* 0x0000840000067ab9 */ /* 0x000fe20000000a00 */
[----:B-1----:R-:W-:Y:S01]  /*1470*/  ISETP.GT.AND P3, PT, R0, -0x1, PT ;  /* 0xffffffff0000780c */ /* 0x002fe20003f64270 */
[----:B---3--:R-:W-:-:S12]  /*1480*/  FADD R14, -R14, R15 ;  /* 0x0000000f0e0e7221 */ /* 0x008fd80000000100 */
.L_x_666:
[----:B------:R-:W-:Y:S01]  /*1490*/  MOV R10, R17 ;  /* 0x00000011000a7202 */ /* 0x000fe20000000f00 */
[----:B0-----:R-:W-:Y:S01]  /*14a0*/  IMAD.MOV.U32 R4, RZ, RZ, R19 ;  /* 0x000000ffff047224 */ /* 0x001fe200078e0013 */
[----:B------:R-:W-:Y:S01]  /*14b0*/  MOV R15, R16 ;  /* 0x00000010000f7202 */ /* 0x000fe20000000f00 */
[----:B------:R-:W-:Y:S01]  /*14c0*/  IMAD.MOV.U32 R11, RZ, RZ, R18 ;  /* 0x000000ffff0b7224 */ /* 0x000fe200078e0012 */
[----:B------:R-:W-:Y:S04]  /*14d0*/  BSSY B1, `(.L_x_659) ;  /* 0x0000066000017945 */ /* 0x000fe80003800000 */
[----:B-1----:R-:W-:Y:S05]  /*14e0*/  @!P4 BRA `(.L_x_660) ;  /* 0x00000000004cc947 */ /* 0x002fea0003800000 */
[----:B------:R-:W-:Y:S01]  /*14f0*/  SHF.R.U32.HI R7, RZ, 0x2, R20 ;  /* 0x00000002ff077819 */ /* 0x000fe20000011614 */
[----:B------:R-:W-:Y:S01]  /*1500*/  IMAD.SHL.U32 R5, R19, 0x10, RZ ;  /* 0x0000001013057824 */ /* 0x000fe200078e00ff */
[----:B------:R-:W-:Y:S01]  /*1510*/  IADD3 R6, R6, 0x587c5, RZ ;  /* 0x000587c506067810 */ /* 0x000fe20007ffe0ff */
[----:B------:R-:W-:Y:S01]  /*1520*/  HFMA2.MMA R3, -RZ, RZ, 0.1171875, 0 ;  /* 0x2f800000ff037435 */ /* 0x000fe200000001ff */
[----:B------:R-:W-:Y:S01]  /*1530*/  LOP3.LUT R7, R7, R20, RZ, 0x3c, !PT ;  /* 0x0000001407077212 */ /* 0x000fe200078e3cff */
[----:B------:R-:W-:Y:S01]  /*1540*/  IMAD.MOV.U32 R15, RZ, RZ, R17 ;  /* 0x000000ffff0f7224 */ /* 0x000fe200078e0011 */
[----:B------:R-:W-:Y:S04]  /*1550*/  MOV R20, R16 ;  /* 0x0000001000147202 */ /* 0x000fe80000000f00 */
[----:B------:R-:W-:Y:S05]  /*1560*/  IMAD.SHL.U32 R10, R7, 0x2, RZ ;  /* 0x00000002070a7824 */ /* 0x000fea00078e00ff */
[----:B------:R-:W-:Y:S04]  /*1570*/  LOP3.LUT R10, R19, R10, R7, 0x96, !PT ;  /* 0x0000000a130a7212 */ /* 0x000fe800078e9607 */
[----:B------:R-:W-:Y:S05]  /*1580*/  LOP3.LUT R4, R10, R5, RZ, 0x3c, !PT ;  /* 0x000000050a047212 */ /* 0x000fea00078e3cff */
[----:B------:R-:W-:Y:S05]  /*1590*/  IMAD.IADD R2, R4, 0x1, R6 ;  /* 0x0000000104027824 */ /* 0x000fea00078e0206 */
[----:B------:R-:W-:Y:S05]  /*15a0*/  I2FP.F32.U32 R2, R2 ;  /* 0x0000000200027245 */ /* 0x000fea0000201000 */
[----:B------:R-:W-:Y:S04]  /*15b0*/  FFMA R0, R2, R3, 1.1641532182693481445e-10 ;  /* 0x2f00000002007423 */ /* 0x000fe80000000003 */
[----:B------:R-:W0:Y:S02]  /*15c0*/  F2F.F64.F32 R10, R0 ;  /* 0x00000000000a7310 */ /* 0x000e240000201800 */
[----:B0-----:R-:W-:Y:S01]  /*15d0*/  DSETP.GEU.AND P0, PT, R10, UR14, PT ;  /* 0x0000000e0a007e2a */ /* 0x001fe2000bf0e000 */
[----:B------:R-:W-:Y:S01]  /*15e0*/  MOV R10, R18 ;  /* 0x00000012000a7202 */ /* 0x000fe20000000f00 */
[----:B------:R-:W-:Y:S11]  /*15f0*/  IMAD.MOV.U32 R11, RZ, RZ, R19 ;  /* 0x000000ffff0b7224 */ /* 0x000ff600078e0013 */
[----:B------:R-:W-:Y:S01]  /*1600*/  @!UPT UIADD3 URZ, URZ, URZ, URZ ;  /* 0x0000003f3f3ff290 */ /* 0x000fe2000fffe03f */
[----:B------:R-:W-:Y:S05]  /*1610*/  @!P0 BRA `(.L_x_661) ;  /* 0x00000004002c8947 */ /* 0x000fea0003800000 */
.L_x_660:
[----:B------:R-:W-:Y:S02]  /*1620*/  SHF.R.U32.HI R7, RZ, 0x2, R20 ;  /* 0x00000002ff077819 */ /* 0x000fe40000011614 */
[----:B------:R-:W-:Y:S02]  /*1630*/  IADD3 R6, R6, 0x587c5, RZ ;  /* 0x000587c506067810 */ /* 0x000fe40007ffe0ff */
[----:B------:R-:W-:Y:S01]  /*1640*/  LOP3.LUT R16, R7, R20, RZ, 0x3c, !PT ;  /* 0x0000001407107212 */ /* 0x000fe200078e3cff */
[----:B------:R-:W-:Y:S01]  /*1650*/  IMAD.SHL.U32 R7, R4, 0x10, RZ ;  /* 0x0000001004077824 */ /* 0x000fe200078e00ff */
[----:B------:R-:W-:Y:S03]  /*1660*/  MOV R3, 0x2f800000 ;  /* 0x2f80000000037802 */ /* 0x000fe60000000f00 */
[----:B------:R-:W-:Y:S05]  /*1670*/  IMAD.SHL.U32 R17, R16, 0x2, RZ ;  /* 0x0000000210117824 */ /* 0x000fea00078e00ff */
[----:B------:R-:W-:Y:S04]  /*1680*/  LOP3.LUT R16, R4, R17, R16, 0x96, !PT ;  /* 0x0000001104107212 */ /* 0x000fe800078e9610 */
[----:B------:R-:W-:Y:S05]  /*1690*/  LOP3.LUT R5, R16, R7, RZ, 0x3c, !PT ;  /* 0x0000000710057212 */ /* 0x000fea00078e3cff */
[----:B------:R-:W-:Y:S05]  /*16a0*/  IMAD.IADD R2, R5, 0x1, R6 ;  /* 0x0000000105027824 */ /* 0x000fea00078e0206 */
[----:B------:R-:W-:Y:S05]  /*16b0*/  I2FP.F32.U32 R2, R2 ;  /* 0x0000000200027245 */ /* 0x000fea0000201000 */
[----:B------:R-:W-:Y:S04]  /*16c0*/  FFMA R0, R2, R3, 1.1641532182693481445e-10 ;  /* 0x2f00000002007423 */ /* 0x000fe80000000003 */
[----:B----4-:R-:W-:Y:S05]  /*16d0*/  FFMA R16, -R0, R8, R9 ;  /* 0x0000000800107223 */ /* 0x010fea0000000109 */
        /* <DEDUP_REMOVED lines=19> */
[----:B------:R-:W-:Y:S02]  /*1810*/  IMAD.SHL.U32 R16, R2, 0x100, RZ ;  /* 0x0000010002107824 */ /* 0x000fe400078e00ff */
[----:B------:R-:W-:Y:S01]  /*1820*/  IMAD.U32 R7, RZ, RZ, UR11 ;  /* 0x0000000bff077e24 */ /* 0x000fe2000f8e00ff */
[----:B------:R-:W-:Y:S01]  /*1830*/  LOP3.LUT R3, R3, 0xff, RZ, 0xc0, !PT ;  /* 0x000000ff03037812 */ /* 0x000fe200078ec0ff */
[----:B------:R-:W-:Y:S01]  /*1840*/  IMAD.U32 R0, RZ, RZ, UR11 ;  /* 0x0000000bff007e24 */ /* 0x000fe2000f8e00ff */
[----:B------:R-:W-:Y:S01]  /*1850*/  SHF.R.U32.HI R16, RZ, 0x1, R16 ;  /* 0x00000001ff107819 */ /* 0x000fe20000011610 */
[----:B------:R-:W-:Y:S01]  /*1860*/  IMAD.MOV.U32 R17, RZ, RZ, RZ ;  /* 0x000000ffff117224 */ /* 0x000fe200078e00ff */
        /* <DEDUP_REMOVED lines=18> */
.L_x_664:
[----:B------:R-:W-:Y:S05]  /*1990*/  BSYNC B0 ;  /* 0x0000000000007941 */ /* 0x000fea0003800000 */
.L_x_663:
[----:B------:R-:W-:Y:S02]  /*19a0*/  MOV R16, R0 ;  /* 0x0000000000107202 */ /* 0x000fe40000000f00 */
[----:B------:R-:W-:Y:S04]  /*19b0*/  MOV R17, R7 ;  /* 0x0000000700117202 */ /* 0x000fe80000000f00 */
[----:B------:R-:W0:Y:S02]  /*19c0*/  I2F.S64 R16, R16 ;  /* 0x0000001000107312 */ /* 0x000e240000301400 */
[----:B0-----:R-:W-:Y:S05]  /*19d0*/  FMUL R7, R16, UR9 ;  /* 0x0000000910077c20 */ /* 0x001fea0008400000 */
[----:B------:R-:W-:Y:S07]  /*19e0*/  F2FP.F16.F32.PACK_AB R7, RZ, R7 ;  /* 0x00000007ff07723e */ /* 0x000fee00000000ff */
.L_x_662:
[----:B------:R-:W-:Y:S05]  /*19f0*/  HSETP2.NEU.AND P0, PT, R7.H0_H0, RZ.H0_H0, PT ;  /* 0x200000ff07007234 */ /* 0x000fea0003f0d800 */
[----:B------:R-:W-:Y:S11]  /*1a00*/  ISETP.GT.OR P0, PT, RZ, UR8, P0 ;  /* 0x00000008ff007c0c */ /* 0x000ff60008704670 */
[----:B------:R-:W-:Y:S02]  /*1a10*/  @!UPT UIADD3 URZ, URZ, URZ, URZ ;  /* 0x0000003f3f3ff290 */ /* 0x000fe4000fffe03f */
[----:B------:R-:W-:Y:S05]  /*1a20*/  @P0 BRA `(.L_x_665) ;  /* 0x0000000000400947 */ /* 0x000fea0003800000 */
[C---:B------:R-:W-:Y:S11]  /*1a30*/  FSETP.GT.AND P2, PT, R16.reuse, RZ, PT ;  /* 0x000000ff1000720b */ /* 0x040ff60003f44000 */
[----:B------:R-:W-:Y:S02]  /*1a40*/  @!UPT UIADD3 URZ, URZ, URZ, URZ ;  /* 0x0000003f3f3ff290 */ /* 0x000fe4000fffe03f */
[C---:B------:R-:W-:Y:S01]  /*1a50*/  @!P2 FADD R3, R16.reuse, -1 ;  /* 0xbf8000001003a421 */ /* 0x040fe20000000000 */
[----:B------:R-:W-:Y:S04]  /*1a60*/  @P2 FADD R16, R16, 1 ;  /* 0x3f80000010102421 */ /* 0x000fe80000000000 */
[----:B------:R-:W-:Y:S02]  /*1a70*/  @!P2 FSETP.GEU.AND P1, PT, R14, R3, PT ;  /* 0x000000030e00a20b */ /* 0x000fe40003f2e000 */
[CC--:B------:R-:W-:Y:S02]  /*1a80*/  @P2 FSETP.GEU.AND P0, PT, R16.reuse, R9.reuse, PT ;  /* 0x000000091000220b */ /* 0x0c0fe40003f0e000 */
[----:B------:R-:W-:Y:S02]  /*1a90*/  @!P2 FSEL R7, R3, R14, !P1 ;  /* 0x0000000e0307a208 */ /* 0x000fe40004800000 */
[----:B------:R-:W-:Y:S04]  /*1aa0*/  @P2 FSEL R7, R16, R9, !P0 ;  /* 0x0000000910072208 */ /* 0x000fe80004000000 */
[----:B------:R-:W-:Y:S01]  /*1ab0*/  F2FP.F16.F32.PACK_AB R7, RZ, R7 ;  /* 0x00000007ff07723e */ /* 0x000fe200000000ff */
[----:B------:R-:W-:Y:S05]  /*1ac0*/  BRA `(.L_x_665) ;  /* 0x0000000000187947 */ /* 0x000fea0003800000 */
.L_x_661:
[----:B------:R-:W-:Y:S01]  /*1ad0*/  MOV R11, R18 ;  /* 0x00000012000b7202 */ /* 0x000fe20000000f00 */
[----:B------:R-:W-:Y:S01]  /*1ae0*/  IMAD.MOV.U32 R5, RZ, RZ, R4 ;  /* 0x000000ffff057224 */ /* 0x000fe200078e0004 */
[----:B------:R-:W-:Y:S01]  /*1af0*/  MOV R15, R16 ;  /* 0x00000010000f7202 */ /* 0x000fe20000000f00 */
[----:B------:R-:W-:Y:S01]  /*1b00*/  IMAD.MOV.U32 R7, RZ, RZ, 0x7fff ;  /* 0x00007fffff077424 */ /* 0x000fe200078e00ff */
[----:B------:R-:W-:Y:S01]  /*1b10*/  MOV R4, R19 ;  /* 0x0000001300047202 */ /* 0x000fe20000000f00 */
[----:B------:R-:W-:Y:S02]  /*1b20*/  IMAD.MOV.U32 R10, RZ, RZ, R17 ;  /* 0x000000ffff0a7224 */ /* 0x000fe400078e0011 */
.L_x_665:
[----:B------:R-:W-:Y:S05]  /*1b30*/  BSYNC B1 ;  /* 0x0000000000017941 */ /* 0x000fea0003800000 */
.L_x_659:
[C---:B------:R-:W-:Y:S01]  /*1b40*/  LEA R2, P0, R13.reuse, UR6, 0x1 ;  /* 0x000000060d027c11 */ /* 0x040fe2000f8008ff */
[----:B------:R-:W-:Y:S01]  /*1b50*/  IMAD.MOV.U32 R19, RZ, RZ, R5 ;  /* 0x000000ffff137224 */ /* 0x000fe200078e0005 */
[----:B------:R-:W-:Y:S01]  /*1b60*/  MOV R17, R11 ;  /* 0x0000000b00117202 */ /* 0x000fe20000000f00 */
[----:B------:R-:W-:Y:S01]  /*1b70*/  IMAD.MOV.U32 R18, RZ, RZ, R4 ;  /* 0x000000ffff127224 */ /* 0x000fe200078e0004 */
[C---:B------:R-:W-:Y:S01]  /*1b80*/  LEA.HI.X R3, R13.reuse, UR7, R12, 0x1, P0 ;  /* 0x000000070d037c11 */ /* 0x040fe200080f0c0c */
[----:B------:R-:W-:Y:S01]  /*1b90*/  IMAD.MOV.U32 R16, RZ, RZ, R10 ;  /* 0x000000ffff107224 */ /* 0x000fe200078e000a */
[----:B------:R-:W-:Y:S02]  /*1ba0*/  IADD3 R13, P0, R13, UR12, RZ ;  /* 0x0000000c0d0d7c10 */ /* 0x000fe4000ff1e0ff */
[----:B------:R-:W-:Y:S01]  /*1bb0*/  MOV R20, R15 ;  /* 0x0000000f00147202 */ /* 0x000fe20000000f00 */
[----:B------:R1:W-:Y:S02]  /*1bc0*/  STG.E.U16 desc[UR16][R2.64], R7 ;  /* 0x0000000702007986 */ /* 0x0003e4000c101510 */
[----:B------:R-:W-:Y:S01]  /*1bd0*/  IMAD.X R12, RZ, RZ, R12, P0 ;  /* 0x000000ffff0c7224 */ /* 0x000fe200000e060c */
[----:B------:R-:W-:Y:S04]  /*1be0*/  ISETP.GE.U32.AND P0, PT, R13, UR4, PT ;  /* 0x000000040d007c0c */ /* 0x000fe8000bf06070 */
[----:B------:R-:W-:Y:S11]  /*1bf0*/  ISETP.GE.U32.AND.EX P0, PT, R12, UR5, PT, P0 ;  /* 0x000000050c007c0c */ /* 0x000ff6000bf06100 */
[----:B------:R-:W-:Y:S02]  /*1c00*/  @!UPT UIADD3 URZ, URZ, URZ, URZ ;  /* 0x0000003f3f3ff290 */ /* 0x000fe4000fffe03f */
[----:B------:R-:W-:Y:S05]  /*1c10*/  @!P0 BRA `(.L_x_666) ;  /* 0xfffffff8001c8947 */ /* 0x000fea000383ffff */
[----:B------:R-:W-:Y:S05]  /*1c20*/  BSYNC B2 ;  /* 0x0000000000027941 */ /* 0x000fea0003800000 */
.L_x_658:
[----:B------:R-:W-:Y:S01]  /*1c30*/  MOV R14, R6 ;  /* 0x00000006000e7202 */ /* 0x000fe20000000f00 */
[----:B------:R-:W-:Y:S04]  /*1c40*/  STL.64 [R1+0x38], R10 ;  /* 0x0000380a01007387 */ /* 0x000fe80000100a00 */
[----:B------:R-:W-:Y:S04]  /*1c50*/  STL.64 [R1+0x40], R4 ;  /* 0x0000400401007387 */ /* 0x000fe80000100a00 */
[----:B------:R-:W-:Y:S01]  /*1c60*/  STL.64 [R1+0x30], R14 ;  /* 0x0000300e01007387 */ /* 0x000fe20000100a00 */
[----:B------:R-:W-:Y:S05]  /*1c70*/  EXIT ;  /* 0x000000000000794d */ /* 0x000fea0003800000 */
.L_x_667:
        /* <DEDUP_REMOVED lines=16> */
.L_x_3500:


//--------------------- .text._ZN7cutlass7Kernel2INS_4gemm6kernel20DefaultGemmUniversalINS_6half_tENS_6layout8RowMajorELNS_16ComplexTransformE0ELi8ES4_S6_LS7_0ELi8ES4_S6_fNS_4arch15OpClassTensorOpENS8_4Sm80ENS1_9GemmShapeILi128ELi128ELi32EEENSB_ILi64ELi64ELi32EEENSB_ILi16ELi8ELi16EEENS_8epilogue6thread17LinearCombinationIS4_Li8EffLNSG_9ScaleType4KindE0ELNS_15FloatRoundStyleE2ES4_EENS1_11threadblock30GemmIdentityThreadblockSwizzleILi8EEELi4ENS8_13OpMultiplyAddELNS1_23SharedMemoryClearOptionE0ELb0ELb0ELb0ENS5_33Tensor4DPermuteBMM0321ColumnMajorILi12EEENS5_40Tensor4DPermuteBMM0321ColumnMajorInverseILi12EEESU_vE10SelectBaseISO_vEEEEvNT_6ParamsE --------------------------
	.section	.text._ZN7cutlass7Kernel2INS_4gemm6kernel20DefaultGemmUniversalINS_6half_tENS_6layout8RowMajorELNS_16ComplexTransformE0ELi8ES4_S6_LS7_0ELi8ES4_S6_fNS_4arch15OpClassTensorOpENS8_4Sm80ENS1_9GemmShapeILi128ELi128ELi32EEENSB_ILi64ELi64ELi32EEENSB_ILi16ELi8ELi16EEENS_8epilogue6thread17LinearCombinationIS4_Li8EffLNSG_9ScaleType4KindE0ELNS_15FloatRoundStyleE2ES4_EENS1_11threadblock30GemmIdentityThreadblockSwizzleILi8EEELi4ENS8_13OpMultiplyAddELNS1_23SharedMemoryClearOptionE0ELb0ELb0ELb0ENS5_33Tensor4DPermuteBMM0321ColumnMajorILi12EEENS5_40Tensor4DPermuteBMM0321ColumnMajorInverseILi12EEESU_vE10SelectBaseISO_vEEEEvNT_6ParamsE,"ax",@progbits
	.align	128
.text._ZN7cutlass7Kernel2INS_4gemm6kernel20DefaultGemmUniversalINS_6half_tENS_6layout8RowMajorELNS_16ComplexTransformE0ELi8ES4_S6_LS7_0ELi8ES4_S6_fNS_4arch15OpClassTensorOpENS8_4Sm80ENS1_9GemmShapeILi128ELi128ELi32EEENSB_ILi64ELi64ELi32EEENSB_ILi16ELi8ELi16EEENS_8epilogue6thread17LinearCombinationIS4_Li8EffLNSG_9ScaleType4KindE0ELNS_15FloatRoundStyleE2ES4_EENS1_11threadblock30GemmIdentityThreadblockSwizzleILi8EEELi4ENS8_13OpMultiplyAddELNS1_23SharedMemoryClearOptionE0ELb0ELb0ELb0ENS5_33Tensor4DPermuteBMM0321ColumnMajorILi12EEENS5_40Tensor4DPermuteBMM0321ColumnMajorInverseILi12EEESU_vE10SelectBaseISO_vEEEEvNT_6ParamsE:
        .type           _ZN7cutlass7Kernel2INS_4gemm6kernel20DefaultGemmUniversalINS_6half_tENS_6layout8RowMajorELNS_16ComplexTransformE0ELi8ES4_S6_LS7_0ELi8ES4_S6_fNS_4arch15OpClassTensorOpENS8_4Sm80ENS1_9GemmShapeILi128ELi128ELi32EEENSB_ILi64ELi64ELi32EEENSB_ILi16ELi8ELi16EEENS_8epilogue6thread17LinearCombinationIS4_Li8EffLNSG_9ScaleType4KindE0ELNS_15FloatRoundStyleE2ES4_EENS1_11threadblock30GemmIdentityThreadblockSwizzleILi8EEELi4ENS8_13OpMultiplyAddELNS1_23SharedMemoryClearOptionE0ELb0ELb0ELb0ENS5_33Tensor4DPermuteBMM0321ColumnMajorILi12EEENS5_40Tensor4DPermuteBMM0321ColumnMajorInverseILi12EEESU_vE10SelectBaseISO_vEEEEvNT_6ParamsE,@function
        .size           _ZN7cutlass7Kernel2INS_4gemm6kernel20DefaultGemmUniversalINS_6half_tENS_6layout8RowMajorELNS_16ComplexTransformE0ELi8ES4_S6_LS7_0ELi8ES4_S6_fNS_4arch15OpClassTensorOpENS8_4Sm80ENS1_9GemmShapeILi128ELi128ELi32EEENSB_ILi64ELi64ELi32EEENSB_ILi16ELi8ELi16EEENS_8epilogue6thread17LinearCombinationIS4_Li8EffLNSG_9ScaleType4KindE0ELNS_15FloatRoundStyleE2ES4_EENS1_11threadblock30GemmIdentityThreadblockSwizzleILi8EEELi4ENS8_13OpMultiplyAddELNS1_23SharedMemoryClearOptionE0ELb0ELb0ELb0ENS5_33Tensor4DPermuteBMM0321ColumnMajorILi12EEENS5_40Tensor4DPermuteBMM0321ColumnMajorInverseILi12EEESU_vE10SelectBaseISO_vEEEEvNT_6ParamsE,(.L_x_3447 - _ZN7cutlass7Kernel2INS_4gemm6kernel20DefaultGemmUniversalINS_6half_tENS_6layout8RowMajorELNS_16ComplexTransformE0ELi8ES4_S6_LS7_0ELi8ES4_S6_fNS_4arch15OpClassTensorOpENS8_4Sm80ENS1_9GemmShapeILi128ELi128ELi32EEENSB_ILi64ELi64ELi32EEENSB_ILi16ELi8ELi16EEENS_8epilogue6thread17LinearCombinationIS4_Li8EffLNSG_9ScaleType4KindE0ELNS_15FloatRoundStyleE2ES4_EENS1_11threadblock30GemmIdentityThreadblockSwizzleILi8EEELi4ENS8_13OpMultiplyAddELNS1_23SharedMemoryClearOptionE0ELb0ELb0ELb0ENS5_33Tensor4DPermuteBMM0321ColumnMajorILi12EEENS5_40Tensor4DPermuteBMM0321ColumnMajorInverseILi12EEESU_vE10SelectBaseISO_vEEEEvNT_6ParamsE)
        .other          _ZN7cutlass7Kernel2INS_4gemm6kernel20DefaultGemmUniversalINS_6half_tENS_6layout8RowMajorELNS_16ComplexTransformE0ELi8ES4_S6_LS7_0ELi8ES4_S6_fNS_4arch15OpClassTensorOpENS8_4Sm80ENS1_9GemmShapeILi128ELi128ELi32EEENSB_ILi64ELi64ELi32EEENSB_ILi16ELi8ELi16EEENS_8epilogue6thread17LinearCombinationIS4_Li8EffLNSG_9ScaleType4KindE0ELNS_15FloatRoundStyleE2ES4_EENS1_11threadblock30GemmIdentityThreadblockSwizzleILi8EEELi4ENS8_13OpMultiplyAddELNS1_23SharedMemoryClearOptionE0ELb0ELb0ELb0ENS5_33Tensor4DPermuteBMM0321ColumnMajorILi12EEENS5_40Tensor4DPermuteBMM0321ColumnMajorInverseILi12EEESU_vE10SelectBaseISO_vEEEEvNT_6ParamsE,@"STO_CUDA_ENTRY STV_DEFAULT"
_ZN7cutlass7Kernel2INS_4gemm6kernel20DefaultGemmUniversalINS_6half_tENS_6layout8RowMajorELNS_16ComplexTransformE0ELi8ES4_S6_LS7_0ELi8ES4_S6_fNS_4arch15OpClassTensorOpENS8_4Sm80ENS1_9GemmShapeILi128ELi128ELi32EEENSB_ILi64ELi64ELi32EEENSB_ILi16ELi8ELi16EEENS_8epilogue6thread17LinearCombinationIS4_Li8EffLNSG_9ScaleType4KindE0ELNS_15FloatRoundStyleE2ES4_EENS1_11threadblock30GemmIdentityThreadblockSwizzleILi8EEELi4ENS8_13OpMultiplyAddELNS1_23SharedMemoryClearOptionE0ELb0ELb0ELb0ENS5_33Tensor4DPermuteBMM0321ColumnMajorILi12EEENS5_40Tensor4DPermuteBMM0321ColumnMajorInverseILi12EEESU_vE10SelectBaseISO_vEEEEvNT_6ParamsE:
[----:B------:R-:W1:Y:S01]  /*0000*/  LDC R1, c[0x0][0x28] ;  /* 0x00000a00ff017b82 */ /* 0x000e620000000800 */
[----:B------:R-:W2:Y:S07]  /*0010*/  S2R R4, SR_CTAID.Y ;  /* 0x0000000000047919 */ /* 0x000eae0000002600 */
[----:B------:R-:W3:Y:S01]  /*0020*/  LDC R215, c[0x0][0x228] ;  /* 0x00008a00ffd77b82 */ /* 0x000ee20000000800 */
[----:B------:R-:W-:Y:S01]  /*0030*/  IMAD.MOV.U32 R2, RZ, RZ, -0x1 ;  /* 0xffffffffff027424 */ /* 0x000fe200078e00ff */
[----:B------:R-:W-:Y:S01]  /*0040*/  ULDC UR4, c[0x0][0x220] ;  /* 0x0000880000047ab9 */ /* 0x000fe20000000800 */
[----:B------:R-:W4:Y:S03]  /*0050*/  S2R R0, SR_CTAID.X ;  /* 0x0000000000007919 */ /* 0x000f260000002500 */
[----:B---3--:R-:W-:-:S02]  /*0060*/  SHF.L.U32 R3, R2, R215, RZ ;  /* 0x000000d702037219 */ /* 0x008fc400000006ff */
[----:B--2---:R-:W-:Y:S02]  /*0070*/  SHF.L.U32 R4, R4, R215, RZ ;  /* 0x000000d704047219 */ /* 0x004fe400000006ff */
[----:B----4-:R-:W-:Y:S02]  /*0080*/  LOP3.LUT R3, R0, R3, RZ, 0x30, !PT ;  /* 0x0000000300037212 */ /* 0x010fe400078e30ff */
[----:B------:R-:W-:-:S03]  /*0090*/  SHF.R.S32.HI R215, RZ, R215, R0 ;  /* 0x000000d7ffd77219 */ /* 0x000fc60000011400 */
[----:B------:R-:W-:-:S05]  /*00a0*/  IMAD.IADD R23, R4, 0x1, R3 ;  /* 0x0000000104177824 */ /* 0x000fca00078e0203 */
[----:B------:R-:W-:Y:S01]  /*00b0*/  ISETP.GE.AND P0, PT, R23, UR4, PT ;  /* 0x0000000417007c0c */ /* 0x000fe2000bf06270 */
[----:B------:R-:W-:-:S03]  /*00c0*/  ULDC UR4, c[0x0][0x21c] ;  /* 0x0000870000047ab9 */ /* 0x000fc60000000800 */
[----:B------:R-:W-:-:S13]  /*00d0*/  ISETP.GE.OR P0, PT, R215, UR4, P0 ;  /* 0x00000004d7007c0c */ /* 0x000fda0008706670 */
[----:B-1----:R-:W-:Y:S05]  /*00e0*/  @P0 EXIT ;  /* 0x000000000000094d */ /* 0x002fea0003800000 */
[----:B------:R-:W1:Y:S01]  /*00f0*/  LDC R0, c[0x0][0x22c] ;  /* 0x00008b00ff007b82 */ /* 0x000e620000000800 */
[----:B------:R-:W2:Y:S01]  /*0100*/  S2R R206, SR_CTAID.Z ;  /* 0x0000000000ce7919 */ /* 0x000ea20000002700 */
[----:B------:R-:W-:Y:S01]  /*0110*/  ULDC.64 UR6, c[0x0][0x330] ;  /* 0x0000cc0000067ab9 */ /* 0x000fe20000000a00 */
[----:B------:R-:W-:Y:S01]  /*0120*/  ULDC.64 UR4, c[0x0][0x338] ;  /* 0x0000ce0000047ab9 */ /* 0x000fe20000000a00 */
[----:B------:R-:W-:Y:S01]  /*0130*/  IMAD.U32 R202, RZ, RZ, UR6 ;  /* 0x00000006ffca7e24 */ /* 0x000fe2000f8e00ff */
[----:B------:R-:W-:Y:S01]  /*0140*/  MOV R204, UR4 ;  /* 0x0000000400cc7c02 */ /* 0x000fe20008000f00 */
[----:B------:R-:W-:Y:S01]  /*0150*/  IMAD.U32 R203, RZ, RZ, UR7 ;  /* 0x00000007ffcb7e24 */ /* 0x000fe2000f8e00ff */
[----:B------:R-:W-:Y:S01]  /*0160*/  MOV R205, UR5 ;  /* 0x0000000500cd7c02 */ /* 0x000fe20008000f00 */
[----:B------:R-:W-:Y:S01]  /*0170*/  ULDC.64 UR36, c[0x0][0x208] ;  /* 0x0000820000247ab9 */ /* 0x000fe20000000a00 */
[----:B-1----:R-:W-:-:S13]  /*0180*/  ISETP.GE.U32.AND P0, PT, R0, 0x2, PT ;  /* 0x000000020000780c */ /* 0x002fda0003f06070 */
[----:B--2---:R-:W-:Y:S05]  /*0190*/  @!P0 BRA `(.L_x_668) ;  /* 0x0000000000808947 */ /* 0x004fea0003800000 */
[----:B------:R-:W-:Y:S01]  /*01a0*/  ISETP.NE.AND P0, PT, R0, 0x2, PT ;  /* 0x000000020000780c */ /* 0x000fe20003f05270 */
[----:B------:R-:W-:Y:S01]  /*01b0*/  ULDC UR4, c[0x0][0x218] ;  /* 0x0000860000047ab9 */ /* 0x000fe20000000800 */
[----:B------:R-:W-:Y:S01]  /*01c0*/  IMAD.MOV.U32 R18, RZ, RZ, RZ ;  /* 0x000000ffff127224 */ /* 0x000fe200078e00ff */
[----:B------:R-:W-:-:S10]  /*01d0*/  MOV R19, UR4 ;  /* 0x0000000400137c02 */ /* 0x000fd40008000f00 */
[----:B------:R-:W-:Y:S05]  /*01e0*/  @!P0 BRA `(.L_x_669) ;  /* 0x0000000000248947 */ /* 0x000fea0003800000 */
[----:B------:R-:W-:-:S13]  /*01f0*/  ISETP.NE.AND P0, PT, R0, 0x3, PT ;  /* 0x000000030000780c */ /* 0x000fda0003f05270 */
[----:B------:R-:W-:Y:S05]  /*0200*/  @P0 BRA `(.L_x_670) ;  /* 0x0000000000800947 */ /* 0x000fea0003800000 */
[----:B------:R-:W1:Y:S08]  /*0210*/  LDC.64 R202, c[0x0][0x330] ;  /* 0x0000cc00ffca7b82 */ /* 0x000e700000000a00 */
[----:B------:R-:W2:Y:S01]  /*0220*/  LDC.64 R204, c[0x0][0x338] ;  /* 0x0000ce00ffcc7b82 */ /* 0x000ea20000000a00 */
[----:B-1----:R-:W-:-:S06]  /*0230*/  IMAD.WIDE R202, R206, 0x8, R202 ;  /* 0x00000008ceca7825 */ /* 0x002fcc00078e02ca */
[----:B------:R-:W5:Y:S01]  /*0240*/  LDG.E.64 R202, desc[UR36][R202.64] ;  /* 0x00000024caca7981 */ /* 0x000f62000c1e1b00 */
[----:B--2---:R-:W-:-:S06]  /*0250*/  IMAD.WIDE R204, R206, 0x8, R204 ;  /* 0x00000008cecc7825 */ /* 0x004fcc00078e02cc */
[----:B------:R-:W5:Y:S01]  /*0260*/  LDG.E.64 R204, desc[UR36][R204.64] ;  /* 0x00000024cccc7981 */ /* 0x000f62000c1e1b00 */
[----:B------:R-:W-:Y:S05]  /*0270*/  BRA `(.L_x_670) ;  /* 0x0000000000647947 */ /* 0x000fea0003800000 */
.L_x_669:
[----:B------:R-:W1:Y:S01]  /*0280*/  LDC.64 R4, c[0x0][0x350] ;  /* 0x0000d400ff047b82 */ /* 0x000e620000000a00 */
[----:B------:R-:W-:-:S07]  /*0290*/  SHF.R.S32.HI R7, RZ, 0x1f, R206 ;  /* 0x0000001fff077819 */ /* 0x000fce00000114ce */
[----:B------:R-:W2:Y:S08]  /*02a0*/  LDC.64 R2, c[0x0][0x358] ;  /* 0x0000d600ff027b82 */ /* 0x000eb00000000a00 */
[----:B------:R-:W3:Y:S08]  /*02b0*/  LDC.64 R202, c[0x0][0x330] ;  /* 0x0000cc00ffca7b82 */ /* 0x000ef00000000a00 */
[----:B------:R-:W4:Y:S01]  /*02c0*/  LDC.64 R204, c[0x0][0x338] ;  /* 0x0000ce00ffcc7b82 */ /* 0x000f220000000a00 */
[----:B-1----:R-:W-:-:S02]  /*02d0*/  IMAD R8, R7, R4, RZ ;  /* 0x0000000407087224 */ /* 0x002fc400078e02ff */
[----:B------:R-:W-:-:S04]  /*02e0*/  IMAD.WIDE.U32 R10, R206, R4, RZ ;  /* 0x00000004ce0a7225 */ /* 0x000fc800078e00ff */
[C---:B------:R-:W-:Y:S02]  /*02f0*/  IMAD R5, R206.reuse, R5, R8 ;  /* 0x00000005ce057224 */ /* 0x040fe400078e0208 */
[-C--:B--2---:R-:W-:Y:S02]  /*0300*/  IMAD R0, R7, R2.reuse, RZ ;  /* 0x0000000207007224 */ /* 0x084fe400078e02ff */
[----:B------:R-:W-:Y:S01]  /*0310*/  IMAD.WIDE.U32 R6, R206, R2, RZ ;  /* 0x00000002ce067225 */ /* 0x000fe200078e00ff */
[----:B------:R-:W-:-:S03]  /*0320*/  IADD3 R5, R11, R5, RZ ;  /* 0x000000050b057210 */ /* 0x000fc60007ffe0ff */
[----:B------:R-:W-:Y:S01]  /*0330*/  IMAD R3, R206, R3, R0 ;  /* 0x00000003ce037224 */ /* 0x000fe200078e0200 */
[----:B---3--:R-:W-:-:S04]  /*0340*/  LEA R202, P1, R10, R202, 0x1 ;  /* 0x000000ca0aca7211 */ /* 0x008fc800078208ff */
[----:B------:R-:W-:Y:S02]  /*0350*/  IADD3 R3, R7, R3, RZ ;  /* 0x0000000307037210 */ /* 0x000fe40007ffe0ff */
[----:B------:R-:W-:Y:S02]  /*0360*/  LEA.HI.X R203, R10, R203, R5, 0x1, P1 ;  /* 0x000000cb0acb7211 */ /* 0x000fe400008f0c05 */
[----:B----4-:R-:W-:-:S04]  /*0370*/  LEA R204, P0, R6, R204, 0x1 ;  /* 0x000000cc06cc7211 */ /* 0x010fc800078008ff */
[----:B------:R-:W-:Y:S01]  /*0380*/  LEA.HI.X R205, R6, R205, R3, 0x1, P0 ;  /* 0x000000cd06cd7211 */ /* 0x000fe200000f0c03 */
[----:B------:R-:W-:Y:S08]  /*0390*/  BRA `(.L_x_670) ;  /* 0x00000000001c7947 */ /* 0x000ff00003800000 */
.L_x_668:
[----:B------:R-:W1:Y:S01]  /*03a0*/  LDC R0, c[0x0][0x224] ;  /* 0x00008900ff007b82 */ /* 0x000e620000000800 */
[----:B------:R-:W-:-:S07]  /*03b0*/  IADD3 R19, R206, 0x1, RZ ;  /* 0x00000001ce137810 */ /* 0x000fce0007ffe0ff */
[----:B------:R-:W2:Y:S01]  /*03c0*/  LDC R3, c[0x0][0x234] ;  /* 0x00008d00ff037b82 */ /* 0x000ea20000000800 */
[C---:B-1----:R-:W-:Y:S01]  /*03d0*/  ISETP.GE.AND P0, PT, R19.reuse, R0, PT ;  /* 0x000000001300720c */ /* 0x042fe20003f06270 */
[-C--:B--2---:R-:W-:Y:S02]  /*03e0*/  IMAD R19, R19, R3.reuse, RZ ;  /* 0x0000000313137224 */ /* 0x084fe400078e02ff */
[----:B------:R-:W-:-:S10]  /*03f0*/  IMAD R18, R206, R3, RZ ;  /* 0x00000003ce127224 */ /* 0x000fd400078e02ff */
[----:B------:R-:W1:Y:S02]  /*0400*/  @P0 LDC R19, c[0x0][0x218] ;  /* 0x00008600ff130b82 */ /* 0x000e640000000800 */
.L_x_670:
[----:B-1----:R-:W-:Y:S01]  /*0410*/  IMAD.HI R0, R19, 0x2aaaaaab, RZ ;  /* 0x2aaaaaab13007827 */ /* 0x002fe200078e02ff */
[----:B------:R-:W1:Y:S04]  /*0420*/  S2R R201, SR_TID.X ;  /* 0x0000000000c97919 */ /* 0x000e680000002100 */
[----:B------:R-:W-:Y:S01]  /*0430*/  SHF.R.S32.HI R207, RZ, 0x1, R0 ;  /* 0x00000001ffcf7819 */ /* 0x000fe20000011400 */
[----:B------:R-:W-:Y:S03]  /*0440*/  BAR.SYNC.DEFER_BLOCKING 0x0 ;  /* 0x0000000000007b1d */ /* 0x000fe60000010000 */
[----:B------:R-:W-:-:S05]  /*0450*/  LEA.HI R207, R0, R207, RZ, 0x1 ;  /* 0x000000cf00cf7211 */ /* 0x000fca00078f08ff */
[----:B------:R-:W-:-:S05]  /*0460*/  IMAD R0, R207, -0xc, R19 ;  /* 0xfffffff4cf007824 */ /* 0x000fca00078e0213 */
[----:B------:R-:W-:-:S13]  /*0470*/  ISETP.NE.AND P0, PT, R0, RZ, PT ;  /* 0x000000ff0000720c */ /* 0x000fda0003f05270 */
[----:B------:R-:W-:Y:S05]  /*0480*/  @!P0 BRA `(.L_x_671) ;  /* 0x0000000000408947 */ /* 0x000fea0003800000 */
[----:B------:R-:W-:Y:S01]  /*0490*/  MOV R2, 0x110 ;  /* 0x0000011000027802 */ /* 0x000fe20000000f00 */
[----:B------:R-:W-:Y:S01]  /*04a0*/  ULDC.64 UR4, c[0x4][0xd0] ;  /* 0x0100340000047ab9 */ /* 0x000fe20000000a00 */
[----:B------:R-:W-:Y:S01]  /*04b0*/  ULDC.64 UR6, c[0x4][0xd8] ;  /* 0x0100360000067ab9 */ /* 0x000fe20000000a00 */
[----:B------:R-:W-:Y:S01]  /*04c0*/  IMAD.U32 R4, RZ, RZ, UR4 ;  /* 0x00000004ff047e24 */ /* 0x000fe2000f8e00ff */
[----:B------:R-:W-:Y:S01]  /*04d0*/  MOV R5, UR5 ;  /* 0x0000000500057c02 */ /* 0x000fe20008000f00 */
[----:B------:R-:W-:Y:S01]  /*04e0*/  ULDC.64 UR4, c[0x4][0x70] ;  /* 0x01001c0000047ab9 */ /* 0x000fe20000000a00 */
[----:B------:R-:W2:Y:S01]  /*04f0*/  LDC.64 R2, c[0x4][R2] ;  /* 0x0100000002027b82 */ /* 0x000ea20000000a00 */
[----:B------:R-:W-:Y:S01]  /*0500*/  IMAD.U32 R6, RZ, RZ, UR6 ;  /* 0x00000006ff067e24 */ /* 0x000fe2000f8e00ff */
[----:B------:R-:W-:Y:S01]  /*0510*/  MOV R7, UR7 ;  /* 0x0000000700077c02 */ /* 0x000fe20008000f00 */
[----:B------:R-:W-:Y:S01]  /*0520*/  IMAD.U32 R10, RZ, RZ, UR4 ;  /* 0x00000004ff0a7e24 */ /* 0x000fe2000f8e00ff */
[----:B------:R-:W-:Y:S01]  /*0530*/  MOV R11, UR5 ;  /* 0x00000005000b7c02 */ /* 0x000fe20008000f00 */
[----:B------:R-:W-:Y:S01]  /*0540*/  IMAD.MOV.U32 R8, RZ, RZ, 0x1ef ;  /* 0x000001efff087424 */ /* 0x000fe200078e00ff */
[----:B------:R-:W-:Y:S01]  /*0550*/  MOV R12, 0x1 ;  /* 0x00000001000c7802 */ /* 0x000fe20000000f00 */
[----:B------:R-:W-:-:S02]  /*0560*/  IMAD.MOV.U32 R13, RZ, RZ, RZ ;  /* 0x000000ffff0d7224 */ /* 0x000fc400078e00ff */
[----:B------:R-:W-:-:S07]  /*0570*/  LEPC R20, `(.L_x_671) ;  /* 0x000000001014794e */ /* 0x000fce0000000000 */
[----:B-12--5:R-:W-:Y:S05]  /*0580*/  CALL.ABS.NOINC R2 ;  /* 0x0000000002007343 */ /* 0x026fea0003c00000 */
.L_x_671:
[----:B------:R-:W2:Y:S01]  /*0590*/  LDC R3, c[0x0][0x214] ;  /* 0x00008500ff037b82 */ /* 0x000ea20000000800 */
[----:B-1----:R-:W-:Y:S01]  /*05a0*/  SHF.R.S32.HI R24, RZ, 0x1f, R201 ;  /* 0x0000001fff187819 */ /* 0x002fe200000114c9 */
[----:B------:R-:W-:-:S03]  /*05b0*/  IMAD.IADD R4, R19, 0x1, -R18 ;  /* 0x0000000113047824 */ /* 0x000fc600078e0a12 */
[----:B------:R-:W-:Y:S02]  /*05c0*/  LEA.HI R24, R24, R201, RZ, 0x5 ;  /* 0x000000c918187211 */ /* 0x000fe400078f28ff */
[----:B------:R-:W-:Y:S02]  /*05d0*/  SHF.R.S32.HI R233, RZ, 0x1f, R4 ;  /* 0x0000001fffe97819 */ /* 0x000fe40000011404 */
[----:B------:R-:W-:Y:S02]  /*05e0*/  LOP3.LUT R2, R24, 0xffffffe0, RZ, 0xc0, !PT ;  /* 0xffffffe018027812 */ /* 0x000fe400078ec0ff */
[----:B------:R-:W-:Y:S02]  /*05f0*/  LEA.HI R233, R233, R4, RZ, 0x5 ;  /* 0x00000004e9e97211 */ /* 0x000fe400078f28ff */
[----:B------:R-:W-:Y:S01]  /*0600*/  SHF.R.S32.HI R24, RZ, 0x5, R24 ;  /* 0x00000005ff187819 */ /* 0x000fe20000011418 */
[----:B------:R-:W-:Y:S01]  /*0610*/  IMAD.IADD R22, R201, 0x1, -R2 ;  /* 0x00000001c9167824 */ /* 0x000fe200078e0a02 */
[----:B------:R-:W-:-:S04]  /*0620*/  LOP3.LUT R233, R233, 0xffffffe0, RZ, 0xc0, !PT ;  /* 0xffffffe0e9e97812 */ /* 0x000fc800078ec0ff */
[----:B------:R-:W-:Y:S01]  /*0630*/  SHF.R.S32.HI R25, RZ, 0x1f, R22 ;  /* 0x0000001fff197819 */ /* 0x000fe20000011416 */
[----:B------:R-:W-:-:S03]  /*0640*/  IMAD.IADD R233, R4, 0x1, -R233 ;  /* 0x0000000104e97824 */ /* 0x000fc600078e0ae9 */
[----:B------:R-:W-:Y:S01]  /*0650*/  LEA.HI R16, R25, R22, RZ, 0x2 ;  /* 0x0000001619107211 */ /* 0x000fe200078f10ff */
[----:B--2---:R-:W-:Y:S01]  /*0660*/  IMAD.HI R5, R3, 0x2aaaaaab, RZ ;  /* 0x2aaaaaab03057827 */ /* 0x004fe200078e02ff */
[----:B------:R-:W-:Y:S02]  /*0670*/  ISETP.NE.AND P1, PT, R233, RZ, PT ;  /* 0x000000ffe900720c */ /* 0x000fe40003f25270 */
[C---:B------:R-:W-:Y:S02]  /*0680*/  LOP3.LUT R17, R16.reuse, 0xfffffffc, RZ, 0xc0, !PT ;  /* 0xfffffffc10117812 */ /* 0x040fe400078ec0ff */
[----:B------:R-:W-:Y:S02]  /*0690*/  SHF.R.S32.HI R208, RZ, 0x1, R5 ;  /* 0x00000001ffd07819 */ /* 0x000fe40000011405 */
[----:B------:R-:W-:Y:S01]  /*06a0*/  LEA.HI.SX32 R16, R16, R2, 0x1e ;  /* 0x0000000210107211 */ /* 0x000fe200078ff2ff */
[----:B------:R-:W-:Y:S01]  /*06b0*/  IMAD.IADD R17, R22, 0x1, -R17 ;  /* 0x0000000116117824 */ /* 0x000fe200078e0a11 */
[----:B------:R-:W-:-:S02]  /*06c0*/  LEA.HI R208, R5, R208, RZ, 0x1 ;  /* 0x000000d005d07211 */ /* 0x000fc400078f08ff */
[----:B------:R-:W-:Y:S01]  /*06d0*/  SEL R233, R233, 0x20, P1 ;  /* 0x00000020e9e97807 */ /* 0x000fe20000800000 */
[----:B------:R-:W-:Y:S02]  /*06e0*/  IMAD R215, R215, 0x80, R16 ;  /* 0x00000080d7d77824 */ /* 0x000fe400078e0210 */
[----:B------:R-:W-:Y:S02]  /*06f0*/  IMAD R0, R208, -0xc, R3 ;  /* 0xfffffff4d0007824 */ /* 0x000fe400078e0203 */
[----:B------:R-:W-:Y:S02]  /*0700*/  IMAD R232, R17, 0x8, R18 ;  /* 0x0000000811e87824 */ /* 0x000fe400078e0212 */
[C---:B------:R-:W-:Y:S01]  /*0710*/  VIADD R213, R215.reuse, 0x8 ;  /* 0x00000008d7d57836 */ /* 0x040fe20000000000 */
[----:B------:R-:W-:Y:S01]  /*0720*/  ISETP.NE.AND P0, PT, R0, RZ, PT ;  /* 0x000000ff0000720c */ /* 0x000fe20003f05270 */
[C---:B------:R-:W-:Y:S02]  /*0730*/  VIADD R211, R215.reuse, 0x10 ;  /* 0x00000010d7d37836 */ /* 0x040fe40000000000 */
[----:B------:R-:W-:-:S10]  /*0740*/  VIADD R209, R215, 0x18 ;  /* 0x00000018d7d17836 */ /* 0x000fd40000000000 */
[----:B------:R-:W-:Y:S05]  /*0750*/  @!P0 BRA `(.L_x_672) ;  /* 0x0000000000408947 */ /* 0x000fea0003800000 */
[----:B------:R-:W-:Y:S01]  /*0760*/  MOV R2, 0x110 ;  /* 0x0000011000027802 */ /* 0x000fe20000000f00 */
[----:B------:R-:W-:Y:S01]  /*0770*/  ULDC.64 UR4, c[0x4][0xd0] ;  /* 0x0100340000047ab9 */ /* 0x000fe20000000a00 */
[----:B------:R-:W-:Y:S01]  /*0780*/  ULDC.64 UR6, c[0x4][0xd8] ;  /* 0x0100360000067ab9 */ /* 0x000fe20000000a00 */
[----:B------:R-:W-:Y:S01]  /*0790*/  IMAD.U32 R4, RZ, RZ, UR4 ;  /* 0x00000004ff047e24 */ /* 0x000fe2000f8e00ff */
[----:B------:R-:W-:Y:S01]  /*07a0*/  MOV R5, UR5 ;  /* 0x0000000500057c02 */ /* 0x000fe20008000f00 */
[----:B------:R-:W-:Y:S01]  /*07b0*/  ULDC.64 UR4, c[0x4][0x70] ;  /* 0x01001c0000047ab9 */ /* 0x000fe20000000a00 */
[----:B------:R-:W1:Y:S01]  /*07c0*/  LDC.64 R2, c[0x4][R2] ;  /* 0x0100000002027b82 */ /* 0x000e620000000a00 */
        /* <DEDUP_REMOVED lines=8> */
[----:B-1---5:R-:W-:Y:S05]  /*0850*/  CALL.ABS.NOINC R2 ;  /* 0x0000000002007343 */ /* 0x022fea0003c00000 */
.L_x_672:
[----:B------:R-:W1:Y:S01]  /*0860*/  LDC R5, c[0x0][0x268] ;  /* 0x00009a00ff057b82 */ /* 0x000e620000000800 */
[----:B------:R-:W-:Y:S01]  /*0870*/  LEA.HI R0, R25, R22, RZ, 0x3 ;  /* 0x0000001619007211 */ /* 0x000fe200078f18ff */
[----:B------:R-:W-:Y:S01]  /*0880*/  IMAD.SHL.U32 R9, R24, 0x8, RZ ;  /* 0x0000000818097824 */ /* 0x000fe200078e00ff */
[----:B------:R-:W-:Y:S01]  /*0890*/  VIADDMNMX R21, R18, R233, R19, PT ;  /* 0x000000e912157246 */ /* 0x000fe20003800113 */
[----:B------:R-:W-:Y:S01]  /*08a0*/  UMOV UR4, 0xffffffff ;  /* 0xffffffff00047882 */ /* 0x000fe20000000000 */
[C---:B------:R-:W-:Y:S02]  /*08b0*/  LOP3.LUT R7, R0.reuse, 0xfffffff8, RZ, 0xc0, !PT ;  /* 0xfffffff800077812 */ /* 0x040fe400078ec0ff */
[----:B------:R-:W-:Y:S01]  /*08c0*/  LEA.HI.SX32 R0, R0, R9, 0x1d ;  /* 0x0000000900007211 */ /* 0x000fe200078feaff */
[----:B------:R-:W2:Y:S01]  /*08d0*/  LDC.64 R2, c[0x0][0x210] ;  /* 0x00008400ff027b82 */ /* 0x000ea20000000a00 */
[----:B------:R-:W-:Y:S01]  /*08e0*/  SHF.R.U32.HI R13, RZ, 0x5, R201 ;  /* 0x00000005ff0d7819 */ /* 0x000fe200000116c9 */
[----:B------:R-:W-:-:S02]  /*08f0*/  IMAD.IADD R4, R22, 0x1, -R7 ;  /* 0x0000000116047824 */ /* 0x000fc400078e0a07 */
[----:B------:R-:W-:Y:S02]  /*0900*/  IMAD.IADD R7, R0, 0x1, R18 ;  /* 0x0000000100077824 */ /* 0x000fe400078e0212 */
[----:B------:R-:W-:Y:S02]  /*0910*/  IMAD R219, R23, 0x10, R4 ;  /* 0x0000001017db7824 */ /* 0x000fe400078e0204 */
[C---:B------:R-:W-:Y:S01]  /*0920*/  VIADD R9, R7.reuse, 0x4 ;  /* 0x0000000407097836 */ /* 0x040fe20000000000 */
[----:B------:R-:W-:Y:S01]  /*0930*/  ISETP.GE.AND P1, PT, R7, R21, PT ;  /* 0x000000150700720c */ /* 0x000fe20003f26270 */
[----:B------:R-:W-:-:S03]  /*0940*/  IMAD.SHL.U32 R219, R219, 0x8, RZ ;  /* 0x00000008dbdb7824 */ /* 0x000fc600078e00ff */
[----:B------:R-:W-:Y:S01]  /*0950*/  ISETP.GE.AND P3, PT, R9, R21, PT ;  /* 0x000000150900720c */ /* 0x000fe20003f66270 */
[----:B------:R-:W-:Y:S02]  /*0960*/  VIADD R217, R219, 0x40 ;  /* 0x00000040dbd97836 */ /* 0x000fe40000000000 */
[----:B-1----:R-:W-:-:S05]  /*0970*/  IMAD.HI R5, R5, 0x2aaaaaab, RZ ;  /* 0x2aaaaaab05057827 */ /* 0x002fca00078e02ff */
[----:B------:R-:W-:Y:S02]  /*0980*/  SHF.R.S32.HI R212, RZ, 0x1, R5 ;  /* 0x00000001ffd47819 */ /* 0x000fe40000011405 */
[CC--:B--2---:R-:W-:Y:S02]  /*0990*/  ISETP.LT.AND P0, PT, R219.reuse, R3.reuse, !P1 ;  /* 0x00000003db00720c */ /* 0x0c4fe40004f01270 */
[CC--:B------:R-:W-:Y:S02]  /*09a0*/  ISETP.LT.AND P2, PT, R219.reuse, R3.reuse, !P3 ;  /* 0x00000003db00720c */ /* 0x0c0fe40005f41270 */
[-C--:B------:R-:W-:Y:S02]  /*09b0*/  ISETP.GE.AND P5, PT, R219, R3.reuse, PT ;  /* 0x00000003db00720c */ /* 0x080fe40003fa6270 */
[CC--:B------:R-:W-:Y:S02]  /*09c0*/  ISETP.LT.AND P1, PT, R217.reuse, R3.reuse, !P1 ;  /* 0x00000003d900720c */ /* 0x0c0fe40004f21270 */
[----:B------:R-:W-:-:S02]  /*09d0*/  ISETP.LT.AND P3, PT, R217, R3, !P3 ;  /* 0x00000003d900720c */ /* 0x000fc40005f61270 */
[----:B------:R-:W-:Y:S02]  /*09e0*/  ISETP.GE.AND P4, PT, R217, R3, PT ;  /* 0x00000003d900720c */ /* 0x000fe40003f86270 */
[----:B------:R-:W-:Y:S02]  /*09f0*/  LEA.HI R212, R5, R212, RZ, 0x1 ;  /* 0x000000d405d47211 */ /* 0x000fe400078f08ff */
[----:B------:R-:W-:-:S03]  /*0a00*/  SEL R3, RZ, 0x1, !P0 ;  /* 0x00000001ff037807 */ /* 0x000fc60004000000 */
[----:B------:R-:W-:Y:S01]  /*0a10*/  IMAD R210, R212, R19, RZ ;  /* 0x00000013d4d27224 */ /* 0x000fe200078e02ff */
[----:B------:R-:W-:Y:S01]  /*0a20*/  P2R R3, PR, R3, 0xf ;  /* 0x0000000f03037803 */ /* 0x000fe20000000000 */
[----:B------:R-:W-:Y:S06]  /*0a30*/  BRA.DIV UR4, `(.L_x_673) ;  /* 0x000000e2045c7947 */ /* 0x000fec000b800000 */
[----:B------:R1:W2:Y:S02]  /*0a40*/  SHFL.IDX PT, R14, R13, RZ, 0x1f ;  /* 0x00001fff0d0e7589 */ /* 0x0002a400000e0000 */
.L_x_757:
[----:B------:R-:W-:Y:S01]  /*0a50*/  IADD3 R5, R19, 0x1f, -R18 ;  /* 0x0000001f13057810 */ /* 0x000fe20007ffe812 */
[C---:B------:R-:W-:Y:S01]  /*0a60*/  VIADD R18, R16.reuse, 0x8 ;  /* 0x0000000810127836 */ /* 0x040fe20000000000 */
[----:B------:R-:W-:Y:S01]  /*0a70*/  LEA.HI R11, R16, R16, RZ, 0x1 ;  /* 0x00000010100b7211 */ /* 0x000fe200078f08ff */
[----:B------:R-:W-:Y:S01]  /*0a80*/  BSSY B0, `(.L_x_674) ;  /* 0x0000070000007945 */ /* 0x000fe20003800000 */
[----:B------:R-:W-:Y:S02]  /*0a90*/  ISETP.GE.AND P6, PT, R209, R2, PT ;  /* 0x00000002d100720c */ /* 0x000fe40003fc6270 */
[----:B-1----:R-:W-:Y:S02]  /*0aa0*/  LOP3.LUT R13, R11, 0x3ffffffe, RZ, 0xc0, !PT ;  /* 0x3ffffffe0b0d7812 */ /* 0x002fe400078ec0ff */
[----:B------:R-:W-:Y:S02]  /*0ab0*/  LEA.HI R12, R18, R18, RZ, 0x1 ;  /* 0x00000012120c7211 */ /* 0x000fe400078f08ff */
[-C--:B------:R-:W-:Y:S01]  /*0ac0*/  ISETP.GE.AND P3, PT, R211, R2.reuse, PT ;  /* 0x00000002d300720c */ /* 0x080fe20003f66270 */
[----:B------:R-:W-:Y:S01]  /*0ad0*/  IMAD.IADD R20, R16, 0x1, -R13 ;  /* 0x0000000110147824 */ /* 0x000fe200078e0a0d */
[----:B------:R-:W-:Y:S01]  /*0ae0*/  LOP3.LUT R13, R12, 0x3ffffffe, RZ, 0xc0, !PT ;  /* 0x3ffffffe0c0d7812 */ /* 0x000fe200078ec0ff */
[----:B------:R-:W-:Y:S01]  /*0af0*/  VIADD R16, R5, 0x1f ;  /* 0x0000001f05107836 */ /* 0x000fe20000000000 */
[-C--:B------:R-:W-:Y:S01]  /*0b00*/  ISETP.LT.AND P0, PT, R232, R21.reuse, !P6 ;  /* 0x00000015e800720c */ /* 0x080fe20007701270 */
[----:B------:R-:W-:Y:S01]  /*0b10*/  IMAD R20, R20, 0x4, R17 ;  /* 0x0000000414147824 */ /* 0x000fe200078e0211 */
[----:B------:R-:W-:Y:S01]  /*0b20*/  ISETP.GE.AND P2, PT, R213, R2, PT ;  /* 0x00000002d500720c */ /* 0x000fe20003f46270 */
[----:B------:R-:W-:Y:S01]  /*0b30*/  IMAD.IADD R18, R18, 0x1, -R13 ;  /* 0x0000000112127824 */ /* 0x000fe200078e0a0d */
[-C--:B------:R-:W-:Y:S01]  /*0b40*/  ISETP.LT.AND P1, PT, R232, R21.reuse, !P3 ;  /* 0x00000015e800720c */ /* 0x080fe20005f21270 */
[----:B------:R-:W1:Y:S01]  /*0b50*/  LDC R13, c[0x0][0x248] ;  /* 0x00009200ff0d7b82 */ /* 0x000e620000000800 */
[----:B------:R-:W-:Y:S01]  /*0b60*/  SEL R6, RZ, 0xffffffff, !P0 ;  /* 0xffffffffff067807 */ /* 0x000fe20004000000 */
[----:B------:R-:W-:Y:S01]  /*0b70*/  IMAD R18, R18, 0x4, R17 ;  /* 0x0000000412127824 */ /* 0x000fe200078e0211 */
[----:B------:R-:W-:-:S02]  /*0b80*/  ISETP.LT.AND P0, PT, R232, R21, !P2 ;  /* 0x00000015e800720c */ /* 0x000fc40005701270 */
[----:B------:R-:W-:Y:S02]  /*0b90*/  SEL R8, RZ, 0xffffffff, !P1 ;  /* 0xffffffffff087807 */ /* 0x000fe40004800000 */
[----:B------:R-:W-:Y:S02]  /*0ba0*/  ISETP.GE.AND P1, PT, R215, R2, PT ;  /* 0x00000002d700720c */ /* 0x000fe40003f26270 */
[----:B--2---:R-:W-:Y:S02]  /*0bb0*/  SHF.R.S32.HI R221, RZ, 0x1f, R14 ;  /* 0x0000001fffdd7819 */ /* 0x004fe4000001140e */
[----:B------:R-:W-:Y:S02]  /*0bc0*/  SEL R10, RZ, 0xffffffff, !P0 ;  /* 0xffffffffff0a7807 */ /* 0x000fe40004000000 */
[----:B------:R-:W-:Y:S02]  /*0bd0*/  ISETP.LT.AND P0, PT, R232, R21, !P1 ;  /* 0x00000015e800720c */ /* 0x000fe40004f01270 */
[----:B------:R-:W-:Y:S01]  /*0be0*/  LEA.HI R221, R221, R14, RZ, 0x2 ;  /* 0x0000000edddd7211 */ /* 0x000fe200078f10ff */
[----:B------:R-:W-:Y:S01]  /*0bf0*/  IMAD.SHL.U32 R10, R10, 0x2, RZ ;  /* 0x000000020a0a7824 */ /* 0x000fe200078e00ff */
[----:B------:R-:W-:-:S02]  /*0c00*/  SEL R15, RZ, 0x1, !P0 ;  /* 0x00000001ff0f7807 */ /* 0x000fc40004000000 */
[----:B------:R-:W-:Y:S02]  /*0c10*/  ISETP.GE.U32.AND P0, PT, R16, 0x3f, PT ;  /* 0x0000003f1000780c */ /* 0x000fe40003f06070 */
[----:B------:R-:W-:Y:S02]  /*0c20*/  LOP3.LUT R19, R221, 0xfffffffc, RZ, 0xc0, !PT ;  /* 0xfffffffcdd137812 */ /* 0x000fe400078ec0ff */
[--C-:B------:R-:W-:Y:S01]  /*0c30*/  SHF.R.S32.HI R16, RZ, 0x1, R11.reuse ;  /* 0x00000001ff107819 */ /* 0x100fe2000001140b */
[----:B-1----:R-:W-:Y:S01]  /*0c40*/  IMAD.HI R13, R13, 0x2aaaaaab, RZ ;  /* 0x2aaaaaab0d0d7827 */ /* 0x002fe200078e02ff */
[----:B------:R-:W-:Y:S02]  /*0c50*/  SHF.R.S32.HI R21, RZ, 0x1f, R11 ;  /* 0x0000001fff157819 */ /* 0x000fe4000001140b */
[----:B------:R-:W-:Y:S01]  /*0c60*/  SHF.R.S32.HI R11, RZ, 0x1f, R20 ;  /* 0x0000001fff0b7819 */ /* 0x000fe20000011414 */
[----:B------:R-:W-:Y:S01]  /*0c70*/  IMAD.IADD R19, R14, 0x1, -R19 ;  /* 0x000000010e137824 */ /* 0x000fe200078e0a13 */
[----:B------:R-:W-:-:S02]  /*0c80*/  LEA.HI R21, R21, R16, RZ, 0x2 ;  /* 0x0000001015157211 */ /* 0x000fc400078f10ff */
[----:B------:R-:W-:Y:S02]  /*0c90*/  LEA.HI R14, R11, R20, RZ, 0x2 ;  /* 0x000000140b0e7211 */ /* 0x000fe400078f10ff */
[--C-:B------:R-:W-:Y:S02]  /*0ca0*/  SHF.R.S32.HI R11, RZ, 0x1, R12.reuse ;  /* 0x00000001ff0b7819 */ /* 0x100fe4000001140c */
[----:B------:R-:W-:Y:S02]  /*0cb0*/  SHF.R.S32.HI R12, RZ, 0x1f, R12 ;  /* 0x0000001fff0c7819 */ /* 0x000fe4000001140c */
[----:B------:R-:W-:Y:S02]  /*0cc0*/  SHF.R.S32.HI R23, RZ, 0x1f, R18 ;  /* 0x0000001fff177819 */ /* 0x000fe40000011412 */
[----:B------:R-:W-:Y:S02]  /*0cd0*/  LOP3.LUT R21, R21, 0x1ffffffc, RZ, 0xc0, !PT ;  /* 0x1ffffffc15157812 */ /* 0x000fe400078ec0ff */
[----:B------:R-:W-:-:S02]  /*0ce0*/  LOP3.LUT R17, R14, 0xfffffffc, RZ, 0xc0, !PT ;  /* 0xfffffffc0e117812 */ /* 0x000fc400078ec0ff */
[----:B------:R-:W-:Y:S01]  /*0cf0*/  LEA.HI R12, R12, R11, RZ, 0x2 ;  /* 0x0000000b0c0c7211 */ /* 0x000fe200078f10ff */
[----:B------:R-:W-:Y:S01]  /*0d00*/  IMAD.IADD R21, R16, 0x1, -R21 ;  /* 0x0000000110157824 */ /* 0x000fe200078e0a15 */
[----:B------:R-:W-:Y:S01]  /*0d10*/  LEA.HI R23, R23, R18, RZ, 0x2 ;  /* 0x0000001217177211 */ /* 0x000fe200078f10ff */
[----:B------:R-:W-:Y:S01]  /*0d20*/  IMAD.IADD R20, R20, 0x1, -R17 ;  /* 0x0000000114147824 */ /* 0x000fe200078e0a11 */
[----:B------:R-:W-:Y:S01]  /*0d30*/  LOP3.LUT R10, R10, 0x2, R15, 0xe2, !PT ;  /* 0x000000020a0a7812 */ /* 0x000fe200078ee20f */
[----:B------:R-:W-:Y:S01]  /*0d40*/  IMAD.SHL.U32 R15, R8, 0x4, RZ ;  /* 0x00000004080f7824 */ /* 0x000fe200078e00ff */
[----:B------:R-:W-:Y:S02]  /*0d50*/  LOP3.LUT R12, R12, 0x1ffffffc, RZ, 0xc0, !PT ;  /* 0x1ffffffc0c0c7812 */ /* 0x000fe400078ec0ff */
[----:B------:R-:W-:Y:S02]  /*0d60*/  LOP3.LUT R23, R23, 0xfffffffc, RZ, 0xc0, !PT ;  /* 0xfffffffc17177812 */ /* 0x000fe400078ec0ff */
[----:B------:R-:W-:Y:S01]  /*0d70*/  LOP3.LUT R10, R15, 0x4, R10, 0xe2, !PT ;  /* 0x000000040f0a7812 */ /* 0x000fe200078ee20a */
[----:B------:R-:W-:Y:S01]  /*0d80*/  IMAD.SHL.U32 R15, R6, 0x8, RZ ;  /* 0x00000008060f7824 */ /* 0x000fe200078e00ff */
[----:B------:R-:W-:Y:S01]  /*0d90*/  SHF.R.S32.HI R228, RZ, 0x1, R13 ;  /* 0x00000001ffe47819 */ /* 0x000fe2000001140d */
[----:B------:R-:W-:Y:S01]  /*0da0*/  IMAD.IADD R12, R11, 0x1, -R12 ;  /* 0x000000010b0c7824 */ /* 0x000fe200078e0a0c */
[----:B------:R-:W-:Y:S01]  /*0db0*/  LOP3.LUT R20, R20, R21, RZ, 0x3c, !PT ;  /* 0x0000001514147212 */ /* 0x000fe200078e3cff */
[----:B------:R-:W-:Y:S01]  /*0dc0*/  IMAD.IADD R21, R18, 0x1, -R23 ;  /* 0x0000000112157824 */ /* 0x000fe200078e0a17 */
[----:B------:R-:W-:-:S02]  /*0dd0*/  LEA.HI R228, R13, R228, RZ, 0x1 ;  /* 0x000000e40de47211 */ /* 0x000fc400078f08ff */
[----:B------:R-:W-:Y:S01]  /*0de0*/  LOP3.LUT R13, R15, 0x8, R10, 0xe2, !PT ;  /* 0x000000080f0d7812 */ /* 0x000fe200078ee20a */
[----:B------:R-:W-:Y:S01]  /*0df0*/  IMAD.IADD R17, R17, 0x1, R20 ;  /* 0x0000000111117824 */ /* 0x000fe200078e0214 */
[----:B------:R-:W-:Y:S01]  /*0e00*/  LOP3.LUT R12, R21, R12, RZ, 0x3c, !PT ;  /* 0x0000000c150c7212 */ /* 0x000fe200078e3cff */
[----:B------:R-:W-:Y:S01]  /*0e10*/  IMAD R218, R228, R2, RZ ;  /* 0x00000002e4da7224 */ /* 0x000fe200078e02ff */
[----:B------:R-:W-:Y:S01]  /*0e20*/  SEL R13, R13, RZ, P0 ;  /* 0x000000ff0d0d7207 */ /* 0x000fe20000000000 */
[----:B------:R-:W-:Y:S01]  /*0e30*/  IMAD R16, R16, 0x20, R17 ;  /* 0x0000002010107824 */ /* 0x000fe200078e0211 */
[----:B------:R-:W-:Y:S01]  /*0e40*/  LEA.HI R214, R19, R19, RZ, 0x1 ;  /* 0x0000001313d67211 */ /* 0x000fe200078f08ff */
[----:B------:R-:W-:Y:S01]  /*0e50*/  IMAD.IADD R6, R23, 0x1, R12 ;  /* 0x0000000117067824 */ /* 0x000fe200078e020c */
[----:B------:R-:W-:Y:S02]  /*0e60*/  SEL R2, R3, RZ, P0 ;  /* 0x000000ff03027207 */ /* 0x000fe40000000000 */
[----:B------:R-:W-:-:S02]  /*0e70*/  CS2R R14, SRZ ;  /* 0x00000000000e7805 */ /* 0x000fc4000001ff00 */
[----:B------:R-:W-:Y:S01]  /*0e80*/  LOP3.LUT P0, R12, R13, 0x1, RZ, 0xc0, !PT ;  /* 0x000000010d0c7812 */ /* 0x000fe2000780c0ff */
[----:B------:R-:W-:Y:S01]  /*0e90*/  IMAD R6, R11, 0x20, R6 ;  /* 0x000000200b067824 */ /* 0x000fe200078e0206 */
[----:B------:R-:W-:Y:S02]  /*0ea0*/  LOP3.LUT R216, R214, 0xfffffffe, RZ, 0xc0, !PT ;  /* 0xfffffffed6d87812 */ /* 0x000fe400078ec0ff */
[----:B------:R-:W-:Y:S02]  /*0eb0*/  CS2R R10, SRZ ;  /* 0x00000000000a7805 */ /* 0x000fe4000001ff00 */
[----:B------:R-:W-:Y:S01]  /*0ec0*/  SHF.R.S32.HI R221, RZ, 0x2, R221 ;  /* 0x00000002ffdd7819 */ /* 0x000fe200000114dd */
[----:B------:R-:W-:Y:S01]  /*0ed0*/  IMAD.SHL.U32 R16, R16, 0x8, RZ ;  /* 0x0000000810107824 */ /* 0x000fe200078e00ff */
[----:B------:R-:W-:Y:S01]  /*0ee0*/  SHF.R.S32.HI R214, RZ, 0x1, R214 ;  /* 0x00000001ffd67819 */ /* 0x000fe200000114d6 */
[----:B------:R-:W-:Y:S01]  /*0ef0*/  IMAD.IADD R216, R19, 0x1, -R216 ;  /* 0x0000000113d87824 */ /* 0x000fe200078e0ad8 */
[----:B------:R-:W-:Y:S01]  /*0f00*/  SHF.R.S32.HI R226, RZ, 0x1f, R5 ;  /* 0x0000001fffe27819 */ /* 0x000fe20000011405 */
[----:B------:R-:W-:-:S02]  /*0f10*/  IMAD.SHL.U32 R6, R6, 0x8, RZ ;  /* 0x0000000806067824 */ /* 0x000fc400078e00ff */
[----:B------:R-:W-:Y:S01]  /*0f20*/  IMAD R198, R221, 0x40, R214 ;  /* 0x00000040ddc67824 */ /* 0x000fe200078e02d6 */
[----:B------:R-:W-:-:S03]  /*0f30*/  LEA.HI R226, R226, R5, RZ, 0x5 ;  /* 0x00000005e2e27211 */ /* 0x000fc600078f28ff */
[----:B------:R-:W-:Y:S01]  /*0f40*/  IMAD.SHL.U32 R198, R198, 0x40, RZ ;  /* 0x00000040c6c67824 */ /* 0x000fe200078e00ff */
[----:B------:R-:W-:-:S03]  /*0f50*/  LEA.HI.SX32 R226, R226, 0xfffffffd, 0x1b ;  /* 0xfffffffde2e27811 */ /* 0x000fc600078fdaff */
[----:B------:R-:W-:Y:S01]  /*0f60*/  IMAD.SHL.U32 R198, R198, 0x2, RZ ;  /* 0x00000002c6c67824 */ /* 0x000fe200078e00ff */
[----:B------:R-:W-:Y:S06]  /*0f70*/  @!P0 BRA `(.L_x_675) ;  /* 0x0000000000808947 */ /* 0x000fec0003800000 */
[-C--:B------:R-:W-:Y:S02]  /*0f80*/  IABS R15, R207.reuse ;  /* 0x000000cf000f7213 */ /* 0x080fe40000000000 */
[----:B------:R-:W-:Y:S02]  /*0f90*/  IABS R8, R232 ;  /* 0x000000e800087213 */ /* 0x000fe40000000000 */
[----:B------:R-:W1:Y:S01]  /*0fa0*/  I2F.RP R17, R15 ;  /* 0x0000000f00117306 */ /* 0x000e620000209400 */
[----:B------:R-:W-:-:S05]  /*0fb0*/  IABS R3, R207 ;  /* 0x000000cf00037213 */ /* 0x000fca0000000000 */
[----:B------:R-:W-:Y:S02]  /*0fc0*/  IMAD.MOV R3, RZ, RZ, -R3 ;  /* 0x000000ffff037224 */ /* 0x000fe400078e0a03 */
[----:B-1----:R-:W1:Y:S02]  /*0fd0*/  MUFU.RCP R18, R17 ;  /* 0x0000001100127308 */ /* 0x002e640000001000 */
[----:B-1----:R-:W-:-:S06]  /*0fe0*/  VIADD R18, R18, 0xffffffe ;  /* 0x0ffffffe12127836 */ /* 0x002fcc0000000000 */
[----:B------:R-:W1:Y:S02]  /*0ff0*/  F2I.FTZ.U32.TRUNC.NTZ R19, R18 ;  /* 0x0000001200137305 */ /* 0x000e64000021f000 */
[----:B-1----:R-:W-:Y:S01]  /*1000*/  IMAD.MOV R14, RZ, RZ, -R19 ;  /* 0x000000ffff0e7224 */ /* 0x002fe200078e0a13 */
[----:B------:R-:W-:-:S03]  /*1010*/  MOV R18, RZ ;  /* 0x000000ff00127202 */ /* 0x000fc60000000f00 */
[----:B------:R-:W-:-:S04]  /*1020*/  IMAD R14, R14, R15, RZ ;  /* 0x0000000f0e0e7224 */ /* 0x000fc800078e02ff */
[----:B------:R-:W-:-:S06]  /*1030*/  IMAD.HI.U32 R19, R19, R14, R18 ;  /* 0x0000000e13137227 */ /* 0x000fcc00078e0012 */
[----:B------:R-:W-:-:S04]  /*1040*/  IMAD.HI.U32 R19, R19, R8, RZ ;  /* 0x0000000813137227 */ /* 0x000fc800078e00ff */
[----:B------:R-:W-:Y:S01]  /*1050*/  IMAD R8, R19, R3, R8 ;  /* 0x0000000313087224 */ /* 0x000fe200078e0208 */
[----:B------:R-:W-:-:S04]  /*1060*/  LOP3.LUT R3, R232, R207, RZ, 0x3c, !PT ;  /* 0x000000cfe8037212 */ /* 0x000fc800078e3cff */
[----:B------:R-:W-:-:S13]  /*1070*/  ISETP.GT.U32.AND P0, PT, R15, R8, PT ;  /* 0x000000080f00720c */ /* 0x000fda0003f04070 */
[----:B------:R-:W-:Y:S01]  /*1080*/  @!P0 IMAD.IADD R8, R8, 0x1, -R15 ;  /* 0x0000000108088824 */ /* 0x000fe200078e0a0f */
[----:B------:R-:W-:-:S04]  /*1090*/  @!P0 IADD3 R19, R19, 0x1, RZ ;  /* 0x0000000113138810 */ /* 0x000fc80007ffe0ff */
[----:B------:R-:W-:-:S13]  /*10a0*/  ISETP.GE.U32.AND P0, PT, R8, R15, PT ;  /* 0x0000000f0800720c */ /* 0x000fda0003f06070 */
[----:B------:R-:W-:Y:S02]  /*10b0*/  @P0 IADD3 R19, R19, 0x1, RZ ;  /* 0x0000000113130810 */ /* 0x000fe40007ffe0ff */
[----:B------:R-:W-:-:S13]  /*10c0*/  ISETP.GE.AND P0, PT, R3, RZ, PT ;  /* 0x000000ff0300720c */ /* 0x000fda0003f06270 */
[----:B------:R-:W-:Y:S01]  /*10d0*/  @!P0 IMAD.MOV R19, RZ, RZ, -R19 ;  /* 0x000000ffff138224 */ /* 0x000fe200078e0a13 */
[----:B------:R-:W-:-:S13]  /*10e0*/  ISETP.NE.AND P0, PT, R207, RZ, PT ;  /* 0x000000ffcf00720c */ /* 0x000fda0003f05270 */
[----:B------:R-:W-:-:S04]  /*10f0*/  @!P0 LOP3.LUT R19, RZ, R207, RZ, 0x33, !PT ;  /* 0x000000cfff138212 */ /* 0x000fc800078e33ff */
[----:B------:R-:W-:Y:S01]  /*1100*/  IADD3 R14, -R19, RZ, RZ ;  /* 0x000000ff130e7210 */ /* 0x000fe20007ffe1ff */
[----:B------:R-:W-:-:S04]  /*1110*/  IMAD R3, R206, 0xc, R19 ;  /* 0x0000000cce037824 */ /* 0x000fc800078e0213 */
[----:B------:R-:W-:-:S05]  /*1120*/  IMAD R14, R207, R14, R232 ;  /* 0x0000000ecf0e7224 */ /* 0x000fca00078e02e8 */
[----:B------:R-:W-:-:S03]  /*1130*/  SHF.R.S32.HI R15, RZ, 0x1f, R14 ;  /* 0x0000001fff0f7819 */ /* 0x000fc6000001140e */
[----:B------:R-:W-:-:S04]  /*1140*/  IMAD.WIDE R18, R3, R218, R14 ;  /* 0x000000da03127225 */ /* 0x000fc800078e020e */
[----:B------:R-:W-:-:S03]  /*1150*/  IMAD.WIDE R18, R228, R215, R18 ;  /* 0x000000d7e4127225 */ /* 0x000fc600078e0212 */
[----:B-----5:R-:W-:-:S04]  /*1160*/  LEA R14, P0, R18, R202, 0x1 ;  /* 0x000000ca120e7211 */ /* 0x020fc800078008ff */
[----:B------:R-:W-:-:S09]  /*1170*/  LEA.HI.X R15, R18, R203, R19, 0x1, P0 ;  /* 0x000000cb120f7211 */ /* 0x000fd200000f0c13 */
.L_x_675:
[----:B------:R-:W-:Y:S05]  /*1180*/  BSYNC B0 ;  /* 0x0000000000007941 */ /* 0x000fea0003800000 */
.L_x_674:
[----:B------:R-:W1:Y:S01]  /*1190*/  S2R R3, SR_CgaCtaId ;  /* 0x0000000000037919 */ /* 0x000e620000008800 */
[----:B------:R-:W-:Y:S01]  /*11a0*/  SHF.R.S32.HI R17, RZ, 0x1f, R16 ;  /* 0x0000001fff117819 */ /* 0x000fe20000011410 */
[----:B------:R-:W-:Y:S01]  /*11b0*/  IMAD.SHL.U32 R12, R12, 0x10, RZ ;  /* 0x000000100c0c7824 */ /* 0x000fe200078e00ff */
[----:B------:R-:W-:Y:S02]  /*11c0*/  BSSY B0, `(.L_x_676) ;  /* 0x000002e000007945 */ /* 0x000fe40003800000 */
[----:B------:R-:W-:Y:S02]  /*11d0*/  LEA.HI R8, R17, R16, RZ, 0x3 ;  /* 0x0000001011087211 */ /* 0x000fe400078f18ff */
[----:B------:R-:W-:Y:S02]  /*11e0*/  ISETP.NE.U32.AND P0, PT, R12, RZ, PT ;  /* 0x000000ff0c00720c */ /* 0x000fe40003f05070 */
[----:B------:R-:W-:Y:S01]  /*11f0*/  MOV R12, 0x400 ;  /* 0x00000400000c7802 */ /* 0x000fe20000000f00 */
[----:B------:R-:W-:-:S05]  /*1200*/  IMAD.SHL.U32 R8, R8, 0x2, RZ ;  /* 0x0000000208087824 */ /* 0x000fca00078e00ff */
[----:B------:R-:W-:Y:S02]  /*1210*/  LOP3.LUT R8, R8, 0xfffffff0, RZ, 0xc0, !PT ;  /* 0xfffffff008087812 */ /* 0x000fe400078ec0ff */
[----:B-1----:R-:W-:-:S05]  /*1220*/  LEA R3, R3, R12, 0x18 ;  /* 0x0000000c03037211 */ /* 0x002fca00078ec0ff */
[----:B------:R-:W-:-:S05]  /*1230*/  IMAD.IADD R225, R8, 0x1, R3 ;  /* 0x0000000108e17824 */ /* 0x000fca00078e0203 */
[----:B------:R-:W-:Y:S01]  /*1240*/  @!PT LDS RZ, [RZ] ;  /* 0x00000000fffff984 */ /* 0x000fe20000000800 */
[----:B------:R-:W-:Y:S01]  /*1250*/  @!PT LDS RZ, [RZ] ;  /* 0x00000000fffff984 */ /* 0x000fe20000000800 */
[----:B------:R-:W-:Y:S01]  /*1260*/  @!PT LDS RZ, [RZ] ;  /* 0x00000000fffff984 */ /* 0x000fe20000000800 */
[----:B------:R1:W-:Y:S01]  /*1270*/  LDGSTS.E.BYPASS.LTC128B.128 [R225], desc[UR36][R14.64], P0 ;  /* 0x000000000ee17fae */ /* 0x0003e20008101d64 */
[----:B------:R-:W-:-:S13]  /*1280*/  LOP3.LUT P0, R8, R13, 0x2, RZ, 0xc0, !PT ;  /* 0x000000020d087812 */ /* 0x000fda000780c0ff */
[----:B------:R-:W-:Y:S05]  /*1290*/  @!P0 BRA `(.L_x_677) ;  /* 0x0000000000808947 */ /* 0x000fea0003800000 */
[-C--:B-1----:R-:W-:Y:S02]  /*12a0*/  IABS R14, R207.reuse ;  /* 0x000000cf000e7213 */ /* 0x082fe40000000000 */
        /* <DEDUP_REMOVED lines=31> */
.L_x_677:
[----:B------:R-:W-:Y:S05]  /*14a0*/  BSYNC B0 ;  /* 0x0000000000007941 */ /* 0x000fea0003800000 */
.L_x_676:
[----:B-1----:R-:W-:Y:S01]  /*14b0*/  SHF.R.S32.HI R15, RZ, 0x1f, R6 ;  /* 0x0000001fff0f7819 */ /* 0x002fe20000011406 */
[----:B------:R-:W-:Y:S01]  /*14c0*/  IMAD.SHL.U32 R8, R8, 0x8, RZ ;  /* 0x0000000808087824 */ /* 0x000fe200078e00ff */
[----:B------:R-:W-:Y:S01]  /*14d0*/  BSSY B0, `(.L_x_678) ;  /* 0x0000031000007945 */ /* 0x000fe20003800000 */
[----:B------:R-:W-:Y:S01]  /*14e0*/  IMAD.MOV.U32 R16, RZ, RZ, R10 ;  /* 0x000000ffff107224 */ /* 0x000fe200078e000a */
[----:B------:R-:W-:Y:S01]  /*14f0*/  LEA.HI R15, R15, R6, RZ, 0x3 ;  /* 0x000000060f0f7211 */ /* 0x000fe200078f18ff */
[----:B------:R-:W-:Y:S01]  /*1500*/  IMAD.MOV.U32 R17, RZ, RZ, R11 ;  /* 0x000000ffff117224 */ /* 0x000fe200078e000b */
[----:B------:R-:W-:Y:S02]  /*1510*/  ISETP.NE.U32.AND P0, PT, R8, RZ, PT ;  /* 0x000000ff0800720c */ /* 0x000fe40003f05070 */
[----:B------:R-:W-:Y:S01]  /*1520*/  CS2R R10, SRZ ;  /* 0x00000000000a7805 */ /* 0x000fe2000001ff00 */
[----:B------:R-:W-:-:S05]  /*1530*/  IMAD.SHL.U32 R15, R15, 0x2, RZ ;  /* 0x000000020f0f7824 */ /* 0x000fca00078e00ff */
[----:B------:R-:W-:Y:S02]  /*1540*/  LOP3.LUT R224, R15, 0xfffffff0, RZ, 0xc0, !PT ;  /* 0xfffffff00fe07812 */ /* 0x000fe400078ec0ff */
[----:B------:R-:W-:-:S03]  /*1550*/  CS2R R14, SRZ ;  /* 0x00000000000e7805 */ /* 0x000fc6000001ff00 */
[----:B------:R-:W-:-:S05]  /*1560*/  IMAD.IADD R224, R3, 0x1, R224 ;  /* 0x0000000103e07824 */ /* 0x000fca00078e02e0 */
[----:B------:R-:W-:Y:S01]  /*1570*/  @!PT LDS RZ, [RZ] ;  /* 0x00000000fffff984 */ /* 0x000fe20000000800 */
[----:B------:R-:W-:Y:S01]  /*1580*/  @!PT LDS RZ, [RZ] ;  /* 0x00000000fffff984 */ /* 0x000fe20000000800 */
[----:B------:R-:W-:Y:S01]  /*1590*/  @!PT LDS RZ, [RZ] ;  /* 0x00000000fffff984 */ /* 0x000fe20000000800 */
[----:B------:R1:W-:Y:S01]  /*15a0*/  LDGSTS.E.BYPASS.LTC128B.128 [R224], desc[UR36][R16.64], P0 ;  /* 0x0000000010e07fae */ /* 0x0003e20008101d64 */
[----:B------:R-:W-:-:S13]  /*15b0*/  LOP3.LUT P0, R12, R13, 0x4, RZ, 0xc0, !PT ;  /* 0x000000040d0c7812 */ /* 0x000fda000780c0ff */
[----:B------:R-:W-:Y:S05]  /*15c0*/  @!P0 BRA `(.L_x_679) ;  /* 0x0000000000848947 */ /* 0x000fea0003800000 */
        /* <DEDUP_REMOVED lines=13> */
[----:B------:R-:W-:-:S05]  /*16a0*/  IMAD R6, R17, R6, R8 ;  /* 0x0000000611067224 */ /* 0x000fca00078e0208 */
[----:B------:R-:W-:-:S13]  /*16b0*/  ISETP.GT.U32.AND P0, PT, R11, R6, PT ;  /* 0x000000060b00720c */ /* 0x000fda0003f04070 */
[----:B------:R-:W-:Y:S01]  /*16c0*/  @!P0 IADD3 R6, R6, -R11, RZ ;  /* 0x8000000b06068210 */ /* 0x000fe20007ffe0ff */
[----:B------:R-:W-:-:S03]  /*16d0*/  @!P0 VIADD R17, R17, 0x1 ;  /* 0x0000000111118836 */ /* 0x000fc60000000000 */
[----:B------:R-:W-:Y:S02]  /*16e0*/  ISETP.GE.U32.AND P0, PT, R6, R11, PT ;  /* 0x0000000b0600720c */ /* 0x000fe40003f06070 */
[----:B------:R-:W-:-:S11]  /*16f0*/  LOP3.LUT R6, R232, R207, RZ, 0x3c, !PT ;  /* 0x000000cfe8067212 */ /* 0x000fd600078e3cff */
[----:B------:R-:W-:Y:S01]  /*1700*/  @P0 VIADD R17, R17, 0x1 ;  /* 0x0000000111110836 */ /* 0x000fe20000000000 */
[----:B------:R-:W-:-:S04]  /*1710*/  ISETP.GE.AND P0, PT, R6, RZ, PT ;  /* 0x000000ff0600720c */ /* 0x000fc80003f06270 */
[----:B------:R-:W-:-:S09]  /*1720*/  MOV R11, R17 ;  /* 0x00000011000b7202 */ /* 0x000fd20000000f00 */
        /* <DEDUP_REMOVED lines=11> */
.L_x_679:
[----:B------:R-:W-:Y:S05]  /*17e0*/  BSYNC B0 ;  /* 0x0000000000007941 */ /* 0x000fea0003800000 */
.L_x_678:
[----:B------:R-:W-:Y:S01]  /*17f0*/  IMAD.SHL.U32 R12, R12, 0x4, RZ ;  /* 0x000000040c0c7824 */ /* 0x000fe200078e00ff */
[----:B------:R-:W-:Y:S04]  /*1800*/  BSSY B0, `(.L_x_680) ;  /* 0x0000029000007945 */ /* 0x000fe80003800000 */
[----:B------:R-:W-:-:S13]  /*1810*/  ISETP.NE.U32.AND P0, PT, R12, RZ, PT ;  /* 0x000000ff0c00720c */ /* 0x000fda0003f05070 */
[----:B------:R-:W-:Y:S01]  /*1820*/  @!PT LDS RZ, [RZ] ;  /* 0x00000000fffff984 */ /* 0x000fe20000000800 */
[----:B------:R-:W-:Y:S01]  /*1830*/  @!PT LDS RZ, [RZ] ;  /* 0x00000000fffff984 */ /* 0x000fe20000000800 */
[----:B------:R-:W-:Y:S01]  /*1840*/  @!PT LDS RZ, [RZ] ;  /* 0x00000000fffff984 */ /* 0x000fe20000000800 */
[----:B------:R2:W-:Y:S01]  /*1850*/  LDGSTS.E.BYPASS.LTC128B.128 [R225+0x1000], desc[UR36][R10.64], P0 ;  /* 0x010000000ae17fae */ /* 0x0005e20008101d64 */
[----:B------:R-:W-:-:S13]  /*1860*/  LOP3.LUT P0, R13, R13, 0x8, RZ, 0xc0, !PT ;  /* 0x000000080d0d7812 */ /* 0x000fda000780c0ff */
[----:B------:R-:W-:Y:S05]  /*1870*/  @!P0 BRA `(.L_x_681) ;  /* 0x0000000000848947 */ /* 0x000fea0003800000 */
[-C--:B--2---:R-:W-:Y:S02]  /*1880*/  IABS R11, R207.reuse ;  /* 0x000000cf000b7213 */ /* 0x084fe40000000000 */
[----:B------:R-:W-:Y:S02]  /*1890*/  IABS R8, R232 ;  /* 0x000000e800087213 */ /* 0x000fe40000000000 */
[----:B------:R-:W2:Y:S01]  /*18a0*/  I2F.RP R12, R11 ;  /* 0x0000000b000c7306 */ /* 0x000ea20000209400 */
[----:B------:R-:W-:-:S05]  /*18b0*/  IABS R6, R207 ;  /* 0x000000cf00067213 */ /* 0x000fca0000000000 */
[----:B------:R-:W-:Y:S02]  /*18c0*/  IMAD.MOV R6, RZ, RZ, -R6 ;  /* 0x000000ffff067224 */ /* 0x000fe400078e0a06 */
[----:B--2---:R-:W2:Y:S02]  /*18d0*/  MUFU.RCP R14, R12 ;  /* 0x0000000c000e7308 */ /* 0x004ea40000001000 */
[----:B--2---:R-:W-:-:S06]  /*18e0*/  VIADD R14, R14, 0xffffffe ;  /* 0x0ffffffe0e0e7836 */ /* 0x004fcc0000000000 */
[----:B------:R-:W2:Y:S02]  /*18f0*/  F2I.FTZ.U32.TRUNC.NTZ R15, R14 ;  /* 0x0000000e000f7305 */ /* 0x000ea4000021f000 */
[----:B--2---:R-:W-:Y:S01]  /*1900*/  IMAD.MOV R10, RZ, RZ, -R15 ;  /* 0x000000ffff0a7224 */ /* 0x004fe200078e0a0f */
        /* <DEDUP_REMOVED lines=24> */
.L_x_681:
[----:B------:R-:W-:Y:S05]  /*1a90*/  BSYNC B0 ;  /* 0x0000000000007941 */ /* 0x000fea0003800000 */
.L_x_680:
[----:B------:R-:W-:Y:S01]  /*1aa0*/  IMAD.SHL.U32 R13, R13, 0x2, RZ ;  /* 0x000000020d0d7824 */ /* 0x000fe200078e00ff */
[----:B------:R-:W-:Y:S01]  /*1ab0*/  BSSY B0, `(.L_x_682) ;  /* 0x000002a000007945 */ /* 0x000fe20003800000 */
[----:B--2---:R-:W-:-:S03]  /*1ac0*/  CS2R R10, SRZ ;  /* 0x00000000000a7805 */ /* 0x004fc6000001ff00 */
[----:B------:R-:W-:Y:S02]  /*1ad0*/  ISETP.NE.U32.AND P0, PT, R13, RZ, PT ;  /* 0x000000ff0d00720c */ /* 0x000fe40003f05070 */
[----:B------:R-:W-:-:S11]  /*1ae0*/  CS2R R12, SRZ ;  /* 0x00000000000c7805 */ /* 0x000fd6000001ff00 */
        /* <DEDUP_REMOVED lines=38> */
.L_x_683:
[----:B------:R-:W-:Y:S05]  /*1d50*/  BSYNC B0 ;  /* 0x0000000000007941 */ /* 0x000fea0003800000 */
.L_x_682:
[----:B------:R-:W-:Y:S01]  /*1d60*/  SHF.R.S32.HI R19, RZ, 0x1f, R0 ;  /* 0x0000001fff137819 */ /* 0x000fe20000011400 */
[----:B------:R-:W-:Y:S01]  /*1d70*/  IMAD.SHL.U32 R6, R6, 0x10, RZ ;  /* 0x0000001006067824 */ /* 0x000fe200078e00ff */
[----:B-1----:R-:W-:Y:S01]  /*1d80*/  SHF.R.S32.HI R17, RZ, 0x1f, R4 ;  /* 0x0000001fff117819 */ /* 0x002fe20000011404 */
[----:B------:R-:W-:Y:S01]  /*1d90*/  BSSY B0, `(.L_x_684) ;  /* 0x000003e000007945 */ /* 0x000fe20003800000 */
[----:B------:R-:W-:Y:S02]  /*1da0*/  LEA.HI R19, R19, R0, RZ, 0x3 ;  /* 0x0000000013137211 */ /* 0x000fe400078f18ff */
[----:B------:R-:W-:Y:S02]  /*1db0*/  LEA.HI R17, R17, R4, RZ, 0x2 ;  /* 0x0000000411117211 */ /* 0x000fe400078f10ff */
[----:B------:R-:W-:Y:S02]  /*1dc0*/  LOP3.LUT R19, R19, 0xfffffff8, RZ, 0xc0, !PT ;  /* 0xfffffff813137812 */ /* 0x000fe400078ec0ff */
[----:B------:R-:W-:-:S02]  /*1dd0*/  LOP3.LUT R21, R17, 0xfffffffc, RZ, 0xc0, !PT ;  /* 0xfffffffc11157812 */ /* 0x000fc400078ec0ff */
[----:B------:R-:W-:Y:S01]  /*1de0*/  ISETP.NE.U32.AND P0, PT, R6, RZ, PT ;  /* 0x000000ff0600720c */ /* 0x000fe20003f05070 */
[----:B------:R-:W-:Y:S02]  /*1df0*/  IMAD.IADD R19, R0, 0x1, -R19 ;  /* 0x0000000100137824 */ /* 0x000fe400078e0a13 */
[----:B--2---:R-:W-:-:S03]  /*1e00*/  IMAD.IADD R14, R4, 0x1, -R21 ;  /* 0x00000001040e7824 */ /* 0x004fc600078e0a15 */
[----:B------:R-:W-:-:S04]  /*1e10*/  SHF.R.S32.HI R8, RZ, 0x1f, R19 ;  /* 0x0000001fff087819 */ /* 0x000fc80000011413 */
[----:B------:R-:W-:-:S04]  /*1e20*/  LEA.HI R23, R8, R19, RZ, 0x2 ;  /* 0x0000001308177211 */ /* 0x000fc800078f10ff */
[----:B------:R-:W-:Y:S02]  /*1e30*/  SHF.R.S32.HI R16, RZ, 0x2, R23 ;  /* 0x00000002ff107819 */ /* 0x000fe40000011417 */
[C---:B------:R-:W-:Y:S02]  /*1e40*/  LOP3.LUT R8, R23.reuse, 0x1ffffffc, RZ, 0xc0, !PT ;  /* 0x1ffffffc17087812 */ /* 0x040fe400078ec0ff */
[----:B------:R-:W-:-:S03]  /*1e50*/  LEA.HI R15, R23, R16, RZ, 0x1 ;  /* 0x00000010170f7211 */ /* 0x000fc600078f08ff */
[----:B------:R-:W-:Y:S01]  /*1e60*/  IMAD.IADD R19, R19, 0x1, -R8 ;  /* 0x0000000113137824 */ /* 0x000fe200078e0a08 */
[----:B------:R-:W-:-:S04]  /*1e70*/  LOP3.LUT R15, R15, 0x7fffffe, RZ, 0xc0, !PT ;  /* 0x07fffffe0f0f7812 */ /* 0x000fc800078ec0ff */
[----:B------:R-:W-:Y:S01]  /*1e80*/  LOP3.LUT R19, R14, R19, RZ, 0x3c, !PT ;  /* 0x000000130e137212 */ /* 0x000fe200078e3cff */
[----:B------:R-:W-:Y:S01]  /*1e90*/  IMAD.IADD R16, R16, 0x1, -R15 ;  /* 0x0000000110107824 */ /* 0x000fe200078e0a0f */
[----:B------:R-:W-:-:S04]  /*1ea0*/  SHF.R.S32.HI R15, RZ, 0x2, R17 ;  /* 0x00000002ff0f7819 */ /* 0x000fc80000011411 */
[----:B------:R-:W-:-:S05]  /*1eb0*/  LOP3.LUT R16, R16, R15, RZ, 0x3c, !PT ;  /* 0x0000000f10107212 */ /* 0x000fca00078e3cff */
[----:B------:R-:W-:-:S04]  /*1ec0*/  IMAD R19, R16, 0x4, R19 ;  /* 0x0000000410137824 */ /* 0x000fc800078e0213 */
[----:B------:R-:W-:-:S04]  /*1ed0*/  IMAD R19, R0, 0x10, R19 ;  /* 0x0000001000137824 */ /* 0x000fc800078e0213 */
[----:B------:R-:W-:-:S04]  /*1ee0*/  IMAD.SHL.U32 R4, R19, 0x8, RZ ;  /* 0x0000000813047824 */ /* 0x000fc800078e00ff */
[----:B------:R-:W-:-:S05]  /*1ef0*/  IMAD R223, R4, 0x2, R3 ;  /* 0x0000000204df7824 */ /* 0x000fca00078e0203 */
[----:B------:R-:W-:Y:S01]  /*1f00*/  @!PT LDS RZ, [RZ] ;  /* 0x00000000fffff984 */ /* 0x000fe20000000800 */
[----:B------:R-:W-:Y:S01]  /*1f10*/  @!PT LDS RZ, [RZ] ;  /* 0x00000000fffff984 */ /* 0x000fe20000000800 */
[----:B------:R-:W-:Y:S01]  /*1f20*/  @!PT LDS RZ, [RZ] ;  /* 0x00000000fffff984 */ /* 0x000fe20000000800 */
[----:B------:R1:W-:Y:S01]  /*1f30*/  LDGSTS.E.BYPASS.LTC128B.128 [R223+0x8000], desc[UR36][R12.64], P0 ;  /* 0x080000000cdf7fae */ /* 0x0003e20008101d64 */
        /* <DEDUP_REMOVED lines=35> */
.L_x_685:
[----:B------:R-:W-:Y:S05]  /*2170*/  BSYNC B0 ;  /* 0x0000000000007941 */ /* 0x000fea0003800000 */
.L_x_684:
[----:B------:R-:W-:Y:S01]  /*2180*/  IMAD.SHL.U32 R4, R4, 0x8, RZ ;  /* 0x0000000804047824 */ /* 0x000fe200078e00ff */
[----:B------:R-:W-:Y:S01]  /*2190*/  BSSY B0, `(.L_x_686) ;  /* 0x000002c000007945 */ /* 0x000fe20003800000 */
[----:B------:R-:W-:Y:S01]  /*21a0*/  IMAD.MOV.U32 R18, RZ, RZ, R10 ;  /* 0x000000ffff127224 */ /* 0x000fe200078e000a */
[----:B------:R-:W-:Y:S01]  /*21b0*/  CS2R R16, SRZ ;  /* 0x0000000000107805 */ /* 0x000fe2000001ff00 */
[----:B------:R-:W-:Y:S01]  /*21c0*/  IMAD.MOV.U32 R19, RZ, RZ, R11 ;  /* 0x000000ffff137224 */ /* 0x000fe200078e000b */
[----:B------:R-:W-:Y:S02]  /*21d0*/  ISETP.NE.U32.AND P0, PT, R4, RZ, PT ;  /* 0x000000ff0400720c */ /* 0x000fe40003f05070 */
[----:B------:R-:W-:-:S11]  /*21e0*/  CS2R R10, SRZ ;  /* 0x00000000000a7805 */ /* 0x000fd6000001ff00 */
[----:B------:R-:W-:Y:S01]  /*21f0*/  @!PT LDS RZ, [RZ] ;  /* 0x00000000fffff984 */ /* 0x000fe20000000800 */
[----:B------:R-:W-:Y:S01]  /*2200*/  @!PT LDS RZ, [RZ] ;  /* 0x00000000fffff984 */ /* 0x000fe20000000800 */
[----:B------:R-:W-:Y:S01]  /*2210*/  @!PT LDS RZ, [RZ] ;  /* 0x00000000fffff984 */ /* 0x000fe20000000800 */
[----:B------:R2:W-:Y:S01]  /*2220*/  LDGSTS.E.BYPASS.LTC128B.128 [R223+0x8080], desc[UR36][R18.64], P0 ;  /* 0x0808000012df7fae */ /* 0x0005e20008101d64 */
[----:B-1----:R-:W-:-:S13]  /*2230*/  LOP3.LUT P0, R13, R2, 0x4, RZ, 0xc0, !PT ;  /* 0x00000004020d7812 */ /* 0x002fda000780c0ff */
[----:B------:R-:W-:Y:S05]  /*2240*/  @!P0 BRA `(.L_x_687) ;  /* 0x0000000000808947 */ /* 0x000fea0003800000 */
[-C--:B------:R-:W-:Y:S02]  /*2250*/  IABS R12, R208.reuse ;  /* 0x000000d0000c7213 */ /* 0x080fe40000000000 */
[----:B------:R-:W-:Y:S02]  /*2260*/  IABS R6, R219 ;  /* 0x000000db00067213 */ /* 0x000fe40000000000 */
[----:B--2---:R-:W1:Y:S01]  /*2270*/  I2F.RP R18, R12 ;  /* 0x0000000c00127306 */ /* 0x004e620000209400 */
        /* <DEDUP_REMOVED lines=29> */
.L_x_687:
[----:B------:R-:W-:Y:S05]  /*2450*/  BSYNC B0 ;  /* 0x0000000000007941 */ /* 0x000fea0003800000 */
.L_x_686:
[----:B------:R-:W-:Y:S01]  /*2460*/  VIADD R6, R0, 0x4 ;  /* 0x0000000400067836 */ /* 0x000fe20000000000 */
[----:B------:R-:W-:Y:S01]  /*2470*/  BSSY B0, `(.L_x_688) ;  /* 0x000003b000007945 */ /* 0x000fe20003800000 */
[----:B------:R-:W-:-:S03]  /*2480*/  IMAD.SHL.U32 R13, R13, 0x4, RZ ;  /* 0x000000040d0d7824 */ /* 0x000fc600078e00ff */
[----:B------:R-:W-:Y:S02]  /*2490*/  SHF.R.S32.HI R21, RZ, 0x1f, R6 ;  /* 0x0000001fff157819 */ /* 0x000fe40000011406 */
[----:B------:R-:W-:Y:S02]  /*24a0*/  ISETP.NE.U32.AND P0, PT, R13, RZ, PT ;  /* 0x000000ff0d00720c */ /* 0x000fe40003f05070 */
[----:B------:R-:W-:-:S04]  /*24b0*/  LEA.HI R21, R21, R6, RZ, 0x3 ;  /* 0x0000000615157211 */ /* 0x000fc800078f18ff */
[----:B------:R-:W-:-:S05]  /*24c0*/  LOP3.LUT R21, R21, 0xfffffff8, RZ, 0xc0, !PT ;  /* 0xfffffff815157812 */ /* 0x000fca00078ec0ff */
[----:B------:R-:W-:-:S05]  /*24d0*/  IMAD.IADD R21, R6, 0x1, -R21 ;  /* 0x0000000106157824 */ /* 0x000fca00078e0a15 */
[----:B------:R-:W-:-:S04]  /*24e0*/  SHF.R.S32.HI R0, RZ, 0x1f, R21 ;  /* 0x0000001fff007819 */ /* 0x000fc80000011415 */
[----:B------:R-:W-:-:S04]  /*24f0*/  LEA.HI R0, R0, R21, RZ, 0x2 ;  /* 0x0000001500007211 */ /* 0x000fc800078f10ff */
[----:B--2---:R-:W-:-:S04]  /*2500*/  SHF.R.S32.HI R19, RZ, 0x2, R0 ;  /* 0x00000002ff137819 */ /* 0x004fc80000011400 */
[C---:B------:R-:W-:Y:S02]  /*2510*/  LEA.HI R4, R0.reuse, R19, RZ, 0x1 ;  /* 0x0000001300047211 */ /* 0x040fe400078f08ff */
[----:B------:R-:W-:Y:S02]  /*2520*/  LOP3.LUT R0, R0, 0x1ffffffc, RZ, 0xc0, !PT ;  /* 0x1ffffffc00007812 */ /* 0x000fe400078ec0ff */
[----:B------:R-:W-:-:S03]  /*2530*/  LOP3.LUT R4, R4, 0x7fffffe, RZ, 0xc0, !PT ;  /* 0x07fffffe04047812 */ /* 0x000fc600078ec0ff */
[----:B------:R-:W-:Y:S02]  /*2540*/  IMAD.IADD R21, R21, 0x1, -R0 ;  /* 0x0000000115157824 */ /* 0x000fe400078e0a00 */
[----:B------:R-:W-:-:S03]  /*2550*/  IMAD.IADD R4, R19, 0x1, -R4 ;  /* 0x0000000113047824 */ /* 0x000fc600078e0a04 */
[----:B------:R-:W-:Y:S02]  /*2560*/  LOP3.LUT R21, R14, R21, RZ, 0x3c, !PT ;  /* 0x000000150e157212 */ /* 0x000fe400078e3cff */
        /* <DEDUP_REMOVED lines=43> */
.L_x_689:
[----:B------:R-:W-:Y:S05]  /*2820*/  BSYNC B0 ;  /* 0x0000000000007941 */ /* 0x000fea0003800000 */
.L_x_688:
[----:B------:R-:W-:Y:S01]  /*2830*/  IMAD.SHL.U32 R2, R2, 0x2, RZ ;  /* 0x0000000202027824 */ /* 0x000fe200078e00ff */
[----:B------:R-:W-:Y:S01]  /*2840*/  SEL R6, RZ, 0xffffffff, P2 ;  /* 0xffffffffff067807 */ /* 0x000fe20001000000 */
[----:B------:R-:W-:Y:S01]  /*2850*/  BSSY B0, `(.L_x_690) ;  /* 0x0000040000007945 */ /* 0x000fe20003800000 */
[----:B------:R-:W-:Y:S01]  /*2860*/  SEL R9, RZ, 0x1, P1 ;  /* 0x00000001ff097807 */ /* 0x000fe20000800000 */
[C---:B------:R-:W-:Y:S01]  /*2870*/  IMAD.IADD R232, R233.reuse, 0x1, R232 ;  /* 0x00000001e9e87824 */ /* 0x040fe200078e02e8 */
[----:B------:R-:W-:Y:S01]  /*2880*/  ISETP.NE.U32.AND P0, PT, R2, RZ, PT ;  /* 0x000000ff0200720c */ /* 0x000fe20003f05070 */
[----:B------:R-:W-:Y:S01]  /*2890*/  IMAD.SHL.U32 R6, R6, 0x2, RZ ;  /* 0x0000000206067824 */ /* 0x000fe200078e00ff */
[----:B------:R-:W-:Y:S01]  /*28a0*/  SEL R2, RZ, 0x8, P6 ;  /* 0x00000008ff027807 */ /* 0x000fe20003000000 */
[----:B------:R-:W-:Y:S01]  /*28b0*/  IMAD.IADD R233, R233, 0x1, R7 ;  /* 0x00000001e9e97824 */ /* 0x000fe200078e0207 */
[----:B------:R-:W-:Y:S02]  /*28c0*/  LOP3.LUT R0, R5, 0xffffffe0, RZ, 0xc0, !PT ;  /* 0xffffffe005007812 */ /* 0x000fe400078ec0ff */
[----:B------:R-:W-:-:S02]  /*28d0*/  LOP3.LUT R6, R6, 0x2, R9, 0xe2, !PT ;  /* 0x0000000206067812 */ /* 0x000fc400078ee209 */
[----:B------:R-:W-:Y:S02]  /*28e0*/  SEL R4, RZ, 0xffffffff, P4 ;  /* 0xffffffffff047807 */ /* 0x000fe40002000000 */
[----:B------:R-:W-:-:S03]  /*28f0*/  SEL R9, RZ, 0x1, P5 ;  /* 0x00000001ff097807 */ /* 0x000fc60002800000 */
[----:B------:R-:W-:Y:S01]  /*2900*/  @!PT LDS RZ, [RZ] ;  /* 0x00000000fffff984 */ /* 0x000fe20000000800 */
[----:B------:R-:W-:Y:S01]  /*2910*/  @!PT LDS RZ, [RZ] ;  /* 0x00000000fffff984 */ /* 0x000fe20000000800 */
[----:B------:R-:W-:Y:S01]  /*2920*/  @!PT LDS RZ, [RZ] ;  /* 0x00000000fffff984 */ /* 0x000fe20000000800 */
[----:B------:R2:W-:Y:S01]  /*2930*/  LDGSTS.E.BYPASS.LTC128B.128 [R222+0x8080], desc[UR36][R10.64], P0 ;  /* 0x080800000ade7fae */ /* 0x0005e20008101d64 */
[----:B------:R-:W-:Y:S01]  /*2940*/  ISETP.NE.AND P0, PT, R0, 0x20, PT ;  /* 0x000000200000780c */ /* 0x000fe20003f05270 */
[----:B------:R-:W-:Y:S02]  /*2950*/  IMAD.SHL.U32 R4, R4, 0x2, RZ ;  /* 0x0000000204047824 */ /* 0x000fe400078e00ff */
[----:B------:R-:W0:Y:S03]  /*2960*/  LDGDEPBAR ;  /* 0x00000000000079af */ /* 0x000e260000000000 */
[----:B------:R-:W-:Y:S02]  /*2970*/  LOP3.LUT R4, R4, 0x2, R9, 0xe2, !PT ;  /* 0x0000000204047812 */ /* 0x000fe400078ee209 */
[----:B------:R-:W-:Y:S02]  /*2980*/  SEL R9, RZ, 0x4, P5 ;  /* 0x00000004ff097807 */ /* 0x000fe40002800000 */
[----:B--2---:R-:W-:Y:S01]  /*2990*/  SEL R11, RZ, 0x4, P3 ;  /* 0x00000004ff0b7807 */ /* 0x004fe20001800000 */
[----:B------:R-:W-:-:S03]  /*29a0*/  IMAD.MOV.U32 R10, RZ, RZ, RZ ;  /* 0x000000ffff0a7224 */ /* 0x000fc600078e00ff */
[----:B------:R-:W-:Y:S02]  /*29b0*/  LOP3.LUT R2, R2, R11, R6, 0xfe, !PT ;  /* 0x0000000b02027212 */ /* 0x000fe400078efe06 */
[----:B------:R-:W-:Y:S02]  /*29c0*/  CS2R R6, SRZ ;  /* 0x0000000000067805 */ /* 0x000fe4000001ff00 */
[----:B------:R-:W-:Y:S02]  /*29d0*/  SEL R235, R2, RZ, P0 ;  /* 0x000000ff02eb7207 */ /* 0x000fe40000000000 */
[----:B------:R-:W-:Y:S02]  /*29e0*/  SEL R2, RZ, 0x8, P4 ;  /* 0x00000008ff027807 */ /* 0x000fe40002000000 */
[----:B------:R-:W-:Y:S02]  /*29f0*/  LOP3.LUT P1, R8, R235, 0x1, RZ, 0xc0, !PT ;  /* 0x00000001eb087812 */ /* 0x000fe4000782c0ff */
[----:B------:R-:W-:Y:S01]  /*2a00*/  LOP3.LUT R2, R2, R9, R4, 0xfe, !PT ;  /* 0x0000000902027212 */ /* 0x000fe200078efe04 */
[----:B------:R-:W-:-:S03]  /*2a10*/  IMAD.MOV.U32 R9, RZ, RZ, RZ ;  /* 0x000000ffff097224 */ /* 0x000fc600078e00ff */
[----:B------:R-:W-:-:S07]  /*2a20*/  SEL R234, R2, RZ, P0 ;  /* 0x000000ff02ea7207 */ /* 0x000fce0000000000 */
        /* <DEDUP_REMOVED lines=16> */
[----:B------:R-:W-:Y:S01]  /*2b30*/  @!P0 IMAD.IADD R2, R2, 0x1, -R7 ;  /* 0x0000000102028824 */ /* 0x000fe200078e0a07 */
[----:B------:R-:W-:Y:S02]  /*2b40*/  @!P0 IADD3 R13, R13, 0x1, RZ ;  /* 0x000000010d0d8810 */ /* 0x000fe40007ffe0ff */
[----:B------:R-:W-:Y:S02]  /*2b50*/  ISETP.NE.AND P0, PT, R207, RZ, PT ;  /* 0x000000ffcf00720c */ /* 0x000fe40003f05270 */
[----:B------:R-:W-:Y:S02]  /*2b60*/  ISETP.GE.U32.AND P2, PT, R2, R7, PT ;  /* 0x000000070200720c */ /* 0x000fe40003f46070 */
[----:B------:R-:W-:-:S04]  /*2b70*/  LOP3.LUT R2, R232, R207, RZ, 0x3c, !PT ;  /* 0x000000cfe8027212 */ /* 0x000fc800078e3cff */
[----:B------:R-:W-:-:S07]  /*2b80*/  ISETP.GE.AND P1, PT, R2, RZ, PT ;  /* 0x000000ff0200720c */ /* 0x000fce0003f26270 */
[----:B------:R-:W-:-:S05]  /*2b90*/  @P2 VIADD R13, R13, 0x1 ;  /* 0x000000010d0d2836 */ /* 0x000fca0000000000 */
[----:B------:R-:W-:-:S05]  /*2ba0*/  MOV R7, R13 ;  /* 0x0000000d00077202 */ /* 0x000fca0000000f00 */
[----:B------:R-:W-:Y:S01]  /*2bb0*/  @!P1 IMAD.MOV R7, RZ, RZ, -R7 ;  /* 0x000000ffff079224 */ /* 0x000fe200078e0a07 */
        /* <DEDUP_REMOVED lines=9> */
.L_x_691:
[----:B------:R-:W-:Y:S05]  /*2c50*/  BSYNC B0 ;  /* 0x0000000000007941 */ /* 0x000fea0003800000 */
.L_x_690:
        /* <DEDUP_REMOVED lines=9> */
[-C--:B------:R-:W-:Y:S02]  /*2cf0*/  IABS R8, R207.reuse ;  /* 0x000000cf00087213 */ /* 0x080fe40000000000 */
[----:B--2---:R-:W-:Y:S02]  /*2d00*/  IABS R6, R232 ;  /* 0x000000e800067213 */ /* 0x004fe40000000000 */
        /* <DEDUP_REMOVED lines=13> */
[----:B------:R-:W-:Y:S02]  /*2de0*/  ISETP.GT.U32.AND P0, PT, R8, R9, PT ;  /* 0x000000090800720c */ /* 0x000fe40003f04070 */
[----:B------:R-:W-:-:S11]  /*2df0*/  ISETP.GE.AND P1, PT, R4, RZ, PT ;  /* 0x000000ff0400720c */ /* 0x000fd60003f26270 */
[-C--:B------:R-:W-:Y:S01]  /*2e00*/  @!P0 IADD3 R9, R9, -R8.reuse, RZ ;  /* 0x8000000809098210 */ /* 0x080fe20007ffe0ff */
[----:B------:R-:W-:Y:S01]  /*2e10*/  @!P0 VIADD R7, R7, 0x1 ;  /* 0x0000000107078836 */ /* 0x000fe20000000000 */
[----:B------:R-:W-:Y:S02]  /*2e20*/  ISETP.NE.AND P0, PT, R207, RZ, PT ;  /* 0x000000ffcf00720c */ /* 0x000fe40003f05270 */
[----:B------:R-:W-:-:S13]  /*2e30*/  ISETP.GE.U32.AND P2, PT, R9, R8, PT ;  /* 0x000000080900720c */ /* 0x000fda0003f46070 */
[----:B------:R-:W-:-:S05]  /*2e40*/  @P2 IADD3 R7, R7, 0x1, RZ ;  /* 0x0000000107072810 */ /* 0x000fca0007ffe0ff */
        /* <DEDUP_REMOVED lines=10> */
.L_x_693:
[----:B------:R-:W-:Y:S05]  /*2ef0*/  BSYNC B0 ;  /* 0x0000000000007941 */ /* 0x000fea0003800000 */
.L_x_692:
[----:B------:R-:W-:Y:S01]  /*2f00*/  IMAD.SHL.U32 R2, R2, 0x8, RZ ;  /* 0x0000000802027824 */ /* 0x000fe200078e00ff */
[----:B------:R-:W-:Y:S01]  /*2f10*/  MOV R13, R9 ;  /* 0x00000009000d7202 */ /* 0x000fe20000000f00 */
[----:B------:R-:W-:Y:S01]  /*2f20*/  IMAD.MOV.U32 R12, RZ, RZ, R10 ;  /* 0x000000ffff0c7224 */ /* 0x000fe200078e000a */
[----:B------:R-:W-:Y:S01]  /*2f30*/  BSSY B0, `(.L_x_694) ;  /* 0x000002c000007945 */ /* 0x000fe20003800000 */
[----:B------:R-:W-:Y:S01]  /*2f40*/  IMAD.MOV.U32 R10, RZ, RZ, RZ ;  /* 0x000000ffff0a7224 */ /* 0x000fe200078e00ff */
[----:B------:R-:W-:Y:S02]  /*2f50*/  ISETP.NE.U32.AND P0, PT, R2, RZ, PT ;  /* 0x000000ff0200720c */ /* 0x000fe40003f05070 */
[----:B--2---:R-:W-:Y:S02]  /*2f60*/  CS2R R6, SRZ ;  /* 0x0000000000067805 */ /* 0x004fe4000001ff00 */
[----:B------:R-:W-:-:S09]  /*2f70*/  MOV R9, RZ ;  /* 0x000000ff00097202 */ /* 0x000fd20000000f00 */
        /* <DEDUP_REMOVED lines=39> */
.L_x_695:
[----:B------:R-:W-:Y:S05]  /*31f0*/  BSYNC B0 ;  /* 0x0000000000007941 */ /* 0x000fea0003800000 */
.L_x_694:
        /* <DEDUP_REMOVED lines=10> */
[----:B---3--:R-:W-:Y:S02]  /*32a0*/  IABS R6, R232 ;  /* 0x000000e800067213 */ /* 0x008fe40000000000 */
[----:B------:R-:W3:Y:S01]  /*32b0*/  I2F.RP R9, R8 ;  /* 0x0000000800097306 */ /* 0x000ee20000209400 */
[----:B------:R-:W-:-:S05]  /*32c0*/  IABS R4, R207 ;  /* 0x000000cf00047213 */ /* 0x000fca0000000000 */
[----:B------:R-:W-:Y:S02]  /*32d0*/  IMAD.MOV R4, RZ, RZ, -R4 ;  /* 0x000000ffff047224 */ /* 0x000fe400078e0a04 */
[----:B---3--:R-:W3:Y:S02]  /*32e0*/  MUFU.RCP R10, R9 ;  /* 0x00000009000a7308 */ /* 0x008ee40000001000 */
[----:B---3--:R-:W-:-:S06]  /*32f0*/  VIADD R10, R10, 0xffffffe ;  /* 0x0ffffffe0a0a7836 */ /* 0x008fcc0000000000 */
[----:B------:R-:W3:Y:S02]  /*3300*/  F2I.FTZ.U32.TRUNC.NTZ R11, R10 ;  /* 0x0000000a000b7305 */ /* 0x000ee4000021f000 */
[----:B---3--:R-:W-:Y:S01]  /*3310*/  IMAD.MOV R7, RZ, RZ, -R11 ;  /* 0x000000ffff077224 */ /* 0x008fe200078e0a0b */
        /* <DEDUP_REMOVED lines=23> */
.L_x_697:
[----:B------:R-:W-:Y:S05]  /*3490*/  BSYNC B0 ;  /* 0x0000000000007941 */ /* 0x000fea0003800000 */
.L_x_696:
[----:B------:R-:W-:Y:S01]  /*34a0*/  IMAD.SHL.U32 R2, R2, 0x2, RZ ;  /* 0x0000000202027824 */ /* 0x000fe200078e00ff */
[----:B--2---:R-:W-:Y:S01]  /*34b0*/  MOV R13, R9 ;  /* 0x00000009000d7202 */ /* 0x004fe20000000f00 */
[----:B------:R-:W-:Y:S01]  /*34c0*/  IMAD.MOV.U32 R12, RZ, RZ, R10 ;  /* 0x000000ffff0c7224 */ /* 0x000fe200078e000a */
[----:B------:R-:W-:Y:S01]  /*34d0*/  BSSY B0, `(.L_x_698) ;  /* 0x000002c000007945 */ /* 0x000fe20003800000 */
[----:B------:R-:W-:Y:S01]  /*34e0*/  IMAD.MOV.U32 R10, RZ, RZ, RZ ;  /* 0x000000ffff0a7224 */ /* 0x000fe200078e00ff */
[----:B------:R-:W-:Y:S02]  /*34f0*/  ISETP.NE.U32.AND P0, PT, R2, RZ, PT ;  /* 0x000000ff0200720c */ /* 0x000fe40003f05070 */
[----:B---3--:R-:W-:Y:S02]  /*3500*/  CS2R R6, SRZ ;  /* 0x0000000000067805 */ /* 0x008fe4000001ff00 */
        /* <DEDUP_REMOVED lines=40> */
.L_x_699:
[----:B------:R-:W-:Y:S05]  /*3790*/  BSYNC B0 ;  /* 0x0000000000007941 */ /* 0x000fea0003800000 */
.L_x_698:
        /* <DEDUP_REMOVED lines=41> */
.L_x_701:
[----:B------:R-:W-:Y:S05]  /*3a30*/  BSYNC B0 ;  /* 0x0000000000007941 */ /* 0x000fea0003800000 */
.L_x_700:
        /* <DEDUP_REMOVED lines=29> */
[-C--:B------:R-:W-:Y:S01]  /*3c10*/  @!P0 IADD3 R2, R2, -R7.reuse, RZ ;  /* 0x8000000702028210 */ /* 0x080fe20007ffe0ff */
[----:B------:R-:W-:Y:S01]  /*3c20*/  @!P0 VIADD R13, R13, 0x1 ;  /* 0x000000010d0d8836 */ /* 0x000fe20000000000 */
[----:B------:R-:W-:Y:S02]  /*3c30*/  ISETP.NE.AND P0, PT, R208, RZ, PT ;  /* 0x000000ffd000720c */ /* 0x000fe40003f05270 */
[----:B------:R-:W-:Y:S02]  /*3c40*/  ISETP.GE.U32.AND P2, PT, R2, R7, PT ;  /* 0x000000070200720c */ /* 0x000fe40003f46070 */
[----:B------:R-:W-:-:S04]  /*3c50*/  LOP3.LUT R2, R219, R208, RZ, 0x3c, !PT ;  /* 0x000000d0db027212 */ /* 0x000fc800078e3cff */
[----:B------:R-:W-:-:S07]  /*3c60*/  ISETP.GE.AND P1, PT, R2, RZ, PT ;  /* 0x000000ff0200720c */ /* 0x000fce0003f26270 */
[----:B------:R-:W-:-:S05]  /*3c70*/  @P2 IADD3 R13, R13, 0x1, RZ ;  /* 0x000000010d0d2810 */ /* 0x000fca0007ffe0ff */
[----:B------:R-:W-:-:S05]  /*3c80*/  IMAD.MOV.U32 R7, RZ, RZ, R13 ;  /* 0x000000ffff077224 */ /* 0x000fca00078e000d */
[----:B------:R-:W-:Y:S02]  /*3c90*/  @!P1 IADD3 R7, -R7, RZ, RZ ;  /* 0x000000ff07079210 */ /* 0x000fe40007ffe1ff */
[----:B------:R-:W-:-:S05]  /*3ca0*/  @!P0 LOP3.LUT R7, RZ, R208, RZ, 0x33, !PT ;  /* 0x000000d0ff078212 */ /* 0x000fca00078e33ff */
[--C-:B------:R-:W-:Y:S02]  /*3cb0*/  IMAD.MOV R12, RZ, RZ, -R7.reuse ;  /* 0x000000ffff0c7224 */ /* 0x100fe400078e0a07 */
[----:B------:R-:W-:Y:S02]  /*3cc0*/  IMAD R7, R206, 0xc, R7 ;  /* 0x0000000cce077824 */ /* 0x000fe400078e0207 */
[----:B------:R-:W-:-:S05]  /*3cd0*/  IMAD R12, R208, R12, R219 ;  /* 0x0000000cd00c7224 */ /* 0x000fca00078e02db */
[----:B------:R-:W-:-:S03]  /*3ce0*/  SHF.R.S32.HI R13, RZ, 0x1f, R12 ;  /* 0x0000001fff0d7819 */ /* 0x000fc6000001140c */
[----:B------:R-:W-:Y:S01]  /*3cf0*/  IMAD.WIDE R6, R210, R7, R12 ;  /* 0x00000007d2067225 */ /* 0x000fe200078e020c */
[----:B------:R-:W-:-:S05]  /*3d00*/  IADD3 R13, R233, 0x4, RZ ;  /* 0x00000004e90d7810 */ /* 0x000fca0007ffe0ff */
[----:B------:R-:W-:-:S03]  /*3d10*/  IMAD.WIDE R12, R212, R13, R6 ;  /* 0x0000000dd40c7225 */ /* 0x000fc600078e0206 */
[----:B-----5:R-:W-:-:S04]  /*3d20*/  LEA R6, P0, R12, R204, 0x1 ;  /* 0x000000cc0c067211 */ /* 0x020fc800078008ff */
[----:B------:R-:W-:-:S09]  /*3d30*/  LEA.HI.X R7, R12, R205, R13, 0x1, P0 ;  /* 0x000000cd0c077211 */ /* 0x000fd200000f0c0d */
.L_x_703:
[----:B------:R-:W-:Y:S05]  /*3d40*/  BSYNC B0 ;  /* 0x0000000000007941 */ /* 0x000fea0003800000 */
.L_x_702:
        /* <DEDUP_REMOVED lines=26> */
[----:B------:R-:W-:Y:S01]  /*3ef0*/  @!P0 IMAD.IADD R9, R9, 0x1, -R8 ;  /* 0x0000000109098824 */ /* 0x000fe200078e0a08 */
[----:B------:R-:W-:Y:S02]  /*3f00*/  @!P0 IADD3 R7, R7, 0x1, RZ ;  /* 0x0000000107078810 */ /* 0x000fe40007ffe0ff */
[----:B------:R-:W-:Y:S02]  /*3f10*/  ISETP.NE.AND P0, PT, R208, RZ, PT ;  /* 0x000000ffd000720c */ /* 0x000fe40003f05270 */
[----:B------:R-:W-:-:S13]  /*3f20*/  ISETP.GE.U32.AND P2, PT, R9, R8, PT ;  /* 0x000000080900720c */ /* 0x000fda0003f46070 */
[----:B------:R-:W-:-:S05]  /*3f30*/  @P2 VIADD R7, R7, 0x1 ;  /* 0x0000000107072836 */ /* 0x000fca0000000000 */
        /* <DEDUP_REMOVED lines=11> */
.L_x_705:
[----:B------:R-:W-:Y:S05]  /*3ff0*/  BSYNC B0 ;  /* 0x0000000000007941 */ /* 0x000fea0003800000 */
.L_x_704:
[----:B------:R-:W-:Y:S01]  /*4000*/  IMAD.SHL.U32 R2, R2, 0x2, RZ ;  /* 0x0000000202027824 */ /* 0x000fe200078e00ff */
[----:B------:R-:W-:Y:S01]  /*4010*/  ISETP.NE.AND P1, PT, R0, 0x40, PT ;  /* 0x000000400000780c */ /* 0x000fe20003f25270 */
[----:B------:R-:W-:Y:S01]  /*4020*/  IMAD.MOV.U32 R14, RZ, RZ, R10 ;  /* 0x000000ffff0e7224 */ /* 0x000fe200078e000a */
[----:B------:R-:W-:Y:S01]  /*4030*/  BSSY B0, `(.L_x_706) ;  /* 0x0000030000007945 */ /* 0x000fe20003800000 */
[----:B------:R-:W-:Y:S01]  /*4040*/  IMAD.MOV.U32 R15, RZ, RZ, R9 ;  /* 0x000000ffff0f7224 */ /* 0x000fe200078e0009 */
[----:B------:R-:W-:Y:S01]  /*4050*/  ISETP.NE.U32.AND P0, PT, R2, RZ, PT ;  /* 0x000000ff0200720c */ /* 0x000fe20003f05070 */
[----:B------:R-:W-:Y:S01]  /*4060*/  VIADD R8, R232, 0x20 ;  /* 0x00000020e8087836 */ /* 0x000fe20000000000 */
[----:B------:R-:W-:Y:S01]  /*4070*/  SEL R235, R235, RZ, P1 ;  /* 0x000000ffebeb7207 */ /* 0x000fe20000800000 */
[----:B------:R-:W-:Y:S01]  /*4080*/  VIADD R9, R233, 0x20 ;  /* 0x00000020e9097836 */ /* 0x000fe20000000000 */
[----:B------:R-:W-:Y:S02]  /*4090*/  CS2R R10, SRZ ;  /* 0x00000000000a7805 */ /* 0x000fe4000001ff00 */
[----:B--2---:R-:W-:-:S02]  /*40a0*/  CS2R R12, SRZ ;  /* 0x00000000000c7805 */ /* 0x004fc4000001ff00 */
[----:B------:R-:W-:-:S05]  /*40b0*/  SEL R234, R234, RZ, P1 ;  /* 0x000000ffeaea7207 */ /* 0x000fca0000800000 */
[----:B------:R-:W-:Y:S01]  /*40c0*/  @!PT LDS RZ, [RZ] ;  /* 0x00000000fffff984 */ /* 0x000fe20000000800 */
[----:B------:R-:W-:Y:S01]  /*40d0*/  @!PT LDS RZ, [RZ] ;  /* 0x00000000fffff984 */ /* 0x000fe20000000800 */
[----:B------:R-:W-:Y:S01]  /*40e0*/  @!PT LDS RZ, [RZ] ;  /* 0x00000000fffff984 */ /* 0x000fe20000000800 */
[----:B------:R2:W-:Y:S01]  /*40f0*/  LDGSTS.E.BYPASS.LTC128B.128 [R222+0xa080], desc[UR36][R14.64], P0 ;  /* 0x0a0800000ede7fae */ /* 0x0005e20008101d64 */
[----:B---3--:R-:W-:-:S03]  /*4100*/  LOP3.LUT P0, R7, R235, 0x1, RZ, 0xc0, !PT ;  /* 0x00000001eb077812 */ /* 0x008fc6000780c0ff */
[----:B------:R-:W0:Y:S10]  /*4110*/  LDGDEPBAR ;  /* 0x00000000000079af */ /* 0x000e340000000000 */
[----:B------:R-:W-:Y:S05]  /*4120*/  @!P0 BRA `(.L_x_707) ;  /* 0x0000000000808947 */ /* 0x000fea0003800000 */
[-C--:B------:R-:W-:Y:S02]  /*4130*/  IABS R6, R207.reuse ;  /* 0x000000cf00067213 */ /* 0x080fe40000000000 */
[----:B------:R-:W-:Y:S02]  /*4140*/  IABS R2, R8 ;  /* 0x0000000800027213 */ /* 0x000fe40000000000 */
[----:B--2---:R-:W2:Y:S01]  /*4150*/  I2F.RP R14, R6 ;  /* 0x00000006000e7306 */ /* 0x004ea20000209400 */
        /* <DEDUP_REMOVED lines=29> */
.L_x_707:
[----:B------:R-:W-:Y:S05]  /*4330*/  BSYNC B0 ;  /* 0x0000000000007941 */ /* 0x000fea0003800000 */
.L_x_706:
        /* <DEDUP_REMOVED lines=11> */
[----:B---3--:R-:W3:Y:S01]  /*43f0*/  I2F.RP R12, R7 ;  /* 0x00000007000c7306 */ /* 0x008ee20000209400 */
        /* <DEDUP_REMOVED lines=30> */
.L_x_709:
[----:B------:R-:W-:Y:S05]  /*45e0*/  BSYNC B0 ;  /* 0x0000000000007941 */ /* 0x000fea0003800000 */
.L_x_708:
[----:B------:R-:W-:Y:S01]  /*45f0*/  IMAD.SHL.U32 R0, R0, 0x8, RZ ;  /* 0x0000000800007824 */ /* 0x000fe200078e00ff */
[----:B------:R-:W-:Y:S01]  /*4600*/  BSSY B0, `(.L_x_710) ;  /* 0x000002c000007945 */ /* 0x000fe20003800000 */
[----:B--2---:R-:W-:Y:S01]  /*4610*/  IMAD.MOV.U32 R14, RZ, RZ, R10 ;  /* 0x000000ffff0e7224 */ /* 0x004fe200078e000a */
[----:B---3--:R-:W-:Y:S01]  /*4620*/  CS2R R12, SRZ ;  /* 0x00000000000c7805 */ /* 0x008fe2000001ff00 */
[----:B------:R-:W-:Y:S01]  /*4630*/  IMAD.MOV.U32 R15, RZ, RZ, R11 ;  /* 0x000000ffff0f7224 */ /* 0x000fe200078e000b */
        /* <DEDUP_REMOVED lines=40> */
.L_x_711:
[----:B------:R-:W-:Y:S05]  /*48c0*/  BSYNC B0 ;  /* 0x0000000000007941 */ /* 0x000fea0003800000 */
.L_x_710:
        /* <DEDUP_REMOVED lines=30> */
[----:B------:R-:W-:-:S06]  /*4ab0*/  @P2 IADD3 R11, R11, 0x1, RZ ;  /* 0x000000010b0b2810 */ /* 0x000fcc0007ffe0ff */
        /* <DEDUP_REMOVED lines=10> */
.L_x_713:
[----:B------:R-:W-:Y:S05]  /*4b60*/  BSYNC B0 ;  /* 0x0000000000007941 */ /* 0x000fea0003800000 */
.L_x_712:
        /* <DEDUP_REMOVED lines=15> */
[----:B------:R-:W3:Y:S01]  /*4c60*/  I2F.RP R8, R6 ;  /* 0x0000000600087306 */ /* 0x000ee20000209400 */
[----:B------:R-:W-:-:S05]  /*4c70*/  IABS R0, R208 ;  /* 0x000000d000007213 */ /* 0x000fca0000000000 */
[----:B------:R-:W-:Y:S02]  /*4c80*/  IMAD.MOV R0, RZ, RZ, -R0 ;  /* 0x000000ffff007224 */ /* 0x000fe400078e0a00 */
[----:B---3--:R-:W3:Y:S02]  /*4c90*/  MUFU.RCP R12, R8 ;  /* 0x00000008000c7308 */ /* 0x008ee40000001000 */
[----:B---3--:R-:W-:-:S06]  /*4ca0*/  VIADD R12, R12, 0xffffffe ;  /* 0x0ffffffe0c0c7836 */ /* 0x008fcc0000000000 */
        /* <DEDUP_REMOVED lines=25> */
.L_x_715:
[----:B------:R-:W-:Y:S05]  /*4e40*/  BSYNC B0 ;  /* 0x0000000000007941 */ /* 0x000fea0003800000 */
.L_x_714:
        /* <DEDUP_REMOVED lines=11> */
[----:B------:R-:W4:Y:S01]  /*4f00*/  I2F.RP R8, R7 ;  /* 0x0000000700087306 */ /* 0x000f220000209400 */
[----:B------:R-:W-:-:S05]  /*4f10*/  IABS R2, R208 ;  /* 0x000000d000027213 */ /* 0x000fca0000000000 */
[----:B------:R-:W-:Y:S02]  /*4f20*/  IMAD.MOV R2, RZ, RZ, -R2 ;  /* 0x000000ffff027224 */ /* 0x000fe400078e0a02 */
[----:B----4-:R-:W4:Y:S02]  /*4f30*/  MUFU.RCP R10, R8 ;  /* 0x00000008000a7308 */ /* 0x010f240000001000 */
[----:B----4-:R-:W-:-:S06]  /*4f40*/  VIADD R10, R10, 0xffffffe ;  /* 0x0ffffffe0a0a7836 */ /* 0x010fcc0000000000 */
[----:B------:R-:W4:Y:S02]  /*4f50*/  F2I.FTZ.U32.TRUNC.NTZ R11, R10 ;  /* 0x0000000a000b7305 */ /* 0x000f24000021f000 */
[----:B----4-:R-:W-:Y:S01]  /*4f60*/  IMAD.MOV R6, RZ, RZ, -R11 ;  /* 0x000000ffff067224 */ /* 0x010fe200078e0a0b */
        /* <DEDUP_REMOVED lines=24> */
.L_x_717:
[----:B------:R-:W-:Y:S05]  /*50f0*/  BSYNC B0 ;  /* 0x0000000000007941 */ /* 0x000fea0003800000 */
.L_x_716:
[----:B------:R-:W-:Y:S01]  /*5100*/  IMAD.SHL.U32 R0, R0, 0x8, RZ ;  /* 0x0000000800007824 */ /* 0x000fe200078e00ff */
[----:B------:R-:W-:Y:S01]  /*5110*/  BSSY B0, `(.L_x_718) ;  /* 0x000002d000007945 */ /* 0x000fe20003800000 */
[----:B---3--:R-:W-:Y:S01]  /*5120*/  IMAD.MOV.U32 R12, RZ, RZ, R10 ;  /* 0x000000ffff0c7224 */ /* 0x008fe200078e000a */
        /* <DEDUP_REMOVED lines=43> */
.L_x_719:
[----:B------:R-:W-:Y:S05]  /*53e0*/  BSYNC B0 ;  /* 0x0000000000007941 */ /* 0x000fea0003800000 */
.L_x_718:
        /* <DEDUP_REMOVED lines=11> */
[----:B----4-:R-:W4:Y:S01]  /*54a0*/  I2F.RP R10, R7 ;  /* 0x00000007000a7306 */ /* 0x010f220000209400 */
        /* <DEDUP_REMOVED lines=31> */
.L_x_721:
[----:B------:R-:W-:Y:S05]  /*56a0*/  BSYNC B0 ;  /* 0x0000000000007941 */ /* 0x000fea0003800000 */
.L_x_720:
[----:B------:R-:W-:Y:S01]  /*56b0*/  IMAD.SHL.U32 R2, R2, 0x2, RZ ;  /* 0x0000000202027824 */ /* 0x000fe200078e00ff */
[----:B------:R-:W-:Y:S01]  /*56c0*/  SHF.R.U32.HI R4, RZ, 0x4, R201 ;  /* 0x00000004ff047819 */ /* 0x000fe200000116c9 */
[C---:B------:R-:W-:Y:S01]  /*56d0*/  IMAD.SHL.U32 R133, R201.reuse, 0x4, RZ ;  /* 0x00000004c9857824 */ /* 0x040fe200078e00ff */
[C---:B------:R-:W-:Y:S01]  /*56e0*/  LOP3.LUT R134, R201.reuse, 0x6, RZ, 0xc0, !PT ;  /* 0x00000006c9867812 */ /* 0x040fe200078ec0ff */
[----:B------:R-:W-:Y:S01]  /*56f0*/  IMAD.SHL.U32 R0, R201, 0x10, RZ ;  /* 0x00000010c9007824 */ /* 0x000fe200078e00ff */
[----:B------:R-:W-:Y:S01]  /*5700*/  ISETP.NE.U32.AND P1, PT, R2, RZ, PT ;  /* 0x000000ff0200720c */ /* 0x000fe20003f25070 */
[----:B------:R-:W-:Y:S01]  /*5710*/  IMAD.SHL.U32 R8, R216, 0x400, RZ ;  /* 0x00000400d8087824 */ /* 0x000fe200078e00ff */
[----:B------:R-:W-:Y:S02]  /*5720*/  LOP3.LUT R133, R133, 0x4, RZ, 0xc0, !PT ;  /* 0x0000000485857812 */ /* 0x000fe400078ec0ff */
[----:B------:R-:W-:Y:S02]  /*5730*/  CS2R R102, SRZ ;  /* 0x0000000000667805 */ /* 0x000fe4000001ff00 */
[----:B------:R-:W-:-:S02]  /*5740*/  LOP3.LUT R4, R4, 0x1, RZ, 0xc0, !PT ;  /* 0x0000000104047812 */ /* 0x000fc400078ec0ff */
[----:B------:R-:W-:Y:S02]  /*5750*/  CS2R R100, SRZ ;  /* 0x0000000000647805 */ /* 0x000fe4000001ff00 */
[----:B------:R-:W-:Y:S02]  /*5760*/  SHF.R.U32.HI R134, RZ, 0x1, R134 ;  /* 0x00000001ff867819 */ /* 0x000fe40000011686 */
[----:B------:R-:W-:Y:S02]  /*5770*/  CS2R R98, SRZ ;  /* 0x0000000000627805 */ /* 0x000fe4000001ff00 */
[----:B------:R-:W-:Y:S02]  /*5780*/  LOP3.LUT R9, R133, 0xe0, R0, 0xf8, !PT ;  /* 0x000000e085097812 */ /* 0x000fe400078ef800 */
[----:B------:R-:W-:Y:S02]  /*5790*/  CS2R R96, SRZ ;  /* 0x0000000000607805 */ /* 0x000fe4000001ff00 */
[----:B------:R-:W-:-:S02]  /*57a0*/  ISETP.GE.AND P0, PT, R5, 0x20, PT ;  /* 0x000000200500780c */ /* 0x000fc40003f06270 */
[----:B------:R-:W-:Y:S02]  /*57b0*/  CS2R R38, SRZ ;  /* 0x0000000000267805 */ /* 0x000fe4000001ff00 */
[-CC-:B------:R-:W-:Y:S01]  /*57c0*/  LOP3.LUT R9, R9, R4.reuse, R134.reuse, 0xf6, !PT ;  /* 0x0000000409097212 */ /* 0x180fe200078ef686 */
[----:B------:R-:W-:Y:S01]  /*57d0*/  @!PT LDS RZ, [RZ] ;  /* 0x00000000fffff984 */ /* 0x000fe20000000800 */
[----:B------:R-:W-:Y:S01]  /*57e0*/  @!PT LDS RZ, [RZ] ;  /* 0x00000000fffff984 */ /* 0x000fe20000000800 */
[----:B------:R-:W-:Y:S01]  /*57f0*/  @!PT LDS RZ, [RZ] ;  /* 0x00000000fffff984 */ /* 0x000fe20000000800 */
[----:B------:R1:W-:Y:S01]  /*5800*/  LDGSTS.E.BYPASS.LTC128B.128 [R222+0xc080], desc[UR36][R6.64], P1 ;  /* 0x0c08000006de7fae */ /* 0x0003e20008901d64 */
[----:B------:R-:W-:Y:S02]  /*5810*/  LOP3.LUT R5, R133, R4, R134, 0xf6, !PT ;  /* 0x0000000485057212 */ /* 0x000fe400078ef686 */
[----:B------:R-:W-:Y:S02]  /*5820*/  CS2R R36, SRZ ;  /* 0x0000000000247805 */ /* 0x000fe4000001ff00 */
[----:B------:R-:W-:Y:S01]  /*5830*/  LOP3.LUT R2, R9, R8, RZ, 0xfc, !PT ;  /* 0x0000000809027212 */ /* 0x000fe200078efcff */
[----:B------:R-:W0:Y:S01]  /*5840*/  LDGDEPBAR ;  /* 0x00000000000079af */ /* 0x000e220000000000 */
[----:B------:R-:W-:Y:S01]  /*5850*/  IMAD R8, R221, 0x8, R8 ;  /* 0x00000008dd087824 */ /* 0x000fe200078e0208 */
[----:B------:R-:W-:-:S02]  /*5860*/  LOP3.LUT R164, R5, 0xe0, R0, 0xf8, !PT ;  /* 0x000000e005a47812 */ /* 0x000fc400078ef800 */
[----:B------:R-:W-:Y:S01]  /*5870*/  CS2R R34, SRZ ;  /* 0x0000000000227805 */ /* 0x000fe2000001ff00 */
[----:B------:R-:W-:Y:S01]  /*5880*/  IMAD R2, R221, 0x8, R2 ;  /* 0x00000008dd027824 */ /* 0x000fe200078e0202 */
[----:B------:R-:W-:Y:S01]  /*5890*/  CS2R R32, SRZ ;  /* 0x0000000000207805 */ /* 0x000fe2000001ff00 */
[--C-:B------:R-:W-:Y:S01]  /*58a0*/  IMAD R199, R8, 0x10, R3.reuse ;  /* 0x0000001008c77824 */ /* 0x100fe200078e0203 */
[----:B------:R-:W-:Y:S01]  /*58b0*/  CS2R R106, SRZ ;  /* 0x00000000006a7805 */ /* 0x000fe2000001ff00 */
[----:B------:R-:W-:Y:S01]  /*58c0*/  IMAD R2, R2, 0x10, R3 ;  /* 0x0000001002027824 */ /* 0x000fe200078e0203 */
[----:B------:R-:W-:Y:S01]  /*58d0*/  CS2R R104, SRZ ;  /* 0x0000000000687805 */ /* 0x000fe2000001ff00 */
[----:B------:R-:W-:Y:S01]  /*58e0*/  VIADD R3, R3, 0x8000 ;  /* 0x0000800003037836 */ /* 0x000fe20000000000 */
[----:B------:R-:W-:Y:S01]  /*58f0*/  CS2R R94, SRZ ;  /* 0x00000000005e7805 */ /* 0x000fe2000001ff00 */
[----:B------:R-:W-:Y:S01]  /*5900*/  IMAD R164, R164, 0x10, R199 ;  /* 0x00000010a4a47824 */ /* 0x000fe200078e02c7 */
[----:B------:R-:W-:-:S02]  /*5910*/  CS2R R92, SRZ ;  /* 0x00000000005c7805 */ /* 0x000fc4000001ff00 */
[----:B------:R-:W-:Y:S02]  /*5920*/  CS2R R42, SRZ ;  /* 0x00000000002a7805 */ /* 0x000fe4000001ff00 */
[----:B------:R-:W-:Y:S02]  /*5930*/  CS2R R40, SRZ ;  /* 0x0000000000287805 */ /* 0x000fe4000001ff00 */
[----:B------:R-:W-:Y:S02]  /*5940*/  CS2R R30, SRZ ;  /* 0x00000000001e7805 */ /* 0x000fe4000001ff00 */
[----:B------:R-:W-:Y:S02]  /*5950*/  CS2R R28, SRZ ;  /* 0x00000000001c7805 */ /* 0x000fe4000001ff00 */
[----:B------:R-:W-:Y:S02]  /*5960*/  CS2R R110, SRZ ;  /* 0x00000000006e7805 */ /* 0x000fe4000001ff00 */
[----:B------:R-:W-:-:S02]  /*5970*/  CS2R R108, SRZ ;  /* 0x00000000006c7805 */ /* 0x000fc4000001ff00 */
[----:B------:R-:W-:Y:S02]  /*5980*/  CS2R R90, SRZ ;  /* 0x00000000005a7805 */ /* 0x000fe4000001ff00 */
[----:B------:R-:W-:Y:S02]  /*5990*/  CS2R R88, SRZ ;  /* 0x0000000000587805 */ /* 0x000fe4000001ff00 */
[----:B------:R-:W-:Y:S02]  /*59a0*/  CS2R R46, SRZ ;  /* 0x00000000002e7805 */ /* 0x000fe4000001ff00 */
[----:B-1----:R-:W-:Y:S01]  /*59b0*/  LOP3.LUT R6, R4, 0x2, RZ, 0xfc, !PT ;  /* 0x0000000204067812 */ /* 0x002fe200078efcff */
[----:B------:R-:W-:-:S04]  /*59c0*/  DEPBAR.LE SB0, 0x2 ;  /* 0x000080800000791a */ /* 0x000fc80000000000 */
[----:B------:R-:W-:-:S07]  /*59d0*/  LOP3.LUT R4, R4, 0x3, R201, 0x78, !PT ;  /* 0x0000000304047812 */ /* 0x000fce00078e78c9 */
[----:B------:R-:W-:Y:S05]  /*59e0*/  WARPSYNC.ALL ;  /* 0x0000000000007948 */ /* 0x000fea0003800000 */
[C-C-:B------:R-:W-:Y:S01]  /*59f0*/  LOP3.LUT R7, R4.reuse, 0x4, R201.reuse, 0xf8, !PT ;  /* 0x0000000404077812 */ /* 0x140fe200078ef8c9 */
[----:B------:R-:W-:Y:S01]  /*5a00*/  BAR.SYNC.DEFER_BLOCKING 0x0 ;  /* 0x0000000000007b1d */ /* 0x000fe20000010000 */
[--C-:B------:R-:W-:Y:S02]  /*5a10*/  LOP3.LUT R5, R4, 0x4, R201.reuse, 0xf4, !PT ;  /* 0x0000000404057812 */ /* 0x100fe400078ef4c9 */
[----:B------:R-:W-:Y:S02]  /*5a20*/  CS2R R44, SRZ ;  /* 0x00000000002c7805 */ /* 0x000fe4000001ff00 */
[----:B------:R-:W-:-:S02]  /*5a30*/  LOP3.LUT R6, R6, 0x3, R201, 0x78, !PT ;  /* 0x0000000306067812 */ /* 0x000fc400078e78c9 */
[----:B------:R-:W-:Y:S02]  /*5a40*/  CS2R R26, SRZ ;  /* 0x00000000001a7805 */ /* 0x000fe4000001ff00 */
[--C-:B------:R-:W-:Y:S02]  /*5a50*/  LOP3.LUT R4, R7, 0xf0, R0.reuse, 0xf8, !PT ;  /* 0x000000f007047812 */ /* 0x100fe400078ef800 */
[----:B------:R-:W-:Y:S02]  /*5a60*/  CS2R R24, SRZ ;  /* 0x0000000000187805 */ /* 0x000fe4000001ff00 */
[--C-:B------:R-:W-:Y:S02]  /*5a70*/  LOP3.LUT R8, R5, 0xf0, R0.reuse, 0xf8, !PT ;  /* 0x000000f005087812 */ /* 0x100fe400078ef800 */
[----:B------:R-:W-:Y:S02]  /*5a80*/  CS2R R114, SRZ ;  /* 0x0000000000727805 */ /* 0x000fe4000001ff00 */
[----:B------:R-:W-:Y:S01]  /*5a90*/  LOP3.LUT R7, R6, 0x4, R201, 0xf8, !PT ;  /* 0x0000000406077812 */ /* 0x000fe200078ef8c9 */
[----:B----4-:R-:W-:Y:S01]  /*5aa0*/  IMAD R11, R4, 0x10, R3 ;  /* 0x00000010040b7824 */ /* 0x010fe200078e0203 */
[----:B------:R-:W-:Y:S01]  /*5ab0*/  LOP3.LUT R5, R6, 0x4, R201, 0xf4, !PT ;  /* 0x0000000406057812 */ /* 0x000fe200078ef4c9 */
[----:B------:R-:W-:Y:S01]  /*5ac0*/  IMAD R9, R8, 0x10, R3 ;  /* 0x0000001008097824 */ /* 0x000fe200078e0203 */
[--C-:B------:R-:W-:Y:S01]  /*5ad0*/  LOP3.LUT R6, R7, 0xf0, R0.reuse, 0xf8, !PT ;  /* 0x000000f007067812 */ /* 0x100fe200078ef800 */
[C---:B------:R-:W-:Y:S01]  /*5ae0*/  IMAD.IADD R136, R198.reuse, 0x1, R11 ;  /* 0x00000001c6887824 */ /* 0x040fe200078e020b */
[----:B------:R-:W-:Y:S01]  /*5af0*/  LOP3.LUT R4, R5, 0xf0, R0, 0xf8, !PT ;  /* 0x000000f005047812 */ /* 0x000fe200078ef800 */
[----:B------:R-:W-:Y:S01]  /*5b00*/  IMAD.IADD R144, R198, 0x1, R9 ;  /* 0x00000001c6907824 */ /* 0x000fe200078e0209 */
[----:B------:R-:W-:Y:S01]  /*5b10*/  CS2R R112, SRZ ;  /* 0x0000000000707805 */ /* 0x000fe2000001ff00 */
[--C-:B------:R-:W-:Y:S01]  /*5b20*/  IMAD R7, R6, 0x10, R3.reuse ;  /* 0x0000001006077824 */ /* 0x100fe200078e0203 */
[----:B------:R-:W-:Y:S01]  /*5b30*/  CS2R R86, SRZ ;  /* 0x0000000000567805 */ /* 0x000fe2000001ff00 */
[----:B------:R-:W-:Y:S01]  /*5b40*/  IMAD R5, R4, 0x10, R3 ;  /* 0x0000001004057824 */ /* 0x000fe200078e0203 */
[----:B------:R-:W-:Y:S01]  /*5b50*/  CS2R R84, SRZ ;  /* 0x0000000000547805 */ /* 0x000fe2000001ff00 */
[C---:B------:R-:W-:Y:S01]  /*5b60*/  IMAD.IADD R140, R198.reuse, 0x1, R7 ;  /* 0x00000001c68c7824 */ /* 0x040fe200078e0207 */
[----:B------:R-:W-:Y:S01]  /*5b70*/  CS2R R50, SRZ ;  /* 0x0000000000327805 */ /* 0x000fe2000001ff00 */
[----:B------:R-:W-:Y:S01]  /*5b80*/  IMAD.IADD R148, R198, 0x1, R5 ;  /* 0x00000001c6947824 */ /* 0x000fe200078e0205 */
[----:B------:R-:W1:Y:S01]  /*5b90*/  LDSM.16.M88.4 R164, [R164] ;  /* 0x00000000a4a4783b */ /* 0x000e620000000200 */
[----:B------:R-:W-:-:S02]  /*5ba0*/  CS2R R48, SRZ ;  /* 0x0000000000307805 */ /* 0x000fc4000001ff00 */
[----:B------:R-:W-:Y:S02]  /*5bb0*/  CS2R R22, SRZ ;  /* 0x0000000000167805 */ /* 0x000fe4000001ff00 */
[----:B------:R-:W-:Y:S01]  /*5bc0*/  CS2R R20, SRZ ;  /* 0x0000000000147805 */ /* 0x000fe2000001ff00 */
[----:B------:R4:W1:Y:S01]  /*5bd0*/  LDSM.16.M88.4 R152, [R2+0x1000] ;  /* 0x001000000298783b */ /* 0x0008620000000200 */
[----:B------:R-:W-:Y:S02]  /*5be0*/  CS2R R118, SRZ ;  /* 0x0000000000767805 */ /* 0x000fe4000001ff00 */
[----:B------:R-:W-:Y:S02]  /*5bf0*/  CS2R R116, SRZ ;  /* 0x0000000000747805 */ /* 0x000fe4000001ff00 */
[----:B------:R-:W-:Y:S01]  /*5c00*/  CS2R R82, SRZ ;  /* 0x0000000000527805 */ /* 0x000fe2000001ff00 */
[----:B------:R4:W1:Y:S01]  /*5c10*/  LDSM.16.M88.4 R156, [R2+0x2000] ;  /* 0x00200000029c783b */ /* 0x0008620000000200 */
[----:B------:R-:W-:-:S02]  /*5c20*/  CS2R R80, SRZ ;  /* 0x0000000000507805 */ /* 0x000fc4000001ff00 */
[----:B------:R-:W-:Y:S02]  /*5c30*/  CS2R R54, SRZ ;  /* 0x0000000000367805 */ /* 0x000fe4000001ff00 */
[----:B------:R-:W-:Y:S01]  /*5c40*/  CS2R R52, SRZ ;  /* 0x0000000000347805 */ /* 0x000fe2000001ff00 */
[----:B------:R4:W1:Y:S01]  /*5c50*/  LDSM.16.M88.4 R160, [R2+0x3000] ;  /* 0x0030000002a0783b */ /* 0x0008620000000200 */
[----:B------:R-:W-:Y:S02]  /*5c60*/  CS2R R18, SRZ ;  /* 0x0000000000127805 */ /* 0x000fe4000001ff00 */
[----:B------:R-:W-:Y:S02]  /*5c70*/  CS2R R16, SRZ ;  /* 0x0000000000107805 */ /* 0x000fe4000001ff00 */
[----:B------:R-:W-:Y:S01]  /*5c80*/  CS2R R122, SRZ ;  /* 0x00000000007a7805 */ /* 0x000fe2000001ff00 */
[----:B------:R-:W1:Y:S01]  /*5c90*/  LDSM.16.MT88.4 R136, [R136] ;  /* 0x000000008888783b */ /* 0x000e620000004200 */
[----:B------:R-:W-:-:S02]  /*5ca0*/  CS2R R120, SRZ ;  /* 0x0000000000787805 */ /* 0x000fc4000001ff00 */
[----:B------:R-:W-:Y:S02]  /*5cb0*/  CS2R R78, SRZ ;  /* 0x00000000004e7805 */ /* 0x000fe4000001ff00 */
[----:B------:R-:W-:Y:S01]  /*5cc0*/  CS2R R76, SRZ ;  /* 0x00000000004c7805 */ /* 0x000fe2000001ff00 */
[----:B------:R-:W1:Y:S01]  /*5cd0*/  LDSM.16.MT88.4 R144, [R144] ;  /* 0x000000009090783b */ /* 0x000e620000004200 */
[----:B------:R-:W-:Y:S02]  /*5ce0*/  CS2R R58, SRZ ;  /* 0x00000000003a7805 */ /* 0x000fe4000001ff00 */
[----:B------:R-:W-:Y:S02]  /*5cf0*/  CS2R R56, SRZ ;  /* 0x0000000000387805 */ /* 0x000fe4000001ff00 */
[----:B--2---:R-:W-:Y:S01]  /*5d00*/  CS2R R14, SRZ ;  /* 0x00000000000e7805 */ /* 0x004fe2000001ff00 */
[----:B------:R-:W2:Y:S01]  /*5d10*/  LDSM.16.MT88.4 R140, [R140] ;  /* 0x000000008c8c783b */ /* 0x000ea20000004200 */
[----:B---3--:R-:W-:-:S02]  /*5d20*/  CS2R R12, SRZ ;  /* 0x00000000000c7805 */ /* 0x008fc4000001ff00 */
[----:B------:R-:W-:Y:S02]  /*5d30*/  CS2R R126, SRZ ;  /* 0x00000000007e7805 */ /* 0x000fe4000001ff00 */
[----:B------:R-:W-:Y:S01]  /*5d40*/  CS2R R124, SRZ ;  /* 0x00000000007c7805 */ /* 0x000fe2000001ff00 */
[----:B------:R-:W3:Y:S01]  /*5d50*/  LDSM.16.MT88.4 R148, [R148] ;  /* 0x000000009494783b */ /* 0x000ee20000004200 */
[----:B------:R-:W-:Y:S02]  /*5d60*/  CS2R R74, SRZ ;  /* 0x00000000004a7805 */ /* 0x000fe4000001ff00 */
[----:B------:R-:W-:Y:S02]  /*5d70*/  CS2R R72, SRZ ;  /* 0x0000000000487805 */ /* 0x000fe4000001ff00 */
[----:B------:R-:W-:Y:S02]  /*5d80*/  CS2R R62, SRZ ;  /* 0x00000000003e7805 */ /* 0x000fe4000001ff00 */
        /* <DEDUP_REMOVED lines=10> */
[----:B------:R-:W-:Y:S01]  /*5e30*/  CS2R R4, SRZ ;  /* 0x0000000000047805 */ /* 0x000fe2000001ff00 */
[----:B-1--4-:R-:W-:Y:S06]  /*5e40*/  @!P0 BRA `(.L_x_722) ;  /* 0x00000024004c8947 */ /* 0x012fec0003800000 */
[----:B------:R-:W-:Y:S01]  /*5e50*/  LOP3.LUT R168, R201, 0x1f, RZ, 0xc0, !PT ;  /* 0x0000001fc9a87812 */ /* 0x000fe200078ec0ff */
[----:B------:R-:W-:Y:S01]  /*5e60*/  VIADD R233, R233, 0x40 ;  /* 0x00000040e9e97836 */ /* 0x000fe20000000000 */
[----:B------:R-:W-:Y:S01]  /*5e70*/  ISETP.NE.AND P0, PT, R226, RZ, PT ;  /* 0x000000ffe200720c */ /* 0x000fe20003f05270 */
[----:B------:R-:W-:Y:S01]  /*5e80*/  VIADD R232, R232, 0x40 ;  /* 0x00000040e8e87836 */ /* 0x000fe20000000000 */
[----:B------:R-:W-:Y:S01]  /*5e90*/  SHF.R.U32.HI R168, RZ, 0x4, R168 ;  /* 0x00000004ffa87819 */ /* 0x000fe200000116a8 */
[----:B------:R-:W-:Y:S01]  /*5ea0*/  IMAD.MOV.U32 R236, RZ, RZ, RZ ;  /* 0x000000ffffec7224 */ /* 0x000fe200078e00ff */
[----:B------:R-:W-:Y:S01]  /*5eb0*/  SHF.R.S32.HI R231, RZ, 0x1f, R218 ;  /* 0x0000001fffe77819 */ /* 0x000fe200000114da */
[----:B------:R-:W-:Y:S01]  /*5ec0*/  UMOV UR8, 0x180 ;  /* 0x0000018000087882 */ /* 0x000fe20000000000 */
[C-C-:B------:R-:W-:Y:S01]  /*5ed0*/  LOP3.LUT R132, R168.reuse, 0x3, R201.reuse, 0x78, !PT ;  /* 0x00000003a8847812 */ /* 0x140fe200078e78c9 */
[----:B------:R-:W-:Y:S01]  /*5ee0*/  VIADD R2, R168, 0x2 ;  /* 0x00000002a8027836 */ /* 0x000fe20000000000 */
[----:B------:R-:W-:Y:S01]  /*5ef0*/  LOP3.LUT R103, R133, R168, R134, 0xf6, !PT ;  /* 0x000000a885677212 */ /* 0x000fe200078ef686 */
[----:B------:R-:W-:Y:S01]  /*5f00*/  UMOV UR7, 0x6000 ;  /* 0x0000600000077882 */ /* 0x000fe20000000000 */
[--C-:B------:R-:W-:Y:S01]  /*5f10*/  LOP3.LUT R169, R132, 0x4, R201.reuse, 0xf4, !PT ;  /* 0x0000000484a97812 */ /* 0x100fe200078ef4c9 */
[----:B------:R-:W-:Y:S01]  /*5f20*/  UMOV UR6, 0x3 ;  /* 0x0000000300067882 */ /* 0x000fe20000000000 */
[----:B------:R-:W-:-:S02]  /*5f30*/  LOP3.LUT R2, R2, 0x3, R201, 0x78, !PT ;  /* 0x0000000302027812 */ /* 0x000fc400078e78c9 */
[--C-:B------:R-:W-:Y:S02]  /*5f40*/  LOP3.LUT R135, R132, 0x4, R201.reuse, 0xf8, !PT ;  /* 0x0000000484877812 */ /* 0x100fe400078ef8c9 */
[--C-:B------:R-:W-:Y:S02]  /*5f50*/  LOP3.LUT R220, R103, 0xe0, R0.reuse, 0xf8, !PT ;  /* 0x000000e067dc7812 */ /* 0x100fe400078ef800 */
[C-C-:B------:R-:W-:Y:S02]  /*5f60*/  LOP3.LUT R133, R2.reuse, 0x4, R201.reuse, 0xf4, !PT ;  /* 0x0000000402857812 */ /* 0x140fe400078ef4c9 */
[----:B------:R-:W-:Y:S02]  /*5f70*/  LOP3.LUT R103, R2, 0x4, R201, 0xf8, !PT ;  /* 0x0000000402677812 */ /* 0x000fe400078ef8c9 */
[--C-:B------:R-:W-:Y:S02]  /*5f80*/  LOP3.LUT R134, R169, 0xf0, R0.reuse, 0xf8, !PT ;  /* 0x000000f0a9867812 */ /* 0x100fe400078ef800 */
[--C-:B------:R-:W-:Y:S01]  /*5f90*/  LOP3.LUT R2, R135, 0xf0, R0.reuse, 0xf8, !PT ;  /* 0x000000f087027812 */ /* 0x100fe200078ef800 */
[----:B------:R-:W-:Y:S01]  /*5fa0*/  IMAD.MOV.U32 R135, RZ, RZ, R167 ;  /* 0x000000ffff877224 */ /* 0x000fe200078e00a7 */
[--C-:B------:R-:W-:Y:S01]  /*5fb0*/  LOP3.LUT R132, R133, 0xf0, R0.reuse, 0xf8, !PT ;  /* 0x000000f085847812 */ /* 0x100fe200078ef800 */
[--C-:B------:R-:W-:Y:S01]  /*5fc0*/  IMAD R196, R134, 0x10, R3.reuse ;  /* 0x0000001086c47824 */ /* 0x100fe200078e0203 */
[----:B------:R-:W-:Y:S01]  /*5fd0*/  LOP3.LUT R0, R103, 0xf0, R0, 0xf8, !PT ;  /* 0x000000f067007812 */ /* 0x000fe200078ef800 */
[--C-:B------:R-:W-:Y:S01]  /*5fe0*/  IMAD R2, R2, 0x10, R3.reuse ;  /* 0x0000001002027824 */ /* 0x100fe200078e0203 */
[----:B------:R-:W-:Y:S01]  /*5ff0*/  SHF.R.S32.HI R230, RZ, 0x1f, R228 ;  /* 0x0000001fffe67819 */ /* 0x000fe200000114e4 */
[--C-:B------:R-:W-:Y:S01]  /*6000*/  IMAD R197, R132, 0x10, R3.reuse ;  /* 0x0000001084c57824 */ /* 0x100fe200078e0203 */
[----:B------:R-:W-:Y:S01]  /*6010*/  SHF.R.S32.HI R227, RZ, 0x1f, R210 ;  /* 0x0000001fffe37819 */ /* 0x000fe200000114d2 */
[----:B------:R-:W-:Y:S01]  /*6020*/  IMAD R3, R0, 0x10, R3 ;  /* 0x0000001000037824 */ /* 0x000fe200078e0203 */
[----:B------:R-:W-:Y:S01]  /*6030*/  SHF.R.S32.HI R229, RZ, 0x1f, R212 ;  /* 0x0000001fffe57819 */ /* 0x000fe200000114d4 */
[----:B------:R-:W-:Y:S01]  /*6040*/  IMAD.SHL.U32 R0, R220, 0x10, RZ ;  /* 0x00000010dc007824 */ /* 0x000fe200078e00ff */
[----:B------:R-:W-:Y:S01]  /*6050*/  SEL R235, R235, RZ, P0 ;  /* 0x000000ffebeb7207 */ /* 0x000fe20000000000 */
[----:B------:R-:W-:Y:S01]  /*6060*/  IMAD.MOV.U32 R132, RZ, RZ, R164 ;  /* 0x000000ffff847224 */ /* 0x000fe200078e00a4 */
[----:B------:R-:W-:Y:S01]  /*6070*/  SEL R234, R234, RZ, P0 ;  /* 0x000000ffeaea7207 */ /* 0x000fe20000000000 */
[----:B------:R-:W-:Y:S01]  /*6080*/  IMAD.MOV.U32 R133, RZ, RZ, R165 ;  /* 0x000000ffff857224 */ /* 0x000fe200078e00a5 */
[----:B------:R-:W-:Y:S01]  /*6090*/  LOP3.LUT R0, R0, 0x20, RZ, 0x3c, !PT ;  /* 0x0000002000007812 */ /* 0x000fe200078e3cff */
[----:B------:R-:W-:-:S02]  /*60a0*/  IMAD.MOV.U32 R134, RZ, RZ, R166 ;  /* 0x000000ffff867224 */ /* 0x000fc400078e00a6 */
[----:B------:R-:W-:-:S07]  /*60b0*/  IMAD.MOV.U32 R103, RZ, RZ, RZ ;  /* 0x000000ffff677224 */ /* 0x000fce00078e00ff */
.L_x_739:
[C---:B----4-:R-:W-:Y:S01]  /*60c0*/  HMMA.16816.F32 R4, R132.reuse, R136, R4 ;  /* 0x000000888404723c */ /* 0x050fe20000001804 */
[----:B------:R-:W-:Y:S01]  /*60d0*/  BSSY B0, `(.L_x_723) ;  /* 0x000005d000007945 */ /* 0x000fe20003800000 */
[----:B-1----:R-:W-:Y:S01]  /*60e0*/  MOV R238, RZ ;  /* 0x000000ff00ee7202 */ /* 0x002fe20000000f00 */
[----:B------:R-:W-:Y:S01]  /*60f0*/  IMAD.MOV.U32 R237, RZ, RZ, RZ ;  /* 0x000000ffffed7224 */ /* 0x000fe200078e00ff */
[----:B------:R-:W-:Y:S02]  /*6100*/  CS2R R240, SRZ ;  /* 0x0000000000f07805 */ /* 0x000fe4000001ff00 */
[-C--:B------:R-:W-:Y:S01]  /*6110*/  IADD3 R168, R2, R198.reuse, RZ ;  /* 0x000000c602a87210 */ /* 0x080fe20007ffe0ff */
[C---:B------:R-:W-:Y:S05]  /*6120*/  HMMA.16816.F32 R8, R132.reuse, R138, R8 ;  /* 0x0000008a8408723c */ /* 0x040fea0000001808 */
[----:B------:R-:W1:Y:S01]  /*6130*/  LDSM.16.MT88.4 R168, [R168+0x1000] ;  /* 0x00100000a8a8783b */ /* 0x000e620000004200 */
[C---:B--2---:R-:W-:Y:S05]  /*6140*/  HMMA.16816.F32 R12, R132.reuse, R140, R12 ;  /* 0x0000008c840c723c */ /* 0x044fea000000180c */
[--C-:B------:R-:W-:Y:S01]  /*6150*/  IMAD.IADD R172, R3, 0x1, R198.reuse ;  /* 0x0000000103ac7824 */ /* 0x100fe200078e02c6 */
[C---:B------:R-:W-:Y:S05]  /*6160*/  HMMA.16816.F32 R16, R132.reuse, R142, R16 ;  /* 0x0000008e8410723c */ /* 0x040fea0000001810 */
[----:B------:R-:W1:Y:S01]  /*6170*/  LDSM.16.MT88.4 R172, [R172+0x1000] ;  /* 0x00100000acac783b */ /* 0x000e620000004200 */
[C---:B------:R-:W-:Y:S05]  /*6180*/  HMMA.16816.F32 R20, R132.reuse, R144, R20 ;  /* 0x000000908414723c */ /* 0x040fea0000001814 */
[----:B------:R-:W-:Y:S01]  /*6190*/  IADD3 R176, R196, R198, RZ ;  /* 0x000000c6c4b07210 */ /* 0x000fe20007ffe0ff */
[C---:B------:R-:W-:Y:S05]  /*61a0*/  HMMA.16816.F32 R24, R132.reuse, R146, R24 ;  /* 0x000000928418723c */ /* 0x040fea0000001818 */
[----:B------:R-:W1:Y:S01]  /*61b0*/  LDSM.16.MT88.4 R176, [R176+0x1000] ;  /* 0x00100000b0b0783b */ /* 0x000e620000004200 */
[C---:B---3--:R-:W-:Y:S05]  /*61c0*/  HMMA.16816.F32 R28, R132.reuse, R148, R28 ;  /* 0x00000094841c723c */ /* 0x048fea000000181c */
[----:B------:R-:W-:Y:S01]  /*61d0*/  IMAD.IADD R180, R197, 0x1, R198 ;  /* 0x00000001c5b47824 */ /* 0x000fe200078e02c6 */
[-C--:B------:R-:W-:Y:S05]  /*61e0*/  HMMA.16816.F32 R32, R132, R150.reuse, R32 ;  /* 0x000000968420723c */ /* 0x080fea0000001820 */
[----:B------:R-:W1:Y:S01]  /*61f0*/  LDSM.16.MT88.4 R180, [R180+0x1000] ;  /* 0x00100000b4b4783b */ /* 0x000e620000004200 */
[C---:B------:R-:W-:Y:S05]  /*6200*/  HMMA.16816.F32 R36, R152.reuse, R150, R36 ;  /* 0x000000969824723c */ /* 0x040fea0000001824 */
[----:B------:R-:W-:Y:S01]  /*6210*/  IMAD.IADD R200, R0, 0x1, R199 ;  /* 0x0000000100c87824 */ /* 0x000fe200078e02c7 */
[C---:B------:R-:W-:Y:S04]  /*6220*/  HMMA.16816.F32 R40, R152.reuse, R148, R40 ;  /* 0x000000949828723c */ /* 0x040fe80000001828 */
[----:B------:R2:W1:Y:S01]  /*6230*/  LDSM.16.M88.4 R164, [R200] ;  /* 0x00000000c8a4783b */ /* 0x0004620000000200 */
[----:B------:R-:W-:Y:S01]  /*6240*/  LOP3.LUT P0, R239, R235, 0x1, RZ, 0xc0, !PT ;  /* 0x00000001ebef7812 */ /* 0x000fe2000780c0ff */
[C---:B------:R-:W-:Y:S06]  /*6250*/  HMMA.16816.F32 R44, R152.reuse, R146, R44 ;  /* 0x00000092982c723c */ /* 0x040fec000000182c */
[C---:B------:R-:W-:Y:S01]  /*6260*/  HMMA.16816.F32 R48, R152.reuse, R144, R48 ;  /* 0x000000909830723c */ /* 0x040fe20000001830 */
[----:B------:R2:W1:Y:S05]  /*6270*/  LDSM.16.M88.4 R184, [R200+0x1000] ;  /* 0x00100000c8b8783b */ /* 0x00046a0000000200 */
[C---:B------:R-:W-:Y:S03]  /*6280*/  HMMA.16816.F32 R52, R152.reuse, R142, R52 ;  /* 0x0000008e9834723c */ /* 0x040fe60000001834 */
[----:B------:R2:W1:Y:S03]  /*6290*/  LDSM.16.M88.4 R188, [R200+0x2000] ;  /* 0x00200000c8bc783b */ /* 0x0004660000000200 */
[C---:B------:R-:W-:Y:S05]  /*62a0*/  HMMA.16816.F32 R56, R152.reuse, R140, R56 ;  /* 0x0000008c9838723c */ /* 0x040fea0000001838 */
[----:B------:R2:W1:Y:S01]  /*62b0*/  LDSM.16.M88.4 R192, [R200+0x3000] ;  /* 0x00300000c8c0783b */ /* 0x0004620000000200 */
[C---:B------:R-:W-:Y:S06]  /*62c0*/  HMMA.16816.F32 R60, R152.reuse, R138, R60 ;  /* 0x0000008a983c723c */ /* 0x040fec000000183c */
[-C--:B------:R-:W-:Y:S06]  /*62d0*/  HMMA.16816.F32 R64, R152, R136.reuse, R64 ;  /* 0x000000889840723c */ /* 0x080fec0000001840 */
[C---:B------:R-:W-:Y:S06]  /*62e0*/  HMMA.16816.F32 R68, R156.reuse, R136, R68 ;  /* 0x000000889c44723c */ /* 0x040fec0000001844 */
[C---:B------:R-:W-:Y:S06]  /*62f0*/  HMMA.16816.F32 R72, R156.reuse, R138, R72 ;  /* 0x0000008a9c48723c */ /* 0x040fec0000001848 */
[C---:B------:R-:W-:Y:S06]  /*6300*/  HMMA.16816.F32 R76, R156.reuse, R140, R76 ;  /* 0x0000008c9c4c723c */ /* 0x040fec000000184c */
[C---:B------:R-:W-:Y:S06]  /*6310*/  HMMA.16816.F32 R80, R156.reuse, R142, R80 ;  /* 0x0000008e9c50723c */ /* 0x040fec0000001850 */
[C---:B------:R-:W-:Y:S06]  /*6320*/  HMMA.16816.F32 R84, R156.reuse, R144, R84 ;  /* 0x000000909c54723c */ /* 0x040fec0000001854 */
[C---:B------:R-:W-:Y:S06]  /*6330*/  HMMA.16816.F32 R88, R156.reuse, R146, R88 ;  /* 0x000000929c58723c */ /* 0x040fec0000001858 */
        /* <DEDUP_REMOVED lines=9> */
[----:B------:R-:W-:Y:S01]  /*63d0*/  HMMA.16816.F32 R128, R160, R136, R128 ;  /* 0x00000088a080723c */ /* 0x000fe20000001880 */
[----:B------:R-:W-:Y:S11]  /*63e0*/  @!UPT UIADD3 URZ, URZ, URZ, URZ ;  /* 0x0000003f3f3ff290 */ /* 0x000ff6000fffe03f */
[----:B------:R-:W-:Y:S01]  /*63f0*/  @!UPT UIADD3 URZ, URZ, URZ, URZ ;  /* 0x0000003f3f3ff290 */ /* 0x000fe2000fffe03f */
[----:B------:R-:W-:Y:S11]  /*6400*/  @!P0 BRA `(.L_x_724) ;  /* 0x0000000000a48947 */ /* 0x000ff60003800000 */
[-C--:B------:R-:W-:Y:S04]  /*6410*/  IABS R136, R207.reuse ;  /* 0x000000cf00887213 */ /* 0x080fe80000000000 */
[----:B------:R-:W3:Y:S10]  /*6420*/  I2F.RP R135, R136 ;  /* 0x0000008800877306 */ /* 0x000ef40000209400 */
[----:B---3--:R-:W3:Y:S02]  /*6430*/  MUFU.RCP R132, R135 ;  /* 0x0000008700847308 */ /* 0x008ee40000001000 */
[----:B---3--:R-:W-:Y:S01]  /*6440*/  VIADD R138, R132, 0xffffffe ;  /* 0x0ffffffe848a7836 */ /* 0x008fe20000000000 */
[----:B------:R-:W-:Y:S07]  /*6450*/  IABS R132, R207 ;  /* 0x000000cf00847213 */ /* 0x000fee0000000000 */
[----:B------:R-:W3:Y:S01]  /*6460*/  F2I.FTZ.U32.TRUNC.NTZ R139, R138 ;  /* 0x0000008a008b7305 */ /* 0x000ee2000021f000 */
[----:B------:R-:W-:Y:S01]  /*6470*/  IMAD.MOV R132, RZ, RZ, -R132 ;  /* 0x000000ffff847224 */ /* 0x000fe200078e0a84 */
[----:B---3--:R-:W-:Y:S02]  /*6480*/  IADD3 R133, RZ, -R139, RZ ;  /* 0x8000008bff857210 */ /* 0x008fe40007ffe0ff */
[----:B------:R-:W-:Y:S03]  /*6490*/  MOV R138, RZ ;  /* 0x000000ff008a7202 */ /* 0x000fe60000000f00 */
[----:B------:R-:W-:Y:S01]  /*64a0*/  IMAD R134, R133, R136, RZ ;  /* 0x0000008885867224 */ /* 0x000fe200078e02ff */
[----:B------:R-:W-:Y:S03]  /*64b0*/  IABS R133, R232 ;  /* 0x000000e800857213 */ /* 0x000fe60000000000 */
[----:B------:R-:W-:Y:S06]  /*64c0*/  IMAD.HI.U32 R139, R139, R134, R138 ;  /* 0x000000868b8b7227 */ /* 0x000fec00078e008a */
[----:B------:R-:W-:Y:S04]  /*64d0*/  IMAD.HI.U32 R134, R139, R133, RZ ;  /* 0x000000858b867227 */ /* 0x000fe800078e00ff */
[----:B------:R-:W-:Y:S01]  /*64e0*/  IMAD R133, R134, R132, R133 ;  /* 0x0000008486857224 */ /* 0x000fe200078e0285 */
[----:B------:R-:W-:Y:S04]  /*64f0*/  LOP3.LUT R132, R232, R207, RZ, 0x3c, !PT ;  /* 0x000000cfe8847212 */ /* 0x000fe800078e3cff */
[----:B------:R-:W-:Y:S02]  /*6500*/  ISETP.GT.U32.AND P0, PT, R136, R133, PT ;  /* 0x000000858800720c */ /* 0x000fe40003f04070 */
[----:B------:R-:W-:Y:S11]  /*6510*/  ISETP.GE.AND P1, PT, R132, RZ, PT ;  /* 0x000000ff8400720c */ /* 0x000ff60003f26270 */
[----:B------:R-:W-:Y:S01]  /*6520*/  @!P0 IMAD.IADD R133, R133, 0x1, -R136 ;  /* 0x0000000185858824 */ /* 0x000fe200078e0a88 */
[----:B------:R-:W-:Y:S02]  /*6530*/  @!P0 IADD3 R134, R134, 0x1, RZ ;  /* 0x0000000186868810 */ /* 0x000fe40007ffe0ff */
[----:B------:R-:W-:Y:S02]  /*6540*/  ISETP.NE.AND P0, PT, R207, RZ, PT ;  /* 0x000000ffcf00720c */ /* 0x000fe40003f05270 */
[----:B------:R-:W-:Y:S11]  /*6550*/  ISETP.GE.U32.AND P2, PT, R133, R136, PT ;  /* 0x000000888500720c */ /* 0x000ff60003f46070 */
[----:B------:R-:W-:Y:S02]  /*6560*/  @!UPT UIADD3 URZ, URZ, URZ, URZ ;  /* 0x0000003f3f3ff290 */ /* 0x000fe4000fffe03f */
[----:B------:R-:W-:Y:S05]  /*6570*/  @P2 VIADD R134, R134, 0x1 ;  /* 0x0000000186862836 */ /* 0x000fea0000000000 */
[----:B------:R-:W-:Y:S02]  /*6580*/  @!P1 IADD3 R134, -R134, RZ, RZ ;  /* 0x000000ff86869210 */ /* 0x000fe40007ffe1ff */
[----:B------:R-:W-:Y:S05]  /*6590*/  @!P0 LOP3.LUT R134, RZ, R207, RZ, 0x33, !PT ;  /* 0x000000cfff868212 */ /* 0x000fea00078e33ff */
[--C-:B------:R-:W-:Y:S02]  /*65a0*/  IMAD.MOV R136, RZ, RZ, -R134.reuse ;  /* 0x000000ffff887224 */ /* 0x100fe400078e0a86 */
[----:B------:R-:W-:Y:S02]  /*65b0*/  IMAD R134, R206, 0xc, R134 ;  /* 0x0000000cce867824 */ /* 0x000fe400078e0286 */
[----:B------:R-:W-:Y:S02]  /*65c0*/  IMAD R136, R207, R136, R232 ;  /* 0x00000088cf887224 */ /* 0x000fe400078e02e8 */
[----:B------:R-:W-:Y:S01]  /*65d0*/  IMAD R133, R231, R134, RZ ;  /* 0x00000086e7857224 */ /* 0x000fe200078e02ff */
[----:B------:R-:W-:Y:S02]  /*65e0*/  SHF.R.S32.HI R132, RZ, 0x1f, R134 ;  /* 0x0000001fff847819 */ /* 0x000fe40000011486 */
[--C-:B------:R-:W-:Y:S03]  /*65f0*/  SHF.R.S32.HI R137, RZ, 0x1f, R136.reuse ;  /* 0x0000001fff897819 */ /* 0x100fe60000011488 */
[----:B------:R-:W-:Y:S01]  /*6600*/  IMAD R133, R218, R132, R133 ;  /* 0x00000084da857224 */ /* 0x000fe200078e0285 */
[----:B------:R-:W-:Y:S01]  /*6610*/  SHF.R.S32.HI R132, RZ, 0x1f, R215 ;  /* 0x0000001fff847819 */ /* 0x000fe200000114d7 */
[----:B------:R-:W-:Y:S05]  /*6620*/  IMAD.WIDE.U32 R136, R134, R218, R136 ;  /* 0x000000da86887225 */ /* 0x000fea00078e0088 */
[----:B------:R-:W-:Y:S01]  /*6630*/  IADD3 R137, R137, R133, RZ ;  /* 0x0000008589897210 */ /* 0x000fe20007ffe0ff */
[-C--:B------:R-:W-:Y:S02]  /*6640*/  IMAD R133, R230, R215.reuse, RZ ;  /* 0x000000d7e6857224 */ /* 0x080fe400078e02ff */
[C---:B------:R-:W-:Y:S04]  /*6650*/  IMAD.WIDE.U32 R136, R228.reuse, R215, R136 ;  /* 0x000000d7e4887225 */ /* 0x040fe800078e0088 */
[----:B------:R-:W-:Y:S01]  /*6660*/  IMAD R133, R228, R132, R133 ;  /* 0x00000084e4857224 */ /* 0x000fe200078e0285 */
[C---:B-----5:R-:W-:Y:S03]  /*6670*/  LEA R240, P0, R136.reuse, R202, 0x1 ;  /* 0x000000ca88f07211 */ /* 0x060fe600078008ff */
[----:B------:R-:W-:Y:S05]  /*6680*/  IMAD.IADD R133, R137, 0x1, R133 ;  /* 0x0000000189857824 */ /* 0x000fea00078e0285 */
[----:B------:R-:W-:Y:S02]  /*6690*/  LEA.HI.X R241, R136, R203, R133, 0x1, P0 ;  /* 0x000000cb88f17211 */ /* 0x000fe400000f0c85 */
.L_x_724:
[----:B------:R-:W-:Y:S05]  /*66a0*/  BSYNC B0 ;  /* 0x0000000000007941 */ /* 0x000fea0003800000 */
.L_x_723:
[----:B------:R-:W-:Y:S01]  /*66b0*/  ISETP.NE.U32.AND P0, PT, R239, RZ, PT ;  /* 0x000000ffef00720c */ /* 0x000fe20003f05070 */
[----:B------:R-:W-:Y:S01]  /*66c0*/  VIADD R138, R225, UR8 ;  /* 0x00000008e18a7c36 */ /* 0x000fe20008000000 */
[----:B------:R-:W-:Y:S11]  /*66d0*/  BSSY B0, `(.L_x_725) ;  /* 0x0000031000007945 */ /* 0x000ff60003800000 */
[----:B------:R-:W-:Y:S01]  /*66e0*/  @!PT LDS RZ, [RZ] ;  /* 0x00000000fffff984 */ /* 0x000fe20000000800 */
[----:B------:R-:W-:Y:S01]  /*66f0*/  @!PT LDS RZ, [RZ] ;  /* 0x00000000fffff984 */ /* 0x000fe20000000800 */
[----:B------:R-:W-:Y:S01]  /*6700*/  @!PT LDS RZ, [RZ] ;  /* 0x00000000fffff984 */ /* 0x000fe20000000800 */
[----:B------:R3:W-:Y:S01]  /*6710*/  @P0 LDGSTS.E.BYPASS.LTC128B.128 [R138], desc[UR36][R240.64] ;  /* 0x00000000f08a0fae */ /* 0x0007e2000b901d64 */
[----:B------:R-:W-:Y:S11]  /*6720*/  LOP3.LUT P0, R132, R235, 0x2, RZ, 0xc0, !PT ;  /* 0x00000002eb847812 */ /* 0x000ff6000780c0ff */
[----:B------:R-:W-:Y:S02]  /*6730*/  @!UPT UIADD3 URZ, URZ, URZ, URZ ;  /* 0x0000003f3f3ff290 */ /* 0x000fe4000fffe03f */
[----:B------:R-:W-:Y:S05]  /*6740*/  @!P0 BRA `(.L_x_726) ;  /* 0x0000000000a48947 */ /* 0x000fea0003800000 */
[-C--:B------:R-:W-:Y:S04]  /*6750*/  IABS R137, R207.reuse ;  /* 0x000000cf00897213 */ /* 0x080fe80000000000 */
[----:B------:R-:W4:Y:S10]  /*6760*/  I2F.RP R136, R137 ;  /* 0x0000008900887306 */ /* 0x000f340000209400 */
[----:B----4-:R-:W4:Y:S02]  /*6770*/  MUFU.RCP R133, R136 ;  /* 0x0000008800857308 */ /* 0x010f240000001000 */
[----:B----4-:R-:W-:Y:S01]  /*6780*/  VIADD R140, R133, 0xffffffe ;  /* 0x0ffffffe858c7836 */ /* 0x010fe20000000000 */
[----:B------:R-:W-:Y:S07]  /*6790*/  IABS R133, R207 ;  /* 0x000000cf00857213 */ /* 0x000fee0000000000 */
[----:B------:R-:W4:Y:S01]  /*67a0*/  F2I.FTZ.U32.TRUNC.NTZ R141, R140 ;  /* 0x0000008c008d7305 */ /* 0x000f22000021f000 */
[----:B------:R-:W-:Y:S01]  /*67b0*/  IMAD.MOV R133, RZ, RZ, -R133 ;  /* 0x000000ffff857224 */ /* 0x000fe200078e0a85 */
[----:B----4-:R-:W-:Y:S02]  /*67c0*/  IADD3 R134, RZ, -R141, RZ ;  /* 0x8000008dff867210 */ /* 0x010fe40007ffe0ff */
        /* <DEDUP_REMOVED lines=33> */
.L_x_726:
[----:B------:R-:W-:Y:S05]  /*69e0*/  BSYNC B0 ;  /* 0x0000000000007941 */ /* 0x000fea0003800000 */
.L_x_725:
[----:B------:R-:W-:Y:S01]  /*69f0*/  ISETP.NE.AND P0, PT, R132, RZ, PT ;  /* 0x000000ff8400720c */ /* 0x000fe20003f05270 */
[----:B------:R-:W-:Y:S01]  /*6a00*/  VIADD R137, R224, UR8 ;  /* 0x00000008e0897c36 */ /* 0x000fe20008000000 */
[----:B------:R-:W-:Y:S01]  /*6a10*/  BSSY B0, `(.L_x_727) ;  /* 0x0000036000007945 */ /* 0x000fe20003800000 */
[----:B------:R-:W-:Y:S01]  /*6a20*/  IMAD.MOV.U32 R239, RZ, RZ, R237 ;  /* 0x000000ffffef7224 */ /* 0x000fe200078e00ed */
[----:B------:R-:W-:Y:S01]  /*6a30*/  MOV R140, RZ ;  /* 0x000000ff008c7202 */ /* 0x000fe20000000f00 */
[----:B------:R-:W-:Y:S01]  /*6a40*/  IMAD.MOV.U32 R139, RZ, RZ, RZ ;  /* 0x000000ffff8b7224 */ /* 0x000fe200078e00ff */
[----:B------:R-:W-:Y:S01]  /*6a50*/  MOV R132, RZ ;  /* 0x000000ff00847202 */ /* 0x000fe20000000f00 */
[----:B------:R-:W-:Y:S06]  /*6a60*/  IMAD.MOV.U32 R145, RZ, RZ, RZ ;  /* 0x000000ffff917224 */ /* 0x000fec00078e00ff */
        /* <DEDUP_REMOVED lines=8> */
[----:B------:R-:W1:Y:S10]  /*6af0*/  I2F.RP R141, R136 ;  /* 0x00000088008d7306 */ /* 0x000e740000209400 */
[----:B-1----:R-:W1:Y:S02]  /*6b00*/  MUFU.RCP R132, R141 ;  /* 0x0000008d00847308 */ /* 0x002e640000001000 */
[----:B-1----:R-:W-:Y:S01]  /*6b10*/  VIADD R142, R132, 0xffffffe ;  /* 0x0ffffffe848e7836 */ /* 0x002fe20000000000 */
[----:B------:R-:W-:Y:S07]  /*6b20*/  IABS R132, R208 ;  /* 0x000000d000847213 */ /* 0x000fee0000000000 */
[----:B------:R-:W1:Y:S01]  /*6b30*/  F2I.FTZ.U32.TRUNC.NTZ R143, R142 ;  /* 0x0000008e008f7305 */ /* 0x000e62000021f000 */
[----:B------:R-:W-:Y:S01]  /*6b40*/  IMAD.MOV R132, RZ, RZ, -R132 ;  /* 0x000000ffff847224 */ /* 0x000fe200078e0a84 */
[----:B-1----:R-:W-:Y:S02]  /*6b50*/  IADD3 R133, RZ, -R143, RZ ;  /* 0x8000008fff857210 */ /* 0x002fe40007ffe0ff */
        /* <DEDUP_REMOVED lines=20> */
[-C--:B------:R-:W-:Y:S01]  /*6ca0*/  IMAD R133, R227, R143.reuse, RZ ;  /* 0x0000008fe3857224 */ /* 0x080fe200078e02ff */
[----:B------:R-:W-:Y:S02]  /*6cb0*/  SHF.R.S32.HI R132, RZ, 0x1f, R143 ;  /* 0x0000001fff847819 */ /* 0x000fe4000001148f */
[--C-:B------:R-:W-:Y:S03]  /*6cc0*/  SHF.R.S32.HI R145, RZ, 0x1f, R144.reuse ;  /* 0x0000001fff917819 */ /* 0x100fe60000011490 */
[C---:B------:R-:W-:Y:S01]  /*6cd0*/  IMAD R133, R210.reuse, R132, R133 ;  /* 0x00000084d2857224 */ /* 0x040fe200078e0285 */
        /* <DEDUP_REMOVED lines=9> */
.L_x_728:
[----:B------:R-:W-:Y:S05]  /*6d70*/  BSYNC B0 ;  /* 0x0000000000007941 */ /* 0x000fea0003800000 */
.L_x_727:
[----:B------:R-:W-:Y:S01]  /*6d80*/  ISETP.NE.U32.AND P0, PT, R135, RZ, PT ;  /* 0x000000ff8700720c */ /* 0x000fe20003f05070 */
[----:B------:R-:W-:Y:S01]  /*6d90*/  VIADD R133, R223, UR7 ;  /* 0x00000007df857c36 */ /* 0x000fe20008000000 */
[----:B------:R-:W-:Y:S01]  /*6da0*/  BSSY B0, `(.L_x_729) ;  /* 0x0000032000007945 */ /* 0x000fe20003800000 */
[----:B------:R-:W-:Y:S10]  /*6db0*/  IMAD.MOV.U32 R144, RZ, RZ, R132 ;  /* 0x000000ffff907224 */ /* 0x000ff400078e0084 */
[----:B------:R-:W-:Y:S01]  /*6dc0*/  @!PT LDS RZ, [RZ] ;  /* 0x00000000fffff984 */ /* 0x000fe20000000800 */
[----:B------:R-:W-:Y:S01]  /*6dd0*/  @!PT LDS RZ, [RZ] ;  /* 0x00000000fffff984 */ /* 0x000fe20000000800 */
[----:B------:R-:W-:Y:S01]  /*6de0*/  @!PT LDS RZ, [RZ] ;  /* 0x00000000fffff984 */ /* 0x000fe20000000800 */
[----:B------:R1:W-:Y:S01]  /*6df0*/  @P0 LDGSTS.E.BYPASS.LTC128B.128 [R133+0x8000], desc[UR36][R144.64] ;  /* 0x0800000090850fae */ /* 0x0003e2000b901d64 */
[----:B------:R-:W-:Y:S11]  /*6e00*/  LOP3.LUT P0, R132, R234, 0x2, RZ, 0xc0, !PT ;  /* 0x00000002ea847812 */ /* 0x000ff6000780c0ff */
[----:B------:R-:W-:Y:S02]  /*6e10*/  @!UPT UIADD3 URZ, URZ, URZ, URZ ;  /* 0x0000003f3f3ff290 */ /* 0x000fe4000fffe03f */
[----:B------:R-:W-:Y:S05]  /*6e20*/  @!P0 BRA `(.L_x_730) ;  /* 0x0000000000a48947 */ /* 0x000fea0003800000 */
[-C--:B------:R-:W-:Y:S04]  /*6e30*/  IABS R140, R208.reuse ;  /* 0x000000d0008c7213 */ /* 0x080fe80000000000 */
[----:B------:R-:W2:Y:S10]  /*6e40*/  I2F.RP R139, R140 ;  /* 0x0000008c008b7306 */ /* 0x000eb40000209400 */
[----:B--2---:R-:W2:Y:S02]  /*6e50*/  MUFU.RCP R134, R139 ;  /* 0x0000008b00867308 */ /* 0x004ea40000001000 */
[----:B--2---:R-:W-:Y:S01]  /*6e60*/  VIADD R142, R134, 0xffffffe ;  /* 0x0ffffffe868e7836 */ /* 0x004fe20000000000 */
[----:B------:R-:W-:Y:S07]  /*6e70*/  IABS R134, R208 ;  /* 0x000000d000867213 */ /* 0x000fee0000000000 */
[----:B------:R-:W2:Y:S01]  /*6e80*/  F2I.FTZ.U32.TRUNC.NTZ R143, R142 ;  /* 0x0000008e008f7305 */ /* 0x000ea2000021f000 */
[----:B------:R-:W-:Y:S01]  /*6e90*/  IMAD.MOV R134, RZ, RZ, -R134 ;  /* 0x000000ffff867224 */ /* 0x000fe200078e0a86 */
[----:B--2---:R-:W-:Y:S02]  /*6ea0*/  IADD3 R135, RZ, -R143, RZ ;  /* 0x8000008fff877210 */ /* 0x004fe40007ffe0ff */
        /* <DEDUP_REMOVED lines=23> */
[C---:B------:R-:W-:Y:S02]  /*7020*/  IMAD R135, R210.reuse, R134, R135 ;  /* 0x00000086d2877224 */ /* 0x040fe400078e0287 */
[----:B------:R-:W-:Y:S04]  /*7030*/  IMAD.WIDE.U32 R142, R210, R139, R142 ;  /* 0x0000008bd28e7225 */ /* 0x000fe800078e008e */
[----:B------:R-:W-:Y:S01]  /*7040*/  IMAD R134, R229, R233, RZ ;  /* 0x000000e9e5867224 */ /* 0x000fe200078e02ff */
[----:B------:R-:W-:Y:S02]  /*7050*/  IADD3 R143, R143, R135, RZ ;  /* 0x000000878f8f7210 */ /* 0x000fe40007ffe0ff */
[----:B------:R-:W-:Y:S01]  /*7060*/  SHF.R.S32.HI R135, RZ, 0x1f, R233 ;  /* 0x0000001fff877819 */ /* 0x000fe200000114e9 */
[C---:B------:R-:W-:Y:S04]  /*7070*/  IMAD.WIDE.U32 R142, R212.reuse, R233, R142 ;  /* 0x000000e9d48e7225 */ /* 0x040fe800078e008e */
[----:B------:R-:W-:Y:S01]  /*7080*/  IMAD R134, R212, R135, R134 ;  /* 0x00000087d4867224 */ /* 0x000fe200078e0286 */
[----:B-----5:R-:W-:Y:S03]  /*7090*/  LEA R140, P0, R142, R204, 0x1 ;  /* 0x000000cc8e8c7211 */ /* 0x020fe600078008ff */
[----:B------:R-:W-:Y:S05]  /*70a0*/  IMAD.IADD R134, R134, 0x1, R143 ;  /* 0x0000000186867824 */ /* 0x000fea00078e028f */
[----:B------:R-:W-:Y:S02]  /*70b0*/  LEA.HI.X R139, R142, R205, R134, 0x1, P0 ;  /* 0x000000cd8e8b7211 */ /* 0x000fe400000f0c86 */
.L_x_730:
[----:B------:R-:W-:Y:S05]  /*70c0*/  BSYNC B0 ;  /* 0x0000000000007941 */ /* 0x000fea0003800000 */
.L_x_729:
[----:B------:R-:W-:Y:S01]  /*70d0*/  IMAD.MOV.U32 R141, RZ, RZ, R139 ;  /* 0x000000ffff8d7224 */ /* 0x000fe200078e008b */
[----:B------:R-:W-:Y:S01]  /*70e0*/  ISETP.NE.AND P0, PT, R132, RZ, PT ;  /* 0x000000ff8400720c */ /* 0x000fe20003f05270 */
[----:B------:R-:W-:Y:S01]  /*70f0*/  BSSY B0, `(.L_x_731) ;  /* 0x0000033000007945 */ /* 0x000fe20003800000 */
[----:B------:R-:W-:Y:S11]  /*7100*/  IMAD.MOV.U32 R139, RZ, RZ, RZ ;  /* 0x000000ffff8b7224 */ /* 0x000ff600078e00ff */
[----:B------:R-:W-:Y:S01]  /*7110*/  @!PT LDS RZ, [RZ] ;  /* 0x00000000fffff984 */ /* 0x000fe20000000800 */
[----:B------:R-:W-:Y:S01]  /*7120*/  @!PT LDS RZ, [RZ] ;  /* 0x00000000fffff984 */ /* 0x000fe20000000800 */
[----:B------:R-:W-:Y:S01]  /*7130*/  @!PT LDS RZ, [RZ] ;  /* 0x00000000fffff984 */ /* 0x000fe20000000800 */
[----:B------:R2:W-:Y:S01]  /*7140*/  @P0 LDGSTS.E.BYPASS.LTC128B.128 [R133+0x8080], desc[UR36][R140.64] ;  /* 0x080800008c850fae */ /* 0x0005e2000b901d64 */
[----:B------:R-:W-:Y:S01]  /*7150*/  LOP3.LUT P0, R135, R235, 0x4, RZ, 0xc0, !PT ;  /* 0x00000004eb877812 */ /* 0x000fe2000780c0ff */
[----:B--2---:R-:W-:Y:S01]  /*7160*/  IMAD.MOV.U32 R140, RZ, RZ, RZ ;  /* 0x000000ffff8c7224 */ /* 0x004fe200078e00ff */
[----:B-1----:R-:W-:Y:S11]  /*7170*/  CS2R R132, SRZ ;  /* 0x0000000000847805 */ /* 0x002ff6000001ff00 */
        /* <DEDUP_REMOVED lines=42> */
.L_x_732:
[----:B------:R-:W-:Y:S05]  /*7420*/  BSYNC B0 ;  /* 0x0000000000007941 */ /* 0x000fea0003800000 */
.L_x_731:
[----:B------:R-:W-:Y:S01]  /*7430*/  ISETP.NE.AND P0, PT, R135, RZ, PT ;  /* 0x000000ff8700720c */ /* 0x000fe20003f05270 */
[----:B------:R-:W-:Y:S11]  /*7440*/  BSSY B0, `(.L_x_733) ;  /* 0x0000032000007945 */ /* 0x000ff60003800000 */
[----:B------:R-:W-:Y:S01]  /*7450*/  @!UPT UIADD3 URZ, URZ, URZ, URZ ;  /* 0x0000003f3f3ff290 */ /* 0x000fe2000fffe03f */
[----:B------:R-:W-:Y:S01]  /*7460*/  @!PT LDS RZ, [RZ] ;  /* 0x00000000fffff984 */ /* 0x000fe20000000800 */
[----:B------:R-:W-:Y:S01]  /*7470*/  @!PT LDS RZ, [RZ] ;  /* 0x00000000fffff984 */ /* 0x000fe20000000800 */
[----:B------:R-:W-:Y:S01]  /*7480*/  @!PT LDS RZ, [RZ] ;  /* 0x00000000fffff984 */ /* 0x000fe20000000800 */
[----:B------:R1:W-:Y:S01]  /*7490*/  @P0 LDGSTS.E.BYPASS.LTC128B.128 [R138+0x1000], desc[UR36][R132.64] ;  /* 0x01000000848a0fae */ /* 0x0003e2000b901d64 */
[----:B------:R-:W-:Y:S11]  /*74a0*/  LOP3.LUT P0, R134, R235, 0x8, RZ, 0xc0, !PT ;  /* 0x00000008eb867812 */ /* 0x000ff6000780c0ff */
[----:B------:R-:W-:Y:S02]  /*74b0*/  @!UPT UIADD3 URZ, URZ, URZ, URZ ;  /* 0x0000003f3f3ff290 */ /* 0x000fe4000fffe03f */
[----:B------:R-:W-:Y:S05]  /*74c0*/  @!P0 BRA `(.L_x_734) ;  /* 0x0000000000a48947 */ /* 0x000fea0003800000 */
[-C--:B------:R-:W-:Y:S02]  /*74d0*/  IABS R136, R207.reuse ;  /* 0x000000cf00887213 */ /* 0x080fe40000000000 */
[----:B-1----:R-:W-:Y:S02]  /*74e0*/  IABS R133, R232 ;  /* 0x000000e800857213 */ /* 0x002fe40000000000 */
[----:B------:R-:W1:Y:S10]  /*74f0*/  I2F.RP R140, R136 ;  /* 0x00000088008c7306 */ /* 0x000e740000209400 */
[----:B-1----:R-:W3:Y:S02]  /*7500*/  MUFU.RCP R132, R140 ;  /* 0x0000008c00847308 */ /* 0x002ee40000001000 */
[----:B---3--:R-:W-:Y:S01]  /*7510*/  VIADD R138, R132, 0xffffffe ;  /* 0x0ffffffe848a7836 */ /* 0x008fe20000000000 */
[----:B------:R-:W-:Y:S07]  /*7520*/  IABS R132, R207 ;  /* 0x000000cf00847213 */ /* 0x000fee0000000000 */
[----:B------:R-:W1:Y:S01]  /*7530*/  F2I.FTZ.U32.TRUNC.NTZ R139, R138 ;  /* 0x0000008a008b7305 */ /* 0x000e62000021f000 */
[----:B------:R-:W-:Y:S01]  /*7540*/  IMAD.MOV R132, RZ, RZ, -R132 ;  /* 0x000000ffff847224 */ /* 0x000fe200078e0a84 */
[----:B-1----:R-:W-:Y:S02]  /*7550*/  IADD3 R135, RZ, -R139, RZ ;  /* 0x8000008bff877210 */ /* 0x002fe40007ffe0ff */
[----:B------:R-:W-:Y:S03]  /*7560*/  MOV R138, RZ ;  /* 0x000000ff008a7202 */ /* 0x000fe60000000f00 */
[----:B------:R-:W-:Y:S04]  /*7570*/  IMAD R135, R135, R136, RZ ;  /* 0x0000008887877224 */ /* 0x000fe800078e02ff */
        /* <DEDUP_REMOVED lines=20> */
[----:B------:R-:W-:Y:S02]  /*76c0*/  IMAD R133, R218, R132, R133 ;  /* 0x00000084da857224 */ /* 0x000fe400078e0285 */
[----:B------:R-:W-:Y:S04]  /*76d0*/  IMAD.WIDE.U32 R140, R139, R218, R140 ;  /* 0x000000da8b8c7225 */ /* 0x000fe800078e008c */
[----:B------:R-:W-:Y:S01]  /*76e0*/  IMAD R132, R230, R209, RZ ;  /* 0x000000d1e6847224 */ /* 0x000fe200078e02ff */
[----:B------:R-:W-:Y:S02]  /*76f0*/  IADD3 R141, R141, R133, RZ ;  /* 0x000000858d8d7210 */ /* 0x000fe40007ffe0ff */
[----:B------:R-:W-:Y:S01]  /*7700*/  SHF.R.S32.HI R133, RZ, 0x1f, R209 ;  /* 0x0000001fff857819 */ /* 0x000fe200000114d1 */
[C---:B------:R-:W-:Y:S04]  /*7710*/  IMAD.WIDE.U32 R138, R228.reuse, R209, R140 ;  /* 0x000000d1e48a7225 */ /* 0x040fe800078e008c */
[----:B------:R-:W-:Y:S01]  /*7720*/  IMAD R132, R228, R133, R132 ;  /* 0x00000085e4847224 */ /* 0x000fe200078e0284 */
[C---:B-----5:R-:W-:Y:S03]  /*7730*/  LEA R140, P0, R138.reuse, R202, 0x1 ;  /* 0x000000ca8a8c7211 */ /* 0x060fe600078008ff */
[----:B------:R-:W-:Y:S05]  /*7740*/  IMAD.IADD R132, R139, 0x1, R132 ;  /* 0x000000018b847824 */ /* 0x000fea00078e0284 */
[----:B------:R-:W-:Y:S02]  /*7750*/  LEA.HI.X R139, R138, R203, R132, 0x1, P0 ;  /* 0x000000cb8a8b7211 */ /* 0x000fe400000f0c84 */
.L_x_734:
[----:B------:R-:W-:Y:S05]  /*7760*/  BSYNC B0 ;  /* 0x0000000000007941 */ /* 0x000fea0003800000 */
.L_x_733:
[----:B-1-3--:R-:W-:Y:S01]  /*7770*/  IMAD.MOV.U32 R138, RZ, RZ, R140 ;  /* 0x000000ffff8a7224 */ /* 0x00afe200078e008c */
[----:B------:R-:W-:Y:S01]  /*7780*/  ISETP.NE.AND P0, PT, R134, RZ, PT ;  /* 0x000000ff8600720c */ /* 0x000fe20003f05270 */
[----:B------:R-:W-:Y:S01]  /*7790*/  BSSY B0, `(.L_x_735) ;  /* 0x0000035000007945 */ /* 0x000fe20003800000 */
[----:B------:R-:W-:Y:S01]  /*77a0*/  IMAD.MOV.U32 R200, RZ, RZ, RZ ;  /* 0x000000ffffc87224 */ /* 0x000fe200078e00ff */
[----:B------:R-:W-:Y:S01]  /*77b0*/  CS2R R132, SRZ ;  /* 0x0000000000847805 */ /* 0x000fe2000001ff00 */
[----:B------:R-:W-:Y:S09]  /*77c0*/  IMAD.MOV.U32 R237, RZ, RZ, RZ ;  /* 0x000000ffffed7224 */ /* 0x000ff200078e00ff */
        /* <DEDUP_REMOVED lines=8> */
[----:B-1--4-:R-:W1:Y:S10]  /*7850*/  I2F.RP R137, R136 ;  /* 0x0000008800897306 */ /* 0x012e740000209400 */
[----:B-1----:R-:W1:Y:S02]  /*7860*/  MUFU.RCP R132, R137 ;  /* 0x0000008900847308 */ /* 0x002e640000001000 */
[----:B-1----:R-:W-:Y:S01]  /*7870*/  VIADD R138, R132, 0xffffffe ;  /* 0x0ffffffe848a7836 */ /* 0x002fe20000000000 */
[----:B------:R-:W-:Y:S07]  /*7880*/  IABS R132, R208 ;  /* 0x000000d000847213 */ /* 0x000fee0000000000 */
[----:B------:R-:W1:Y:S01]  /*7890*/  F2I.FTZ.U32.TRUNC.NTZ R139, R138 ;  /* 0x0000008a008b7305 */ /* 0x000e62000021f000 */
[----:B------:R-:W-:Y:S01]  /*78a0*/  IADD3 R132, RZ, -R132, RZ ;  /* 0x80000084ff847210 */ /* 0x000fe20007ffe0ff */
[--C-:B-1----:R-:W-:Y:S02]  /*78b0*/  IMAD.MOV R133, RZ, RZ, -R139.reuse ;  /* 0x000000ffff857224 */ /* 0x102fe400078e0a8b */
[----:B------:R-:W-:Y:S02]  /*78c0*/  IMAD.MOV.U32 R138, RZ, RZ, RZ ;  /* 0x000000ffff8a7224 */ /* 0x000fe400078e00ff */
        /* <DEDUP_REMOVED lines=8> */
[----:B------:R-:W-:Y:S01]  /*7950*/  @!P0 VIADD R139, R139, 0x1 ;  /* 0x000000018b8b8836 */ /* 0x000fe20000000000 */
[-C--:B------:R-:W-:Y:S02]  /*7960*/  @!P0 IADD3 R133, R133, -R136.reuse, RZ ;  /* 0x8000008885858210 */ /* 0x080fe40007ffe0ff */
[----:B------:R-:W-:Y:S02]  /*7970*/  ISETP.NE.AND P0, PT, R208, RZ, PT ;  /* 0x000000ffd000720c */ /* 0x000fe40003f05270 */
[----:B------:R-:W-:Y:S11]  /*7980*/  ISETP.GE.U32.AND P2, PT, R133, R136, PT ;  /* 0x000000888500720c */ /* 0x000ff60003f46070 */
[----:B------:R-:W-:Y:S02]  /*7990*/  @!UPT UIADD3 URZ, URZ, URZ, URZ ;  /* 0x0000003f3f3ff290 */ /* 0x000fe4000fffe03f */
[----:B------:R-:W-:Y:S05]  /*79a0*/  @P2 IADD3 R139, R139, 0x1, RZ ;  /* 0x000000018b8b2810 */ /* 0x000fea0007ffe0ff */
[----:B------:R-:W-:Y:S01]  /*79b0*/  @!P1 IMAD.MOV R139, RZ, RZ, -R139 ;  /* 0x000000ffff8b9224 */ /* 0x000fe200078e0a8b */
[----:B------:R-:W-:Y:S04]  /*79c0*/  @!P0 LOP3.LUT R139, RZ, R208, RZ, 0x33, !PT ;  /* 0x000000d0ff8b8212 */ /* 0x000fe800078e33ff */
[----:B------:R-:W-:Y:S01]  /*79d0*/  IADD3 R136, -R139, RZ, RZ ;  /* 0x000000ff8b887210 */ /* 0x000fe20007ffe1ff */
[----:B------:R-:W-:Y:S04]  /*79e0*/  IMAD R139, R206, 0xc, R139 ;  /* 0x0000000cce8b7824 */ /* 0x000fe800078e028b */
[----:B------:R-:W-:Y:S01]  /*79f0*/  IMAD R136, R208, R136, R219 ;  /* 0x00000088d0887224 */ /* 0x000fe200078e02db */
[----:B------:R-:W-:Y:S01]  /*7a00*/  SHF.R.S32.HI R132, RZ, 0x1f, R139 ;  /* 0x0000001fff847819 */ /* 0x000fe2000001148b */
[-C--:B------:R-:W-:Y:S03]  /*7a10*/  IMAD R133, R227, R139.reuse, RZ ;  /* 0x0000008be3857224 */ /* 0x080fe600078e02ff */
[--C-:B------:R-:W-:Y:S01]  /*7a20*/  SHF.R.S32.HI R137, RZ, 0x1f, R136.reuse ;  /* 0x0000001fff897819 */ /* 0x100fe20000011488 */
[C---:B------:R-:W-:Y:S02]  /*7a30*/  IMAD R133, R210.reuse, R132, R133 ;  /* 0x00000084d2857224 */ /* 0x040fe400078e0285 */
[----:B------:R-:W-:Y:S02]  /*7a40*/  VIADD R132, R233, 0x4 ;  /* 0x00000004e9847836 */ /* 0x000fe40000000000 */
[----:B------:R-:W-:Y:S03]  /*7a50*/  IMAD.WIDE.U32 R136, R210, R139, R136 ;  /* 0x0000008bd2887225 */ /* 0x000fe600078e0088 */
[----:B------:R-:W-:Y:S02]  /*7a60*/  SHF.R.S32.HI R134, RZ, 0x1f, R132 ;  /* 0x0000001fff867819 */ /* 0x000fe40000011484 */
[----:B------:R-:W-:Y:S01]  /*7a70*/  IADD3 R137, R137, R133, RZ ;  /* 0x0000008589897210 */ /* 0x000fe20007ffe0ff */
[-C--:B------:R-:W-:Y:S02]  /*7a80*/  IMAD R133, R229, R132.reuse, RZ ;  /* 0x00000084e5857224 */ /* 0x080fe400078e02ff */
[C---:B------:R-:W-:Y:S04]  /*7a90*/  IMAD.WIDE.U32 R136, R212.reuse, R132, R136 ;  /* 0x00000084d4887225 */ /* 0x040fe800078e0088 */
[----:B------:R-:W-:Y:S01]  /*7aa0*/  IMAD R133, R212, R134, R133 ;  /* 0x00000086d4857224 */ /* 0x000fe200078e0285 */
[C---:B-----5:R-:W-:Y:S03]  /*7ab0*/  LEA R132, P0, R136.reuse, R204, 0x1 ;  /* 0x000000cc88847211 */ /* 0x060fe600078008ff */
[----:B------:R-:W-:Y:S05]  /*7ac0*/  IMAD.IADD R133, R137, 0x1, R133 ;  /* 0x0000000189857824 */ /* 0x000fea00078e0285 */
[----:B------:R-:W-:Y:S02]  /*7ad0*/  LEA.HI.X R133, R136, R205, R133, 0x1, P0 ;  /* 0x000000cd88857211 */ /* 0x000fe400000f0c85 */
.L_x_736:
[----:B------:R-:W-:Y:S05]  /*7ae0*/  BSYNC B0 ;  /* 0x0000000000007941 */ /* 0x000fea0003800000 */
.L_x_735:
[----:B------:R-:W-:Y:S01]  /*7af0*/  ISETP.NE.AND P0, PT, R135, RZ, PT ;  /* 0x000000ff8700720c */ /* 0x000fe20003f05270 */
[----:B------:R-:W-:Y:S01]  /*7b00*/  VIADD R240, R222, UR7 ;  /* 0x00000007def07c36 */ /* 0x000fe20008000000 */
[----:B------:R-:W-:Y:S11]  /*7b10*/  BSSY B0, `(.L_x_737) ;  /* 0x0000032000007945 */ /* 0x000ff60003800000 */
[----:B------:R-:W-:Y:S01]  /*7b20*/  @!PT LDS RZ, [RZ] ;  /* 0x00000000fffff984 */ /* 0x000fe20000000800 */
[----:B------:R-:W-:Y:S01]  /*7b30*/  @!PT LDS RZ, [RZ] ;  /* 0x00000000fffff984 */ /* 0x000fe20000000800 */
[----:B------:R-:W-:Y:S01]  /*7b40*/  @!PT LDS RZ, [RZ] ;  /* 0x00000000fffff984 */ /* 0x000fe20000000800 */
[----:B------:R2:W-:Y:S01]  /*7b50*/  @P0 LDGSTS.E.BYPASS.LTC128B.128 [R240+0x8000], desc[UR36][R132.64] ;  /* 0x0800000084f00fae */ /* 0x0005e2000b901d64 */
[----:B----4-:R-:W-:Y:S11]  /*7b60*/  LOP3.LUT P0, R238, R234, 0x8, RZ, 0xc0, !PT ;  /* 0x00000008eaee7812 */ /* 0x010ff6000780c0ff */
[----:B------:R-:W-:Y:S02]  /*7b70*/  @!UPT UIADD3 URZ, URZ, URZ, URZ ;  /* 0x0000003f3f3ff290 */ /* 0x000fe4000fffe03f */
[----:B------:R-:W-:Y:S05]  /*7b80*/  @!P0 BRA `(.L_x_738) ;  /* 0x0000000000a88947 */ /* 0x000fea0003800000 */
[-C--:B------:R-:W-:Y:S04]  /*7b90*/  IABS R136, R208.reuse ;  /* 0x000000d000887213 */ /* 0x080fe80000000000 */
[----:B------:R-:W2:Y:S10]  /*7ba0*/  I2F.RP R135, R136 ;  /* 0x0000008800877306 */ /* 0x000eb40000209400 */
[----:B--2---:R-:W1:Y:S02]  /*7bb0*/  MUFU.RCP R132, R135 ;  /* 0x0000008700847308 */ /* 0x004e640000001000 */
        /* <DEDUP_REMOVED lines=39> */
.L_x_738:
[----:B------:R-:W-:Y:S05]  /*7e30*/  BSYNC B0 ;  /* 0x0000000000007941 */ /* 0x000fea0003800000 */
.L_x_737:
[C---:B------:R-:W-:Y:S01]  /*7e40*/  HMMA.16816.F32 R4, R164.reuse, R168, R4 ;  /* 0x000000a8a404723c */ /* 0x040fe20000001804 */
[----:B------:R-:W-:Y:S02]  /*7e50*/  UIADD3 UR6, UR6, 0x1, URZ ;  /* 0x0000000106067890 */ /* 0x000fe4000fffe03f */
[----:B------:R-:W-:Y:S02]  /*7e60*/  UIADD3 UR4, UR7, 0x2000, URZ ;  /* 0x0000200007047890 */ /* 0x000fe4000fffe03f */
[----:B------:R-:W-:Y:S01]  /*7e70*/  ISETP.NE.AND P0, PT, R238, RZ, PT ;  /* 0x000000ffee00720c */ /* 0x000fe20003f05270 */
[C---:B------:R-:W-:Y:S01]  /*7e80*/  HMMA.16816.F32 R8, R164.reuse, R170, R8 ;  /* 0x000000aaa408723c */ /* 0x040fe20000001808 */
[----:B------:R-:W-:Y:S02]  /*7e90*/  UISETP.NE.AND UP0, UPT, UR6, 0x4, UPT ;  /* 0x000000040600788c */ /* 0x000fe4000bf05270 */
[----:B------:R-:W-:Y:S02]  /*7ea0*/  UIADD3 UR5, UR8, 0x80, URZ ;  /* 0x0000008008057890 */ /* 0x000fe4000fffe03f */
[----:B------:R-:W-:Y:S01]  /*7eb0*/  IMAD.MOV.U32 R242, RZ, RZ, R200 ;  /* 0x000000fffff27224 */ /* 0x000fe200078e00c8 */
[C---:B------:R-:W-:Y:S05]  /*7ec0*/  HMMA.16816.F32 R12, R164.reuse, R172, R12 ;  /* 0x000000aca40c723c */ /* 0x040fea000000180c */
[----:B------:R-:W-:Y:S01]  /*7ed0*/  MOV R243, R237 ;  /* 0x000000ed00f37202 */ /* 0x000fe20000000f00 */
[C---:B------:R-:W-:Y:S01]  /*7ee0*/  HMMA.16816.F32 R16, R164.reuse, R174, R16 ;  /* 0x000000aea410723c */ /* 0x040fe20000001810 */
[----:B------:R-:W-:Y:S02]  /*7ef0*/  @!UP0 UIADD3 UR4, UR7, -0x6000, URZ ;  /* 0xffffa00007048890 */ /* 0x000fe4000fffe03f */
[----:B------:R-:W-:Y:S01]  /*7f00*/  @!UP0 UIADD3 UR5, UR8, -0x180, URZ ;  /* 0xfffffe8008058890 */ /* 0x000fe2000fffe03f */
[----:B------:R-:W-:Y:S01]  /*7f10*/  @!PT LDS RZ, [RZ] ;  /* 0x00000000fffff984 */ /* 0x000fe20000000800 */
[----:B------:R-:W-:Y:S01]  /*7f20*/  @!PT LDS RZ, [RZ] ;  /* 0x00000000fffff984 */ /* 0x000fe20000000800 */
[----:B------:R-:W-:Y:S01]  /*7f30*/  @!PT LDS RZ, [RZ] ;  /* 0x00000000fffff984 */ /* 0x000fe20000000800 */
[----:B-1----:R1:W-:Y:S01]  /*7f40*/  @P0 LDGSTS.E.BYPASS.LTC128B.128 [R240+0x8080], desc[UR36][R242.64] ;  /* 0x08080000f2f00fae */ /* 0x0023e2000b901d64 */
[----:B------:R-:W-:Y:S01]  /*7f50*/  IADD3 R237, R198, 0x2000, RZ ;  /* 0x00002000c6ed7810 */ /* 0x000fe20007ffe0ff */
[C---:B------:R-:W-:Y:S01]  /*7f60*/  HMMA.16816.F32 R20, R164.reuse, R176, R20 ;  /* 0x000000b0a414723c */ /* 0x040fe20000001814 */
[----:B------:R-:W-:Y:S01]  /*7f70*/  @!UP0 UMOV UR6, URZ ;  /* 0x0000003f00068c82 */ /* 0x000fe20008000000 */
[----:B------:R-:W-:Y:S02]  /*7f80*/  UMOV UR7, UR4 ;  /* 0x0000000400077c82 */ /* 0x000fe40008000000 */
[----:B------:R-:W-:Y:S01]  /*7f90*/  UMOV UR8, UR5 ;  /* 0x0000000500087c82 */ /* 0x000fe20008000000 */
[----:B------:R-:W-:Y:S01]  /*7fa0*/  VIADD R239, R199, 0x80 ;  /* 0x00000080c7ef7836 */ /* 0x000fe20000000000 */
[C---:B------:R-:W-:Y:S01]  /*7fb0*/  HMMA.16816.F32 R24, R164.reuse, R178, R24 ;  /* 0x000000b2a418723c */ /* 0x040fe20000001818 */
[----:B------:R-:W0:Y:S04]  /*7fc0*/  LDGDEPBAR ;  /* 0x00000000000079af */ /* 0x000e280000000000 */
[----:B------:R-:W-:Y:S01]  /*7fd0*/  VIADD R236, R236, 0x1 ;  /* 0x00000001ecec7836 */ /* 0x000fe20000000000 */
[C---:B------:R-:W-:Y:S04]  /*7fe0*/  HMMA.16816.F32 R28, R164.reuse, R180, R28 ;  /* 0x000000b4a41c723c */ /* 0x040fe8000000181c */
[----:B------:R-:W-:Y:S01]  /*7ff0*/  ISETP.NE.AND P1, PT, R236, 0x4, PT ;  /* 0x00000004ec00780c */ /* 0x000fe20003f25270 */
[----:B------:R-:W-:Y:S01]  /*8000*/  VIADD R200, R226, 0xffffffff ;  /* 0xffffffffe2c87836 */ /* 0x000fe20000000000 */
[-C--:B------:R-:W-:Y:S04]  /*8010*/  HMMA.16816.F32 R32, R164, R182.reuse, R32 ;  /* 0x000000b6a420723c */ /* 0x080fe80000001820 */
[----:B------:R-:W-:Y:S01]  /*8020*/  ISETP.NE.AND P0, PT, R200, RZ, PT ;  /* 0x000000ffc800720c */ /* 0x000fe20003f05270 */
[----:B------:R-:W-:Y:S01]  /*8030*/  VIADD R233, R233, 0x20 ;  /* 0x00000020e9e97836 */ /* 0x000fe20000000000 */
[C---:B------:R-:W-:Y:S05]  /*8040*/  HMMA.16816.F32 R36, R184.reuse, R182, R36 ;  /* 0x000000b6b824723c */ /* 0x040fea0000001824 */
[----:B------:R-:W-:Y:S01]  /*8050*/  @!P1 VIADD R237, R198, 0xffffa000 ;  /* 0xffffa000c6ed9836 */ /* 0x000fe20000000000 */
[C---:B------:R-:W-:Y:S01]  /*8060*/  HMMA.16816.F32 R40, R184.reuse, R180, R40 ;  /* 0x000000b4b828723c */ /* 0x040fe20000001828 */
[----:B------:R-:W-:Y:S04]  /*8070*/  DEPBAR.LE SB0, 0x2 ;  /* 0x000080800000791a */ /* 0x000fe80000000000 */
[----:B------:R-:W-:Y:S01]  /*8080*/  BAR.SYNC.DEFER_BLOCKING 0x0 ;  /* 0x0000000000007b1d */ /* 0x000fe20000010000 */
[C---:B------:R-:W-:Y:S01]  /*8090*/  HMMA.16816.F32 R44, R184.reuse, R178, R44 ;  /* 0x000000b2b82c723c */ /* 0x040fe2000000182c */
[----:B------:R-:W-:Y:S04]  /*80a0*/  @!P1 MOV R236, RZ ;  /* 0x000000ff00ec9202 */ /* 0x000fe80000000f00 */
[-C--:B-1----:R-:W-:Y:S01]  /*80b0*/  IADD3 R242, R2, R237.reuse, RZ ;  /* 0x000000ed02f27210 */ /* 0x082fe20007ffe0ff */
[C---:B------:R-:W-:Y:S05]  /*80c0*/  HMMA.16816.F32 R48, R184.reuse, R176, R48 ;  /* 0x000000b0b830723c */ /* 0x040fea0000001830 */
[--C-:B------:R-:W-:Y:S01]  /*80d0*/  IMAD.IADD R241, R3, 0x1, R237.reuse ;  /* 0x0000000103f17824 */ /* 0x100fe200078e02ed */
[C---:B------:R-:W-:Y:S05]  /*80e0*/  HMMA.16816.F32 R52, R184.reuse, R174, R52 ;  /* 0x000000aeb834723c */ /* 0x040fea0000001834 */
[----:B--2---:R-:W-:Y:S01]  /*80f0*/  IADD3 R240, R196, R237, RZ ;  /* 0x000000edc4f07210 */ /* 0x004fe20007ffe0ff */
[C---:B------:R-:W-:Y:S01]  /*8100*/  HMMA.16816.F32 R56, R184.reuse, R172, R56 ;  /* 0x000000acb838723c */ /* 0x040fe20000001838 */
[----:B------:R1:W4:Y:S05]  /*8110*/  LDSM.16.MT88.4 R136, [R242] ;  /* 0x00000000f288783b */ /* 0x00032a0000004200 */
[C---:B------:R-:W-:Y:S05]  /*8120*/  HMMA.16816.F32 R60, R184.reuse, R170, R60 ;  /* 0x000000aab83c723c */ /* 0x040fea000000183c */
[----:B------:R-:W-:Y:S01]  /*8130*/  IMAD.IADD R238, R197, 0x1, R237 ;  /* 0x00000001c5ee7824 */ /* 0x000fe200078e02ed */
[-C--:B------:R-:W-:Y:S01]  /*8140*/  HMMA.16816.F32 R64, R184, R168.reuse, R64 ;  /* 0x000000a8b840723c */ /* 0x080fe20000001840 */
[----:B------:R1:W4:Y:S04]  /*8150*/  LDSM.16.MT88.4 R140, [R241] ;  /* 0x00000000f18c783b */ /* 0x0003280000004200 */
[----:B------:R-:W-:Y:S01]  /*8160*/  @!P1 VIADD R239, R199, 0xfffffe80 ;  /* 0xfffffe80c7ef9836 */ /* 0x000fe20000000000 */
[C---:B------:R-:W-:Y:S03]  /*8170*/  HMMA.16816.F32 R68, R188.reuse, R168, R68 ;  /* 0x000000a8bc44723c */ /* 0x040fe60000001844 */
[----:B------:R1:W4:Y:S02]  /*8180*/  LDSM.16.MT88.4 R144, [R240] ;  /* 0x00000000f090783b */ /* 0x0003240000004200 */
[----:B------:R-:W-:Y:S01]  /*8190*/  IMAD R243, R220, 0x10, R239 ;  /* 0x00000010dcf37824 */ /* 0x000fe200078e02ef */
[C---:B------:R-:W-:Y:S05]  /*81a0*/  HMMA.16816.F32 R72, R188.reuse, R170, R72 ;  /* 0x000000aabc48723c */ /* 0x040fea0000001848 */
[----:B------:R1:W4:Y:S01]  /*81b0*/  LDSM.16.M88.4 R132, [R243] ;  /* 0x00000000f384783b */ /* 0x0003220000000200 */
[C---:B------:R-:W-:Y:S05]  /*81c0*/  HMMA.16816.F32 R76, R188.reuse, R172, R76 ;  /* 0x000000acbc4c723c */ /* 0x040fea000000184c */
[----:B------:R-:W-:Y:S01]  /*81d0*/  SEL R235, R235, RZ, P0 ;  /* 0x000000ffebeb7207 */ /* 0x000fe20000000000 */
[C---:B------:R-:W-:Y:S01]  /*81e0*/  HMMA.16816.F32 R80, R188.reuse, R174, R80 ;  /* 0x000000aebc50723c */ /* 0x040fe20000001850 */
[----:B------:R1:W4:Y:S04]  /*81f0*/  LDSM.16.M88.4 R152, [R243+0x1000] ;  /* 0x00100000f398783b */ /* 0x0003280000000200 */
[----:B------:R-:W-:Y:S01]  /*8200*/  IMAD.MOV.U32 R198, RZ, RZ, R237 ;  /* 0x000000ffffc67224 */ /* 0x000fe200078e00ed */
[C---:B------:R-:W-:Y:S03]  /*8210*/  HMMA.16816.F32 R84, R188.reuse, R176, R84 ;  /* 0x000000b0bc54723c */ /* 0x040fe60000001854 */
[----:B------:R1:W4:Y:S02]  /*8220*/  LDSM.16.M88.4 R156, [R243+0x2000] ;  /* 0x00200000f39c783b */ /* 0x0003240000000200 */
[----:B------:R-:W-:Y:S01]  /*8230*/  SEL R234, R234, RZ, P0 ;  /* 0x000000ffeaea7207 */ /* 0x000fe20000000000 */
[C---:B------:R-:W-:Y:S03]  /*8240*/  HMMA.16816.F32 R88, R188.reuse, R178, R88 ;  /* 0x000000b2bc58723c */ /* 0x040fe60000001858 */
[----:B------:R-:W-:Y:S02]  /*8250*/  ISETP.GT.AND P0, PT, R226, -0x2, PT ;  /* 0xfffffffee200780c */ /* 0x000fe40003f04270 */
[----:B------:R1:W4:Y:S01]  /*8260*/  LDSM.16.M88.4 R160, [R243+0x3000] ;  /* 0x00300000f3a0783b */ /* 0x0003220000000200 */
[C---:B------:R-:W-:Y:S05]  /*8270*/  HMMA.16816.F32 R92, R188.reuse, R180, R92 ;  /* 0x000000b4bc5c723c */ /* 0x040fea000000185c */
[----:B------:R-:W-:Y:S01]  /*8280*/  IADD3 R232, R232, 0x20, RZ ;  /* 0x00000020e8e87810 */ /* 0x000fe20007ffe0ff */
[-C--:B------:R-:W-:Y:S01]  /*8290*/  HMMA.16816.F32 R96, R188, R182.reuse, R96 ;  /* 0x000000b6bc60723c */ /* 0x080fe20000001860 */
[----:B------:R1:W4:Y:S04]  /*82a0*/  LDSM.16.MT88.4 R148, [R238] ;  /* 0x00000000ee94783b */ /* 0x0003280000004200 */
[----:B------:R-:W-:Y:S01]  /*82b0*/  MOV R199, R239 ;  /* 0x000000ef00c77202 */ /* 0x000fe20000000f00 */
[C---:B------:R-:W-:Y:S05]  /*82c0*/  HMMA.16816.F32 R100, R192.reuse, R182, R100 ;  /* 0x000000b6c064723c */ /* 0x040fea0000001864 */
[----:B------:R-:W-:Y:S01]  /*82d0*/  MOV R226, R200 ;  /* 0x000000c800e27202 */ /* 0x000fe20000000f00 */
        /* <DEDUP_REMOVED lines=9> */
[----:B------:R-:W-:Y:S11]  /*8370*/  @P0 BRA `(.L_x_739) ;  /* 0xffffffdc00500947 */ /* 0x000ff6000383ffff */
.L_x_722:
[----:B------:R-:W0:Y:S01]  /*8380*/  LDGDEPBAR ;  /* 0x00000000000079af */ /* 0x000e220000000000 */
[----:B------:R-:W-:Y:S02]  /*8390*/  ULDC.64 UR4, c[0x0][0x320] ;  /* 0x0000c80000047ab9 */ /* 0x000fe40000000a00 */
[----:B------:R-:W-:Y:S01]  /*83a0*/  ISETP.NE.U32.AND P0, PT, RZ, UR4, PT ;  /* 0x00000004ff007c0c */ /* 0x000fe2000bf05070 */
[----:B------:R-:W0:Y:S03]  /*83b0*/  LDGDEPBAR ;  /* 0x00000000000079af */ /* 0x000e260000000000 */
[----:B------:R-:W-:Y:S01]  /*83c0*/  ISETP.NE.AND.EX P0, PT, RZ, UR5, PT, P0 ;  /* 0x00000005ff007c0c */ /* 0x000fe2000bf05300 */
[----:B------:R-:W-:-:S04]  /*83d0*/  DEPBAR.LE SB0, 0x0 ;  /* 0x000080000000791a */ /* 0x000fc80000000000 */
[----:B------:R-:W-:Y:S08]  /*83e0*/  BAR.SYNC.DEFER_BLOCKING 0x0 ;  /* 0x0000000000007b1d */ /* 0x000ff00000010000 */
[----:B------:R-:W-:Y:S05]  /*83f0*/  @!P0 BRA `(.L_x_740) ;  /* 0x00000000001c8947 */ /* 0x000fea0003800000 */
[----:B------:R-:W1:Y:S02]  /*8400*/  LDC.64 R2, c[0x0][0x320] ;  /* 0x0000c800ff027b82 */ /* 0x000e640000000a00 */
[----:B-1----:R-:W2:Y:S02]  /*8410*/  LDG.E.64 R2, desc[UR36][R2.64] ;  /* 0x0000002402027981 */ /* 0x002ea4000c1e1b00 */
[----:B--2---:R-:W-:-:S04]  /*8420*/  ISETP.NE.U32.AND P0, PT, R2, RZ, PT ;  /* 0x000000ff0200720c */ /* 0x004fc80003f05070 */
[----:B------:R-:W-:-:S13]  /*8430*/  ISETP.NE.AND.EX P0, PT, R3, RZ, PT, P0 ;  /* 0x000000ff0300720c */ /* 0x000fda0003f05300 */
[----:B------:R-:W-:Y:S05]  /*8440*/  @!P0 BRA `(.L_x_740) ;  /* 0x0000000000088947 */ /* 0x000fea0003800000 */
[----:B------:R1:W5:Y:S01]  /*8450*/  LD.E R0, desc[UR36][R2.64] ;  /* 0x0000002402007980 */ /* 0x000362000c101900 */
[----:B------:R-:W-:Y:S05]  /*8460*/  BRA `(.L_x_741) ;  /* 0x0000000000247947 */ /* 0x000fea0003800000 */
.L_x_740:
[----:B------:R-:W-:Y:S02]  /*8470*/  ULDC.64 UR4, c[0x0][0x310] ;  /* 0x0000c40000047ab9 */ /* 0x000fe40000000a00 */
[----:B------:R-:W-:-:S04]  /*8480*/  ISETP.NE.U32.AND P0, PT, RZ, UR4, PT ;  /* 0x00000004ff007c0c */ /* 0x000fc8000bf05070 */
[----:B------:R-:W-:-:S13]  /*8490*/  ISETP.NE.AND.EX P0, PT, RZ, UR5, PT, P0 ;  /* 0x00000005ff007c0c */ /* 0x000fda000bf05300 */
[----:B------:R-:W-:Y:S05]  /*84a0*/  @!P0 BRA `(.L_x_742) ;  /* 0x00000000000c8947 */ /* 0x000fea0003800000 */
[----:B------:R-:W1:Y:S02]  /*84b0*/  LDC.64 R2, c[0x0][0x310] ;  /* 0x0000c400ff027b82 */ /* 0x000e640000000a00 */
[----:B-1----:R1:W5:Y:S01]  /*84c0*/  LDG.E R0, desc[UR36][R2.64] ;  /* 0x0000002402007981 */ /* 0x002362000c1e1900 */
[----:B------:R-:W-:Y:S05]  /*84d0*/  BRA `(.L_x_741) ;  /* 0x0000000000087947 */ /* 0x000fea0003800000 */
.L_x_742:
[----:B------:R-:W-:Y:S02]  /*84e0*/  ULDC UR4, c[0x0][0x308] ;  /* 0x0000c20000047ab9 */ /* 0x000fe40000000800 */
[----:B------:R-:W-:-:S07]  /*84f0*/  MOV R0, UR4 ;  /* 0x0000000400007c02 */ /* 0x000fce0008000f00 */
.L_x_741:
[----:B------:R-:W-:Y:S02]  /*8500*/  ULDC.64 UR4, c[0x0][0x328] ;  /* 0x0000ca0000047ab9 */ /* 0x000fe40000000a00 */
[----:B------:R-:W-:-:S04]  /*8510*/  ISETP.NE.U32.AND P0, PT, RZ, UR4, PT ;  /* 0x00000004ff007c0c */ /* 0x000fc8000bf05070 */
[----:B------:R-:W-:-:S13]  /*8520*/  ISETP.NE.AND.EX P0, PT, RZ, UR5, PT, P0 ;  /* 0x00000005ff007c0c */ /* 0x000fda000bf05300 */
[----:B------:R-:W-:Y:S05]  /*8530*/  @!P0 BRA `(.L_x_743) ;  /* 0x00000000001c8947 */ /* 0x000fea0003800000 */
[----:B-1----:R-:W1:Y:S02]  /*8540*/  LDC.64 R2, c[0x0][0x328] ;  /* 0x0000ca00ff027b82 */ /* 0x002e640000000a00 */
[----:B-1----:R-:W2:Y:S02]  /*8550*/  LDG.E.64 R2, desc[UR36][R2.64] ;  /* 0x0000002402027981 */ /* 0x002ea4000c1e1b00 */
[----:B--2---:R-:W-:-:S04]  /*8560*/  ISETP.NE.U32.AND P0, PT, R2, RZ, PT ;  /* 0x000000ff0200720c */ /* 0x004fc80003f05070 */
[----:B------:R-:W-:-:S13]  /*8570*/  ISETP.NE.AND.EX P0, PT, R3, RZ, PT, P0 ;  /* 0x000000ff0300720c */ /* 0x000fda0003f05300 */
[----:B------:R-:W-:Y:S05]  /*8580*/  @!P0 BRA `(.L_x_743) ;  /* 0x0000000000088947 */ /* 0x000fea0003800000 */
[----:B------:R1:W5:Y:S01]  /*8590*/  LD.E R165, desc[UR36][R2.64] ;  /* 0x0000002402a57980 */ /* 0x000362000c101900 */
[----:B------:R-:W-:Y:S05]  /*85a0*/  BRA `(.L_x_744) ;  /* 0x0000000000247947 */ /* 0x000fea0003800000 */
.L_x_743:
[----:B------:R-:W-:Y:S02]  /*85b0*/  ULDC.64 UR4, c[0x0][0x318] ;  /* 0x0000c60000047ab9 */ /* 0x000fe40000000a00 */
[----:B------:R-:W-:-:S04]  /*85c0*/  ISETP.NE.U32.AND P0, PT, RZ, UR4, PT ;  /* 0x00000004ff007c0c */ /* 0x000fc8000bf05070 */
[----:B------:R-:W-:-:S13]  /*85d0*/  ISETP.NE.AND.EX P0, PT, RZ, UR5, PT, P0 ;  /* 0x00000005ff007c0c */ /* 0x000fda000bf05300 */
[----:B------:R-:W-:Y:S05]  /*85e0*/  @!P0 BRA `(.L_x_745) ;  /* 0x00000000000c8947 */ /* 0x000fea0003800000 */
[----:B-1----:R-:W1:Y:S02]  /*85f0*/  LDC.64 R2, c[0x0][0x318] ;  /* 0x0000c600ff027b82 */ /* 0x002e640000000a00 */
[----:B-1----:R1:W5:Y:S01]  /*8600*/  LDG.E R165, desc[UR36][R2.64] ;  /* 0x0000002402a57981 */ /* 0x002362000c1e1900 */
[----:B------:R-:W-:Y:S05]  /*8610*/  BRA `(.L_x_744) ;  /* 0x0000000000087947 */ /* 0x000fea0003800000 */
.L_x_745:
[----:B------:R-:W-:Y:S02]  /*8620*/  ULDC UR4, c[0x0][0x30c] ;  /* 0x0000c30000047ab9 */ /* 0x000fe40000000800 */
[----:B------:R-:W-:-:S07]  /*8630*/  MOV R165, UR4 ;  /* 0x0000000400a57c02 */ /* 0x000fce0008000f00 */
.L_x_744:
[----:B----4-:R-:W4:Y:S01]  /*8640*/  S2R R133, SR_CTAID.Y ;  /* 0x0000000000857919 */ /* 0x010f220000002600 */
[----:B------:R-:W3:Y:S01]  /*8650*/  LDC.64 R138, c[0x0][0x228] ;  /* 0x00008a00ff8a7b82 */ /* 0x000ee20000000a00 */
[----:B------:R-:W-:Y:S01]  /*8660*/  IMAD.MOV.U32 R134, RZ, RZ, -0x1 ;  /* 0xffffffffff867424 */ /* 0x000fe200078e00ff */
[----:B------:R-:W-:Y:S01]  /*8670*/  ULDC UR4, c[0x0][0x21c] ;  /* 0x0000870000047ab9 */ /* 0x000fe20000000800 */
[----:B-1----:R-:W1:Y:S01]  /*8680*/  S2R R3, SR_CTAID.X ;  /* 0x0000000000037919 */ /* 0x002e620000002500 */
[----:B------:R-:W-:Y:S01]  /*8690*/  ULDC.64 UR6, c[0x0][0x340] ;  /* 0x0000d00000067ab9 */ /* 0x000fe20000000a00 */
[----:B--2---:R-:W-:-:S03]  /*86a0*/  MOV R141, 0xffffffff ;  /* 0xffffffff008d7802 */ /* 0x004fc60000000f00 */
[----:B------:R-:W2:Y:S01]  /*86b0*/  LDC.64 R158, c[0x0][0x240] ;  /* 0x00009000ff9e7b82 */ /* 0x000ea20000000a00 */
[-C--:B---3--:R-:W-:Y:S02]  /*86c0*/  SHF.L.U32 R132, R134, R138.reuse, RZ ;  /* 0x0000008a86847219 */ /* 0x088fe400000006ff */
[----:B------:R-:W-:Y:S02]  /*86d0*/  ISETP.NE.AND P0, PT, R139, RZ, PT ;  /* 0x000000ff8b00720c */ /* 0x000fe40003f05270 */
[----:B----4-:R-:W-:Y:S02]  /*86e0*/  SHF.L.U32 R2, R133, R138, RZ ;  /* 0x0000008a85027219 */ /* 0x010fe400000006ff */
[----:B------:R-:W-:Y:S02]  /*86f0*/  MOV R133, UR7 ;  /* 0x0000000700857c02 */ /* 0x000fe40008000f00 */
[----:B-1----:R-:W-:Y:S01]  /*8700*/  LOP3.LUT R143, R3, R132, RZ, 0x30, !PT ;  /* 0x00000084038f7212 */ /* 0x002fe200078e30ff */
[----:B------:R-:W-:Y:S01]  /*8710*/  IMAD.U32 R132, RZ, RZ, UR6 ;  /* 0x00000006ff847e24 */ /* 0x000fe2000f8e00ff */
[----:B------:R-:W-:-:S03]  /*8720*/  SHF.R.S32.HI R138, RZ, R138, R3 ;  /* 0x0000008aff8a7219 */ /* 0x000fc60000011403 */
[----:B------:R-:W-:-:S04]  /*8730*/  IMAD.IADD R143, R2, 0x1, R143 ;  /* 0x00000001028f7824 */ /* 0x000fc800078e028f */
[----:B------:R-:W-:Y:S01]  /*8740*/  IMAD R3, R143, UR4, R138 ;  /* 0x000000048f037c24 */ /* 0x000fe2000f8e028a */
[----:B------:R-:W-:Y:S02]  /*8750*/  ULDC.64 UR4, c[0x0][0x348] ;  /* 0x0000d20000047ab9 */ /* 0x000fe40000000a00 */
[----:B------:R-:W-:Y:S02]  /*8760*/  IMAD.U32 R2, RZ, RZ, UR4 ;  /* 0x00000004ff027e24 */ /* 0x000fe4000f8e00ff */
[----:B--2---:R-:W-:Y:S01]  /*8770*/  IMAD.WIDE R158, R3, 0x4, R158 ;  /* 0x00000004039e7825 */ /* 0x004fe200078e029e */
[----:B------:R-:W-:Y:S01]  /*8780*/  MOV R3, UR5 ;  /* 0x0000000500037c02 */ /* 0x000fe20008000f00 */
[----:B------:R-:W-:Y:S06]  /*8790*/  @!P0 BRA `(.L_x_746) ;  /* 0x0000000000a88947 */ /* 0x000fec0003800000 */
[----:B------:R-:W-:-:S05]  /*87a0*/  VIADDMNMX.U32 R134, R139, R134, 0x2, PT ;  /* 0x000000028b867446 */ /* 0x000fca0003800086 */
[----:B------:R-:W-:-:S04]  /*87b0*/  IMAD.SHL.U32 R134, R134, 0x4, RZ ;  /* 0x0000000486867824 */ /* 0x000fc800078e00ff */
[----:B------:R-:W1:Y:S02]  /*87c0*/  LDC R136, c[0x2][R134] ;  /* 0x0080000086887b82 */ /* 0x000e640000000800 */
[----:B-1----:R-:W-:-:S04]  /*87d0*/  SHF.R.S32.HI R137, RZ, 0x1f, R136 ;  /* 0x0000001fff897819 */ /* 0x002fc80000011488 */
.L_x_3278:
[----:B------:R-:W-:Y:S05]  /*87e0*/  BRX R136 -0x87f0                                                                                                                           (*"BRANCH_TARGETS .L_x_3279,.L_x_3280,.L_x_3281"*) ;  /* 0xffffff7888047949 */ /* 0x000fea000383ffff */
.L_x_3281:
        /* <DEDUP_REMOVED lines=9> */
.L_x_3279:
[----:B------:R-:W1:Y:S01]  /*8880*/  LDC.64 R134, c[0x0][0x238] ;  /* 0x00008e00ff867b82 */ /* 0x000e620000000a00 */
[----:B------:R-:W-:-:S07]  /*8890*/  SHF.R.S32.HI R137, RZ, 0x1f, R206 ;  /* 0x0000001fff897819 */ /* 0x000fce00000114ce */
[----:B------:R-:W2:Y:S01]  /*88a0*/  LDC.64 R2, c[0x0][0x348] ;  /* 0x0000d200ff027b82 */ /* 0x000ea20000000a00 */
[-C--:B-1----:R-:W-:Y:S02]  /*88b0*/  IMAD R136, R137, R134.reuse, RZ ;  /* 0x0000008689887224 */ /* 0x082fe400078e02ff */
[----:B------:R-:W-:-:S04]  /*88c0*/  IMAD.WIDE.U32 R144, R206, R134, RZ ;  /* 0x00000086ce907225 */ /* 0x000fc800078e00ff */
[----:B------:R-:W-:Y:S01]  /*88d0*/  IMAD R135, R206, R135, R136 ;  /* 0x00000087ce877224 */ /* 0x000fe200078e0288 */
[----:B--2---:R-:W-:-:S04]  /*88e0*/  LEA R2, P0, R144, R2, 0x1 ;  /* 0x0000000290027211 */ /* 0x004fc800078008ff */
[----:B------:R-:W-:-:S04]  /*88f0*/  IADD3 R135, R145, R135, RZ ;  /* 0x0000008791877210 */ /* 0x000fc80007ffe0ff */
[----:B------:R-:W-:Y:S01]  /*8900*/  LEA.HI.X R3, R144, R3, R135, 0x1, P0 ;  /* 0x0000000390037211 */ /* 0x000fe200000f0c87 */
[----:B------:R-:W-:Y:S06]  /*8910*/  BRA `(.L_x_747) ;  /* 0x0000000000787947 */ /* 0x000fec0003800000 */
.L_x_3280:
        /* <DEDUP_REMOVED lines=18> */
.L_x_746:
[----:B------:R-:W1:Y:S02]  /*8a40*/  LDC R134, c[0x0][0x224] ;  /* 0x00008900ff867b82 */ /* 0x000e640000000800 */
[----:B-1----:R-:W-:-:S13]  /*8a50*/  ISETP.GE.AND P0, PT, R134, 0x2, PT ;  /* 0x000000028600780c */ /* 0x002fda0003f06270 */
[----:B------:R-:W-:Y:S05]  /*8a60*/  @!P0 BRA `(.L_x_747) ;  /* 0x0000000000248947 */ /* 0x000fea0003800000 */
[----:B------:R-:W-:Y:S01]  /*8a70*/  ISETP.GT.AND P0, PT, R201, RZ, PT ;  /* 0x000000ffc900720c */ /* 0x000fe20003f04270 */
[----:B------:R-:W-:Y:S01]  /*8a80*/  BSSY B0, `(.L_x_748) ;  /* 0x0000005000007945 */ /* 0x000fe20003800000 */
[----:B------:R-:W-:-:S11]  /*8a90*/  MOV R141, 0xffffffff ;  /* 0xffffffff008d7802 */ /* 0x000fd60000000f00 */
[----:B------:R-:W-:Y:S05]  /*8aa0*/  @P0 BRA `(.L_x_749) ;  /* 0x0000000000080947 */ /* 0x000fea0003800000 */
[----:B------:R1:W2:Y:S04]  /*8ab0*/  LDG.E.STRONG.GPU R141, desc[UR36][R158.64] ;  /* 0x000000249e8d7981 */ /* 0x0002a8000c1ef900 */
[----:B--2---:R-:W-:Y:S01]  /*8ac0*/  CCTL.IVALL ;  /* 0x00000000ff00798f */ /* 0x004fe20002000000 */
.L_x_749:
[----:B------:R-:W-:Y:S05]  /*8ad0*/  BSYNC B0 ;  /* 0x0000000000007941 */ /* 0x000fea0003800000 */
.L_x_748:
[----:B------:R-:W-:-:S04]  /*8ae0*/  ISETP.NE.AND P0, PT, R206, RZ, PT ;  /* 0x000000ffce00720c */ /* 0x000fc80003f05270 */
[----:B-----5:R-:W-:-:S09]  /*8af0*/  FSEL R165, R165, 1, !P0 ;  /* 0x3f800000a5a57808 */ /* 0x020fd20004000000 */
.L_x_747:
[----:B------:R-:W-:Y:S01]  /*8b00*/  SHF.R.S32.HI R140, RZ, 0x1f, R201 ;  /* 0x0000001fff8c7819 */ /* 0x000fe200000114c9 */
[----:B------:R-:W2:Y:S01]  /*8b10*/  S2UR UR8, SR_CgaCtaId ;  /* 0x00000000000879c3 */ /* 0x000ea20000008800 */
[----:B------:R-:W-:Y:S01]  /*8b20*/  LOP3.LUT R146, R201, 0x2, RZ, 0xc0, !PT ;  /* 0x00000002c9927812 */ /* 0x000fe200078ec0ff */
[----:B------:R-:W-:Y:S01]  /*8b30*/  IMAD R221, R221, 0x2, R216 ;  /* 0x00000002dddd7824 */ /* 0x000fe200078e02d8 */
[CC--:B------:R-:W-:Y:S01]  /*8b40*/  LEA.HI R136, R140.reuse, R201.reuse, RZ, 0x5 ;  /* 0x000000c98c887211 */ /* 0x0c0fe200078f28ff */
[----:B------:R-:W-:Y:S01]  /*8b50*/  ULDC.64 UR6, c[0x0][0x288] ;  /* 0x0000a20000067ab9 */ /* 0x000fe20000000a00 */
[----:B------:R-:W-:Y:S01]  /*8b60*/  LEA.HI R140, R140, R201, RZ, 0x7 ;  /* 0x000000c98c8c7211 */ /* 0x000fe200078f38ff */
[----:B------:R-:W-:Y:S01]  /*8b70*/  IMAD R162, R221, 0x11, R214 ;  /* 0x00000011dda27824 */ /* 0x000fe200078e02d6 */
[----:B------:R-:W-:Y:S01]  /*8b80*/  SHF.R.S32.HI R135, RZ, 0x5, R136 ;  /* 0x00000005ff877819 */ /* 0x000fe20000011488 */
[----:B------:R-:W-:Y:S01]  /*8b90*/  ULDC.64 UR4, c[0x0][0x2c8] ;  /* 0x0000b20000047ab9 */ /* 0x000fe20000000a00 */
[----:B------:R-:W-:Y:S01]  /*8ba0*/  LOP3.LUT R136, R136, 0xffffffe0, RZ, 0xc0, !PT ;  /* 0xffffffe088887812 */ /* 0x000fe200078ec0ff */
[----:B------:R-:W-:Y:S01]  /*8bb0*/  IMAD.SHL.U32 R162, R162, 0x20, RZ ;  /* 0x00000020a2a27824 */ /* 0x000fe200078e00ff */
[----:B------:R-:W-:Y:S01]  /*8bc0*/  SHF.R.S32.HI R134, RZ, 0x1f, R135 ;  /* 0x0000001fff867819 */ /* 0x000fe20000011487 */
[----:B------:R-:W-:Y:S01]  /*8bd0*/  USHF.R.U64 UR9, UR4, 0x1, UR5 ;  /* 0x0000000104097899 */ /* 0x000fe20008001205 */
[----:B------:R-:W-:Y:S01]  /*8be0*/  LOP3.LUT R142, R140, 0xffffff80, RZ, 0xc0, !PT ;  /* 0xffffff808c8e7812 */ /* 0x000fe200078ec0ff */
[----:B------:R-:W-:Y:S01]  /*8bf0*/  IMAD.IADD R136, R201, 0x1, -R136 ;  /* 0x00000001c9887824 */ /* 0x000fe200078e0a88 */
[----:B------:R-:W-:Y:S01]  /*8c00*/  LEA.HI R134, R134, R135, RZ, 0x2 ;  /* 0x0000008786867211 */ /* 0x000fe200078f10ff */
[----:B------:R-:W-:Y:S01]  /*8c10*/  UMOV UR10, 0x400 ;  /* 0x00000400000a7882 */ /* 0x000fe20000000000 */
[----:B------:R-:W-:Y:S01]  /*8c20*/  SHF.R.S32.HI R140, RZ, 0x7, R140 ;  /* 0x00000007ff8c7819 */ /* 0x000fe2000001148c */
[----:B------:R-:W-:Y:S01]  /*8c30*/  UIMAD UR9, UR9, 0xc, URZ ;  /* 0x0000000c090978a4 */ /* 0x000fe2000f8e023f */
[----:B------:R-:W-:-:S02]  /*8c40*/  LOP3.LUT R134, R134, 0xfffffffc, RZ, 0xc0, !PT ;  /* 0xfffffffc86867812 */ /* 0x000fc400078ec0ff */
[----:B------:R-:W-:Y:S02]  /*8c50*/  SHF.R.S32.HI R147, RZ, 0x1f, R136 ;  /* 0x0000001fff937819 */ /* 0x000fe40000011488 */
[----:B------:R-:W-:Y:S01]  /*8c60*/  LOP3.LUT R144, R201, 0x2, RZ, 0xc, !PT ;  /* 0x00000002c9907812 */ /* 0x000fe200078e0cff */
[----:B------:R-:W-:Y:S01]  /*8c70*/  IMAD.IADD R135, R135, 0x1, -R134 ;  /* 0x0000000187877824 */ /* 0x000fe200078e0a86 */
[----:B------:R-:W-:Y:S01]  /*8c80*/  LEA.HI R147, R147, R136, RZ, 0x4 ;  /* 0x0000008893937211 */ /* 0x000fe200078f20ff */
[----:B--2---:R-:W-:Y:S01]  /*8c90*/  ULEA UR8, UR8, UR10, 0x18 ;  /* 0x0000000a08087291 */ /* 0x004fe2000f8ec03f */
[----:B------:R-:W-:Y:S02]  /*8ca0*/  LOP3.LUT R163, R146, 0x1, R201, 0xf8, !PT ;  /* 0x0000000192a37812 */ /* 0x000fe400078ef8c9 */
[----:B------:R-:W-:Y:S02]  /*8cb0*/  LEA.HI R134, R135, R135, RZ, 0x1 ;  /* 0x0000008787867211 */ /* 0x000fe400078f08ff */
[----:B------:R-:W-:-:S02]  /*8cc0*/  LOP3.LUT R137, R147, 0xfffffff0, RZ, 0xc0, !PT ;  /* 0xfffffff093897812 */ /* 0x000fc400078ec0ff */
[----:B------:R-:W-:Y:S02]  /*8cd0*/  LEA.HI.SX32 R147, R147, R142, 0x1c ;  /* 0x0000008e93937211 */ /* 0x000fe400078fe2ff */
[----:B------:R-:W-:Y:S01]  /*8ce0*/  LOP3.LUT R148, R134, 0x3ffffffe, RZ, 0xc0, !PT ;  /* 0x3ffffffe86947812 */ /* 0x000fe200078ec0ff */
[----:B------:R-:W-:Y:S01]  /*8cf0*/  IMAD.IADD R136, R136, 0x1, -R137 ;  /* 0x0000000188887824 */ /* 0x000fe200078e0a89 */
[----:B------:R-:W-:Y:S01]  /*8d00*/  SHF.R.S32.HI R134, RZ, 0x1, R134 ;  /* 0x00000001ff867819 */ /* 0x000fe20000011486 */
[----:B------:R-:W-:Y:S01]  /*8d10*/  IMAD R137, R140, -0x70, R147 ;  /* 0xffffff908c897824 */ /* 0x000fe200078e0293 */
[----:B------:R-:W-:Y:S01]  /*8d20*/  LOP3.LUT R142, R201, 0x1f, RZ, 0xc0, !PT ;  /* 0x0000001fc98e7812 */ /* 0x000fe200078ec0ff */
[----:B------:R-:W-:Y:S01]  /*8d30*/  IMAD.IADD R135, R135, 0x1, -R148 ;  /* 0x0000000187877824 */ /* 0x000fe200078e0a94 */
[----:B------:R-:W-:Y:S01]  /*8d40*/  LOP3.LUT R145, R144, 0x1, R201, 0xf8, !PT ;  /* 0x0000000190917812 */ /* 0x000fe200078ef8c9 */
[C---:B------:R-:W-:Y:S01]  /*8d50*/  IMAD R140, R134.reuse, 0x40, R147 ;  /* 0x00000040868c7824 */ /* 0x040fe200078e0293 */
[----:B------:R-:W-:Y:S01]  /*8d60*/  SHF.R.U32.HI R142, RZ, 0x2, R142 ;  /* 0x00000002ff8e7819 */ /* 0x000fe2000001168e */
[----:B------:R-:W-:Y:S01]  /*8d70*/  IMAD R134, R134, 0x8, R137 ;  /* 0x0000000886867824 */ /* 0x000fe200078e0289 */
[----:B-----5:R-:W-:Y:S01]  /*8d80*/  ISETP.NE.U32.AND P0, PT, R132, RZ, PT ;  /* 0x000000ff8400720c */ /* 0x020fe20003f05070 */
[----:B------:R-:W-:-:S02]  /*8d90*/  IMAD R137, R135, 0x4, R140 ;  /* 0x0000000487897824 */ /* 0x000fc400078e028c */
[----:B------:R-:W-:Y:S02]  /*8da0*/  IMAD R135, R135, 0x4, R134 ;  /* 0x0000000487877824 */ /* 0x000fe400078e0286 */
[----:B------:R-:W2:Y:S01]  /*8db0*/  LDC R134, c[0x0][0x224] ;  /* 0x00008900ff867b82 */ /* 0x000ea20000000800 */
[----:B------:R-:W-:Y:S02]  /*8dc0*/  IMAD R149, R143, 0x10, R136 ;  /* 0x000000108f957824 */ /* 0x000fe400078e0288 */
[----:B------:R-:W-:Y:S02]  /*8dd0*/  IMAD R142, R142, 0x44, RZ ;  /* 0x000000448e8e7824 */ /* 0x000fe400078e02ff */
[----:B------:R-:W-:Y:S02]  /*8de0*/  IMAD.SHL.U32 R149, R149, 0x8, RZ ;  /* 0x0000000895957824 */ /* 0x000fe400078e00ff */
[----:B------:R-:W-:Y:S01]  /*8df0*/  IMAD R164, R138, 0x80, R137 ;  /* 0x000000808aa47824 */ /* 0x000fe200078e0289 */
[----:B------:R-:W-:-:S02]  /*8e00*/  LOP3.LUT R163, R142, R163, RZ, 0xfc, !PT ;  /* 0x000000a38ea37212 */ /* 0x000fc400078efcff */
[----:B------:R-:W-:Y:S01]  /*8e10*/  LOP3.LUT R145, R142, R145, RZ, 0xfc, !PT ;  /* 0x000000918e917212 */ /* 0x000fe200078efcff */
[----:B------:R-:W-:Y:S01]  /*8e20*/  IMAD.WIDE R142, R149, 0x2, RZ ;  /* 0x00000002958e7825 */ /* 0x000fe200078e02ff */
[----:B------:R-:W-:-:S03]  /*8e30*/  SHF.R.S32.HI R148, RZ, 0x1f, R164 ;  /* 0x0000001fff947819 */ /* 0x000fc600000114a4 */
[--C-:B------:R-:W-:Y:S01]  /*8e40*/  IMAD.IADD R163, R163, 0x1, R162.reuse ;  /* 0x00000001a3a37824 */ /* 0x100fe200078e02a2 */
[----:B------:R-:W-:Y:S01]  /*8e50*/  LOP3.LUT R147, R143, 0x1fffffff, RZ, 0xc0, !PT ;  /* 0x1fffffff8f937812 */ /* 0x000fe200078ec0ff */
[----:B------:R-:W-:Y:S01]  /*8e60*/  IMAD R143, R148, UR6, RZ ;  /* 0x00000006948f7c24 */ /* 0x000fe2000f8e02ff */
[----:B------:R-:W-:Y:S01]  /*8e70*/  LOP3.LUT R146, R142, 0xfffffff0, RZ, 0xc0, !PT ;  /* 0xfffffff08e927812 */ /* 0x000fe200078ec0ff */
[----:B------:R-:W-:Y:S01]  /*8e80*/  IMAD R137, R148, UR4, RZ ;  /* 0x0000000494897c24 */ /* 0x000fe2000f8e02ff */
[----:B------:R-:W-:Y:S01]  /*8e90*/  LEA R163, R163, UR8, 0x3 ;  /* 0x00000008a3a37c11 */ /* 0x000fe2000f8e18ff */
[----:B------:R-:W-:Y:S02]  /*8ea0*/  IMAD R166, R164, UR7, R143 ;  /* 0x00000007a4a67c24 */ /* 0x000fe4000f8e028f */
[----:B------:R-:W-:Y:S01]  /*8eb0*/  IMAD.IADD R162, R145, 0x1, R162 ;  /* 0x0000000191a27824 */ /* 0x000fe200078e02a2 */
[----:B--2---:R-:W-:Y:S01]  /*8ec0*/  ISETP.GT.AND P6, PT, R134, 0x1, PT ;  /* 0x000000018600780c */ /* 0x004fe20003fc4270 */
[----:B------:R-:W-:-:S03]  /*8ed0*/  IMAD.WIDE.U32 R142, R164, UR4, R146 ;  /* 0x00000004a48e7c25 */ /* 0x000fc6000f8e0092 */
[----:B------:R-:W-:Y:S01]  /*8ee0*/  ISETP.EQ.AND P6, PT, R139, RZ, P6 ;  /* 0x000000ff8b00720c */ /* 0x000fe200037c2270 */
[----:B------:R-:W-:Y:S01]  /*8ef0*/  IMAD.WIDE.U32 R144, R164, UR6, R146 ;  /* 0x00000006a4907c25 */ /* 0x000fe2000f8e0092 */
[----:B------:R-:W-:Y:S01]  /*8f00*/  IADD3 R138, P1, R2, R142, RZ ;  /* 0x0000008e028a7210 */ /* 0x000fe20007f3e0ff */
[----:B------:R-:W-:Y:S02]  /*8f10*/  ULDC.64 UR6, c[0x0][0x290] ;  /* 0x0000a40000067ab9 */ /* 0x000fe40000000a00 */
[----:B------:R-:W-:Y:S01]  /*8f20*/  IMAD R140, R164, UR5, R137 ;  /* 0x00000005a48c7c24 */ /* 0x000fe2000f8e0289 */
[----:B------:R-:W-:Y:S01]  /*8f30*/  ULDC.64 UR4, c[0x0][0x210] ;  /* 0x0000840000047ab9 */ /* 0x000fe20000000a00 */
[----:B------:R-:W-:Y:S01]  /*8f40*/  IADD3 R171, P3, R132, R144, RZ ;  /* 0x0000009084ab7210 */ /* 0x000fe20007f7e0ff */
[----:B------:R-:W-:Y:S01]  /*8f50*/  UIMAD UR11, UR9, UR4, URZ ;  /* 0x00000004090b72a4 */ /* 0x000fe2000f8e023f */
[----:B------:R-:W-:Y:S01]  /*8f60*/  ISETP.GE.AND P2, PT, R149, UR5, PT ;  /* 0x0000000595007c0c */ /* 0x000fe2000bf46270 */
[----:B------:R-:W-:Y:S01]  /*8f70*/  IMAD.U32 R132, RZ, RZ, UR6 ;  /* 0x00000006ff847e24 */ /* 0x000fe2000f8e00ff */
[----:B------:R-:W-:Y:S01]  /*8f80*/  IADD3.X R137, R3, R143, R140, P1, !PT ;  /* 0x0000008f03897210 */ /* 0x000fe20000ffe48c */
[----:B------:R-:W-:Y:S01]  /*8f90*/  ULDC.64 UR4, c[0x0][0x2a8] ;  /* 0x0000aa0000047ab9 */ /* 0x000fe20000000a00 */
[C---:B------:R-:W-:Y:S01]  /*8fa0*/  ISETP.NE.AND.EX P0, PT, R133.reuse, RZ, !P2, P0 ;  /* 0x000000ff8500720c */ /* 0x040fe20005705300 */
[----:B------:R-:W-:Y:S01]  /*8fb0*/  IMAD.U32 R156, RZ, RZ, UR4 ;  /* 0x00000004ff9c7e24 */ /* 0x000fe2000f8e00ff */
[----:B------:R-:W-:Y:S01]  /*8fc0*/  IADD3.X R166, R133, R145, R166, P3, !PT ;  /* 0x0000009185a67210 */ /* 0x000fe20001ffe4a6 */
[----:B------:R-:W-:Y:S01]  /*8fd0*/  IMAD.U32 R133, RZ, RZ, UR7 ;  /* 0x00000007ff857e24 */ /* 0x000fe2000f8e00ff */
[----:B------:R-:W-:Y:S01]  /*8fe0*/  ISETP.NE.U32.AND P1, PT, R2, RZ, PT ;  /* 0x000000ff0200720c */ /* 0x000fe20003f25070 */
[----:B------:R-:W-:Y:S01]  /*8ff0*/  IMAD.U32 R157, RZ, RZ, UR5 ;  /* 0x00000005ff9d7e24 */ /* 0x000fe2000f8e00ff */
[----:B------:R-:W-:-:S02]  /*9000*/  SEL R134, RZ, 0x1, !P0 ;  /* 0x00000001ff867807 */ /* 0x000fc40004000000 */
[----:B------:R-:W-:Y:S01]  /*9010*/  ISETP.NE.AND.EX P1, PT, R3, RZ, !P2, P1 ;  /* 0x000000ff0300720c */ /* 0x000fe20005725310 */
[----:B------:R-:W-:-:S12]  /*9020*/  @!P6 BRA `(.L_x_750) ;  /* 0x000000000068e947 */ /* 0x000fd80003800000 */
[----:B------:R-:W2:Y:S01]  /*9030*/  LDC.64 R156, c[0x0][0x2a8] ;  /* 0x0000aa00ff9c7b82 */ /* 0x000ea20000000a00 */
[----:B------:R-:W-:-:S13]  /*9040*/  ISETP.NE.AND P2, PT, R141, R206, PT ;  /* 0x000000ce8d00720c */ /* 0x000fda0003f45270 */
[----:B------:R-:W-:Y:S06]  /*9050*/  BAR.RED.AND.DEFER_BLOCKING 0x0, P2 ;  /* 0x0000000000007b1d */ /* 0x000fec0001014400 */
[----:B------:R-:W3:Y:S01]  /*9060*/  B2R.RESULT RZ, P2 ;  /* 0x0000000000ff731c */ /* 0x000ee20000044000 */
[----:B------:R-:W-:-:S04]  /*9070*/  ISETP.NE.AND P0, PT, R206, RZ, PT ;  /* 0x000000ffce00720c */ /* 0x000fc80003f05270 */
[----:B------:R-:W-:Y:S01]  /*9080*/  SEL R171, R171, R138, !P0 ;  /* 0x0000008aabab7207 */ /* 0x000fe20004000000 */
[----:B------:R-:W4:Y:S01]  /*9090*/  LDC.64 R132, c[0x0][0x290] ;  /* 0x0000a400ff847b82 */ /* 0x000f220000000a00 */
[----:B------:R-:W-:-:S07]  /*90a0*/  SEL R166, R166, R137, !P0 ;  /* 0x00000089a6a67207 */ /* 0x000fce0004000000 */
[----:B--2---:R-:W2:Y:S01]  /*90b0*/  @P0 LDC R156, c[0x0][0x2e8] ;  /* 0x0000ba00ff9c0b82 */ /* 0x004ea20000000800 */
[----:B------:R-:W-:-:S07]  /*90c0*/  @P0 SEL R134, RZ, 0x1, !P1 ;  /* 0x00000001ff860807 */ /* 0x000fce0004800000 */
[----:B------:R-:W1:Y:S08]  /*90d0*/  @P0 LDC R157, c[0x0][0x2ec] ;  /* 0x0000bb00ff9d0b82 */ /* 0x000e700000000800 */
[----:B----4-:R-:W4:Y:S08]  /*90e0*/  @P0 LDC R132, c[0x0][0x2d0] ;  /* 0x0000b400ff840b82 */ /* 0x010f300000000800 */
[----:B------:R-:W1:Y:S01]  /*90f0*/  @P0 LDC R133, c[0x0][0x2d4] ;  /* 0x0000b500ff850b82 */ /* 0x000e620000000800 */
[----:B---3--:R-:W-:Y:S05]  /*9100*/  @!P2 BRA `(.L_x_751) ;  /* 0x000000000028a947 */ /* 0x008fea0003800000 */
[----:B------:R-:W-:-:S13]  /*9110*/  ISETP.GT.AND P2, PT, R201, RZ, PT ;  /* 0x000000ffc900720c */ /* 0x000fda0003f44270 */
.L_x_753:
[----:B------:R-:W-:Y:S05]  /*9120*/  YIELD ;  /* 0x0000000000007946 */ /* 0x000fea0003800000 */
[----:B---3--:R-:W-:Y:S05]  /*9130*/  @P2 BRA `(.L_x_752) ;  /* 0x0000000000082947 */ /* 0x008fea0003800000 */
[----:B------:R3:W5:Y:S04]  /*9140*/  LDG.E.STRONG.GPU R141, desc[UR36][R158.64] ;  /* 0x000000249e8d7981 */ /* 0x000768000c1ef900 */
[----:B-----5:R-:W-:Y:S01]  /*9150*/  CCTL.IVALL ;  /* 0x00000000ff00798f */ /* 0x020fe20002000000 */
.L_x_752:
[----:B------:R-:W-:Y:S01]  /*9160*/  ISETP.NE.AND P0, PT, R141, R206, PT ;  /* 0x000000ce8d00720c */ /* 0x000fe20003f05270 */
[----:B------:R-:W-:-:S12]  /*9170*/  WARPSYNC.ALL ;  /* 0x0000000000007948 */ /* 0x000fd80003800000 */
[----:B------:R-:W-:Y:S06]  /*9180*/  BAR.RED.AND.DEFER_BLOCKING 0x0, P0 ;  /* 0x0000000000007b1d */ /* 0x000fec0000014400 */
[----:B------:R-:W5:Y:S02]  /*9190*/  B2R.RESULT RZ, P0 ;  /* 0x0000000000ff731c */ /* 0x000f640000004000 */
[----:B-----5:R-:W-:Y:S05]  /*91a0*/  @P0 BRA `(.L_x_753) ;  /* 0xfffffffc00dc0947 */ /* 0x020fea000383ffff */
.L_x_751:
[----:B------:R-:W-:Y:S05]  /*91b0*/  WARPSYNC.ALL ;  /* 0x0000000000007948 */ /* 0x000fea0003800000 */
[----:B------:R-:W-:Y:S06]  /*91c0*/  BAR.SYNC.DEFER_BLOCKING 0x0 ;  /* 0x0000000000007b1d */ /* 0x000fec0000010000 */
.L_x_750:
[----:B------:R-:W-:Y:S01]  /*91d0*/  SHF.R.S32.HI R139, RZ, 0x1f, R136 ;  /* 0x0000001fff8b7819 */ /* 0x000fe20000011488 */
[----:B------:R-:W5:Y:S01]  /*91e0*/  S2UR UR4, SR_CgaCtaId ;  /* 0x00000000000479c3 */ /* 0x000f620000008800 */
[----:B------:R-:W-:Y:S01]  /*91f0*/  IMAD.HI R169, R206, 0x2aaaaaab, RZ ;  /* 0x2aaaaaabcea97827 */ /* 0x000fe200078e02ff */
[----:B------:R-:W-:Y:S01]  /*9200*/  FSETP.NEU.AND P0, PT, R165, RZ, PT ;  /* 0x000000ffa500720b */ /* 0x000fe20003f0d000 */
[----:B------:R-:W-:Y:S01]  /*9210*/  UMOV UR5, 0x400 ;  /* 0x0000040000057882 */ /* 0x000fe20000000000 */
[----:B------:R-:W-:Y:S01]  /*9220*/  LEA.HI R139, R139, R136, RZ, 0x2 ;  /* 0x000000888b8b7211 */ /* 0x000fe200078f10ff */
[----:B------:R-:W-:-:S03]  /*9230*/  USHF.R.S32.HI UR6, URZ, 0x1f, UR9 ;  /* 0x0000001f3f067899 */ /* 0x000fc60008011409 */
[----:B------:R-:W-:-:S04]  /*9240*/  SHF.R.S32.HI R138, RZ, 0x2, R139 ;  /* 0x00000002ff8a7819 */ /* 0x000fc8000001148b */
[----:B------:R-:W-:-:S04]  /*9250*/  LEA.HI R139, R139, R138, RZ, 0x1 ;  /* 0x0000008a8b8b7211 */ /* 0x000fc800078f08ff */
[----:B------:R-:W-:-:S05]  /*9260*/  LOP3.LUT R139, R139, 0xfffffffe, RZ, 0xc0, !PT ;  /* 0xfffffffe8b8b7812 */ /* 0x000fca00078ec0ff */
[----:B------:R-:W-:Y:S01]  /*9270*/  IMAD.IADD R139, R138, 0x1, -R139 ;  /* 0x000000018a8b7824 */ /* 0x000fe200078e0a8b */
[----:B-----5:R-:W-:-:S03]  /*9280*/  ULEA UR4, UR4, UR5, 0x18 ;  /* 0x0000000504047291 */ /* 0x020fc6000f8ec03f */
[----:B------:R-:W-:-:S05]  /*9290*/  VIADD R138, R139, 0x1 ;  /* 0x000000018b8a7836 */ /* 0x000fca0000000000 */
[----:B------:R-:W-:Y:S02]  /*92a0*/  LEA.HI R137, R138, R138, RZ, 0x1 ;  /* 0x0000008a8a897211 */ /* 0x000fe400078f08ff */
[----:B------:R-:W-:Y:S02]  /*92b0*/  LEA R162, R162, UR4, 0x3 ;  /* 0x00000004a2a27c11 */ /* 0x000fe4000f8e18ff */
[----:B------:R-:W-:-:S05]  /*92c0*/  LOP3.LUT R137, R137, 0xffffffe, RZ, 0xc0, !PT ;  /* 0x0ffffffe89897812 */ /* 0x000fca00078ec0ff */
[----:B------:R-:W-:Y:S02]  /*92d0*/  IMAD.IADD R137, R138, 0x1, -R137 ;  /* 0x000000018a897824 */ /* 0x000fe400078e0a89 */
[C---:B------:R-:W-:Y:S02]  /*92e0*/  IMAD R138, R136.reuse, 0x2, R139 ;  /* 0x00000002888a7824 */ /* 0x040fe400078e028b */
[----:B------:R-:W-:Y:S01]  /*92f0*/  IMAD R160, R136, 0x2, R137 ;  /* 0x0000000288a07824 */ /* 0x000fe200078e0289 */
[----:B------:R-:W-:Y:S01]  /*9300*/  SHF.R.S32.HI R136, RZ, 0x1, R169 ;  /* 0x00000001ff887819 */ /* 0x000fe200000114a9 */
[C---:B------:R-:W-:Y:S02]  /*9310*/  IMAD R161, R135.reuse, 0x22, R138 ;  /* 0x0000002287a17824 */ /* 0x040fe400078e028a */
[----:B------:R-:W-:Y:S01]  /*9320*/  IMAD R160, R135, 0x22, R160 ;  /* 0x0000002287a07824 */ /* 0x000fe200078e02a0 */
[----:B------:R-:W-:Y:S02]  /*9330*/  LEA.HI R169, R169, R136, RZ, 0x1 ;  /* 0x00000088a9a97211 */ /* 0x000fe400078f08ff */
[----:B------:R-:W-:-:S02]  /*9340*/  LEA R161, R161, UR4, 0x4 ;  /* 0x00000004a1a17c11 */ /* 0x000fc4000f8e20ff */
[----:B------:R-:W-:Y:S01]  /*9350*/  LEA R160, R160, UR4, 0x4 ;  /* 0x00000004a0a07c11 */ /* 0x000fe2000f8e20ff */
[C---:B------:R-:W-:Y:S02]  /*9360*/  IMAD R150, R169.reuse, -0xc, R206 ;  /* 0xfffffff4a9967824 */ /* 0x040fe400078e02ce */
[----:B------:R-:W-:Y:S01]  /*9370*/  IMAD.WIDE R168, R169, UR11, RZ ;  /* 0x0000000ba9a87c25 */ /* 0x000fe2000f8e02ff */
[----:B------:R-:W-:Y:S06]  /*9380*/  @!P0 BRA `(.L_x_754) ;  /* 0x0000003400708947 */ /* 0x000fec0003800000 */
[----:B------:R-:W5:Y:S01]  /*9390*/  LDC R167, c[0x0][0x210] ;  /* 0x00008400ffa77b82 */ /* 0x000f620000000800 */
[----:B------:R-:W-:Y:S02]  /*93a0*/  PRMT R134, R134, 0x9910, RZ ;  /* 0x0000991086867816 */ /* 0x000fe400000000ff */
[----:B------:R-:W-:Y:S02]  /*93b0*/  CS2R R136, SRZ ;  /* 0x0000000000887805 */ /* 0x000fe4000001ff00 */
[----:B------:R-:W-:Y:S02]  /*93c0*/  CS2R R138, SRZ ;  /* 0x00000000008a7805 */ /* 0x000fe4000001ff00 */
[----:B------:R-:W-:-:S04]  /*93d0*/  ISETP.NE.AND P0, PT, R134, RZ, PT ;  /* 0x000000ff8600720c */ /* 0x000fc80003f05270 */
[C---:B-----5:R-:W-:Y:S02]  /*93e0*/  ISETP.LT.AND P2, PT, R164.reuse, R167, P0 ;  /* 0x000000a7a400720c */ /* 0x060fe40000741270 */
[----:B------:R-:W-:-:S11]  /*93f0*/  IADD3 R140, R164, 0x2, RZ ;  /* 0x00000002a48c7810 */ /* 0x000fd60007ffe0ff */
[----:B------:R-:W-:Y:S02]  /*9400*/  @P2 MOV R142, R171 ;  /* 0x000000ab008e2202 */ /* 0x000fe40000000f00 */
[----:B------:R-:W-:-:S05]  /*9410*/  @P2 MOV R143, R166 ;  /* 0x000000a6008f2202 */ /* 0x000fca0000000f00 */
[----:B------:R5:W2:Y:S01]  /*9420*/  @P2 LDG.E.LTC128B.128 R136, desc[UR36][R142.64] ;  /* 0x000000248e882981 */ /* 0x000aa2000c1e1d20 */
[----:B------:R-:W-:Y:S02]  /*9430*/  ISETP.LT.AND P3, PT, R140, R167, P0 ;  /* 0x000000a78c00720c */ /* 0x000fe40000761270 */
[----:B------:R-:W-:Y:S02]  /*9440*/  CS2R R134, SRZ ;  /* 0x0000000000867805 */ /* 0x000fe4000001ff00 */
[----:B----4-:R-:W-:-:S04]  /*9450*/  IADD3 R172, P2, R132, R171, RZ ;  /* 0x000000ab84ac7210 */ /* 0x010fc80007f5e0ff */
[----:B-1----:R-:W-:Y:S02]  /*9460*/  IADD3.X R173, R133, R166, RZ, P2, !PT ;  /* 0x000000a685ad7210 */ /* 0x002fe400017fe4ff */
[----:B------:R-:W-:-:S06]  /*9470*/  CS2R R132, SRZ ;  /* 0x0000000000847805 */ /* 0x000fcc000001ff00 */
[----:B------:R-:W4:Y:S01]  /*9480*/  @P3 LDG.E.LTC128B.128 R132, desc[UR36][R172.64] ;  /* 0x00000024ac843981 */ /* 0x000f22000c1e1d20 */
[----:B------:R-:W-:Y:S05]  /*9490*/  WARPSYNC.ALL ;  /* 0x0000000000007948 */ /* 0x000fea0003800000 */
[----:B------:R-:W-:Y:S01]  /*94a0*/  BAR.SYNC.DEFER_BLOCKING 0x0 ;  /* 0x0000000000007b1d */ /* 0x000fe20000010000 */
[-C--:B------:R-:W-:Y:S02]  /*94b0*/  ISETP.LT.AND P4, PT, R140, R167.reuse, P1 ;  /* 0x000000a78c00720c */ /* 0x080fe40000f81270 */
[----:B------:R-:W-:-:S03]  /*94c0*/  ISETP.LT.AND P5, PT, R164, R167, P1 ;  /* 0x000000a7a400720c */ /* 0x000fc60000fa1270 */
[----:B------:R-:W-:Y:S01]  /*94d0*/  ULDC UR4, c[0x0][0x214] ;  /* 0x0000850000047ab9 */ /* 0x000fe20000000800 */
[----:B------:R1:W-:Y:S04]  /*94e0*/  STS.64 [R163], R4 ;  /* 0x00000004a3007388 */ /* 0x0003e80000000a00 */
[----:B------:R3:W-:Y:S04]  /*94f0*/  STS.64 [R163+0x20], R8 ;  /* 0x00002008a3007388 */ /* 0x0007e80000000a00 */
[----:B------:R5:W-:Y:S04]  /*9500*/  STS.64 [R163+0x40], R12 ;  /* 0x0000400ca3007388 */ /* 0x000be80000000a00 */
[----:B------:R5:W-:Y:S04]  /*9510*/  STS.64 [R163+0x60], R16 ;  /* 0x00006010a3007388 */ /* 0x000be80000000a00 */
[----:B------:R-:W-:Y:S04]  /*9520*/  STS.64 [R162+0x80], R20 ;  /* 0x00008014a2007388 */ /* 0x000fe80000000a00 */
[----:B------:R-:W-:Y:S04]  /*9530*/  STS.64 [R162+0xa0], R24 ;  /* 0x0000a018a2007388 */ /* 0x000fe80000000a00 */
[----:B------:R-:W-:Y:S01]  /*9540*/  STS.64 [R162+0xc0], R28 ;  /* 0x0000c01ca2007388 */ /* 0x000fe20000000a00 */
[----:B-1----:R-:W-:-:S03]  /*9550*/  IMAD R5, R150, UR4, R149 ;  /* 0x0000000496057c24 */ /* 0x002fc6000f8e0295 */
[----:B------:R1:W-:Y:S01]  /*9560*/  STS.64 [R162+0xe0], R32 ;  /* 0x0000e020a2007388 */ /* 0x0003e20000000a00 */
[----:B------:R-:W-:Y:S01]  /*9570*/  SHF.R.S32.HI R4, RZ, 0x1f, R140 ;  /* 0x0000001fff047819 */ /* 0x000fe2000001148c */
[----:B---3--:R-:W-:Y:S01]  /*9580*/  IMAD R9, R148, UR9, RZ ;  /* 0x0000000994097c24 */ /* 0x008fe2000f8e02ff */
[----:B------:R-:W-:Y:S01]  /*9590*/  BAR.SYNC.DEFER_BLOCKING 0x0 ;  /* 0x0000000000007b1d */ /* 0x000fe20000010000 */
[----:B------:R-:W-:-:S04]  /*95a0*/  IADD3 R168, P2, R168, R5, RZ ;  /* 0x00000005a8a87210 */ /* 0x000fc80007f5e0ff */
[----:B------:R-:W-:Y:S01]  /*95b0*/  LEA.HI.X.SX32 R169, R5, R169, 0x1, P2 ;  /* 0x000000a905a97211 */ /* 0x000fe200010f0eff */
[----:B------:R-:W-:Y:S02]  /*95c0*/  IMAD R5, R164, UR6, R9 ;  /* 0x00000006a4057c24 */ /* 0x000fe4000f8e0209 */
[----:B------:R-:W-:Y:S02]  /*95d0*/  IMAD R9, R4, UR9, RZ ;  /* 0x0000000904097c24 */ /* 0x000fe4000f8e02ff */
[----:B-----5:R-:W-:-:S04]  /*95e0*/  IMAD.WIDE.U32 R12, R164, UR9, R168 ;  /* 0x00000009a40c7c25 */ /* 0x020fc8000f8e00a8 */
[C---:B------:R-:W-:Y:S01]  /*95f0*/  IMAD R9, R140.reuse, UR6, R9 ;  /* 0x000000068c097c24 */ /* 0x040fe2000f8e0209 */
[----:B------:R-:W-:Y:S01]  /*9600*/  IADD3 R5, R13, R5, RZ ;  /* 0x000000050d057210 */ /* 0x000fe20007ffe0ff */
[----:B------:R-:W-:Y:S01]  /*9610*/  IMAD.WIDE.U32 R16, R140, UR9, R168 ;  /* 0x000000098c107c25 */ /* 0x000fe2000f8e00a8 */
[C---:B------:R-:W-:Y:S02]  /*9620*/  SHF.L.U32 R4, R12.reuse, 0x1, RZ ;  /* 0x000000010c047819 */ /* 0x040fe400000006ff */
[----:B------:R-:W-:Y:S02]  /*9630*/  SHF.L.U64.HI R5, R12, 0x1, R5 ;  /* 0x000000010c057819 */ /* 0x000fe40000010205 */
[----:B------:R-:W-:Y:S02]  /*9640*/  IADD3 R8, R17, R9, RZ ;  /* 0x0000000911087210 */ /* 0x000fe40007ffe0ff */
[C---:B------:R-:W-:Y:S01]  /*9650*/  SHF.L.U32 R9, R16.reuse, 0x1, RZ ;  /* 0x0000000110097819 */ /* 0x040fe200000006ff */
[----:B------:R-:W3:Y:S01]  /*9660*/  LDS.128 R152, [R161] ;  /* 0x00000000a1987984 */ /* 0x000ee20000000c00 */
[----:B------:R-:W-:-:S02]  /*9670*/  SHF.L.U64.HI R8, R16, 0x1, R8 ;  /* 0x0000000110087819 */ /* 0x000fc40000010208 */
[----:B-1----:R-:W-:Y:S01]  /*9680*/  LOP3.LUT R33, R4, 0xfffffffe, RZ, 0xc0, !PT ;  /* 0xfffffffe04217812 */ /* 0x002fe200078ec0ff */
[----:B------:R-:W1:Y:S01]  /*9690*/  LDS.128 R148, [R160] ;  /* 0x00000000a0947984 */ /* 0x000e620000000c00 */
[----:B------:R-:W-:Y:S02]  /*96a0*/  LOP3.LUT R9, R9, 0xfffffffe, RZ, 0xc0, !PT ;  /* 0xfffffffe09097812 */ /* 0x000fe400078ec0ff */
[----:B------:R-:W-:Y:S01]  /*96b0*/  IADD3 R4, R164, 0x8, RZ ;  /* 0x00000008a4047810 */ /* 0x000fe20007ffe0ff */
[----:B------:R-:W5:Y:S04]  /*96c0*/  LDS.128 R144, [R161+0x440] ;  /* 0x00044000a1907984 */ /* 0x000f680000000c00 */
[----:B------:R-:W5:Y:S01]  /*96d0*/  LDS.128 R140, [R160+0x440] ;  /* 0x00044000a08c7984 */ /* 0x000f620000000c00 */
[----:B--2---:R-:W-:-:S02]  /*96e0*/  HADD2.F32 R12, -RZ, R136.H0_H0 ;  /* 0x20000088ff0c7230 */ /* 0x004fc40000004100 */
[--C-:B------:R-:W-:Y:S02]  /*96f0*/  HADD2.F32 R16, -RZ, R137.reuse.H0_H0 ;  /* 0x20000089ff107230 */ /* 0x100fe40000004100 */
[----:B------:R-:W-:Y:S02]  /*9700*/  HADD2.F32 R24, -RZ, R136.H1_H1 ;  /* 0x30000088ff187230 */ /* 0x000fe40000004100 */
[-C--:B------:R-:W-:Y:S01]  /*9710*/  FMUL R13, R12, R165.reuse ;  /* 0x000000a50c0d7220 */ /* 0x080fe20000400000 */
[--C-:B------:R-:W-:Y:S02]  /*9720*/  HADD2.F32 R12, -RZ, R138.reuse.H0_H0 ;  /* 0x2000008aff0c7230 */ /* 0x100fe40000004100 */
[----:B------:R-:W-:Y:S02]  /*9730*/  HADD2.F32 R20, -RZ, R137.H1_H1 ;  /* 0x30000089ff147230 */ /* 0x000fe40000004100 */
[----:B---3--:R-:W-:Y:S01]  /*9740*/  FFMA R152, R152, R0, R13 ;  /* 0x0000000098987223 */ /* 0x008fe2000000000d */
[----:B------:R-:W-:Y:S01]  /*9750*/  FMUL R13, R16, R165 ;  /* 0x000000a5100d7220 */ /* 0x000fe20000400000 */
[----:B------:R-:W-:-:S02]  /*9760*/  HADD2.F32 R16, -RZ, R138.H1_H1 ;  /* 0x3000008aff107230 */ /* 0x000fc40000004100 */
[-C--:B------:R-:W-:Y:S01]  /*9770*/  FMUL R24, R24, R165.reuse ;  /* 0x000000a518187220 */ /* 0x080fe20000400000 */
[-C--:B------:R-:W-:Y:S01]  /*9780*/  FMUL R20, R20, R165.reuse ;  /* 0x000000a514147220 */ /* 0x080fe20000400000 */
[-C--:B------:R-:W-:Y:S01]  /*9790*/  FFMA R154, R154, R0.reuse, R13 ;  /* 0x000000009a9a7223 */ /* 0x080fe2000000000d */
[-C--:B------:R-:W-:Y:S01]  /*97a0*/  FMUL R13, R12, R165.reuse ;  /* 0x000000a50c0d7220 */ /* 0x080fe20000400000 */
[--C-:B------:R-:W-:Y:S02]  /*97b0*/  HADD2.F32 R12, -RZ, R139.reuse.H0_H0 ;  /* 0x2000008bff0c7230 */ /* 0x100fe40000004100 */
[-C--:B------:R-:W-:Y:S01]  /*97c0*/  FMUL R16, R16, R165.reuse ;  /* 0x000000a510107220 */ /* 0x080fe20000400000 */
[-C--:B------:R-:W-:Y:S01]  /*97d0*/  FFMA R153, R153, R0.reuse, R24 ;  /* 0x0000000099997223 */ /* 0x080fe20000000018 */
[-C--:B-1----:R-:W-:Y:S01]  /*97e0*/  FFMA R148, R148, R0.reuse, R13 ;  /* 0x0000000094947223 */ /* 0x082fe2000000000d */
[----:B------:R-:W-:Y:S02]  /*97f0*/  HADD2.F32 R24, -RZ, R139.H1_H1 ;  /* 0x3000008bff187230 */ /* 0x000fe40000004100 */
[----:B------:R-:W-:Y:S01]  /*9800*/  FMUL R13, R12, R165 ;  /* 0x000000a50c0d7220 */ /* 0x000fe20000400000 */
[----:B------:R-:W-:Y:S01]  /*9810*/  FFMA R149, R149, R0, R16 ;  /* 0x0000000095957223 */ /* 0x000fe20000000010 */
[----:B----4-:R-:W-:-:S02]  /*9820*/  HADD2.F32 R12, -RZ, R133.H0_H0 ;  /* 0x20000085ff0c7230 */ /* 0x010fc40000004100 */
[-C--:B------:R-:W-:Y:S01]  /*9830*/  FFMA R155, R155, R0.reuse, R20 ;  /* 0x000000009b9b7223 */ /* 0x080fe20000000014 */
[----:B------:R-:W-:Y:S02]  /*9840*/  HADD2.F32 R16, -RZ, R132.H0_H0 ;  /* 0x20000084ff107230 */ /* 0x000fe40000004100 */
[-C--:B------:R-:W-:Y:S01]  /*9850*/  FFMA R150, R150, R0.reuse, R13 ;  /* 0x0000000096967223 */ /* 0x080fe2000000000d */
[----:B------:R-:W-:Y:S02]  /*9860*/  HADD2.F32 R32, -RZ, R134.H0_H0 ;  /* 0x20000086ff207230 */ /* 0x000fe40000004100 */
[-C--:B------:R-:W-:Y:S01]  /*9870*/  FMUL R17, R12, R165.reuse ;  /* 0x000000a50c117220 */ /* 0x080fe20000400000 */
[----:B------:R-:W-:Y:S02]  /*9880*/  HADD2.F32 R12, -RZ, R133.H1_H1 ;  /* 0x30000085ff0c7230 */ /* 0x000fe40000004100 */
[-C--:B------:R-:W-:Y:S01]  /*9890*/  FMUL R13, R16, R165.reuse ;  /* 0x000000a5100d7220 */ /* 0x080fe20000400000 */
[-C--:B------:R-:W-:Y:S01]  /*98a0*/  FMUL R24, R24, R165.reuse ;  /* 0x000000a518187220 */ /* 0x080fe20000400000 */
[-C--:B-----5:R-:W-:Y:S01]  /*98b0*/  FFMA R16, R146, R0.reuse, R17 ;  /* 0x0000000092107223 */ /* 0x0a0fe20000000011 */
[-C--:B------:R-:W-:Y:S01]  /*98c0*/  FMUL R17, R32, R165.reuse ;  /* 0x000000a520117220 */ /* 0x080fe20000400000 */
[----:B------:R-:W-:Y:S01]  /*98d0*/  FFMA R13, R144, R0, R13 ;  /* 0x00000000900d7223 */ /* 0x000fe2000000000d */
[----:B------:R-:W-:Y:S01]  /*98e0*/  FMUL R144, R12, R165 ;  /* 0x000000a50c907220 */ /* 0x000fe20000400000 */
[----:B------:R-:W-:-:S02]  /*98f0*/  HADD2.F32 R12, -RZ, R135.H1_H1 ;  /* 0x30000087ff0c7230 */ /* 0x000fc40000004100 */
[-C--:B------:R-:W-:Y:S01]  /*9900*/  FFMA R151, R151, R0.reuse, R24 ;  /* 0x0000000097977223 */ /* 0x080fe20000000018 */
[----:B------:R-:W-:Y:S02]  /*9910*/  HADD2.F32 R20, -RZ, R132.H1_H1 ;  /* 0x30000084ff147230 */ /* 0x000fe40000004100 */
[-C--:B------:R-:W-:Y:S01]  /*9920*/  FFMA R17, R140, R0.reuse, R17 ;  /* 0x000000008c117223 */ /* 0x080fe20000000011 */
[----:B------:R-:W-:Y:S02]  /*9930*/  HADD2.F32 R28, -RZ, R134.H1_H1 ;  /* 0x30000086ff1c7230 */ /* 0x000fe40000004100 */
[-C--:B------:R-:W-:Y:S01]  /*9940*/  FMUL R12, R12, R165.reuse ;  /* 0x000000a50c0c7220 */ /* 0x080fe20000400000 */
[----:B------:R-:W-:Y:S01]  /*9950*/  HADD2.F32 R24, -RZ, R135.H0_H0 ;  /* 0x20000087ff187230 */ /* 0x000fe20000004100 */
[----:B------:R-:W-:Y:S01]  /*9960*/  LOP3.LUT R140, R5, 0x1fffffff, RZ, 0xc0, !PT ;  /* 0x1fffffff058c7812 */ /* 0x000fe200078ec0ff */
[----:B------:R-:W-:Y:S01]  /*9970*/  FMUL R20, R20, R165 ;  /* 0x000000a514147220 */ /* 0x000fe20000400000 */
[----:B------:R-:W-:Y:S01]  /*9980*/  IADD3 R32, P3, R2, R33, RZ ;  /* 0x0000002102207210 */ /* 0x000fe20007f7e0ff */
[-C--:B------:R-:W-:Y:S01]  /*9990*/  FFMA R143, R143, R0.reuse, R12 ;  /* 0x000000008f8f7223 */ /* 0x080fe2000000000c */
[-C--:B------:R-:W-:Y:S01]  /*99a0*/  FMUL R28, R28, R165.reuse ;  /* 0x000000a51c1c7220 */ /* 0x080fe20000400000 */
[----:B------:R-:W-:Y:S01]  /*99b0*/  FMUL R25, R24, R165 ;  /* 0x000000a518197220 */ /* 0x000fe20000400000 */
[----:B------:R-:W-:Y:S01]  /*99c0*/  LOP3.LUT R12, R8, 0x1fffffff, RZ, 0xc0, !PT ;  /* 0x1fffffff080c7812 */ /* 0x000fe200078ec0ff */
[-C--:B------:R-:W-:Y:S01]  /*99d0*/  FFMA R20, R145, R0.reuse, R20 ;  /* 0x0000000091147223 */ /* 0x080fe20000000014 */
[----:B------:R-:W-:Y:S01]  /*99e0*/  IADD3 R8, P2, R2, R9, RZ ;  /* 0x0000000902087210 */ /* 0x000fe20007f5e0ff */
[----:B------:R-:W-:Y:S01]  /*99f0*/  FFMA R21, R147, R0, R144 ;  /* 0x0000000093157223 */ /* 0x000fe20000000090 */
[----:B------:R-:W-:Y:S01]  /*9a00*/  IADD3.X R33, R3, R140, RZ, P3, !PT ;  /* 0x0000008c03217210 */ /* 0x000fe20001ffe4ff */
[-C--:B------:R-:W-:Y:S01]  /*9a10*/  FFMA R28, R141, R0.reuse, R28 ;  /* 0x000000008d1c7223 */ /* 0x080fe2000000001c */
[----:B------:R-:W-:Y:S01]  /*9a20*/  ISETP.LT.AND P3, PT, R4, R167, P0 ;  /* 0x000000a70400720c */ /* 0x000fe20000761270 */
[----:B------:R-:W-:Y:S01]  /*9a30*/  FFMA R24, R142, R0, R25 ;  /* 0x000000008e187223 */ /* 0x000fe20000000019 */
[----:B------:R-:W-:-:S02]  /*9a40*/  IADD3.X R9, R3, R12, RZ, P2, !PT ;  /* 0x0000000c03097210 */ /* 0x000fc400017fe4ff */
[----:B------:R-:W-:Y:S02]  /*9a50*/  IADD3 R12, P2, R156, R171, RZ ;  /* 0x000000ab9c0c7210 */ /* 0x000fe40007f5e0ff */
[----:B------:R-:W-:Y:S02]  /*9a60*/  F2FP.F16.F32.PACK_AB R144, R153, R152 ;  /* 0x000000989990723e */ /* 0x000fe400000000ff */
[----:B------:R-:W-:Y:S02]  /*9a70*/  F2FP.F16.F32.PACK_AB R145, R155, R154 ;  /* 0x0000009a9b91723e */ /* 0x000fe400000000ff */
[----:B------:R-:W-:Y:S02]  /*9a80*/  F2FP.F16.F32.PACK_AB R146, R149, R148 ;  /* 0x000000949592723e */ /* 0x000fe400000000ff */
[----:B------:R-:W-:Y:S02]  /*9a90*/  F2FP.F16.F32.PACK_AB R147, R151, R150 ;  /* 0x000000969793723e */ /* 0x000fe400000000ff */
[----:B------:R-:W-:-:S02]  /*9aa0*/  F2FP.F16.F32.PACK_AB R140, R20, R13 ;  /* 0x0000000d148c723e */ /* 0x000fc400000000ff */
[----:B------:R-:W-:Y:S01]  /*9ab0*/  F2FP.F16.F32.PACK_AB R141, R21, R16 ;  /* 0x00000010158d723e */ /* 0x000fe200000000ff */
[----:B------:R-:W-:Y:S01]  /*9ac0*/  @P5 STG.E.128 desc[UR36][R32.64], R144 ;  /* 0x0000009020005986 */ /* 0x000fe2000c101d24 */
[----:B------:R-:W-:Y:S02]  /*9ad0*/  F2FP.F16.F32.PACK_AB R142, R28, R17 ;  /* 0x000000111c8e723e */ /* 0x000fe400000000ff */
[----:B------:R-:W-:Y:S02]  /*9ae0*/  F2FP.F16.F32.PACK_AB R143, R143, R24 ;  /* 0x000000188f8f723e */ /* 0x000fe400000000ff */
[----:B------:R-:W-:-:S03]  /*9af0*/  IADD3.X R13, R157, R166, RZ, P2, !PT ;  /* 0x000000a69d0d7210 */ /* 0x000fc600017fe4ff */
[----:B------:R-:W-:Y:S04]  /*9b00*/  @P4 STG.E.128 desc[UR36][R8.64], R140 ;  /* 0x0000008c08004986 */ /* 0x000fe8000c101d24 */
[----:B------:R-:W2:Y:S01]  /*9b10*/  @P3 LDG.E.LTC128B.128 R136, desc[UR36][R12.64] ;  /* 0x000000240c883981 */ /* 0x000ea2000c1e1d20 */
[----:B------:R-:W-:Y:S02]  /*9b20*/  IADD3 R20, R164, 0xa, RZ ;  /* 0x0000000aa4147810 */ /* 0x000fe40007ffe0ff */
[----:B------:R-:W-:Y:S02]  /*9b30*/  IADD3 R16, P2, R156, R172, RZ ;  /* 0x000000ac9c107210 */ /* 0x000fe40007f5e0ff */
[----:B------:R-:W-:Y:S02]  /*9b40*/  ISETP.LT.AND P3, PT, R20, R167, P0 ;  /* 0x000000a71400720c */ /* 0x000fe40000761270 */
[----:B------:R-:W-:-:S11]  /*9b50*/  IADD3.X R17, R157, R173, RZ, P2, !PT ;  /* 0x000000ad9d117210 */ /* 0x000fd600017fe4ff */
[----:B------:R-:W3:Y:S01]  /*9b60*/  @P3 LDG.E.LTC128B.128 R132, desc[UR36][R16.64] ;  /* 0x0000002410843981 */ /* 0x000ee2000c1e1d20 */
[----:B------:R-:W-:Y:S01]  /*9b70*/  SHF.R.S32.HI R5, RZ, 0x1f, R4 ;  /* 0x0000001fff057819 */ /* 0x000fe20000011404 */
[----:B------:R-:W-:Y:S01]  /*9b80*/  BAR.SYNC.DEFER_BLOCKING 0x0 ;  /* 0x0000000000007b1d */ /* 0x000fe20000010000 */
[----:B------:R-:W-:-:S03]  /*9b90*/  ISETP.LT.AND P5, PT, R4, R167, P1 ;  /* 0x000000a70400720c */ /* 0x000fc60000fa1270 */
[----:B------:R-:W-:Y:S01]  /*9ba0*/  IMAD R5, R5, UR9, RZ ;  /* 0x0000000905057c24 */ /* 0x000fe2000f8e02ff */
[----:B------:R-:W-:-:S03]  /*9bb0*/  ISETP.LT.AND P4, PT, R20, R167, P1 ;  /* 0x000000a71400720c */ /* 0x000fc60000f81270 */
[----:B------:R-:W-:Y:S01]  /*9bc0*/  IMAD R5, R4, UR6, R5 ;  /* 0x0000000604057c24 */ /* 0x000fe2000f8e0205 */
[----:B------:R1:W-:Y:S04]  /*9bd0*/  STS.64 [R163], R6 ;  /* 0x00000006a3007388 */ /* 0x0003e80000000a00 */
[----:B------:R-:W-:Y:S04]  /*9be0*/  STS.64 [R163+0x20], R10 ;  /* 0x0000200aa3007388 */ /* 0x000fe80000000a00 */
[----:B------:R4:W-:Y:S04]  /*9bf0*/  STS.64 [R163+0x40], R14 ;  /* 0x0000400ea3007388 */ /* 0x0009e80000000a00 */
[----:B------:R-:W-:Y:S04]  /*9c00*/  STS.64 [R163+0x60], R18 ;  /* 0x00006012a3007388 */ /* 0x000fe80000000a00 */
[----:B------:R5:W-:Y:S04]  /*9c10*/  STS.64 [R162+0x80], R22 ;  /* 0x00008016a2007388 */ /* 0x000be80000000a00 */
[----:B------:R2:W-:Y:S04]  /*9c20*/  STS.64 [R162+0xa0], R26 ;  /* 0x0000a01aa2007388 */ /* 0x0005e80000000a00 */
[----:B------:R-:W-:Y:S01]  /*9c30*/  STS.64 [R162+0xc0], R30 ;  /* 0x0000c01ea2007388 */ /* 0x000fe20000000a00 */
[----:B-1----:R-:W-:-:S03]  /*9c40*/  SHF.R.S32.HI R6, RZ, 0x1f, R20 ;  /* 0x0000001fff067819 */ /* 0x002fc60000011414 */
[----:B------:R-:W-:Y:S01]  /*9c50*/  STS.64 [R162+0xe0], R34 ;  /* 0x0000e022a2007388 */ /* 0x000fe20000000a00 */
[----:B------:R-:W-:Y:S01]  /*9c60*/  BAR.SYNC.DEFER_BLOCKING 0x0 ;  /* 0x0000000000007b1d */ /* 0x000fe20000010000 */
[----:B----4-:R-:W-:Y:S02]  /*9c70*/  IMAD R15, R6, UR9, RZ ;  /* 0x00000009060f7c24 */ /* 0x010fe4000f8e02ff */
[----:B------:R-:W-:-:S04]  /*9c80*/  IMAD.WIDE.U32 R6, R4, UR9, R168 ;  /* 0x0000000904067c25 */ /* 0x000fc8000f8e00a8 */
[C---:B------:R-:W-:Y:S01]  /*9c90*/  IMAD R15, R20.reuse, UR6, R15 ;  /* 0x00000006140f7c24 */ /* 0x040fe2000f8e020f */
[----:B------:R-:W-:Y:S01]  /*9ca0*/  IADD3 R14, R7, R5, RZ ;  /* 0x00000005070e7210 */ /* 0x000fe20007ffe0ff */
[----:B-----5:R-:W-:Y:S01]  /*9cb0*/  IMAD.WIDE.U32 R22, R20, UR9, R168 ;  /* 0x0000000914167c25 */ /* 0x020fe2000f8e00a8 */
[C---:B------:R-:W-:Y:S02]  /*9cc0*/  SHF.L.U32 R19, R6.reuse, 0x1, RZ ;  /* 0x0000000106137819 */ /* 0x040fe400000006ff */
[----:B------:R-:W-:Y:S02]  /*9cd0*/  SHF.L.U64.HI R14, R6, 0x1, R14 ;  /* 0x00000001060e7819 */ /* 0x000fe4000001020e */
[----:B------:R-:W-:Y:S02]  /*9ce0*/  IADD3 R15, R23, R15, RZ ;  /* 0x0000000f170f7210 */ /* 0x000fe40007ffe0ff */
[C---:B------:R-:W-:Y:S02]  /*9cf0*/  SHF.L.U32 R18, R22.reuse, 0x1, RZ ;  /* 0x0000000116127819 */ /* 0x040fe400000006ff */
[----:B------:R-:W-:-:S02]  /*9d00*/  SHF.L.U64.HI R15, R22, 0x1, R15 ;  /* 0x00000001160f7819 */ /* 0x000fc4000001020f */
[----:B------:R-:W-:Y:S01]  /*9d10*/  LOP3.LUT R19, R19, 0xfffffffe, RZ, 0xc0, !PT ;  /* 0xfffffffe13137812 */ /* 0x000fe200078ec0ff */
[----:B------:R-:W1:Y:S04]  /*9d20*/  LDS.128 R144, [R161] ;  /* 0x00000000a1907984 */ /* 0x000e680000000c00 */
[----:B------:R-:W4:Y:S04]  /*9d30*/  LDS.128 R140, [R160] ;  /* 0x00000000a08c7984 */ /* 0x000f280000000c00 */
[----:B------:R-:W5:Y:S01]  /*9d40*/  LDS.128 R8, [R161+0x440] ;  /* 0x00044000a1087984 */ /* 0x000f620000000c00 */
[----:B--2---:R-:W-:-:S02]  /*9d50*/  HADD2.F32 R6, -RZ, R136.H0_H0 ;  /* 0x20000088ff067230 */ /* 0x004fc40000004100 */
[--C-:B------:R-:W-:Y:S02]  /*9d60*/  HADD2.F32 R22, -RZ, R137.reuse.H0_H0 ;  /* 0x20000089ff167230 */ /* 0x100fe40000004100 */
[----:B------:R-:W-:Y:S02]  /*9d70*/  HADD2.F32 R26, -RZ, R136.H1_H1 ;  /* 0x30000088ff1a7230 */ /* 0x000fe40000004100 */
[-C--:B------:R-:W-:Y:S01]  /*9d80*/  FMUL R21, R6, R165.reuse ;  /* 0x000000a506157220 */ /* 0x080fe20000400000 */
[--C-:B------:R-:W-:Y:S01]  /*9d90*/  HADD2.F32 R20, -RZ, R138.reuse.H0_H0 ;  /* 0x2000008aff147230 */ /* 0x100fe20000004100 */
[----:B------:R-:W2:Y:S01]  /*9da0*/  LDS.128 R4, [R160+0x440] ;  /* 0x00044000a0047984 */ /* 0x000ea20000000c00 */
[----:B------:R-:W-:Y:S02]  /*9db0*/  HADD2.F32 R24, -RZ, R137.H1_H1 ;  /* 0x30000089ff187230 */ /* 0x000fe40000004100 */
[----:B-1----:R-:W-:Y:S01]  /*9dc0*/  FFMA R144, R144, R0, R21 ;  /* 0x0000000090907223 */ /* 0x002fe20000000015 */
[-C--:B------:R-:W-:Y:S01]  /*9dd0*/  FMUL R21, R22, R165.reuse ;  /* 0x000000a516157220 */ /* 0x080fe20000400000 */
[----:B------:R-:W-:Y:S01]  /*9de0*/  FMUL R26, R26, R165 ;  /* 0x000000a51a1a7220 */ /* 0x000fe20000400000 */
[----:B------:R-:W-:-:S02]  /*9df0*/  HADD2.F32 R22, -RZ, R138.H1_H1 ;  /* 0x3000008aff167230 */ /* 0x000fc40000004100 */
[-C--:B------:R-:W-:Y:S01]  /*9e00*/  FMUL R24, R24, R165.reuse ;  /* 0x000000a518187220 */ /* 0x080fe20000400000 */
[-C--:B------:R-:W-:Y:S01]  /*9e10*/  FFMA R146, R146, R0.reuse, R21 ;  /* 0x0000000092927223 */ /* 0x080fe20000000015 */
[----:B------:R-:W-:Y:S01]  /*9e20*/  FMUL R21, R20, R165 ;  /* 0x000000a514157220 */ /* 0x000fe20000400000 */
[-C--:B------:R-:W-:Y:S01]  /*9e30*/  FFMA R145, R145, R0.reuse, R26 ;  /* 0x0000000091917223 */ /* 0x080fe2000000001a */
[--C-:B------:R-:W-:Y:S02]  /*9e40*/  HADD2.F32 R20, -RZ, R139.reuse.H0_H0 ;  /* 0x2000008bff147230 */ /* 0x100fe40000004100 */
[-C--:B------:R-:W-:Y:S01]  /*9e50*/  FFMA R147, R147, R0.reuse, R24 ;  /* 0x0000000093937223 */ /* 0x080fe20000000018 */
[----:B------:R-:W-:Y:S02]  /*9e60*/  HADD2.F32 R26, -RZ, R139.H1_H1 ;  /* 0x3000008bff1a7230 */ /* 0x000fe40000004100 */
[----:B----4-:R-:W-:Y:S01]  /*9e70*/  FFMA R140, R140, R0, R21 ;  /* 0x000000008c8c7223 */ /* 0x010fe20000000015 */
[----:B---3--:R-:W-:-:S02]  /*9e80*/  HADD2.F32 R24, -RZ, R132.H0_H0 ;  /* 0x20000084ff187230 */ /* 0x008fc40000004100 */
[-C--:B------:R-:W-:Y:S01]  /*9e90*/  FMUL R21, R20, R165.reuse ;  /* 0x000000a514157220 */ /* 0x080fe20000400000 */
[----:B------:R-:W-:Y:S02]  /*9ea0*/  HADD2.F32 R20, -RZ, R133.H0_H0 ;  /* 0x20000085ff147230 */ /* 0x000fe40000004100 */
[-C--:B------:R-:W-:Y:S01]  /*9eb0*/  FMUL R26, R26, R165.reuse ;  /* 0x000000a51a1a7220 */ /* 0x080fe20000400000 */
[-C--:B------:R-:W-:Y:S01]  /*9ec0*/  FMUL R22, R22, R165.reuse ;  /* 0x000000a516167220 */ /* 0x080fe20000400000 */
[-C--:B------:R-:W-:Y:S01]  /*9ed0*/  FFMA R142, R142, R0.reuse, R21 ;  /* 0x000000008e8e7223 */ /* 0x080fe20000000015 */
[-C--:B------:R-:W-:Y:S01]  /*9ee0*/  FMUL R23, R24, R165.reuse ;  /* 0x000000a518177220 */ /* 0x080fe20000400000 */
[-C--:B------:R-:W-:Y:S01]  /*9ef0*/  FFMA R143, R143, R0.reuse, R26 ;  /* 0x000000008f8f7223 */ /* 0x080fe2000000001a */
[----:B------:R-:W-:Y:S01]  /*9f00*/  FFMA R141, R141, R0, R22 ;  /* 0x000000008d8d7223 */ /* 0x000fe20000000016 */
[----:B------:R-:W-:Y:S01]  /*9f10*/  FMUL R21, R20, R165 ;  /* 0x000000a514157220 */ /* 0x000fe20000400000 */
[----:B------:R-:W-:-:S02]  /*9f20*/  HADD2.F32 R26, -RZ, R134.H1_H1 ;  /* 0x30000086ff1a7230 */ /* 0x000fc40000004100 */
[-C--:B-----5:R-:W-:Y:S01]  /*9f30*/  FFMA R20, R8, R0.reuse, R23 ;  /* 0x0000000008147223 */ /* 0x0a0fe20000000017 */
[----:B------:R-:W-:Y:S02]  /*9f40*/  HADD2.F32 R22, -RZ, R132.H1_H1 ;  /* 0x30000084ff167230 */ /* 0x000fe40000004100 */
[----:B------:R-:W-:Y:S01]  /*9f50*/  FFMA R21, R10, R0, R21 ;  /* 0x000000000a157223 */ /* 0x000fe20000000015 */
[----:B------:R-:W-:Y:S02]  /*9f60*/  HADD2.F32 R8, -RZ, R135.H0_H0 ;  /* 0x20000087ff087230 */ /* 0x000fe40000004100 */
[-C--:B------:R-:W-:Y:S01]  /*9f70*/  FMUL R26, R26, R165.reuse ;  /* 0x000000a51a1a7220 */ /* 0x080fe20000400000 */
[----:B------:R-:W-:Y:S02]  /*9f80*/  HADD2.F32 R10, -RZ, R134.H0_H0 ;  /* 0x20000086ff0a7230 */ /* 0x000fe40000004100 */
[----:B------:R-:W-:Y:S01]  /*9f90*/  FMUL R22, R22, R165 ;  /* 0x000000a516167220 */ /* 0x000fe20000400000 */
[----:B------:R-:W-:-:S02]  /*9fa0*/  HADD2.F32 R24, -RZ, R133.H1_H1 ;  /* 0x30000085ff187230 */ /* 0x000fc40000004100 */
[-C--:B------:R-:W-:Y:S01]  /*9fb0*/  FMUL R25, R8, R165.reuse ;  /* 0x000000a508197220 */ /* 0x080fe20000400000 */
[----:B------:R-:W-:Y:S02]  /*9fc0*/  HADD2.F32 R28, -RZ, R135.H1_H1 ;  /* 0x30000087ff1c7230 */ /* 0x000fe40000004100 */
[-C--:B------:R-:W-:Y:S01]  /*9fd0*/  FFMA R27, R9, R0.reuse, R22 ;  /* 0x00000000091b7223 */ /* 0x080fe20000000016 */
[-C--:B------:R-:W-:Y:S01]  /*9fe0*/  FMUL R23, R10, R165.reuse ;  /* 0x000000a50a177220 */ /* 0x080fe20000400000 */
[----:B------:R-:W-:Y:S01]  /*9ff0*/  IADD3 R22, R164, 0x10, RZ ;  /* 0x00000010a4167810 */ /* 0x000fe20007ffe0ff */
[-C--:B------:R-:W-:Y:S01]  /*a000*/  FMUL R24, R24, R165.reuse ;  /* 0x000000a518187220 */ /* 0x080fe20000400000 */
[----:B------:R-:W-:Y:S01]  /*a010*/  FMUL R28, R28, R165 ;  /* 0x000000a51c1c7220 */ /* 0x000fe20000400000 */
[-C--:B--2---:R-:W-:Y:S01]  /*a020*/  FFMA R26, R5, R0.reuse, R26 ;  /* 0x00000000051a7223 */ /* 0x084fe2000000001a */
[----:B------:R-:W-:Y:S01]  /*a030*/  LOP3.LUT R5, R18, 0xfffffffe, RZ, 0xc0, !PT ;  /* 0xfffffffe12057812 */ /* 0x000fe200078ec0ff */
[-C--:B------:R-:W-:Y:S01]  /*a040*/  FFMA R25, R6, R0.reuse, R25 ;  /* 0x0000000006197223 */ /* 0x080fe20000000019 */
[-C--:B------:R-:W-:Y:S01]  /*a050*/  FFMA R23, R4, R0.reuse, R23 ;  /* 0x0000000004177223 */ /* 0x080fe20000000017 */
[----:B------:R-:W-:Y:S01]  /*a060*/  LOP3.LUT R6, R15, 0x1fffffff, RZ, 0xc0, !PT ;  /* 0x1fffffff0f067812 */ /* 0x000fe200078ec0ff */
[-C--:B------:R-:W-:Y:S01]  /*a070*/  FFMA R24, R11, R0.reuse, R24 ;  /* 0x000000000b187223 */ /* 0x080fe20000000018 */
[----:B------:R-:W-:Y:S01]  /*a080*/  IADD3 R18, P3, R2, R5, RZ ;  /* 0x0000000502127210 */ /* 0x000fe20007f7e0ff */
[----:B------:R-:W-:Y:S01]  /*a090*/  FFMA R28, R7, R0, R28 ;  /* 0x00000000071c7223 */ /* 0x000fe2000000001c */
[----:B------:R-:W-:-:S02]  /*a0a0*/  F2FP.F16.F32.PACK_AB R4, R27, R20 ;  /* 0x000000141b04723e */ /* 0x000fc400000000ff */
[----:B------:R-:W-:Y:S02]  /*a0b0*/  LOP3.LUT R20, R14, 0x1fffffff, RZ, 0xc0, !PT ;  /* 0x1fffffff0e147812 */ /* 0x000fe400078ec0ff */
[----:B------:R-:W-:Y:S02]  /*a0c0*/  IADD3 R14, P2, R2, R19, RZ ;  /* 0x00000013020e7210 */ /* 0x000fe40007f5e0ff */
[C---:B------:R-:W-:Y:S02]  /*a0d0*/  IADD3.X R19, R3.reuse, R6, RZ, P3, !PT ;  /* 0x0000000603137210 */ /* 0x040fe40001ffe4ff */
[----:B------:R-:W-:Y:S02]  /*a0e0*/  ISETP.LT.AND P3, PT, R22, R167, P0 ;  /* 0x000000a71600720c */ /* 0x000fe40000761270 */
[----:B------:R-:W-:Y:S02]  /*a0f0*/  IADD3.X R15, R3, R20, RZ, P2, !PT ;  /* 0x00000014030f7210 */ /* 0x000fe400017fe4ff */
[----:B------:R-:W-:-:S02]  /*a100*/  IADD3 R20, P2, R156, R12, RZ ;  /* 0x0000000c9c147210 */ /* 0x000fc40007f5e0ff */
[----:B------:R-:W-:Y:S02]  /*a110*/  F2FP.F16.F32.PACK_AB R8, R145, R144 ;  /* 0x000000909108723e */ /* 0x000fe400000000ff */
[----:B------:R-:W-:Y:S02]  /*a120*/  F2FP.F16.F32.PACK_AB R9, R147, R146 ;  /* 0x000000929309723e */ /* 0x000fe400000000ff */
[----:B------:R-:W-:Y:S02]  /*a130*/  F2FP.F16.F32.PACK_AB R10, R141, R140 ;  /* 0x0000008c8d0a723e */ /* 0x000fe400000000ff */
[----:B------:R-:W-:Y:S02]  /*a140*/  F2FP.F16.F32.PACK_AB R11, R143, R142 ;  /* 0x0000008e8f0b723e */ /* 0x000fe400000000ff */
[----:B------:R-:W-:Y:S02]  /*a150*/  F2FP.F16.F32.PACK_AB R5, R24, R21 ;  /* 0x000000151805723e */ /* 0x000fe400000000ff */
[----:B------:R-:W-:Y:S01]  /*a160*/  F2FP.F16.F32.PACK_AB R6, R26, R23 ;  /* 0x000000171a06723e */ /* 0x000fe200000000ff */
[----:B------:R-:W-:Y:S01]  /*a170*/  @P5 STG.E.128 desc[UR36][R14.64], R8 ;  /* 0x000000080e005986 */ /* 0x000fe2000c101d24 */
[----:B------:R-:W-:-:S02]  /*a180*/  F2FP.F16.F32.PACK_AB R7, R28, R25 ;  /* 0x000000191c07723e */ /* 0x000fc400000000ff */
[----:B------:R-:W-:-:S03]  /*a190*/  IADD3.X R21, R157, R13, RZ, P2, !PT ;  /* 0x0000000d9d157210 */ /* 0x000fc600017fe4ff */
[----:B------:R1:W-:Y:S04]  /*a1a0*/  @P4 STG.E.128 desc[UR36][R18.64], R4 ;  /* 0x0000000412004986 */ /* 0x0003e8000c101d24 */
[----:B------:R-:W2:Y:S01]  /*a1b0*/  @P3 LDG.E.LTC128B.128 R136, desc[UR36][R20.64] ;  /* 0x0000002414883981 */ /* 0x000ea2000c1e1d20 */
[----:B------:R-:W-:Y:S02]  /*a1c0*/  IADD3 R26, R164, 0x12, RZ ;  /* 0x00000012a41a7810 */ /* 0x000fe40007ffe0ff */
[----:B------:R-:W-:Y:S02]  /*a1d0*/  IADD3 R24, P2, R156, R16, RZ ;  /* 0x000000109c187210 */ /* 0x000fe40007f5e0ff */
[----:B------:R-:W-:Y:S02]  /*a1e0*/  ISETP.LT.AND P3, PT, R26, R167, P0 ;  /* 0x000000a71a00720c */ /* 0x000fe40000761270 */
[----:B------:R-:W-:-:S11]  /*a1f0*/  IADD3.X R25, R157, R17, RZ, P2, !PT ;  /* 0x000000119d197210 */ /* 0x000fd600017fe4ff */
[----:B------:R-:W3:Y:S01]  /*a200*/  @P3 LDG.E.LTC128B.128 R132, desc[UR36][R24.64] ;  /* 0x0000002418843981 */ /* 0x000ee2000c1e1d20 */
[----:B------:R-:W-:Y:S02]  /*a210*/  SHF.R.S32.HI R27, RZ, 0x1f, R22 ;  /* 0x0000001fff1b7819 */ /* 0x000fe40000011416 */
[----:B------:R-:W-:Y:S01]  /*a220*/  SHF.R.S32.HI R23, RZ, 0x1f, R26 ;  /* 0x0000001fff177819 */ /* 0x000fe2000001141a */
[----:B------:R-:W-:Y:S01]  /*a230*/  BAR.SYNC.DEFER_BLOCKING 0x0 ;  /* 0x0000000000007b1d */ /* 0x000fe20000010000 */
[-C--:B------:R-:W-:Y:S01]  /*a240*/  ISETP.LT.AND P4, PT, R26, R167.reuse, P1 ;  /* 0x000000a71a00720c */ /* 0x080fe20000f81270 */
[----:B------:R-:W-:Y:S01]  /*a250*/  IMAD R27, R27, UR9, RZ ;  /* 0x000000091b1b7c24 */ /* 0x000fe2000f8e02ff */
[C---:B------:R-:W-:Y:S01]  /*a260*/  ISETP.LT.AND P5, PT, R22.reuse, R167, P1 ;  /* 0x000000a71600720c */ /* 0x040fe20000fa1270 */
[----:B------:R-:W-:Y:S02]  /*a270*/  IMAD R23, R23, UR9, RZ ;  /* 0x0000000917177c24 */ /* 0x000fe4000f8e02ff */
[----:B------:R-:W-:-:S02]  /*a280*/  IMAD R27, R22, UR6, R27 ;  /* 0x00000006161b7c24 */ /* 0x000fc4000f8e021b */
[----:B-1----:R-:W-:-:S04]  /*a290*/  IMAD.WIDE.U32 R4, R22, UR9, R168 ;  /* 0x0000000916047c25 */ /* 0x002fc8000f8e00a8 */
[C---:B------:R-:W-:Y:S01]  /*a2a0*/  IMAD R23, R26.reuse, UR6, R23 ;  /* 0x000000061a177c24 */ /* 0x040fe2000f8e0217 */
[----:B------:R-:W-:Y:S01]  /*a2b0*/  IADD3 R27, R5, R27, RZ ;  /* 0x0000001b051b7210 */ /* 0x000fe20007ffe0ff */
[----:B------:R-:W-:Y:S01]  /*a2c0*/  IMAD.WIDE.U32 R6, R26, UR9, R168 ;  /* 0x000000091a067c25 */ /* 0x000fe2000f8e00a8 */
[C---:B------:R-:W-:Y:S02]  /*a2d0*/  SHF.L.U32 R29, R4.reuse, 0x1, RZ ;  /* 0x00000001041d7819 */ /* 0x040fe400000006ff */
[----:B------:R-:W-:Y:S02]  /*a2e0*/  SHF.L.U64.HI R27, R4, 0x1, R27 ;  /* 0x00000001041b7819 */ /* 0x000fe4000001021b */
[----:B------:R-:W-:Y:S02]  /*a2f0*/  IADD3 R23, R7, R23, RZ ;  /* 0x0000001707177210 */ /* 0x000fe40007ffe0ff */
[C---:B------:R-:W-:Y:S02]  /*a300*/  SHF.L.U32 R28, R6.reuse, 0x1, RZ ;  /* 0x00000001061c7819 */ /* 0x040fe400000006ff */
[----:B------:R-:W-:Y:S01]  /*a310*/  SHF.L.U64.HI R23, R6, 0x1, R23 ;  /* 0x0000000106177819 */ /* 0x000fe20000010217 */
[----:B------:R-:W-:Y:S01]  /*a320*/  STS.64 [R163], R64 ;  /* 0x00000040a3007388 */ /* 0x000fe20000000a00 */
[----:B------:R-:W-:-:S03]  /*a330*/  LOP3.LUT R29, R29, 0xfffffffe, RZ, 0xc0, !PT ;  /* 0xfffffffe1d1d7812 */ /* 0x000fc600078ec0ff */
[----:B------:R-:W-:Y:S04]  /*a340*/  STS.64 [R163+0x20], R60 ;  /* 0x0000203ca3007388 */ /* 0x000fe80000000a00 */
[----:B------:R-:W-:Y:S04]  /*a350*/  STS.64 [R163+0x40], R56 ;  /* 0x00004038a3007388 */ /* 0x000fe80000000a00 */
[----:B------:R-:W-:Y:S04]  /*a360*/  STS.64 [R163+0x60], R52 ;  /* 0x00006034a3007388 */ /* 0x000fe80000000a00 */
[----:B------:R-:W-:Y:S04]  /*a370*/  STS.64 [R162+0x80], R48 ;  /* 0x00008030a2007388 */ /* 0x000fe80000000a00 */
[----:B------:R-:W-:Y:S04]  /*a380*/  STS.64 [R162+0xa0], R44 ;  /* 0x0000a02ca2007388 */ /* 0x000fe80000000a00 */
[----:B------:R-:W-:Y:S04]  /*a390*/  STS.64 [R162+0xc0], R40 ;  /* 0x0000c028a2007388 */ /* 0x000fe80000000a00 */
[----:B------:R-:W-:Y:S01]  /*a3a0*/  STS.64 [R162+0xe0], R36 ;  /* 0x0000e024a2007388 */ /* 0x000fe20000000a00 */
[----:B------:R-:W-:Y:S06]  /*a3b0*/  BAR.SYNC.DEFER_BLOCKING 0x0 ;  /* 0x0000000000007b1d */ /* 0x000fec0000010000 */
[----:B------:R-:W1:Y:S04]  /*a3c0*/  LDS.128 R16, [R161] ;  /* 0x00000000a1107984 */ /* 0x000e680000000c00 */
[----:B------:R-:W4:Y:S04]  /*a3d0*/  LDS.128 R12, [R160] ;  /* 0x00000000a00c7984 */ /* 0x000f280000000c00 */
[----:B------:R-:W5:Y:S01]  /*a3e0*/  LDS.128 R8, [R161+0x440] ;  /* 0x00044000a1087984 */ /* 0x000f620000000c00 */
[----:B--2---:R-:W-:-:S02]  /*a3f0*/  HADD2.F32 R4, -RZ, R136.H0_H0 ;  /* 0x20000088ff047230 */ /* 0x004fc40000004100 */
[----:B------:R-:W-:Y:S02]  /*a400*/  HADD2.F32 R32, -RZ, R136.H1_H1 ;  /* 0x30000088ff207230 */ /* 0x000fe40000004100 */
[--C-:B------:R-:W-:Y:S02]  /*a410*/  HADD2.F32 R26, -RZ, R137.reuse.H0_H0 ;  /* 0x20000089ff1a7230 */ /* 0x100fe40000004100 */
[-C--:B------:R-:W-:Y:S01]  /*a420*/  FMUL R31, R4, R165.reuse ;  /* 0x000000a5041f7220 */ /* 0x080fe20000400000 */
[--C-:B------:R-:W-:Y:S01]  /*a430*/  HADD2.F32 R22, -RZ, R138.reuse.H0_H0 ;  /* 0x2000008aff167230 */ /* 0x100fe20000004100 */
[----:B------:R-:W2:Y:S01]  /*a440*/  LDS.128 R4, [R160+0x440] ;  /* 0x00044000a0047984 */ /* 0x000ea20000000c00 */
[-C--:B------:R-:W-:Y:S01]  /*a450*/  FMUL R32, R32, R165.reuse ;  /* 0x000000a520207220 */ /* 0x080fe20000400000 */
[----:B------:R-:W-:Y:S01]  /*a460*/  FMUL R33, R26, R165 ;  /* 0x000000a51a217220 */ /* 0x000fe20000400000 */
[----:B------:R-:W-:Y:S02]  /*a470*/  HADD2.F32 R30, -RZ, R137.H1_H1 ;  /* 0x30000089ff1e7230 */ /* 0x000fe40000004100 */
[----:B-1----:R-:W-:Y:S01]  /*a480*/  FFMA R16, R16, R0, R31 ;  /* 0x0000000010107223 */ /* 0x002fe2000000001f */
[----:B------:R-:W-:-:S02]  /*a490*/  HADD2.F32 R26, -RZ, R138.H1_H1 ;  /* 0x3000008aff1a7230 */ /* 0x000fc40000004100 */
[-C--:B------:R-:W-:Y:S01]  /*a4a0*/  FFMA R31, R17, R0.reuse, R32 ;  /* 0x00000000111f7223 */ /* 0x080fe20000000020 */
[-C--:B------:R-:W-:Y:S01]  /*a4b0*/  FMUL R17, R22, R165.reuse ;  /* 0x000000a516117220 */ /* 0x080fe20000400000 */
[-C--:B------:R-:W-:Y:S01]  /*a4c0*/  FMUL R30, R30, R165.reuse ;  /* 0x000000a51e1e7220 */ /* 0x080fe20000400000 */
[--C-:B------:R-:W-:Y:S02]  /*a4d0*/  HADD2.F32 R22, -RZ, R139.reuse.H0_H0 ;  /* 0x2000008bff167230 */ /* 0x100fe40000004100 */
[----:B------:R-:W-:Y:S01]  /*a4e0*/  FMUL R26, R26, R165 ;  /* 0x000000a51a1a7220 */ /* 0x000fe20000400000 */
[-C--:B----4-:R-:W-:Y:S01]  /*a4f0*/  FFMA R17, R12, R0.reuse, R17 ;  /* 0x000000000c117223 */ /* 0x090fe20000000011 */
[-C--:B------:R-:W-:Y:S01]  /*a500*/  FFMA R19, R19, R0.reuse, R30 ;  /* 0x0000000013137223 */ /* 0x080fe2000000001e */
[----:B------:R-:W-:Y:S02]  /*a510*/  HADD2.F32 R32, -RZ, R139.H1_H1 ;  /* 0x3000008bff207230 */ /* 0x000fe40000004100 */
[----:B------:R-:W-:Y:S01]  /*a520*/  FFMA R26, R13, R0, R26 ;  /* 0x000000000d1a7223 */ /* 0x000fe2000000001a */
[----:B---3--:R-:W-:-:S02]  /*a530*/  HADD2.F32 R30, -RZ, R132.H0_H0 ;  /* 0x20000084ff1e7230 */ /* 0x008fc40000004100 */
[-C--:B------:R-:W-:Y:S01]  /*a540*/  FMUL R13, R22, R165.reuse ;  /* 0x000000a5160d7220 */ /* 0x080fe20000400000 */
[--C-:B------:R-:W-:Y:S02]  /*a550*/  HADD2.F32 R12, -RZ, R133.reuse.H0_H0 ;  /* 0x20000085ff0c7230 */ /* 0x100fe40000004100 */
[-C--:B------:R-:W-:Y:S01]  /*a560*/  FFMA R18, R18, R0.reuse, R33 ;  /* 0x0000000012127223 */ /* 0x080fe20000000021 */
[----:B------:R-:W-:Y:S02]  /*a570*/  HADD2.F32 R22, -RZ, R132.H1_H1 ;  /* 0x30000084ff167230 */ /* 0x000fe40000004100 */
[-C--:B------:R-:W-:Y:S01]  /*a580*/  FFMA R14, R14, R0.reuse, R13 ;  /* 0x000000000e0e7223 */ /* 0x080fe2000000000d */
[-C--:B------:R-:W-:Y:S01]  /*a590*/  FMUL R32, R32, R165.reuse ;  /* 0x000000a520207220 */ /* 0x080fe20000400000 */
[-C--:B------:R-:W-:Y:S01]  /*a5a0*/  FMUL R33, R30, R165.reuse ;  /* 0x000000a51e217220 */ /* 0x080fe20000400000 */
[-C--:B------:R-:W-:Y:S01]  /*a5b0*/  FMUL R13, R12, R165.reuse ;  /* 0x000000a50c0d7220 */ /* 0x080fe20000400000 */
[----:B------:R-:W-:Y:S01]  /*a5c0*/  FMUL R22, R22, R165 ;  /* 0x000000a516167220 */ /* 0x000fe20000400000 */
[-C--:B------:R-:W-:Y:S01]  /*a5d0*/  FFMA R15, R15, R0.reuse, R32 ;  /* 0x000000000f0f7223 */ /* 0x080fe20000000020 */
[-C--:B-----5:R-:W-:Y:S01]  /*a5e0*/  FFMA R12, R8, R0.reuse, R33 ;  /* 0x00000000080c7223 */ /* 0x0a0fe20000000021 */
[----:B------:R-:W-:Y:S01]  /*a5f0*/  FFMA R13, R10, R0, R13 ;  /* 0x000000000a0d7223 */ /* 0x000fe2000000000d */
[----:B------:R-:W-:-:S02]  /*a600*/  HADD2.F32 R32, -RZ, R133.H1_H1 ;  /* 0x30000085ff207230 */ /* 0x000fc40000004100 */
[-C--:B------:R-:W-:Y:S01]  /*a610*/  FFMA R33, R9, R0.reuse, R22 ;  /* 0x0000000009217223 */ /* 0x080fe20000000016 */
[--C-:B------:R-:W-:Y:S02]  /*a620*/  HADD2.F32 R10, -RZ, R134.reuse.H1_H1 ;  /* 0x30000086ff0a7230 */ /* 0x100fe40000004100 */
[--C-:B------:R-:W-:Y:S02]  /*a630*/  HADD2.F32 R22, -RZ, R135.reuse.H0_H0 ;  /* 0x20000087ff167230 */ /* 0x100fe40000004100 */
[-C--:B------:R-:W-:Y:S01]  /*a640*/  FMUL R32, R32, R165.reuse ;  /* 0x000000a520207220 */ /* 0x080fe20000400000 */
[----:B------:R-:W-:Y:S02]  /*a650*/  HADD2.F32 R8, -RZ, R135.H1_H1 ;  /* 0x30000087ff087230 */ /* 0x000fe40000004100 */
[-C--:B------:R-:W-:Y:S01]  /*a660*/  FMUL R10, R10, R165.reuse ;  /* 0x000000a50a0a7220 */ /* 0x080fe20000400000 */
[----:B------:R-:W-:Y:S02]  /*a670*/  HADD2.F32 R30, -RZ, R134.H0_H0 ;  /* 0x20000086ff1e7230 */ /* 0x000fe40000004100 */
[-C--:B------:R-:W-:Y:S01]  /*a680*/  FMUL R9, R22, R165.reuse ;  /* 0x000000a516097220 */ /* 0x080fe20000400000 */
[-C--:B------:R-:W-:Y:S01]  /*a690*/  FFMA R32, R11, R0.reuse, R32 ;  /* 0x000000000b207223 */ /* 0x080fe20000000020 */
[-C--:B------:R-:W-:Y:S01]  /*a6a0*/  FMUL R8, R8, R165.reuse ;  /* 0x000000a508087220 */ /* 0x080fe20000400000 */
[-C--:B--2---:R-:W-:Y:S01]  /*a6b0*/  FFMA R35, R5, R0.reuse, R10 ;  /* 0x0000000005237223 */ /* 0x084fe2000000000a */
[----:B------:R-:W-:Y:S01]  /*a6c0*/  FMUL R11, R30, R165 ;  /* 0x000000a51e0b7220 */ /* 0x000fe20000400000 */
[-C--:B------:R-:W-:Y:S01]  /*a6d0*/  FFMA R34, R6, R0.reuse, R9 ;  /* 0x0000000006227223 */ /* 0x080fe20000000009 */
[----:B------:R-:W-:Y:S01]  /*a6e0*/  LOP3.LUT R5, R28, 0xfffffffe, RZ, 0xc0, !PT ;  /* 0xfffffffe1c057812 */ /* 0x000fe200078ec0ff */
[-C--:B------:R-:W-:Y:S01]  /*a6f0*/  FFMA R7, R7, R0.reuse, R8 ;  /* 0x0000000007077223 */ /* 0x080fe20000000008 */
[----:B------:R-:W-:Y:S01]  /*a700*/  LOP3.LUT R6, R27, 0x1fffffff, RZ, 0xc0, !PT ;  /* 0x1fffffff1b067812 */ /* 0x000fe200078ec0ff */
[----:B------:R-:W-:Y:S01]  /*a710*/  FFMA R30, R4, R0, R11 ;  /* 0x00000000041e7223 */ /* 0x000fe2000000000b */
[----:B------:R-:W-:-:S02]  /*a720*/  IADD3 R28, P3, R2, R29, RZ ;  /* 0x0000001d021c7210 */ /* 0x000fc40007f7e0ff */
[----:B------:R-:W-:Y:S02]  /*a730*/  IADD3 R22, R164, 0x18, RZ ;  /* 0x00000018a4167810 */ /* 0x000fe40007ffe0ff */
[----:B------:R-:W-:Y:S02]  /*a740*/  F2FP.F16.F32.PACK_AB R8, R31, R16 ;  /* 0x000000101f08723e */ /* 0x000fe400000000ff */
[----:B------:R-:W-:Y:S02]  /*a750*/  LOP3.LUT R4, R23, 0x1fffffff, RZ, 0xc0, !PT ;  /* 0x1fffffff17047812 */ /* 0x000fe400078ec0ff */
[----:B------:R-:W-:Y:S02]  /*a760*/  IADD3 R16, P2, R2, R5, RZ ;  /* 0x0000000502107210 */ /* 0x000fe40007f5e0ff */
[----:B------:R-:W-:Y:S02]  /*a770*/  IADD3.X R29, R3, R6, RZ, P3, !PT ;  /* 0x00000006031d7210 */ /* 0x000fe40001ffe4ff */
[----:B------:R-:W-:-:S02]  /*a780*/  ISETP.LT.AND P3, PT, R22, R167, P0 ;  /* 0x000000a71600720c */ /* 0x000fc40000761270 */
[----:B------:R-:W-:Y:S02]  /*a790*/  F2FP.F16.F32.PACK_AB R10, R26, R17 ;  /* 0x000000111a0a723e */ /* 0x000fe400000000ff */
[----:B------:R-:W-:Y:S02]  /*a7a0*/  IADD3.X R17, R3, R4, RZ, P2, !PT ;  /* 0x0000000403117210 */ /* 0x000fe400017fe4ff */
[----:B------:R-:W-:Y:S02]  /*a7b0*/  IADD3 R20, P2, R156, R20, RZ ;  /* 0x000000149c147210 */ /* 0x000fe40007f5e0ff */
        /* <DEDUP_REMOVED lines=20> */
[----:B------:R-:W-:Y:S01]  /*a900*/  ISETP.LT.AND P4, PT, R26, R167, P1 ;  /* 0x000000a71a00720c */ /* 0x000fe20000f81270 */
        /* <DEDUP_REMOVED lines=25> */
[--C-:B------:R-:W-:Y:S02]  /*aaa0*/  HADD2.F32 R22, -RZ, R137.reuse.H0_H0 ;  /* 0x20000089ff167230 */ /* 0x100fe40000004100 */
[----:B------:R-:W-:Y:S02]  /*aab0*/  HADD2.F32 R30, -RZ, R137.H1_H1 ;  /* 0x30000089ff1e7230 */ /* 0x000fe40000004100 */
[-C--:B------:R-:W-:Y:S01]  /*aac0*/  FMUL R31, R4, R165.reuse ;  /* 0x000000a5041f7220 */ /* 0x080fe20000400000 */
[----:B------:R-:W-:Y:S01]  /*aad0*/  HADD2.F32 R26, -RZ, R138.H0_H0 ;  /* 0x2000008aff1a7230 */ /* 0x000fe20000004100 */
        /* <DEDUP_REMOVED lines=8> */
[-C--:B------:R-:W-:Y:S01]  /*ab60*/  FFMA R31, R19, R0.reuse, R30 ;  /* 0x00000000131f7223 */ /* 0x080fe2000000001e */
[-C--:B------:R-:W-:Y:S01]  /*ab70*/  FMUL R19, R26, R165.reuse ;  /* 0x000000a51a137220 */ /* 0x080fe20000400000 */
[----:B------:R-:W-:Y:S01]  /*ab80*/  FMUL R22, R22, R165 ;  /* 0x000000a516167220 */ /* 0x000fe20000400000 */
[--C-:B------:R-:W-:Y:S02]  /*ab90*/  HADD2.F32 R26, -RZ, R139.reuse.H0_H0 ;  /* 0x2000008bff1a7230 */ /* 0x100fe40000004100 */
[-C--:B------:R-:W-:Y:S01]  /*aba0*/  FFMA R17, R17, R0.reuse, R32 ;  /* 0x0000000011117223 */ /* 0x080fe20000000020 */
[-C--:B----4-:R-:W-:Y:S01]  /*abb0*/  FFMA R19, R12, R0.reuse, R19 ;  /* 0x000000000c137223 */ /* 0x090fe20000000013 */
[----:B------:R-:W-:Y:S01]  /*abc0*/  FFMA R22, R13, R0, R22 ;  /* 0x000000000d167223 */ /* 0x000fe20000000016 */
[----:B------:R-:W-:-:S02]  /*abd0*/  HADD2.F32 R32, -RZ, R139.H1_H1 ;  /* 0x3000008bff207230 */ /* 0x000fc40000004100 */
[-C--:B------:R-:W-:Y:S01]  /*abe0*/  FMUL R13, R26, R165.reuse ;  /* 0x000000a51a0d7220 */ /* 0x080fe20000400000 */
[--C-:B---3--:R-:W-:Y:S02]  /*abf0*/  HADD2.F32 R12, -RZ, R132.reuse.H1_H1 ;  /* 0x30000084ff0c7230 */ /* 0x108fe40000004100 */
[----:B------:R-:W-:Y:S02]  /*ac00*/  HADD2.F32 R26, -RZ, R133.H0_H0 ;  /* 0x20000085ff1a7230 */ /* 0x000fe40000004100 */
[-C--:B------:R-:W-:Y:S01]  /*ac10*/  FMUL R32, R32, R165.reuse ;  /* 0x000000a520207220 */ /* 0x080fe20000400000 */
[----:B------:R-:W-:Y:S02]  /*ac20*/  HADD2.F32 R30, -RZ, R132.H0_H0 ;  /* 0x20000084ff1e7230 */ /* 0x000fe40000004100 */
[-C--:B------:R-:W-:Y:S01]  /*ac30*/  FFMA R14, R14, R0.reuse, R13 ;  /* 0x000000000e0e7223 */ /* 0x080fe2000000000d */
[-C--:B------:R-:W-:Y:S01]  /*ac40*/  FMUL R12, R12, R165.reuse ;  /* 0x000000a50c0c7220 */ /* 0x080fe20000400000 */
[-C--:B------:R-:W-:Y:S01]  /*ac50*/  FMUL R13, R26, R165.reuse ;  /* 0x000000a51a0d7220 */ /* 0x080fe20000400000 */
[-C--:B------:R-:W-:Y:S01]  /*ac60*/  FFMA R33, R15, R0.reuse, R32 ;  /* 0x000000000f217223 */ /* 0x080fe20000000020 */
[----:B------:R-:W-:Y:S01]  /*ac70*/  FMUL R15, R30, R165 ;  /* 0x000000a51e0f7220 */ /* 0x000fe20000400000 */
[-C--:B-----5:R-:W-:Y:S01]  /*ac80*/  FFMA R35, R9, R0.reuse, R12 ;  /* 0x0000000009237223 */ /* 0x0a0fe2000000000c */
[----:B------:R-:W-:Y:S01]  /*ac90*/  FFMA R12, R10, R0, R13 ;  /* 0x000000000a0c7223 */ /* 0x000fe2000000000d */
[----:B------:R-:W-:-:S02]  /*aca0*/  HADD2.F32 R10, -RZ, R135.H0_H0 ;  /* 0x20000087ff0a7230 */ /* 0x000fc40000004100 */
[----:B------:R-:W-:Y:S01]  /*acb0*/  FFMA R32, R8, R0, R15 ;  /* 0x0000000008207223 */ /* 0x000fe2000000000f */
[--C-:B------:R-:W-:Y:S02]  /*acc0*/  HADD2.F32 R26, -RZ, R134.reuse.H0_H0 ;  /* 0x20000086ff1a7230 */ /* 0x100fe40000004100 */
[----:B------:R-:W-:Y:S02]  /*acd0*/  HADD2.F32 R34, -RZ, R133.H1_H1 ;  /* 0x30000085ff227230 */ /* 0x000fe40000004100 */
[----:B------:R-:W-:Y:S01]  /*ace0*/  FMUL R9, R10, R165 ;  /* 0x000000a50a097220 */ /* 0x000fe20000400000 */
[----:B------:R-:W-:Y:S01]  /*acf0*/  HADD2.F32 R8, -RZ, R135.H1_H1 ;  /* 0x30000087ff087230 */ /* 0x000fe20000004100 */
[----:B------:R-:W-:Y:S01]  /*ad00*/  F2FP.F16.F32.PACK_AB R10, R22, R19 ;  /* 0x00000013160a723e */ /* 0x000fe200000000ff */
[-C--:B------:R-:W-:Y:S01]  /*ad10*/  FMUL R13, R26, R165.reuse ;  /* 0x000000a51a0d7220 */ /* 0x080fe20000400000 */
[----:B------:R-:W-:Y:S01]  /*ad20*/  LOP3.LUT R19, R28, 0xfffffffe, RZ, 0xc0, !PT ;  /* 0xfffffffe1c137812 */ /* 0x000fe200078ec0ff */
[----:B------:R-:W-:Y:S01]  /*ad30*/  FMUL R34, R34, R165 ;  /* 0x000000a522227220 */ /* 0x000fe20000400000 */
[----:B------:R-:W-:-:S02]  /*ad40*/  HADD2.F32 R30, -RZ, R134.H1_H1 ;  /* 0x30000086ff1e7230 */ /* 0x000fc40000004100 */
[----:B------:R-:W-:Y:S01]  /*ad50*/  FMUL R8, R8, R165 ;  /* 0x000000a508087220 */ /* 0x000fe20000400000 */
[----:B--2---:R-:W-:Y:S01]  /*ad60*/  FFMA R26, R6, R0, R9 ;  /* 0x00000000061a7223 */ /* 0x004fe20000000009 */
[----:B------:R-:W-:Y:S01]  /*ad70*/  F2FP.F16.F32.PACK_AB R9, R31, R18 ;  /* 0x000000121f09723e */ /* 0x000fe200000000ff */
[-C--:B------:R-:W-:Y:S01]  /*ad80*/  FFMA R15, R11, R0.reuse, R34 ;  /* 0x000000000b0f7223 */ /* 0x080fe20000000022 */
[----:B------:R-:W-:Y:S01]  /*ad90*/  LOP3.LUT R6, R27, 0x1fffffff, RZ, 0xc0, !PT ;  /* 0x1fffffff1b067812 */ /* 0x000fe200078ec0ff */
[-C--:B------:R-:W-:Y:S01]  /*ada0*/  FFMA R7, R7, R0.reuse, R8 ;  /* 0x0000000007077223 */ /* 0x080fe20000000008 */
[----:B------:R-:W-:Y:S01]  /*adb0*/  IADD3 R18, P3, R2, R19, RZ ;  /* 0x0000001302127210 */ /* 0x000fe20007f7e0ff */
[----:B------:R-:W-:Y:S01]  /*adc0*/  FMUL R30, R30, R165 ;  /* 0x000000a51e1e7220 */ /* 0x000fe20000400000 */
[----:B------:R-:W-:Y:S01]  /*add0*/  IADD3 R22, R164, 0x20, RZ ;  /* 0x00000020a4167810 */ /* 0x000fe20007ffe0ff */
[----:B------:R-:W-:Y:S01]  /*ade0*/  FFMA R13, R4, R0, R13 ;  /* 0x00000000040d7223 */ /* 0x000fe2000000000d */
[----:B------:R-:W-:Y:S01]  /*adf0*/  F2FP.F16.F32.PACK_AB R8, R17, R16 ;  /* 0x000000101108723e */ /* 0x000fe200000000ff */
        /* <DEDUP_REMOVED lines=8> */
[----:B------:R-:W-:Y:S01]  /*ae80*/  F2FP.F16.F32.PACK_AB R4, R35, R32 ;  /* 0x000000202304723e */ /* 0x000fe200000000ff */
[----:B------:R-:W-:Y:S01]  /*ae90*/  @P5 STG.E.128 desc[UR36][R16.64], R8 ;  /* 0x0000000810005986 */ /* 0x000fe2000c101d24 */
[----:B------:R-:W-:Y:S02]  /*aea0*/  F2FP.F16.F32.PACK_AB R5, R15, R12 ;  /* 0x0000000c0f05723e */ /* 0x000fe400000000ff */
        /* <DEDUP_REMOVED lines=150> */
[----:B------:R-:W-:Y:S01]  /*b810*/  HADD2.F32 R32, -RZ, R136.H1_H1 ;  /* 0x30000088ff207230 */ /* 0x000fe20000004100 */
[----:B------:R-:W2:Y:S01]  /*b820*/  LDS.128 R4, [R160+0x440] ;  /* 0x00044000a0047984 */ /* 0x000ea20000000c00 */
[--C-:B------:R-:W-:Y:S02]  /*b830*/  HADD2.F32 R22, -RZ, R138.reuse.H0_H0 ;  /* 0x2000008aff167230 */ /* 0x100fe40000004100 */
        /* <DEDUP_REMOVED lines=8> */
[--C-:B------:R-:W-:Y:S02]  /*b8c0*/  HADD2.F32 R34, -RZ, R139.reuse.H1_H1 ;  /* 0x3000008bff227230 */ /* 0x100fe40000004100 */
[----:B------:R-:W-:Y:S01]  /*b8d0*/  FMUL R26, R26, R165 ;  /* 0x000000a51a1a7220 */ /* 0x000fe20000400000 */
[----:B------:R-:W-:Y:S02]  /*b8e0*/  HADD2.F32 R22, -RZ, R139.H0_H0 ;  /* 0x2000008bff167230 */ /* 0x000fe40000004100 */
[-C--:B------:R-:W-:Y:S01]  /*b8f0*/  FFMA R17, R17, R0.reuse, R32 ;  /* 0x0000000011117223 */ /* 0x080fe20000000020 */
[-C--:B----4-:R-:W-:Y:S01]  /*b900*/  FFMA R19, R12, R0.reuse, R19 ;  /* 0x000000000c137223 */ /* 0x090fe20000000013 */
[----:B------:R-:W-:Y:S01]  /*b910*/  FFMA R26, R13, R0, R26 ;  /* 0x000000000d1a7223 */ /* 0x000fe2000000001a */
[----:B---3--:R-:W-:-:S02]  /*b920*/  HADD2.F32 R32, -RZ, R132.H0_H0 ;  /* 0x20000084ff207230 */ /* 0x008fc40000004100 */
[-C--:B------:R-:W-:Y:S01]  /*b930*/  FMUL R34, R34, R165.reuse ;  /* 0x000000a522227220 */ /* 0x080fe20000400000 */
[----:B------:R-:W-:Y:S02]  /*b940*/  HADD2.F32 R12, -RZ, R132.H1_H1 ;  /* 0x30000084ff0c7230 */ /* 0x000fe40000004100 */
[-C--:B------:R-:W-:Y:S01]  /*b950*/  FMUL R13, R22, R165.reuse ;  /* 0x000000a5160d7220 */ /* 0x080fe20000400000 */
[----:B------:R-:W-:Y:S02]  /*b960*/  HADD2.F32 R30, -RZ, R133.H0_H0 ;  /* 0x20000085ff1e7230 */ /* 0x000fe40000004100 */
[-C--:B------:R-:W-:Y:S01]  /*b970*/  FFMA R35, R15, R0.reuse, R34 ;  /* 0x000000000f237223 */ /* 0x080fe20000000022 */
[-C--:B------:R-:W-:Y:S01]  /*b980*/  FMUL R15, R32, R165.reuse ;  /* 0x000000a5200f7220 */ /* 0x080fe20000400000 */
[-C--:B------:R-:W-:Y:S01]  /*b990*/  FFMA R22, R14, R0.reuse, R13 ;  /* 0x000000000e167223 */ /* 0x080fe2000000000d */
[-C--:B------:R-:W-:Y:S01]  /*b9a0*/  FMUL R12, R12, R165.reuse ;  /* 0x000000a50c0c7220 */ /* 0x080fe20000400000 */
[----:B------:R-:W-:Y:S01]  /*b9b0*/  FMUL R13, R30, R165 ;  /* 0x000000a51e0d7220 */ /* 0x000fe20000400000 */
[----:B-----5:R-:W-:Y:S01]  /*b9c0*/  FFMA R14, R8, R0, R15 ;  /* 0x00000000080e7223 */ /* 0x020fe2000000000f */
[----:B------:R-:W-:-:S02]  /*b9d0*/  HADD2.F32 R8, -RZ, R135.H1_H1 ;  /* 0x30000087ff087230 */ /* 0x000fc40000004100 */
[-C--:B------:R-:W-:Y:S01]  /*b9e0*/  FFMA R33, R9, R0.reuse, R12 ;  /* 0x0000000009217223 */ /* 0x080fe2000000000c */
[----:B------:R-:W-:Y:S01]  /*b9f0*/  FFMA R12, R10, R0, R13 ;  /* 0x000000000a0c7223 */ /* 0x000fe2000000000d */
[----:B------:R-:W-:Y:S02]  /*ba00*/  HADD2.F32 R34, -RZ, R133.H1_H1 ;  /* 0x30000085ff227230 */ /* 0x000fe40000004100 */
[----:B------:R-:W-:Y:S02]  /*ba10*/  HADD2.F32 R10, -RZ, R135.H0_H0 ;  /* 0x20000087ff0a7230 */ /* 0x000fe40000004100 */
[-C--:B------:R-:W-:Y:S01]  /*ba20*/  FMUL R8, R8, R165.reuse ;  /* 0x000000a508087220 */ /* 0x080fe20000400000 */
[--C-:B------:R-:W-:Y:S02]  /*ba30*/  HADD2.F32 R30, -RZ, R134.reuse.H0_H0 ;  /* 0x20000086ff1e7230 */ /* 0x100fe40000004100 */
[----:B------:R-:W-:Y:S01]  /*ba40*/  FMUL R34, R34, R165 ;  /* 0x000000a522227220 */ /* 0x000fe20000400000 */
[----:B------:R-:W-:-:S02]  /*ba50*/  HADD2.F32 R32, -RZ, R134.H1_H1 ;  /* 0x30000086ff207230 */ /* 0x000fc40000004100 */
[----:B------:R-:W-:Y:S01]  /*ba60*/  FMUL R9, R10, R165 ;  /* 0x000000a50a097220 */ /* 0x000fe20000400000 */
[----:B------:R-:W-:Y:S01]  /*ba70*/  F2FP.F16.F32.PACK_AB R10, R26, R19 ;  /* 0x000000131a0a723e */ /* 0x000fe200000000ff */
[-C--:B------:R-:W-:Y:S01]  /*ba80*/  FMUL R13, R30, R165.reuse ;  /* 0x000000a51e0d7220 */ /* 0x080fe20000400000 */
[-C--:B--2---:R-:W-:Y:S01]  /*ba90*/  FFMA R7, R7, R0.reuse, R8 ;  /* 0x0000000007077223 */ /* 0x084fe20000000008 */
[-C--:B------:R-:W-:Y:S01]  /*baa0*/  FFMA R15, R11, R0.reuse, R34 ;  /* 0x000000000b0f7223 */ /* 0x080fe20000000022 */
[----:B------:R-:W-:Y:S01]  /*bab0*/  FFMA R30, R6, R0, R9 ;  /* 0x00000000061e7223 */ /* 0x000fe20000000009 */
[----:B------:R-:W-:Y:S01]  /*bac0*/  F2FP.F16.F32.PACK_AB R8, R17, R16 ;  /* 0x000000101108723e */ /* 0x000fe200000000ff */
[----:B------:R-:W-:Y:S01]  /*bad0*/  FMUL R32, R32, R165 ;  /* 0x000000a520207220 */ /* 0x000fe20000400000 */
[----:B------:R-:W-:Y:S01]  /*bae0*/  F2FP.F16.F32.PACK_AB R11, R35, R22 ;  /* 0x00000016230b723e */ /* 0x000fe200000000ff */
[-C--:B------:R-:W-:Y:S01]  /*baf0*/  FFMA R13, R4, R0.reuse, R13 ;  /* 0x00000000040d7223 */ /* 0x080fe2000000000d */
[----:B------:R-:W-:Y:S01]  /*bb00*/  LOP3.LUT R19, R28, 0xfffffffe, RZ, 0xc0, !PT ;  /* 0xfffffffe1c137812 */ /* 0x000fe200078ec0ff */
[----:B------:R-:W-:Y:S01]  /*bb10*/  FFMA R32, R5, R0, R32 ;  /* 0x0000000005207223 */ /* 0x000fe20000000020 */
[----:B------:R-:W-:-:S02]  /*bb20*/  LOP3.LUT R6, R23, 0x1fffffff, RZ, 0xc0, !PT ;  /* 0x1fffffff17067812 */ /* 0x000fc400078ec0ff */
[----:B------:R-:W-:Y:S02]  /*bb30*/  IADD3 R16, P3, R2, R29, RZ ;  /* 0x0000001d02107210 */ /* 0x000fe40007f7e0ff */
[----:B------:R-:W-:Y:S02]  /*bb40*/  IADD3 R22, R164, 0x30, RZ ;  /* 0x00000030a4167810 */ /* 0x000fe40007ffe0ff */
[----:B------:R-:W-:Y:S02]  /*bb50*/  F2FP.F16.F32.PACK_AB R9, R31, R18 ;  /* 0x000000121f09723e */ /* 0x000fe400000000ff */
[----:B------:R-:W-:Y:S02]  /*bb60*/  LOP3.LUT R26, R27, 0x1fffffff, RZ, 0xc0, !PT ;  /* 0x1fffffff1b1a7812 */ /* 0x000fe400078ec0ff */
[----:B------:R-:W-:Y:S02]  /*bb70*/  IADD3 R18, P2, R2, R19, RZ ;  /* 0x0000001302127210 */ /* 0x000fe40007f5e0ff */
[----:B------:R-:W-:-:S02]  /*bb80*/  IADD3.X R17, R3, R6, RZ, P3, !PT ;  /* 0x0000000603117210 */ /* 0x000fc40001ffe4ff */
[----:B------:R-:W-:Y:S02]  /*bb90*/  ISETP.LT.AND P3, PT, R22, R167, P0 ;  /* 0x000000a71600720c */ /* 0x000fe40000761270 */
[----:B------:R-:W-:Y:S01]  /*bba0*/  IADD3.X R19, R3, R26, RZ, P2, !PT ;  /* 0x0000001a03137210 */ /* 0x000fe200017fe4ff */
[----:B------:R-:W-:Y:S01]  /*bbb0*/  @P5 STG.E.128 desc[UR36][R16.64], R8 ;  /* 0x0000000810005986 */ /* 0x000fe2000c101d24 */
[----:B------:R-:W-:Y:S02]  /*bbc0*/  IADD3 R20, P2, R156, R20, RZ ;  /* 0x000000149c147210 */ /* 0x000fe40007f5e0ff */
[----:B------:R-:W-:Y:S02]  /*bbd0*/  F2FP.F16.F32.PACK_AB R4, R33, R14 ;  /* 0x0000000e2104723e */ /* 0x000fe400000000ff */
[----:B------:R-:W-:Y:S02]  /*bbe0*/  F2FP.F16.F32.PACK_AB R5, R15, R12 ;  /* 0x0000000c0f05723e */ /* 0x000fe400000000ff */
[----:B------:R-:W-:-:S02]  /*bbf0*/  F2FP.F16.F32.PACK_AB R6, R32, R13 ;  /* 0x0000000d2006723e */ /* 0x000fc400000000ff */
        /* <DEDUP_REMOVED lines=27> */
[----:B------:R-:W-:-:S02]  /*bdb0*/  LOP3.LUT R29, R29, 0xfffffffe, RZ, 0xc0, !PT ;  /* 0xfffffffe1d1d7812 */ /* 0x000fc400078ec0ff */
[----:B------:R-:W-:Y:S01]  /*bdc0*/  LOP3.LUT R37, R28, 0xfffffffe, RZ, 0xc0, !PT ;  /* 0xfffffffe1c257812 */ /* 0x000fe200078ec0ff */
[----:B------:R-:W-:Y:S01]  /*bdd0*/  STS.64 [R163+0x20], R124 ;  /* 0x0000207ca3007388 */ /* 0x000fe20000000a00 */
[C---:B------:R-:W-:Y:S02]  /*bde0*/  IADD3 R28, P3, R2.reuse, R29, RZ ;  /* 0x0000001d021c7210 */ /* 0x040fe40007f7e0ff */
[----:B------:R-:W-:Y:S01]  /*bdf0*/  IADD3 R36, P2, R2, R37, RZ ;  /* 0x0000002502247210 */ /* 0x000fe20007f5e0ff */
        /* <DEDUP_REMOVED lines=23> */
[-C--:B------:R-:W-:Y:S01]  /*bf70*/  FMUL R31, R22, R165.reuse ;  /* 0x000000a5161f7220 */ /* 0x080fe20000400000 */
[-C--:B------:R-:W-:Y:S01]  /*bf80*/  FFMA R17, R17, R0.reuse, R32 ;  /* 0x0000000011117223 */ /* 0x080fe20000000020 */
[--C-:B------:R-:W-:Y:S02]  /*bf90*/  HADD2.F32 R22, -RZ, R139.reuse.H0_H0 ;  /* 0x2000008bff167230 */ /* 0x100fe40000004100 */
[-C--:B------:R-:W-:Y:S01]  /*bfa0*/  FFMA R19, R19, R0.reuse, R30 ;  /* 0x0000000013137223 */ /* 0x080fe2000000001e */
[----:B------:R-:W-:Y:S02]  /*bfb0*/  HADD2.F32 R32, -RZ, R139.H1_H1 ;  /* 0x3000008bff207230 */ /* 0x000fe40000004100 */
[----:B----4-:R-:W-:Y:S01]  /*bfc0*/  FFMA R12, R12, R0, R31 ;  /* 0x000000000c0c7223 */ /* 0x010fe2000000001f */
[-C--:B------:R-:W-:Y:S01]  /*bfd0*/  FMUL R26, R26, R165.reuse ;  /* 0x000000a51a1a7220 */ /* 0x080fe20000400000 */
[----:B------:R-:W-:Y:S01]  /*bfe0*/  FMUL R31, R22, R165 ;  /* 0x000000a5161f7220 */ /* 0x000fe20000400000 */
[----:B---3--:R-:W-:-:S02]  /*bff0*/  HADD2.F32 R30, -RZ, R132.H0_H0 ;  /* 0x20000084ff1e7230 */ /* 0x008fc40000004100 */
[-C--:B------:R-:W-:Y:S01]  /*c000*/  FMUL R32, R32, R165.reuse ;  /* 0x000000a520207220 */ /* 0x080fe20000400000 */
[-C--:B------:R-:W-:Y:S01]  /*c010*/  FFMA R13, R13, R0.reuse, R26 ;  /* 0x000000000d0d7223 */ /* 0x080fe2000000001a */
[-C--:B------:R-:W-:Y:S01]  /*c020*/  FFMA R14, R14, R0.reuse, R31 ;  /* 0x000000000e0e7223 */ /* 0x080fe2000000001f */
[----:B------:R-:W-:Y:S02]  /*c030*/  HADD2.F32 R26, -RZ, R132.H1_H1 ;  /* 0x30000084ff1a7230 */ /* 0x000fe40000004100 */
[-C--:B------:R-:W-:Y:S01]  /*c040*/  FFMA R31, R15, R0.reuse, R32 ;  /* 0x000000000f1f7223 */ /* 0x080fe20000000020 */
[-C--:B------:R-:W-:Y:S01]  /*c050*/  FMUL R15, R30, R165.reuse ;  /* 0x000000a51e0f7220 */ /* 0x080fe20000400000 */
[--C-:B------:R-:W-:Y:S02]  /*c060*/  HADD2.F32 R22, -RZ, R133.reuse.H0_H0 ;  /* 0x20000085ff167230 */ /* 0x100fe40000004100 */
[----:B------:R-:W-:Y:S02]  /*c070*/  HADD2.F32 R34, -RZ, R133.H1_H1 ;  /* 0x30000085ff227230 */ /* 0x000fe40000004100 */
[----:B-----5:R-:W-:Y:S01]  /*c080*/  FFMA R15, R8, R0, R15 ;  /* 0x00000000080f7223 */ /* 0x020fe2000000000f */
[----:B------:R-:W-:Y:S01]  /*c090*/  FMUL R26, R26, R165 ;  /* 0x000000a51a1a7220 */ /* 0x000fe20000400000 */
[----:B------:R-:W-:-:S02]  /*c0a0*/  HADD2.F32 R30, -RZ, R135.H0_H0 ;  /* 0x20000087ff1e7230 */ /* 0x000fc40000004100 */
[-C--:B------:R-:W-:Y:S01]  /*c0b0*/  FMUL R33, R22, R165.reuse ;  /* 0x000000a516217220 */ /* 0x080fe20000400000 */
[----:B------:R-:W-:Y:S02]  /*c0c0*/  HADD2.F32 R8, -RZ, R135.H1_H1 ;  /* 0x30000087ff087230 */ /* 0x000fe40000004100 */
[-C--:B------:R-:W-:Y:S01]  /*c0d0*/  FMUL R34, R34, R165.reuse ;  /* 0x000000a522227220 */ /* 0x080fe20000400000 */
[--C-:B------:R-:W-:Y:S02]  /*c0e0*/  HADD2.F32 R32, -RZ, R134.reuse.H0_H0 ;  /* 0x20000086ff207230 */ /* 0x100fe40000004100 */
[-C--:B------:R-:W-:Y:S01]  /*c0f0*/  FFMA R26, R9, R0.reuse, R26 ;  /* 0x00000000091a7223 */ /* 0x080fe2000000001a */
[-C--:B------:R-:W-:Y:S01]  /*c100*/  FMUL R9, R30, R165.reuse ;  /* 0x000000a51e097220 */ /* 0x080fe20000400000 */
[----:B------:R-:W-:Y:S01]  /*c110*/  FMUL R8, R8, R165 ;  /* 0x000000a508087220 */ /* 0x000fe20000400000 */
[-C--:B------:R-:W-:Y:S01]  /*c120*/  FFMA R22, R10, R0.reuse, R33 ;  /* 0x000000000a167223 */ /* 0x080fe20000000021 */
[----:B------:R-:W-:Y:S01]  /*c130*/  FFMA R33, R11, R0, R34 ;  /* 0x000000000b217223 */ /* 0x000fe20000000022 */
[----:B------:R-:W-:-:S02]  /*c140*/  HADD2.F32 R10, -RZ, R134.H1_H1 ;  /* 0x30000086ff0a7230 */ /* 0x000fc40000004100 */
[-C--:B------:R-:W-:Y:S01]  /*c150*/  FMUL R11, R32, R165.reuse ;  /* 0x000000a5200b7220 */ /* 0x080fe20000400000 */
[-C--:B--2---:R-:W-:Y:S01]  /*c160*/  FFMA R32, R6, R0.reuse, R9 ;  /* 0x0000000006207223 */ /* 0x084fe20000000009 */
[----:B------:R-:W-:Y:S01]  /*c170*/  FFMA R7, R7, R0, R8 ;  /* 0x0000000007077223 */ /* 0x000fe20000000008 */
[----:B------:R-:W-:Y:S01]  /*c180*/  F2FP.F16.F32.PACK_AB R8, R17, R16 ;  /* 0x000000101108723e */ /* 0x000fe200000000ff */
[----:B------:R-:W-:Y:S01]  /*c190*/  FMUL R10, R10, R165 ;  /* 0x000000a50a0a7220 */ /* 0x000fe20000400000 */
[----:B------:R-:W-:Y:S01]  /*c1a0*/  LOP3.LUT R6, R23, 0x1fffffff, RZ, 0xc0, !PT ;  /* 0x1fffffff17067812 */ /* 0x000fe200078ec0ff */
[-C--:B------:R-:W-:Y:S01]  /*c1b0*/  FFMA R30, R4, R0.reuse, R11 ;  /* 0x00000000041e7223 */ /* 0x080fe2000000000b */
[----:B------:R-:W-:Y:S01]  /*c1c0*/  IADD3 R16, R164, 0x38, RZ ;  /* 0x00000038a4107810 */ /* 0x000fe20007ffe0ff */
[----:B------:R-:W-:Y:S01]  /*c1d0*/  FFMA R35, R5, R0, R10 ;  /* 0x0000000005237223 */ /* 0x000fe2000000000a */
[----:B------:R-:W-:Y:S02]  /*c1e0*/  LOP3.LUT R4, R27, 0x1fffffff, RZ, 0xc0, !PT ;  /* 0x1fffffff1b047812 */ /* 0x000fe400078ec0ff */
[----:B------:R-:W-:-:S02]  /*c1f0*/  IADD3.X R29, R3, R6, RZ, P3, !PT ;  /* 0x00000006031d7210 */ /* 0x000fc40001ffe4ff */
[----:B------:R-:W-:Y:S02]  /*c200*/  ISETP.LT.AND P3, PT, R16, R167, P0 ;  /* 0x000000a71000720c */ /* 0x000fe40000761270 */
[----:B------:R-:W-:Y:S02]  /*c210*/  F2FP.F16.F32.PACK_AB R10, R13, R12 ;  /* 0x0000000c0d0a723e */ /* 0x000fe400000000ff */
[----:B------:R-:W-:Y:S02]  /*c220*/  IADD3.X R37, R3, R4, RZ, P2, !PT ;  /* 0x0000000403257210 */ /* 0x000fe400017fe4ff */
[----:B------:R-:W-:Y:S02]  /*c230*/  IADD3 R12, P2, R156, R20, RZ ;  /* 0x000000149c0c7210 */ /* 0x000fe40007f5e0ff */
[----:B------:R-:W-:Y:S02]  /*c240*/  F2FP.F16.F32.PACK_AB R9, R19, R18 ;  /* 0x000000121309723e */ /* 0x000fe400000000ff */
[----:B------:R-:W-:-:S02]  /*c250*/  F2FP.F16.F32.PACK_AB R11, R31, R14 ;  /* 0x0000000e1f0b723e */ /* 0x000fc400000000ff */
[----:B------:R-:W-:Y:S02]  /*c260*/  F2FP.F16.F32.PACK_AB R4, R26, R15 ;  /* 0x0000000f1a04723e */ /* 0x000fe400000000ff */
[----:B------:R-:W-:Y:S01]  /*c270*/  F2FP.F16.F32.PACK_AB R5, R33, R22 ;  /* 0x000000162105723e */ /* 0x000fe200000000ff */
[----:B------:R-:W-:Y:S01]  /*c280*/  @P5 STG.E.128 desc[UR36][R28.64], R8 ;  /* 0x000000081c005986 */ /* 0x000fe2000c101d24 */
[----:B------:R-:W-:Y:S02]  /*c290*/  F2FP.F16.F32.PACK_AB R6, R35, R30 ;  /* 0x0000001e2306723e */ /* 0x000fe400000000ff */
[----:B------:R-:W-:Y:S02]  /*c2a0*/  F2FP.F16.F32.PACK_AB R7, R7, R32 ;  /* 0x000000200707723e */ /* 0x000fe400000000ff */
[----:B------:R-:W-:-:S03]  /*c2b0*/  IADD3.X R13, R157, R21, RZ, P2, !PT ;  /* 0x000000159d0d7210 */ /* 0x000fc600017fe4ff */
[----:B------:R-:W-:Y:S04]  /*c2c0*/  @P4 STG.E.128 desc[UR36][R36.64], R4 ;  /* 0x0000000424004986 */ /* 0x000fe8000c101d24 */
[----:B------:R1:W2:Y:S01]  /*c2d0*/  @P3 LDG.E.LTC128B.128 R136, desc[UR36][R12.64] ;  /* 0x000000240c883981 */ /* 0x0002a2000c1e1d20 */
[----:B------:R-:W-:-:S04]  /*c2e0*/  IADD3 R164, R164, 0x3a, RZ ;  /* 0x0000003aa4a47810 */ /* 0x000fc80007ffe0ff */
[----:B------:R-:W-:Y:S02]  /*c2f0*/  ISETP.LT.AND P2, PT, R164, R167, P0 ;  /* 0x000000a7a400720c */ /* 0x000fe40000741270 */
[----:B------:R-:W-:-:S04]  /*c300*/  IADD3 R156, P0, R156, R24, RZ ;  /* 0x000000189c9c7210 */ /* 0x000fc80007f1e0ff */
[----:B------:R-:W-:-:S07]  /*c310*/  IADD3.X R157, R157, R25, RZ, P0, !PT ;  /* 0x000000199d9d7210 */ /* 0x000fce00007fe4ff */
[----:B------:R-:W3:Y:S01]  /*c320*/  @P2 LDG.E.LTC128B.128 R132, desc[UR36][R156.64] ;  /* 0x000000249c842981 */ /* 0x000ee2000c1e1d20 */
[----:B------:R-:W-:Y:S01]  /*c330*/  IMAD.WIDE.U32 R14, R16, UR9, R168 ;  /* 0x00000009100e7c25 */ /* 0x000fe2000f8e00a8 */
[----:B------:R-:W-:Y:S01]  /*c340*/  SHF.R.S32.HI R21, RZ, 0x1f, R16 ;  /* 0x0000001fff157819 */ /* 0x000fe20000011410 */
[----:B------:R-:W-:Y:S02]  /*c350*/  BAR.SYNC.DEFER_BLOCKING 0x0 ;  /* 0x0000000000007b1d */ /* 0x000fe40000010000 */
[----:B------:R-:W-:Y:S01]  /*c360*/  IMAD.WIDE.U32 R168, R164, UR9, R168 ;  /* 0x00000009a4a87c25 */ /* 0x000fe2000f8e00a8 */
[----:B------:R-:W-:Y:S02]  /*c370*/  SHF.L.U32 R23, R14, 0x1, RZ ;  /* 0x000000010e177819 */ /* 0x000fe400000006ff */
[----:B------:R-:W-:Y:S01]  /*c380*/  SHF.R.S32.HI R17, RZ, 0x1f, R164 ;  /* 0x0000001fff117819 */ /* 0x000fe200000114a4 */
[----:B------:R-:W-:Y:S01]  /*c390*/  IMAD R21, R21, UR9, RZ ;  /* 0x0000000915157c24 */ /* 0x000fe2000f8e02ff */
[----:B-1----:R-:W-:-:S02]  /*c3a0*/  SHF.L.U32 R13, R168, 0x1, RZ ;  /* 0x00000001a80d7819 */ /* 0x002fc400000006ff */
[----:B------:R-:W-:Y:S01]  /*c3b0*/  LOP3.LUT R23, R23, 0xfffffffe, RZ, 0xc0, !PT ;  /* 0xfffffffe17177812 */ /* 0x000fe200078ec0ff */
[----:B------:R-:W-:Y:S01]  /*c3c0*/  IMAD R17, R17, UR9, RZ ;  /* 0x0000000911117c24 */ /* 0x000fe2000f8e02ff */
[----:B------:R-:W-:Y:S01]  /*c3d0*/  LOP3.LUT R13, R13, 0xfffffffe, RZ, 0xc0, !PT ;  /* 0xfffffffe0d0d7812 */ /* 0x000fe200078ec0ff */
[----:B------:R-:W-:Y:S01]  /*c3e0*/  IMAD R21, R16, UR6, R21 ;  /* 0x0000000610157c24 */ /* 0x000fe2000f8e0215 */
[----:B------:R-:W-:Y:S01]  /*c3f0*/  IADD3 R22, P2, R2, R23, RZ ;  /* 0x0000001702167210 */ /* 0x000fe20007f5e0ff */
[----:B------:R-:W-:Y:S01]  /*c400*/  IMAD R17, R164, UR6, R17 ;  /* 0x00000006a4117c24 */ /* 0x000fe2000f8e0211 */
[----:B------:R-:W-:Y:S02]  /*c410*/  IADD3 R2, P0, R2, R13, RZ ;  /* 0x0000000d02027210 */ /* 0x000fe40007f1e0ff */
[----:B------:R-:W-:Y:S02]  /*c420*/  ISETP.LT.AND P3, PT, R16, R167, P1 ;  /* 0x000000a71000720c */ /* 0x000fe40000f61270 */
[----:B------:R-:W-:-:S02]  /*c430*/  IADD3 R21, R15, R21, RZ ;  /* 0x000000150f157210 */ /* 0x000fc40007ffe0ff */
[----:B------:R-:W-:Y:S02]  /*c440*/  IADD3 R20, R169, R17, RZ ;  /* 0x00000011a9147210 */ /* 0x000fe40007ffe0ff */
[----:B------:R-:W-:Y:S01]  /*c450*/  SHF.L.U64.HI R21, R14, 0x1, R21 ;  /* 0x000000010e157819 */ /* 0x000fe20000010215 */
[----:B------:R-:W-:Y:S01]  /*c460*/  STS.64 [R163], R130 ;  /* 0x00000082a3007388 */ /* 0x000fe20000000a00 */
[----:B------:R-:W-:Y:S02]  /*c470*/  ISETP.LT.AND P1, PT, R164, R167, P1 ;  /* 0x000000a7a400720c */ /* 0x000fe40000f21270 */
[----:B------:R-:W-:Y:S01]  /*c480*/  SHF.L.U64.HI R20, R168, 0x1, R20 ;  /* 0x00000001a8147819 */ /* 0x000fe20000010214 */
[----:B------:R-:W-:Y:S03]  /*c490*/  STS.64 [R163+0x20], R126 ;  /* 0x0000207ea3007388 */ /* 0x000fe60000000a00 */
[----:B------:R-:W-:Y:S01]  /*c4a0*/  LOP3.LUT R20, R20, 0x1fffffff, RZ, 0xc0, !PT ;  /* 0x1fffffff14147812 */ /* 0x000fe200078ec0ff */
        /* <DEDUP_REMOVED lines=8> */
[----:B------:R-:W4:Y:S01]  /*c530*/  LDS.128 R4, [R160] ;  /* 0x00000000a0047984 */ /* 0x000f220000000c00 */
[----:B--2---:R-:W-:-:S02]  /*c540*/  HADD2.F32 R12, -RZ, R136.H0_H0 ;  /* 0x20000088ff0c7230 */ /* 0x004fc40000004100 */
[--C-:B------:R-:W-:Y:S02]  /*c550*/  HADD2.F32 R16, -RZ, R137.reuse.H0_H0 ;  /* 0x20000089ff107230 */ /* 0x100fe40000004100 */
[----:B------:R-:W-:Y:S02]  /*c560*/  HADD2.F32 R18, -RZ, R137.H1_H1 ;  /* 0x30000089ff127230 */ /* 0x000fe40000004100 */
[-C--:B------:R-:W-:Y:S01]  /*c570*/  FMUL R13, R12, R165.reuse ;  /* 0x000000a50c0d7220 */ /* 0x080fe20000400000 */
[----:B------:R-:W-:Y:S02]  /*c580*/  HADD2.F32 R136, -RZ, R136.H1_H1 ;  /* 0x30000088ff887230 */ /* 0x000fe40000004100 */
[-C--:B------:R-:W-:Y:S01]  /*c590*/  FMUL R23, R16, R165.reuse ;  /* 0x000000a510177220 */ /* 0x080fe20000400000 */
[--C-:B------:R-:W-:Y:S02]  /*c5a0*/  HADD2.F32 R24, -RZ, R138.reuse.H0_H0 ;  /* 0x2000008aff187230 */ /* 0x100fe40000004100 */
[----:B-1----:R-:W-:Y:S01]  /*c5b0*/  FFMA R8, R8, R0, R13 ;  /* 0x0000000008087223 */ /* 0x002fe2000000000d */
[----:B------:R-:W-:Y:S01]  /*c5c0*/  FMUL R30, R18, R165 ;  /* 0x000000a5121e7220 */ /* 0x000fe20000400000 */
[----:B------:R-:W1:Y:S01]  /*c5d0*/  LDS.128 R12, [R161+0x440] ;  /* 0x00044000a10c7984 */ /* 0x000e620000000c00 */
[----:B------:R-:W-:-:S02]  /*c5e0*/  HADD2.F32 R138, -RZ, R138.H1_H1 ;  /* 0x3000008aff8a7230 */ /* 0x000fc40000004100 */
[-C--:B------:R-:W-:Y:S01]  /*c5f0*/  FMUL R136, R136, R165.reuse ;  /* 0x000000a588887220 */ /* 0x080fe20000400000 */
[--C-:B------:R-:W-:Y:S01]  /*c600*/  HADD2.F32 R26, -RZ, R139.reuse.H0_H0 ;  /* 0x2000008bff1a7230 */ /* 0x100fe20000004100 */
[----:B------:R-:W2:Y:S01]  /*c610*/  LDS.128 R16, [R160+0x440] ;  /* 0x00044000a0107984 */ /* 0x000ea20000000c00 */
[----:B------:R-:W-:Y:S02]  /*c620*/  HADD2.F32 R28, -RZ, R139.H1_H1 ;  /* 0x3000008bff1c7230 */ /* 0x000fe40000004100 */
[-C--:B------:R-:W-:Y:S01]  /*c630*/  FFMA R10, R10, R0.reuse, R23 ;  /* 0x000000000a0a7223 */ /* 0x080fe20000000017 */
[-C--:B------:R-:W-:Y:S01]  /*c640*/  FFMA R9, R9, R0.reuse, R136 ;  /* 0x0000000009097223 */ /* 0x080fe20000000088 */
[-C--:B------:R-:W-:Y:S01]  /*c650*/  FMUL R23, R24, R165.reuse ;  /* 0x000000a518177220 */ /* 0x080fe20000400000 */
[-C--:B------:R-:W-:Y:S01]  /*c660*/  FMUL R138, R138, R165.reuse ;  /* 0x000000a58a8a7220 */ /* 0x080fe20000400000 */
[-C--:B------:R-:W-:Y:S01]  /*c670*/  FMUL R25, R26, R165.reuse ;  /* 0x000000a51a197220 */ /* 0x080fe20000400000 */
[----:B------:R-:W-:Y:S01]  /*c680*/  FMUL R28, R28, R165 ;  /* 0x000000a51c1c7220 */ /* 0x000fe20000400000 */
[-C--:B----4-:R-:W-:Y:S01]  /*c690*/  FFMA R23, R4, R0.reuse, R23 ;  /* 0x0000000004177223 */ /* 0x090fe20000000017 */
[----:B------:R-:W-:Y:S01]  /*c6a0*/  FFMA R138, R5, R0, R138 ;  /* 0x00000000058a7223 */ /* 0x000fe2000000008a */
[----:B------:R-:W-:Y:S01]  /*c6b0*/  F2FP.F16.F32.PACK_AB R4, R9, R8 ;  /* 0x000000080904723e */ /* 0x000fe200000000ff */
[-C--:B------:R-:W-:Y:S01]  /*c6c0*/  FFMA R11, R11, R0.reuse, R30 ;  /* 0x000000000b0b7223 */ /* 0x080fe2000000001e */
[-C--:B------:R-:W-:Y:S01]  /*c6d0*/  FFMA R25, R6, R0.reuse, R25 ;  /* 0x0000000006197223 */ /* 0x080fe20000000019 */
[----:B------:R-:W-:Y:S01]  /*c6e0*/  FFMA R28, R7, R0, R28 ;  /* 0x00000000071c7223 */ /* 0x000fe2000000001c */
[----:B------:R-:W-:Y:S01]  /*c6f0*/  LOP3.LUT R8, R21, 0x1fffffff, RZ, 0xc0, !PT ;  /* 0x1fffffff15087812 */ /* 0x000fe200078ec0ff */
[----:B---3--:R-:W-:Y:S01]  /*c700*/  HADD2.F32 R30, -RZ, R134.H0_H0 ;  /* 0x20000086ff1e7230 */ /* 0x008fe20000004100 */
[----:B------:R-:W-:Y:S01]  /*c710*/  F2FP.F16.F32.PACK_AB R6, R138, R23 ;  /* 0x000000178a06723e */ /* 0x000fe200000000ff */
[--C-:B------:R-:W-:Y:S01]  /*c720*/  HADD2.F32 R26, -RZ, R133.reuse.H1_H1 ;  /* 0x30000085ff1a7230 */ /* 0x100fe20000004100 */
[----:B------:R-:W-:Y:S01]  /*c730*/  IADD3.X R23, R3, R8, RZ, P2, !PT ;  /* 0x0000000803177210 */ /* 0x000fe200017fe4ff */
[--C-:B------:R-:W-:Y:S01]  /*c740*/  HADD2.F32 R8, -RZ, R132.reuse.H0_H0 ;  /* 0x20000084ff087230 */ /* 0x100fe20000004100 */
[----:B------:R-:W-:Y:S01]  /*c750*/  F2FP.F16.F32.PACK_AB R5, R11, R10 ;  /* 0x0000000a0b05723e */ /* 0x000fe200000000ff */
[----:B------:R-:W-:Y:S01]  /*c760*/  HADD2.F32 R132, -RZ, R132.H1_H1 ;  /* 0x30000084ff847230 */ /* 0x000fe20000004100 */
[----:B------:R-:W-:Y:S01]  /*c770*/  F2FP.F16.F32.PACK_AB R7, R28, R25 ;  /* 0x000000191c07723e */ /* 0x000fe200000000ff */
[----:B------:R-:W-:-:S02]  /*c780*/  HADD2.F32 R10, -RZ, R133.H0_H0 ;  /* 0x20000085ff0a7230 */ /* 0x000fc40000004100 */
[-C--:B------:R-:W-:Y:S01]  /*c790*/  FMUL R9, R8, R165.reuse ;  /* 0x000000a508097220 */ /* 0x080fe20000400000 */
[--C-:B------:R-:W-:Y:S02]  /*c7a0*/  HADD2.F32 R24, -RZ, R135.reuse.H0_H0 ;  /* 0x20000087ff187230 */ /* 0x100fe40000004100 */
[-C--:B------:R-:W-:Y:S01]  /*c7b0*/  FMUL R132, R132, R165.reuse ;  /* 0x000000a584847220 */ /* 0x080fe20000400000 */
[----:B------:R-:W-:Y:S02]  /*c7c0*/  HADD2.F32 R28, -RZ, R135.H1_H1 ;  /* 0x30000087ff1c7230 */ /* 0x000fe40000004100 */
[-C--:B------:R-:W-:Y:S01]  /*c7d0*/  FMUL R11, R10, R165.reuse ;  /* 0x000000a50a0b7220 */ /* 0x080fe20000400000 */
[----:B------:R-:W-:Y:S02]  /*c7e0*/  HADD2.F32 R134, -RZ, R134.H1_H1 ;  /* 0x30000086ff867230 */ /* 0x000fe40000004100 */
[-C--:B------:R-:W-:Y:S01]  /*c7f0*/  FMUL R26, R26, R165.reuse ;  /* 0x000000a51a1a7220 */ /* 0x080fe20000400000 */
[-C--:B------:R-:W-:Y:S01]  /*c800*/  FMUL R21, R24, R165.reuse ;  /* 0x000000a518157220 */ /* 0x080fe20000400000 */
[-C--:B------:R-:W-:Y:S01]  /*c810*/  FMUL R28, R28, R165.reuse ;  /* 0x000000a51c1c7220 */ /* 0x080fe20000400000 */
[-C--:B------:R-:W-:Y:S01]  /*c820*/  FMUL R25, R30, R165.reuse ;  /* 0x000000a51e197220 */ /* 0x080fe20000400000 */
[----:B------:R-:W-:Y:S01]  /*c830*/  FMUL R134, R134, R165 ;  /* 0x000000a586867220 */ /* 0x000fe20000400000 */
[----:B------:R3:W-:Y:S01]  /*c840*/  @P3 STG.E.128 desc[UR36][R22.64], R4 ;  /* 0x0000000416003986 */ /* 0x0007e2000c101d24 */
[-C--:B-1----:R-:W-:Y:S01]  /*c850*/  FFMA R9, R12, R0.reuse, R9 ;  /* 0x000000000c097223 */ /* 0x082fe20000000009 */
[-C--:B------:R-:W-:Y:S01]  /*c860*/  FFMA R132, R13, R0.reuse, R132 ;  /* 0x000000000d847223 */ /* 0x080fe20000000084 */
[----:B------:R-:W-:Y:S01]  /*c870*/  FFMA R26, R15, R0, R26 ;  /* 0x000000000f1a7223 */ /* 0x000fe2000000001a */
[----:B------:R-:W-:Y:S01]  /*c880*/  IADD3.X R3, R3, R20, RZ, P0, !PT ;  /* 0x0000001403037210 */ /* 0x000fe200007fe4ff */
[-C--:B--2---:R-:W-:Y:S01]  /*c890*/  FFMA R17, R17, R0.reuse, R134 ;  /* 0x0000000011117223 */ /* 0x084fe20000000086 */
[-C--:B------:R-:W-:Y:S01]  /*c8a0*/  FFMA R28, R19, R0.reuse, R28 ;  /* 0x00000000131c7223 */ /* 0x080fe2000000001c */
[-C--:B---3--:R-:W-:Y:S01]  /*c8b0*/  FFMA R5, R14, R0.reuse, R11 ;  /* 0x000000000e057223 */ /* 0x088fe2000000000b */
[-C--:B------:R-:W-:Y:S01]  /*c8c0*/  FFMA R6, R16, R0.reuse, R25 ;  /* 0x0000000010067223 */ /* 0x080fe20000000019 */
[----:B------:R-:W-:Y:S01]  /*c8d0*/  FFMA R7, R18, R0, R21 ;  /* 0x0000000012077223 */ /* 0x000fe20000000015 */
[----:B------:R-:W-:-:S02]  /*c8e0*/  F2FP.F16.F32.PACK_AB R4, R132, R9 ;  /* 0x000000098404723e */ /* 0x000fc400000000ff */
[----:B------:R-:W-:Y:S02]  /*c8f0*/  F2FP.F16.F32.PACK_AB R5, R26, R5 ;  /* 0x000000051a05723e */ /* 0x000fe400000000ff */
[----:B------:R-:W-:Y:S02]  /*c900*/  F2FP.F16.F32.PACK_AB R6, R17, R6 ;  /* 0x000000061106723e */ /* 0x000fe400000000ff */
[----:B------:R-:W-:Y:S01]  /*c910*/  F2FP.F16.F32.PACK_AB R7, R28, R7 ;  /* 0x000000071c07723e */ /* 0x000fe200000000ff */
[----:B------:R-:W-:Y:S06]  /*c920*/  @!P1 BRA `(.L_x_755) ;  /* 0x0000002000549947 */ /* 0x000fec0003800000 */
[----:B------:R2:W-:Y:S01]  /*c930*/  STG.E.128 desc[UR36][R2.64], R4 ;  /* 0x0000000402007986 */ /* 0x0005e2000c101d24 */
[----:B------:R-:W-:Y:S05]  /*c940*/  BRA `(.L_x_755) ;  /* 0x00000020004c7947 */ /* 0x000fea0003800000 */
.L_x_754:
[----:B------:R-:W-:Y:S05]  /*c950*/  WARPSYNC.ALL ;  /* 0x0000000000007948 */ /* 0x000fea0003800000 */
[----:B------:R-:W-:Y:S06]  /*c960*/  BAR.SYNC.DEFER_BLOCKING 0x0 ;  /* 0x0000000000007b1d */ /* 0x000fec0000010000 */
[----:B------:R-:W-:-:S02]  /*c970*/  ULDC.64 UR4, c[0x0][0x210] ;  /* 0x0000840000047ab9 */ /* 0x000fc40000000a00 */
[----:B------:R-:W-:Y:S01]  /*c980*/  IMAD R149, R150, UR5, R149 ;  /* 0x0000000596957c24 */ /* 0x000fe2000f8e0295 */
[C---:B------:R-:W-:Y:S01]  /*c990*/  ISETP.LT.AND P4, PT, R164.reuse, UR4, P1 ;  /* 0x00000004a4007c0c */ /* 0x040fe20008f81270 */
[----:B------:R5:W-:Y:S04]  /*c9a0*/  STS.64 [R163], R4 ;  /* 0x00000004a3007388 */ /* 0x000be80000000a00 */
[----:B------:R1:W-:Y:S04]  /*c9b0*/  STS.64 [R163+0x20], R8 ;  /* 0x00002008a3007388 */ /* 0x0003e80000000a00 */
[----:B------:R-:W-:Y:S04]  /*c9c0*/  STS.64 [R163+0x40], R12 ;  /* 0x0000400ca3007388 */ /* 0x000fe80000000a00 */
[----:B------:R-:W-:Y:S04]  /*c9d0*/  STS.64 [R163+0x60], R16 ;  /* 0x00006010a3007388 */ /* 0x000fe80000000a00 */
[----:B------:R2:W-:Y:S04]  /*c9e0*/  STS.64 [R162+0x80], R20 ;  /* 0x00008014a2007388 */ /* 0x0005e80000000a00 */
[----:B------:R-:W-:Y:S04]  /*c9f0*/  STS.64 [R162+0xa0], R24 ;  /* 0x0000a018a2007388 */ /* 0x000fe80000000a00 */
[----:B------:R-:W-:Y:S01]  /*ca00*/  STS.64 [R162+0xc0], R28 ;  /* 0x0000c01ca2007388 */ /* 0x000fe20000000a00 */
[----:B-----5:R-:W-:-:S03]  /*ca10*/  IADD3 R5, R164, 0x2, RZ ;  /* 0x00000002a4057810 */ /* 0x020fc60007ffe0ff */
[----:B------:R-:W-:Y:S01]  /*ca20*/  STS.64 [R162+0xe0], R32 ;  /* 0x0000e020a2007388 */ /* 0x000fe20000000a00 */
[----:B------:R-:W-:Y:S01]  /*ca30*/  SHF.R.S32.HI R4, RZ, 0x1f, R5 ;  /* 0x0000001fff047819 */ /* 0x000fe20000011405 */
[----:B------:R-:W-:Y:S01]  /*ca40*/  BAR.SYNC.DEFER_BLOCKING 0x0 ;  /* 0x0000000000007b1d */ /* 0x000fe20000010000 */
[----:B-1----:R-:W-:Y:S01]  /*ca50*/  IMAD R9, R148, UR9, RZ ;  /* 0x0000000994097c24 */ /* 0x002fe2000f8e02ff */
[C---:B------:R-:W-:Y:S02]  /*ca60*/  ISETP.LT.AND P2, PT, R5.reuse, UR4, P1 ;  /* 0x0000000405007c0c */ /* 0x040fe40008f41270 */
[----:B------:R-:W-:Y:S02]  /*ca70*/  IMAD R4, R4, UR9, RZ ;  /* 0x0000000904047c24 */ /* 0x000fe4000f8e02ff */
[----:B------:R-:W-:Y:S02]  /*ca80*/  IMAD R8, R164, UR6, R9 ;  /* 0x00000006a4087c24 */ /* 0x000fe4000f8e0209 */
[----:B------:R-:W-:Y:S01]  /*ca90*/  IMAD R9, R5, UR6, R4 ;  /* 0x0000000605097c24 */ /* 0x000fe2000f8e0204 */
[----:B--2---:R-:W-:-:S04]  /*caa0*/  IADD3 R20, P0, R168, R149, RZ ;  /* 0x00000095a8147210 */ /* 0x004fc80007f1e0ff */
[----:B------:R-:W-:-:S03]  /*cab0*/  LEA.HI.X.SX32 R21, R149, R169, 0x1, P0 ;  /* 0x000000a995157211 */ /* 0x000fc600000f0eff */
[--C-:B------:R-:W-:Y:S01]  /*cac0*/  IMAD.WIDE.U32 R12, R5, UR9, R20.reuse ;  /* 0x00000009050c7c25 */ /* 0x100fe2000f8e0014 */
[----:B------:R-:W1:Y:S03]  /*cad0*/  LDS.128 R136, [R161+0x440] ;  /* 0x00044000a1887984 */ /* 0x000e660000000c00 */
[----:B------:R-:W-:Y:S01]  /*cae0*/  IMAD.WIDE.U32 R16, R164, UR9, R20 ;  /* 0x00000009a4107c25 */ /* 0x000fe2000f8e0014 */
[----:B------:R-:W-:Y:S01]  /*caf0*/  IADD3 R5, R13, R9, RZ ;  /* 0x000000090d057210 */ /* 0x000fe20007ffe0ff */
[----:B----4-:R-:W2:Y:S02]  /*cb00*/  LDS.128 R132, [R160+0x440] ;  /* 0x00044000a0847984 */ /* 0x010ea40000000c00 */
[----:B------:R-:W-:Y:S01]  /*cb10*/  IMAD.IADD R8, R17, 0x1, R8 ;  /* 0x0000000111087824 */ /* 0x000fe200078e0208 */
[----:B------:R-:W-:Y:S01]  /*cb20*/  SHF.L.U32 R4, R12, 0x1, RZ ;  /* 0x000000010c047819 */ /* 0x000fe200000006ff */
[----:B------:R-:W-:Y:S01]  /*cb30*/  IMAD.SHL.U32 R9, R16, 0x2, RZ ;  /* 0x0000000210097824 */ /* 0x000fe200078e00ff */
[----:B------:R-:W4:Y:S01]  /*cb40*/  LDS.128 R144, [R161] ;  /* 0x00000000a1907984 */ /* 0x000f220000000c00 */
[----:B------:R-:W-:-:S02]  /*cb50*/  SHF.L.U64.HI R5, R12, 0x1, R5 ;  /* 0x000000010c057819 */ /* 0x000fc40000010205 */
[----:B------:R-:W-:Y:S01]  /*cb60*/  SHF.L.U64.HI R8, R16, 0x1, R8 ;  /* 0x0000000110087819 */ /* 0x000fe20000010208 */
[----:B------:R-:W5:Y:S01]  /*cb70*/  LDS.128 R140, [R160] ;  /* 0x00000000a08c7984 */ /* 0x000f620000000c00 */
[----:B------:R-:W-:Y:S02]  /*cb80*/  LOP3.LUT R9, R9, 0xfffffffe, RZ, 0xc0, !PT ;  /* 0xfffffffe09097812 */ /* 0x000fe400078ec0ff */
[----:B------:R-:W-:Y:S01]  /*cb90*/  LOP3.LUT R8, R8, 0x1fffffff, RZ, 0xc0, !PT ;  /* 0x1fffffff08087812 */ /* 0x000fe200078ec0ff */
[-C--:B-1----:R-:W-:Y:S01]  /*cba0*/  FMUL R12, R136, R0.reuse ;  /* 0x00000000880c7220 */ /* 0x082fe20000400000 */
[-C--:B------:R-:W-:Y:S01]  /*cbb0*/  FMUL R17, R137, R0.reuse ;  /* 0x0000000089117220 */ /* 0x080fe20000400000 */
[-C--:B------:R-:W-:Y:S01]  /*cbc0*/  FMUL R13, R138, R0.reuse ;  /* 0x000000008a0d7220 */ /* 0x080fe20000400000 */
[-C--:B------:R-:W-:Y:S01]  /*cbd0*/  FMUL R24, R139, R0.reuse ;  /* 0x000000008b187220 */ /* 0x080fe20000400000 */
[-C--:B--2---:R-:W-:Y:S01]  /*cbe0*/  FMUL R16, R132, R0.reuse ;  /* 0x0000000084107220 */ /* 0x084fe20000400000 */
[----:B------:R-:W-:Y:S01]  /*cbf0*/  FMUL R29, R133, R0 ;  /* 0x00000000851d7220 */ /* 0x000fe20000400000 */
[----:B------:R-:W-:Y:S01]  /*cc00*/  F2FP.F16.F32.PACK_AB R132, R17, R12 ;  /* 0x0000000c1184723e */ /* 0x000fe200000000ff */
[-C--:B------:R-:W-:Y:S01]  /*cc10*/  FMUL R25, R134, R0.reuse ;  /* 0x0000000086197220 */ /* 0x080fe20000400000 */
[----:B------:R-:W-:Y:S01]  /*cc20*/  LOP3.LUT R17, R4, 0xfffffffe, RZ, 0xc0, !PT ;  /* 0xfffffffe04117812 */ /* 0x000fe200078ec0ff */
[-C--:B----4-:R-:W-:Y:S01]  /*cc30*/  FMUL R144, R144, R0.reuse ;  /* 0x0000000090907220 */ /* 0x090fe20000400000 */
[-C--:B------:R-:W-:Y:S01]  /*cc40*/  FMUL R145, R145, R0.reuse ;  /* 0x0000000091917220 */ /* 0x080fe20000400000 */
[-C--:B------:R-:W-:Y:S01]  /*cc50*/  FMUL R146, R146, R0.reuse ;  /* 0x0000000092927220 */ /* 0x080fe20000400000 */
[-C--:B------:R-:W-:Y:S01]  /*cc60*/  FMUL R147, R147, R0.reuse ;  /* 0x0000000093937220 */ /* 0x080fe20000400000 */
[-C--:B-----5:R-:W-:Y:S01]  /*cc70*/  FMUL R140, R140, R0.reuse ;  /* 0x000000008c8c7220 */ /* 0x0a0fe20000400000 */
[-C--:B------:R-:W-:Y:S01]  /*cc80*/  FMUL R141, R141, R0.reuse ;  /* 0x000000008d8d7220 */ /* 0x080fe20000400000 */
[-C--:B------:R-:W-:Y:S01]  /*cc90*/  FMUL R142, R142, R0.reuse ;  /* 0x000000008e8e7220 */ /* 0x080fe20000400000 */
[-C--:B------:R-:W-:Y:S01]  /*cca0*/  FMUL R143, R143, R0.reuse ;  /* 0x000000008f8f7220 */ /* 0x080fe20000400000 */
[----:B------:R-:W-:Y:S01]  /*ccb0*/  IADD3 R12, P3, R2, R9, RZ ;  /* 0x00000009020c7210 */ /* 0x000fe20007f7e0ff */
[----:B------:R-:W-:Y:S01]  /*ccc0*/  FMUL R28, R135, R0 ;  /* 0x00000000871c7220 */ /* 0x000fe20000400000 */
[----:B------:R-:W-:-:S02]  /*ccd0*/  LOP3.LUT R4, R5, 0x1fffffff, RZ, 0xc0, !PT ;  /* 0x1fffffff05047812 */ /* 0x000fc400078ec0ff */
[----:B------:R-:W-:Y:S02]  /*cce0*/  IADD3 R32, P0, R2, R17, RZ ;  /* 0x0000001102207210 */ /* 0x000fe40007f1e0ff */
[----:B------:R-:W-:Y:S01]  /*ccf0*/  F2FP.F16.F32.PACK_AB R133, R24, R13 ;  /* 0x0000000d1885723e */ /* 0x000fe200000000ff */
[----:B------:R-:W-:Y:S01]  /*cd00*/  IMAD.X R13, R3, 0x1, R8, P3 ;  /* 0x00000001030d7824 */ /* 0x000fe200018e0608 */
[----:B------:R-:W-:Y:S02]  /*cd10*/  F2FP.F16.F32.PACK_AB R136, R145, R144 ;  /* 0x000000909188723e */ /* 0x000fe400000000ff */
[----:B------:R-:W-:Y:S02]  /*cd20*/  F2FP.F16.F32.PACK_AB R137, R147, R146 ;  /* 0x000000929389723e */ /* 0x000fe400000000ff */
[----:B------:R-:W-:Y:S02]  /*cd30*/  F2FP.F16.F32.PACK_AB R138, R141, R140 ;  /* 0x0000008c8d8a723e */ /* 0x000fe400000000ff */
[----:B------:R-:W-:-:S02]  /*cd40*/  F2FP.F16.F32.PACK_AB R139, R143, R142 ;  /* 0x0000008e8f8b723e */ /* 0x000fc400000000ff */
[----:B------:R-:W-:Y:S01]  /*cd50*/  F2FP.F16.F32.PACK_AB R134, R29, R16 ;  /* 0x000000101d86723e */ /* 0x000fe200000000ff */
[----:B------:R-:W-:Y:S01]  /*cd60*/  VIADD R29, R164, 0x10 ;  /* 0x00000010a41d7836 */ /* 0x000fe20000000000 */
[----:B------:R-:W-:Y:S01]  /*cd70*/  IADD3.X R33, R3, R4, RZ, P0, !PT ;  /* 0x0000000403217210 */ /* 0x000fe200007fe4ff */
[----:B------:R-:W-:Y:S01]  /*cd80*/  @P4 STG.E.128 desc[UR36][R12.64], R136 ;  /* 0x000000880c004986 */ /* 0x000fe2000c101d24 */
[----:B------:R-:W-:Y:S02]  /*cd90*/  F2FP.F16.F32.PACK_AB R135, R28, R25 ;  /* 0x000000191c87723e */ /* 0x000fe400000000ff */
[----:B------:R-:W-:-:S03]  /*cda0*/  IADD3 R25, R164, 0x12, RZ ;  /* 0x00000012a4197810 */ /* 0x000fc60007ffe0ff */
[----:B------:R-:W-:Y:S01]  /*cdb0*/  @P2 STG.E.128 desc[UR36][R32.64], R132 ;  /* 0x0000008420002986 */ /* 0x000fe2000c101d24 */
[----:B------:R-:W-:Y:S06]  /*cdc0*/  BAR.SYNC.DEFER_BLOCKING 0x0 ;  /* 0x0000000000007b1d */ /* 0x000fec0000010000 */
[----:B------:R-:W-:Y:S04]  /*cdd0*/  STS.64 [R163], R6 ;  /* 0x00000006a3007388 */ /* 0x000fe80000000a00 */
[----:B------:R1:W-:Y:S04]  /*cde0*/  STS.64 [R163+0x20], R10 ;  /* 0x0000200aa3007388 */ /* 0x0003e80000000a00 */
[----:B------:R2:W-:Y:S04]  /*cdf0*/  STS.64 [R163+0x40], R14 ;  /* 0x0000400ea3007388 */ /* 0x0005e80000000a00 */
[----:B------:R-:W-:Y:S04]  /*ce00*/  STS.64 [R163+0x60], R18 ;  /* 0x00006012a3007388 */ /* 0x000fe80000000a00 */
[----:B------:R-:W-:Y:S04]  /*ce10*/  STS.64 [R162+0x80], R22 ;  /* 0x00008016a2007388 */ /* 0x000fe80000000a00 */
[----:B------:R-:W-:Y:S04]  /*ce20*/  STS.64 [R162+0xa0], R26 ;  /* 0x0000a01aa2007388 */ /* 0x000fe80000000a00 */
[----:B------:R4:W-:Y:S04]  /*ce30*/  STS.64 [R162+0xc0], R30 ;  /* 0x0000c01ea2007388 */ /* 0x0009e80000000a00 */
[----:B------:R-:W-:Y:S01]  /*ce40*/  STS.64 [R162+0xe0], R34 ;  /* 0x0000e022a2007388 */ /* 0x000fe20000000a00 */
[C---:B-1----:R-:W-:Y:S01]  /*ce50*/  IADD3 R11, R164.reuse, 0xa, RZ ;  /* 0x0000000aa40b7810 */ /* 0x042fe20007ffe0ff */
[----:B------:R-:W-:Y:S01]  /*ce60*/  BAR.SYNC.DEFER_BLOCKING 0x0 ;  /* 0x0000000000007b1d */ /* 0x000fe20000010000 */
[----:B--2---:R-:W-:-:S02]  /*ce70*/  VIADD R15, R164, 0x8 ;  /* 0x00000008a40f7836 */ /* 0x004fc40000000000 */
[----:B------:R-:W-:Y:S02]  /*ce80*/  SHF.R.S32.HI R8, RZ, 0x1f, R11 ;  /* 0x0000001fff087819 */ /* 0x000fe4000001140b */
[----:B------:R-:W-:Y:S01]  /*ce90*/  ISETP.LT.AND P2, PT, R11, UR4, P1 ;  /* 0x000000040b007c0c */ /* 0x000fe20008f41270 */
[C---:B------:R-:W-:Y:S01]  /*cea0*/  IMAD.WIDE.U32 R16, R15.reuse, UR9, R20 ;  /* 0x000000090f107c25 */ /* 0x040fe2000f8e0014 */
[----:B------:R-:W-:Y:S02]  /*ceb0*/  SHF.R.S32.HI R14, RZ, 0x1f, R15 ;  /* 0x0000001fff0e7819 */ /* 0x000fe4000001140f */
[----:B------:R-:W-:Y:S01]  /*cec0*/  ISETP.LT.AND P4, PT, R15, UR4, P1 ;  /* 0x000000040f007c0c */ /* 0x000fe20008f81270 */
[----:B------:R-:W-:Y:S02]  /*ced0*/  IMAD R8, R8, UR9, RZ ;  /* 0x0000000908087c24 */ /* 0x000fe4000f8e02ff */
[----:B------:R-:W-:Y:S02]  /*cee0*/  IMAD R14, R14, UR9, RZ ;  /* 0x000000090e0e7c24 */ /* 0x000fe4000f8e02ff */
[----:B------:R-:W-:-:S02]  /*cef0*/  IMAD R13, R11, UR6, R8 ;  /* 0x000000060b0d7c24 */ /* 0x000fc4000f8e0208 */
[----:B------:R-:W-:Y:S02]  /*cf00*/  IMAD R14, R15, UR6, R14 ;  /* 0x000000060f0e7c24 */ /* 0x000fe4000f8e020e */
[----:B------:R-:W-:-:S04]  /*cf10*/  IMAD.WIDE.U32 R8, R11, UR9, R20 ;  /* 0x000000090b087c25 */ /* 0x000fc8000f8e0014 */
[----:B------:R-:W-:Y:S01]  /*cf20*/  IMAD.IADD R14, R17, 0x1, R14 ;  /* 0x00000001110e7824 */ /* 0x000fe200078e020e */
[----:B------:R-:W1:Y:S01]  /*cf30*/  LDS.128 R140, [R161] ;  /* 0x00000000a18c7984 */ /* 0x000e620000000c00 */
[----:B------:R-:W-:Y:S01]  /*cf40*/  IMAD.SHL.U32 R15, R16, 0x2, RZ ;  /* 0x00000002100f7824 */ /* 0x000fe200078e00ff */
[----:B------:R-:W-:Y:S01]  /*cf50*/  IADD3 R13, R9, R13, RZ ;  /* 0x0000000d090d7210 */ /* 0x000fe20007ffe0ff */
[----:B----4-:R-:W-:Y:S01]  /*cf60*/  IMAD.WIDE.U32 R30, R29, UR9, R20 ;  /* 0x000000091d1e7c25 */ /* 0x010fe2000f8e0014 */
[----:B------:R-:W2:Y:S01]  /*cf70*/  LDS.128 R4, [R160+0x440] ;  /* 0x00044000a0047984 */ /* 0x000ea20000000c00 */
[----:B------:R-:W-:Y:S02]  /*cf80*/  SHF.L.U32 R12, R8, 0x1, RZ ;  /* 0x00000001080c7819 */ /* 0x000fe400000006ff */
[----:B------:R-:W-:Y:S01]  /*cf90*/  SHF.L.U64.HI R14, R16, 0x1, R14 ;  /* 0x00000001100e7819 */ /* 0x000fe2000001020e */
[----:B------:R-:W4:Y:S01]  /*cfa0*/  LDS.128 R136, [R160] ;  /* 0x00000000a0887984 */ /* 0x000f220000000c00 */
[----:B------:R-:W-:-:S02]  /*cfb0*/  LOP3.LUT R15, R15, 0xfffffffe, RZ, 0xc0, !PT ;  /* 0xfffffffe0f0f7812 */ /* 0x000fc400078ec0ff */
[----:B------:R-:W-:Y:S01]  /*cfc0*/  SHF.L.U64.HI R13, R8, 0x1, R13 ;  /* 0x00000001080d7819 */ /* 0x000fe2000001020d */
[----:B------:R-:W5:Y:S01]  /*cfd0*/  LDS.128 R132, [R161+0x440] ;  /* 0x00044000a1847984 */ /* 0x000f620000000c00 */
[----:B------:R-:W-:Y:S02]  /*cfe0*/  LOP3.LUT R14, R14, 0x1fffffff, RZ, 0xc0, !PT ;  /* 0x1fffffff0e0e7812 */ /* 0x000fe400078ec0ff */
[----:B------:R-:W-:-:S05]  /*cff0*/  IADD3 R26, P3, R2, R15, RZ ;  /* 0x0000000f021a7210 */ /* 0x000fca0007f7e0ff */
[----:B------:R-:W-:Y:S02]  /*d000*/  IMAD.X R27, R3, 0x1, R14, P3 ;  /* 0x00000001031b7824 */ /* 0x000fe400018e060e */
[-C--:B-1----:R-:W-:Y:S01]  /*d010*/  FMUL R9, R142, R0.reuse ;  /* 0x000000008e097220 */ /* 0x082fe20000400000 */
[-C--:B------:R-:W-:Y:S01]  /*d020*/  FMUL R16, R143, R0.reuse ;  /* 0x000000008f107220 */ /* 0x080fe20000400000 */
[-C--:B------:R-:W-:Y:S01]  /*d030*/  FMUL R8, R140, R0.reuse ;  /* 0x000000008c087220 */ /* 0x080fe20000400000 */
[-C--:B------:R-:W-:Y:S01]  /*d040*/  FMUL R141, R141, R0.reuse ;  /* 0x000000008d8d7220 */ /* 0x080fe20000400000 */
[-C--:B--2---:R-:W-:Y:S01]  /*d050*/  FMUL R22, R5, R0.reuse ;  /* 0x0000000005167220 */ /* 0x084fe20000400000 */
[----:B------:R-:W-:Y:S01]  /*d060*/  LOP3.LUT R5, R12, 0xfffffffe, RZ, 0xc0, !PT ;  /* 0xfffffffe0c057812 */ /* 0x000fe200078ec0ff */
[-C--:B------:R-:W-:Y:S01]  /*d070*/  FMUL R17, R4, R0.reuse ;  /* 0x0000000004117220 */ /* 0x080fe20000400000 */
[-C--:B------:R-:W-:Y:S01]  /*d080*/  FMUL R19, R6, R0.reuse ;  /* 0x0000000006137220 */ /* 0x080fe20000400000 */
        /* <DEDUP_REMOVED lines=8> */
[----:B------:R-:W-:Y:S01]  /*d110*/  FMUL R24, R7, R0 ;  /* 0x0000000007187220 */ /* 0x000fe20000400000 */
[----:B------:R-:W-:-:S02]  /*d120*/  F2FP.F16.F32.PACK_AB R9, R16, R9 ;  /* 0x000000091009723e */ /* 0x000fc400000000ff */
[----:B------:R-:W-:Y:S02]  /*d130*/  LOP3.LUT R12, R13, 0x1fffffff, RZ, 0xc0, !PT ;  /* 0x1fffffff0d0c7812 */ /* 0x000fe400078ec0ff */
[----:B------:R-:W-:Y:S02]  /*d140*/  IADD3 R16, P0, R2, R5, RZ ;  /* 0x0000000502107210 */ /* 0x000fe40007f1e0ff */
[----:B------:R-:W-:Y:S02]  /*d150*/  F2FP.F16.F32.PACK_AB R8, R141, R8 ;  /* 0x000000088d08723e */ /* 0x000fe400000000ff */
[----:B------:R-:W-:Y:S02]  /*d160*/  F2FP.F16.F32.PACK_AB R10, R137, R10 ;  /* 0x0000000a890a723e */ /* 0x000fe400000000ff */
[----:B------:R-:W-:Y:S02]  /*d170*/  F2FP.F16.F32.PACK_AB R11, R18, R11 ;  /* 0x0000000b120b723e */ /* 0x000fe400000000ff */
[----:B------:R-:W-:-:S02]  /*d180*/  F2FP.F16.F32.PACK_AB R6, R22, R17 ;  /* 0x000000111606723e */ /* 0x000fc400000000ff */
[----:B------:R-:W-:Y:S01]  /*d190*/  F2FP.F16.F32.PACK_AB R4, R133, R132 ;  /* 0x000000848504723e */ /* 0x000fe200000000ff */
[----:B------:R1:W-:Y:S01]  /*d1a0*/  @P4 STG.E.128 desc[UR36][R26.64], R8 ;  /* 0x000000081a004986 */ /* 0x0003e2000c101d24 */
[----:B------:R-:W-:Y:S02]  /*d1b0*/  F2FP.F16.F32.PACK_AB R5, R135, R134 ;  /* 0x000000868705723e */ /* 0x000fe400000000ff */
[----:B------:R-:W-:Y:S02]  /*d1c0*/  IADD3.X R17, R3, R12, RZ, P0, !PT ;  /* 0x0000000c03117210 */ /* 0x000fe400007fe4ff */
[----:B------:R-:W-:Y:S02]  /*d1d0*/  F2FP.F16.F32.PACK_AB R7, R24, R19 ;  /* 0x000000131807723e */ /* 0x000fe400000000ff */
[----:B------:R-:W-:Y:S02]  /*d1e0*/  SHF.R.S32.HI R24, RZ, 0x1f, R29 ;  /* 0x0000001fff187819 */ /* 0x000fe4000001141d */
[----:B------:R-:W-:Y:S01]  /*d1f0*/  SHF.R.S32.HI R22, RZ, 0x1f, R25 ;  /* 0x0000001fff167819 */ /* 0x000fe20000011419 */
[----:B------:R-:W-:Y:S01]  /*d200*/  @P2 STG.E.128 desc[UR36][R16.64], R4 ;  /* 0x0000000410002986 */ /* 0x000fe2000c101d24 */
[----:B------:R-:W-:Y:S01]  /*d210*/  BAR.SYNC.DEFER_BLOCKING 0x0 ;  /* 0x0000000000007b1d */ /* 0x000fe20000010000 */
[----:B------:R-:W-:Y:S01]  /*d220*/  IMAD R24, R24, UR9, RZ ;  /* 0x0000000918187c24 */ /* 0x000fe2000f8e02ff */
[----:B------:R-:W-:Y:S01]  /*d230*/  ISETP.LT.AND P2, PT, R25, UR4, P1 ;  /* 0x0000000419007c0c */ /* 0x000fe20008f41270 */
[----:B------:R-:W-:Y:S01]  /*d240*/  IMAD R22, R22, UR9, RZ ;  /* 0x0000000916167c24 */ /* 0x000fe2000f8e02ff */
[C---:B------:R-:W-:Y:S01]  /*d250*/  ISETP.LT.AND P4, PT, R29.reuse, UR4, P1 ;  /* 0x000000041d007c0c */ /* 0x040fe20008f81270 */
[----:B------:R-:W-:-:S02]  /*d260*/  IMAD R24, R29, UR6, R24 ;  /* 0x000000061d187c24 */ /* 0x000fc4000f8e0218 */
[----:B------:R-:W-:-:S03]  /*d270*/  IMAD R23, R25, UR6, R22 ;  /* 0x0000000619177c24 */ /* 0x000fc6000f8e0216 */
[----:B------:R-:W-:-:S04]  /*d280*/  IADD3 R24, R31, R24, RZ ;  /* 0x000000181f187210 */ /* 0x000fc80007ffe0ff */
[----:B------:R-:W-:-:S04]  /*d290*/  SHF.L.U64.HI R24, R30, 0x1, R24 ;  /* 0x000000011e187819 */ /* 0x000fc80000010218 */
[----:B------:R-:W-:Y:S01]  /*d2a0*/  LOP3.LUT R24, R24, 0x1fffffff, RZ, 0xc0, !PT ;  /* 0x1fffffff18187812 */ /* 0x000fe200078ec0ff */
[----:B-1----:R-:W-:Y:S01]  /*d2b0*/  IMAD.WIDE.U32 R26, R25, UR9, R20 ;  /* 0x00000009191a7c25 */ /* 0x002fe2000f8e0014 */
[----:B------:R-:W-:-:S03]  /*d2c0*/  SHF.L.U32 R25, R30, 0x1, RZ ;  /* 0x000000011e197819 */ /* 0x000fc600000006ff */
[----:B------:R-:W-:Y:S01]  /*d2d0*/  IMAD.IADD R23, R27, 0x1, R23 ;  /* 0x000000011b177824 */ /* 0x000fe200078e0217 */
[----:B------:R-:W-:Y:S01]  /*d2e0*/  STS.64 [R163], R64 ;  /* 0x00000040a3007388 */ /* 0x000fe20000000a00 */
[C---:B------:R-:W-:Y:S02]  /*d2f0*/  SHF.L.U32 R22, R26.reuse, 0x1, RZ ;  /* 0x000000011a167819 */ /* 0x040fe400000006ff */
[----:B------:R-:W-:Y:S01]  /*d300*/  LOP3.LUT R25, R25, 0xfffffffe, RZ, 0xc0, !PT ;  /* 0xfffffffe19197812 */ /* 0x000fe200078ec0ff */
[----:B------:R-:W-:Y:S01]  /*d310*/  STS.64 [R163+0x20], R60 ;  /* 0x0000203ca3007388 */ /* 0x000fe20000000a00 */
[----:B------:R-:W-:-:S03]  /*d320*/  SHF.L.U64.HI R23, R26, 0x1, R23 ;  /* 0x000000011a177819 */ /* 0x000fc60000010217 */
        /* <DEDUP_REMOVED lines=8> */
[----:B------:R-:W2:Y:S04]  /*d3b0*/  LDS.128 R16, [R161] ;  /* 0x00000000a1107984 */ /* 0x000ea80000000c00 */
[----:B------:R-:W4:Y:S04]  /*d3c0*/  LDS.128 R4, [R160+0x440] ;  /* 0x00044000a0047984 */ /* 0x000f280000000c00 */
[----:B------:R-:W5:Y:S01]  /*d3d0*/  LDS.128 R8, [R161+0x440] ;  /* 0x00044000a1087984 */ /* 0x000f620000000c00 */
[-C--:B-1----:R-:W-:Y:S01]  /*d3e0*/  FMUL R14, R14, R0.reuse ;  /* 0x000000000e0e7220 */ /* 0x082fe20000400000 */
[-C--:B------:R-:W-:Y:S01]  /*d3f0*/  FMUL R27, R15, R0.reuse ;  /* 0x000000000f1b7220 */ /* 0x080fe20000400000 */
[-C--:B------:R-:W-:Y:S01]  /*d400*/  FMUL R12, R12, R0.reuse ;  /* 0x000000000c0c7220 */ /* 0x080fe20000400000 */
[-C--:B------:R-:W-:Y:S01]  /*d410*/  FMUL R13, R13, R0.reuse ;  /* 0x000000000d0d7220 */ /* 0x080fe20000400000 */
[-C--:B--2---:R-:W-:Y:S01]  /*d420*/  FMUL R16, R16, R0.reuse ;  /* 0x0000000010107220 */ /* 0x084fe20000400000 */
[-C--:B------:R-:W-:Y:S01]  /*d430*/  FMUL R17, R17, R0.reuse ;  /* 0x0000000011117220 */ /* 0x080fe20000400000 */
[-C--:B------:R-:W-:Y:S01]  /*d440*/  FMUL R18, R18, R0.reuse ;  /* 0x0000000012127220 */ /* 0x080fe20000400000 */
[-C--:B------:R-:W-:Y:S01]  /*d450*/  FMUL R19, R19, R0.reuse ;  /* 0x0000000013137220 */ /* 0x080fe20000400000 */
[-C--:B----4-:R-:W-:Y:S01]  /*d460*/  FMUL R32, R5, R0.reuse ;  /* 0x0000000005207220 */ /* 0x090fe20000400000 */
[----:B------:R-:W-:Y:S01]  /*d470*/  LOP3.LUT R5, R22, 0xfffffffe, RZ, 0xc0, !PT ;  /* 0xfffffffe16057812 */ /* 0x000fe200078ec0ff */
[-C--:B------:R-:W-:Y:S01]  /*d480*/  FMUL R29, R4, R0.reuse ;  /* 0x00000000041d7220 */ /* 0x080fe20000400000 */
[-C--:B------:R-:W-:Y:S01]  /*d490*/  FMUL R30, R6, R0.reuse ;  /* 0x00000000061e7220 */ /* 0x080fe20000400000 */
[-C--:B-----5:R-:W-:Y:S01]  /*d4a0*/  FMUL R31, R11, R0.reuse ;  /* 0x000000000b1f7220 */ /* 0x0a0fe20000400000 */
[-C--:B------:R-:W-:Y:S01]  /*d4b0*/  FMUL R15, R8, R0.reuse ;  /* 0x00000000080f7220 */ /* 0x080fe20000400000 */
[----:B------:R-:W-:Y:S01]  /*d4c0*/  FMUL R28, R9, R0 ;  /* 0x00000000091c7220 */ /* 0x000fe20000400000 */
[----:B------:R-:W-:Y:S01]  /*d4d0*/  F2FP.F16.F32.PACK_AB R11, R27, R14 ;  /* 0x0000000e1b0b723e */ /* 0x000fe200000000ff */
[-C--:B------:R-:W-:Y:S01]  /*d4e0*/  FMUL R26, R10, R0.reuse ;  /* 0x000000000a1a7220 */ /* 0x080fe20000400000 */
[----:B------:R-:W-:Y:S01]  /*d4f0*/  IADD3 R14, P3, R2, R25, RZ ;  /* 0x00000019020e7210 */ /* 0x000fe20007f7e0ff */
[----:B------:R-:W-:Y:S01]  /*d500*/  FMUL R7, R7, R0 ;  /* 0x0000000007077220 */ /* 0x000fe20000400000 */
[----:B------:R-:W-:Y:S01]  /*d510*/  F2FP.F16.F32.PACK_AB R8, R17, R16 ;  /* 0x000000101108723e */ /* 0x000fe200000000ff */
[----:B------:R-:W-:Y:S01]  /*d520*/  VIADD R25, R164, 0x1a ;  /* 0x0000001aa4197836 */ /* 0x000fe20000000000 */
[----:B------:R-:W-:-:S02]  /*d530*/  F2FP.F16.F32.PACK_AB R10, R13, R12 ;  /* 0x0000000c0d0a723e */ /* 0x000fc400000000ff */
[----:B------:R-:W-:Y:S02]  /*d540*/  LOP3.LUT R12, R23, 0x1fffffff, RZ, 0xc0, !PT ;  /* 0x1fffffff170c7812 */ /* 0x000fe400078ec0ff */
[----:B------:R-:W-:Y:S02]  /*d550*/  IADD3 R16, P0, R2, R5, RZ ;  /* 0x0000000502107210 */ /* 0x000fe40007f1e0ff */
[----:B------:R-:W-:Y:S01]  /*d560*/  F2FP.F16.F32.PACK_AB R4, R28, R15 ;  /* 0x0000000f1c04723e */ /* 0x000fe200000000ff */
[----:B------:R-:W-:Y:S01]  /*d570*/  IMAD.X R15, R3, 0x1, R24, P3 ;  /* 0x00000001030f7824 */ /* 0x000fe200018e0618 */
[----:B------:R-:W-:Y:S02]  /*d580*/  F2FP.F16.F32.PACK_AB R9, R19, R18 ;  /* 0x000000121309723e */ /* 0x000fe400000000ff */
[----:B------:R-:W-:Y:S01]  /*d590*/  F2FP.F16.F32.PACK_AB R5, R31, R26 ;  /* 0x0000001a1f05723e */ /* 0x000fe200000000ff */
[----:B------:R-:W-:Y:S01]  /*d5a0*/  IMAD.WIDE.U32 R26, R25, UR9, R20 ;  /* 0x00000009191a7c25 */ /* 0x000fe2000f8e0014 */
[----:B------:R-:W-:Y:S01]  /*d5b0*/  F2FP.F16.F32.PACK_AB R6, R32, R29 ;  /* 0x0000001d2006723e */ /* 0x000fe200000000ff */
[----:B------:R-:W-:Y:S01]  /*d5c0*/  @P4 STG.E.128 desc[UR36][R14.64], R8 ;  /* 0x000000080e004986 */ /* 0x000fe2000c101d24 */
[----:B------:R-:W-:-:S02]  /*d5d0*/  IADD3.X R17, R3, R12, RZ, P0, !PT ;  /* 0x0000000c03117210 */ /* 0x000fc400007fe4ff */
[----:B------:R-:W-:Y:S02]  /*d5e0*/  F2FP.F16.F32.PACK_AB R7, R7, R30 ;  /* 0x0000001e0707723e */ /* 0x000fe400000000ff */
[----:B------:R-:W-:Y:S02]  /*d5f0*/  IADD3 R29, R164, 0x18, RZ ;  /* 0x00000018a41d7810 */ /* 0x000fe40007ffe0ff */
[----:B------:R-:W-:Y:S01]  /*d600*/  SHF.R.S32.HI R22, RZ, 0x1f, R25 ;  /* 0x0000001fff167819 */ /* 0x000fe20000011419 */
[----:B------:R-:W-:Y:S01]  /*d610*/  @P2 STG.E.128 desc[UR36][R16.64], R4 ;  /* 0x0000000410002986 */ /* 0x000fe2000c101d24 */
[----:B------:R-:W-:Y:S01]  /*d620*/  SHF.R.S32.HI R24, RZ, 0x1f, R29 ;  /* 0x0000001fff187819 */ /* 0x000fe2000001141d */
[----:B------:R-:W-:Y:S01]  /*d630*/  IMAD.WIDE.U32 R30, R29, UR9, R20 ;  /* 0x000000091d1e7c25 */ /* 0x000fe2000f8e0014 */
[----:B------:R-:W-:Y:S01]  /*d640*/  BAR.SYNC.DEFER_BLOCKING 0x0 ;  /* 0x0000000000007b1d */ /* 0x000fe20000010000 */
[----:B------:R-:W-:Y:S02]  /*d650*/  ISETP.LT.AND P2, PT, R25, UR4, P1 ;  /* 0x0000000419007c0c */ /* 0x000fe40008f41270 */
[----:B------:R-:W-:Y:S01]  /*d660*/  IMAD R24, R24, UR9, RZ ;  /* 0x0000000918187c24 */ /* 0x000fe2000f8e02ff */
[----:B------:R-:W-:Y:S01]  /*d670*/  ISETP.LT.AND P4, PT, R29, UR4, P1 ;  /* 0x000000041d007c0c */ /* 0x000fe20008f81270 */
[----:B------:R-:W-:-:S02]  /*d680*/  IMAD R22, R22, UR9, RZ ;  /* 0x0000000916167c24 */ /* 0x000fc4000f8e02ff */
[----:B------:R-:W-:Y:S02]  /*d690*/  IMAD R24, R29, UR6, R24 ;  /* 0x000000061d187c24 */ /* 0x000fe4000f8e0218 */
[----:B------:R-:W-:Y:S01]  /*d6a0*/  IMAD R23, R25, UR6, R22 ;  /* 0x0000000619177c24 */ /* 0x000fe2000f8e0216 */
[----:B------:R-:W-:Y:S01]  /*d6b0*/  SHF.L.U32 R22, R26, 0x1, RZ ;  /* 0x000000011a167819 */ /* 0x000fe200000006ff */
[C---:B------:R-:W-:Y:S01]  /*d6c0*/  IMAD.SHL.U32 R25, R30.reuse, 0x2, RZ ;  /* 0x000000021e197824 */ /* 0x040fe200078e00ff */
[----:B------:R-:W-:Y:S02]  /*d6d0*/  IADD3 R24, R31, R24, RZ ;  /* 0x000000181f187210 */ /* 0x000fe40007ffe0ff */
[----:B------:R-:W-:Y:S02]  /*d6e0*/  IADD3 R23, R27, R23, RZ ;  /* 0x000000171b177210 */ /* 0x000fe40007ffe0ff */
[----:B------:R-:W-:Y:S02]  /*d6f0*/  SHF.L.U64.HI R24, R30, 0x1, R24 ;  /* 0x000000011e187819 */ /* 0x000fe40000010218 */
[----:B------:R-:W-:-:S02]  /*d700*/  SHF.L.U64.HI R23, R26, 0x1, R23 ;  /* 0x000000011a177819 */ /* 0x000fc40000010217 */
[----:B------:R-:W-:Y:S02]  /*d710*/  LOP3.LUT R25, R25, 0xfffffffe, RZ, 0xc0, !PT ;  /* 0xfffffffe19197812 */ /* 0x000fe400078ec0ff */
[----:B------:R-:W-:Y:S01]  /*d720*/  LOP3.LUT R24, R24, 0x1fffffff, RZ, 0xc0, !PT ;  /* 0x1fffffff18187812 */ /* 0x000fe200078ec0ff */
[----:B------:R-:W-:Y:S04]  /*d730*/  STS.64 [R163], R66 ;  /* 0x00000042a3007388 */ /* 0x000fe80000000a00 */
        /* <DEDUP_REMOVED lines=26> */
[-C--:B------:R-:W-:Y:S01]  /*d8e0*/  FMUL R26, R10, R0.reuse ;  /* 0x000000000a1a7220 */ /* 0x080fe20000400000 */
[----:B------:R-:W-:Y:S01]  /*d8f0*/  FMUL R31, R11, R0 ;  /* 0x000000000b1f7220 */ /* 0x000fe20000400000 */
[----:B------:R-:W-:Y:S01]  /*d900*/  F2FP.F16.F32.PACK_AB R8, R17, R16 ;  /* 0x000000101108723e */ /* 0x000fe200000000ff */
[----:B------:R-:W-:Y:S01]  /*d910*/  FMUL R7, R7, R0 ;  /* 0x0000000007077220 */ /* 0x000fe20000400000 */
[----:B------:R-:W-:-:S02]  /*d920*/  F2FP.F16.F32.PACK_AB R10, R13, R12 ;  /* 0x0000000c0d0a723e */ /* 0x000fc400000000ff */
[----:B------:R-:W-:Y:S02]  /*d930*/  F2FP.F16.F32.PACK_AB R11, R27, R14 ;  /* 0x0000000e1b0b723e */ /* 0x000fe400000000ff */
[C---:B------:R-:W-:Y:S02]  /*d940*/  IADD3 R14, P3, R2.reuse, R25, RZ ;  /* 0x00000019020e7210 */ /* 0x040fe40007f7e0ff */
[----:B------:R-:W-:Y:S02]  /*d950*/  LOP3.LUT R12, R23, 0x1fffffff, RZ, 0xc0, !PT ;  /* 0x1fffffff170c7812 */ /* 0x000fe400078ec0ff */
[----:B------:R-:W-:Y:S02]  /*d960*/  IADD3 R16, P0, R2, R5, RZ ;  /* 0x0000000502107210 */ /* 0x000fe40007f1e0ff */
[----:B------:R-:W-:Y:S02]  /*d970*/  F2FP.F16.F32.PACK_AB R4, R28, R15 ;  /* 0x0000000f1c04723e */ /* 0x000fe400000000ff */
[----:B------:R-:W-:Y:S01]  /*d980*/  F2FP.F16.F32.PACK_AB R9, R19, R18 ;  /* 0x000000121309723e */ /* 0x000fe200000000ff */
[C---:B------:R-:W-:Y:S01]  /*d990*/  IMAD.X R17, R3.reuse, 0x1, R12, P0 ;  /* 0x0000000103117824 */ /* 0x040fe200000e060c */
[----:B------:R-:W-:-:S02]  /*d9a0*/  IADD3.X R15, R3, R24, RZ, P3, !PT ;  /* 0x00000018030f7210 */ /* 0x000fc40001ffe4ff */
[----:B------:R-:W-:Y:S02]  /*d9b0*/  F2FP.F16.F32.PACK_AB R5, R31, R26 ;  /* 0x0000001a1f05723e */ /* 0x000fe400000000ff */
[----:B------:R-:W-:Y:S01]  /*d9c0*/  F2FP.F16.F32.PACK_AB R6, R32, R29 ;  /* 0x0000001d2006723e */ /* 0x000fe200000000ff */
[----:B------:R-:W-:Y:S01]  /*d9d0*/  @P4 STG.E.128 desc[UR36][R14.64], R8 ;  /* 0x000000080e004986 */ /* 0x000fe2000c101d24 */
[----:B------:R-:W-:Y:S02]  /*d9e0*/  F2FP.F16.F32.PACK_AB R7, R7, R30 ;  /* 0x0000001e0707723e */ /* 0x000fe400000000ff */
[C---:B------:R-:W-:Y:S02]  /*d9f0*/  IADD3 R29, R164.reuse, 0x20, RZ ;  /* 0x00000020a41d7810 */ /* 0x040fe40007ffe0ff */
[----:B------:R-:W-:Y:S01]  /*da00*/  IADD3 R25, R164, 0x22, RZ ;  /* 0x00000022a4197810 */ /* 0x000fe20007ffe0ff */
[----:B------:R-:W-:Y:S01]  /*da10*/  @P2 STG.E.128 desc[UR36][R16.64], R4 ;  /* 0x0000000410002986 */ /* 0x000fe2000c101d24 */
[----:B------:R-:W-:Y:S01]  /*da20*/  SHF.R.S32.HI R24, RZ, 0x1f, R29 ;  /* 0x0000001fff187819 */ /* 0x000fe2000001141d */
[----:B------:R-:W-:Y:S01]  /*da30*/  IMAD.WIDE.U32 R30, R29, UR9, R20 ;  /* 0x000000091d1e7c25 */ /* 0x000fe2000f8e0014 */
[----:B------:R-:W-:Y:S01]  /*da40*/  SHF.R.S32.HI R22, RZ, 0x1f, R25 ;  /* 0x0000001fff167819 */ /* 0x000fe20000011419 */
[----:B------:R-:W-:Y:S01]  /*da50*/  BAR.SYNC.DEFER_BLOCKING 0x0 ;  /* 0x0000000000007b1d */ /* 0x000fe20000010000 */
[----:B------:R-:W-:Y:S01]  /*da60*/  ISETP.LT.AND P2, PT, R25, UR4, P1 ;  /* 0x0000000419007c0c */ /* 0x000fe20008f41270 */
[----:B------:R-:W-:Y:S01]  /*da70*/  IMAD R24, R24, UR9, RZ ;  /* 0x0000000918187c24 */ /* 0x000fe2000f8e02ff */
[----:B------:R-:W-:Y:S01]  /*da80*/  ISETP.LT.AND P4, PT, R29, UR4, P1 ;  /* 0x000000041d007c0c */ /* 0x000fe20008f81270 */
[----:B------:R-:W-:-:S02]  /*da90*/  IMAD R22, R22, UR9, RZ ;  /* 0x0000000916167c24 */ /* 0x000fc4000f8e02ff */
[----:B------:R-:W-:Y:S02]  /*daa0*/  IMAD R24, R29, UR6, R24 ;  /* 0x000000061d187c24 */ /* 0x000fe4000f8e0218 */
[C---:B------:R-:W-:Y:S02]  /*dab0*/  IMAD R23, R25.reuse, UR6, R22 ;  /* 0x0000000619177c24 */ /* 0x040fe4000f8e0216 */
[----:B------:R-:W-:Y:S01]  /*dac0*/  IMAD.WIDE.U32 R26, R25, UR9, R20 ;  /* 0x00000009191a7c25 */ /* 0x000fe2000f8e0014 */
[----:B------:R-:W-:-:S03]  /*dad0*/  SHF.L.U32 R25, R30, 0x1, RZ ;  /* 0x000000011e197819 */ /* 0x000fc600000006ff */
[----:B------:R-:W-:Y:S01]  /*dae0*/  IMAD.IADD R24, R31, 0x1, R24 ;  /* 0x000000011f187824 */ /* 0x000fe200078e0218 */
[----:B------:R-:W-:Y:S01]  /*daf0*/  IADD3 R23, R27, R23, RZ ;  /* 0x000000171b177210 */ /* 0x000fe20007ffe0ff */
[----:B------:R-:W-:Y:S01]  /*db00*/  IMAD.SHL.U32 R22, R26, 0x2, RZ ;  /* 0x000000021a167824 */ /* 0x000fe200078e00ff */
[----:B------:R-:W-:Y:S02]  /*db10*/  LOP3.LUT R25, R25, 0xfffffffe, RZ, 0xc0, !PT ;  /* 0xfffffffe19197812 */ /* 0x000fe400078ec0ff */
[----:B------:R-:W-:Y:S02]  /*db20*/  SHF.L.U64.HI R24, R30, 0x1, R24 ;  /* 0x000000011e187819 */ /* 0x000fe40000010218 */
[----:B------:R-:W-:Y:S02]  /*db30*/  SHF.L.U64.HI R23, R26, 0x1, R23 ;  /* 0x000000011a177819 */ /* 0x000fe40000010217 */
        /* <DEDUP_REMOVED lines=38> */
[----:B------:R-:W-:-:S02]  /*dda0*/  F2FP.F16.F32.PACK_AB R9, R19, R18 ;  /* 0x000000121309723e */ /* 0x000fc400000000ff */
[----:B------:R-:W-:Y:S02]  /*ddb0*/  IADD3.X R15, R3, R24, RZ, P3, !PT ;  /* 0x00000018030f7210 */ /* 0x000fe40001ffe4ff */
[----:B------:R-:W-:Y:S02]  /*ddc0*/  F2FP.F16.F32.PACK_AB R5, R31, R26 ;  /* 0x0000001a1f05723e */ /* 0x000fe400000000ff */
[----:B------:R-:W-:Y:S01]  /*ddd0*/  F2FP.F16.F32.PACK_AB R6, R32, R29 ;  /* 0x0000001d2006723e */ /* 0x000fe200000000ff */
[----:B------:R-:W-:Y:S01]  /*dde0*/  @P4 STG.E.128 desc[UR36][R14.64], R8 ;  /* 0x000000080e004986 */ /* 0x000fe2000c101d24 */
[----:B------:R-:W-:Y:S01]  /*ddf0*/  IADD3.X R17, R3, R12, RZ, P0, !PT ;  /* 0x0000000c03117210 */ /* 0x000fe200007fe4ff */
[C---:B------:R-:W-:Y:S01]  /*de00*/  VIADD R29, R164.reuse, 0x28 ;  /* 0x00000028a41d7836 */ /* 0x040fe20000000000 */
[----:B------:R-:W-:Y:S02]  /*de10*/  F2FP.F16.F32.PACK_AB R7, R7, R30 ;  /* 0x0000001e0707723e */ /* 0x000fe400000000ff */
[----:B------:R-:W-:Y:S01]  /*de20*/  IADD3 R25, R164, 0x2a, RZ ;  /* 0x0000002aa4197810 */ /* 0x000fe20007ffe0ff */
[----:B------:R-:W-:Y:S01]  /*de30*/  IMAD.WIDE.U32 R30, R29, UR9, R20 ;  /* 0x000000091d1e7c25 */ /* 0x000fe2000f8e0014 */
[----:B------:R-:W-:Y:S01]  /*de40*/  SHF.R.S32.HI R24, RZ, 0x1f, R29 ;  /* 0x0000001fff187819 */ /* 0x000fe2000001141d */
[----:B------:R-:W-:Y:S01]  /*de50*/  @P2 STG.E.128 desc[UR36][R16.64], R4 ;  /* 0x0000000410002986 */ /* 0x000fe2000c101d24 */
[----:B------:R-:W-:Y:S01]  /*de60*/  SHF.R.S32.HI R22, RZ, 0x1f, R25 ;  /* 0x0000001fff167819 */ /* 0x000fe20000011419 */
[C---:B------:R-:W-:Y:S01]  /*de70*/  IMAD.WIDE.U32 R26, R25.reuse, UR9, R20 ;  /* 0x00000009191a7c25 */ /* 0x040fe2000f8e0014 */
[----:B------:R-:W-:Y:S01]  /*de80*/  BAR.SYNC.DEFER_BLOCKING 0x0 ;  /* 0x0000000000007b1d */ /* 0x000fe20000010000 */
[----:B------:R-:W-:-:S02]  /*de90*/  ISETP.LT.AND P2, PT, R25, UR4, P1 ;  /* 0x0000000419007c0c */ /* 0x000fc40008f41270 */
[----:B------:R-:W-:Y:S01]  /*dea0*/  IMAD R24, R24, UR9, RZ ;  /* 0x0000000918187c24 */ /* 0x000fe2000f8e02ff */
[C---:B------:R-:W-:Y:S01]  /*deb0*/  ISETP.LT.AND P4, PT, R29.reuse, UR4, P1 ;  /* 0x000000041d007c0c */ /* 0x040fe20008f81270 */
[----:B------:R-:W-:Y:S02]  /*dec0*/  IMAD R22, R22, UR9, RZ ;  /* 0x0000000916167c24 */ /* 0x000fe4000f8e02ff */
[----:B------:R-:W-:Y:S02]  /*ded0*/  IMAD R24, R29, UR6, R24 ;  /* 0x000000061d187c24 */ /* 0x000fe4000f8e0218 */
[----:B------:R-:W-:Y:S01]  /*dee0*/  IMAD R23, R25, UR6, R22 ;  /* 0x0000000619177c24 */ /* 0x000fe2000f8e0216 */
[----:B------:R-:W-:Y:S02]  /*def0*/  SHF.L.U32 R25, R30, 0x1, RZ ;  /* 0x000000011e197819 */ /* 0x000fe400000006ff */
[----:B------:R-:W-:Y:S01]  /*df00*/  IADD3 R24, R31, R24, RZ ;  /* 0x000000181f187210 */ /* 0x000fe20007ffe0ff */
[----:B------:R-:W-:Y:S01]  /*df10*/  IMAD.IADD R23, R27, 0x1, R23 ;  /* 0x000000011b177824 */ /* 0x000fe200078e0217 */
[----:B------:R-:W-:-:S02]  /*df20*/  SHF.L.U32 R22, R26, 0x1, RZ ;  /* 0x000000011a167819 */ /* 0x000fc400000006ff */
[----:B------:R-:W-:Y:S02]  /*df30*/  SHF.L.U64.HI R24, R30, 0x1, R24 ;  /* 0x000000011e187819 */ /* 0x000fe40000010218 */
[----:B------:R-:W-:Y:S02]  /*df40*/  LOP3.LUT R25, R25, 0xfffffffe, RZ, 0xc0, !PT ;  /* 0xfffffffe19197812 */ /* 0x000fe400078ec0ff */
        /* <DEDUP_REMOVED lines=116> */
[C---:B------:R-:W-:Y:S01]  /*e690*/  IMAD.WIDE.U32 R30, R23.reuse, UR9, R20 ;  /* 0x00000009171e7c25 */ /* 0x040fe2000f8e0014 */
[----:B------:R-:W-:Y:S01]  /*e6a0*/  SHF.R.S32.HI R22, RZ, 0x1f, R25 ;  /* 0x0000001fff167819 */ /* 0x000fe20000011419 */
[----:B------:R-:W-:Y:S01]  /*e6b0*/  BAR.SYNC.DEFER_BLOCKING 0x0 ;  /* 0x0000000000007b1d */ /* 0x000fe20000010000 */
[----:B------:R-:W-:Y:S01]  /*e6c0*/  ISETP.LT.AND P3, PT, R23, UR4, P1 ;  /* 0x0000000417007c0c */ /* 0x000fe20008f61270 */
[----:B------:R-:W-:Y:S01]  /*e6d0*/  IMAD R24, R24, UR9, RZ ;  /* 0x0000000918187c24 */ /* 0x000fe2000f8e02ff */
[----:B------:R-:W-:Y:S01]  /*e6e0*/  ISETP.LT.AND P1, PT, R25, UR4, P1 ;  /* 0x0000000419007c0c */ /* 0x000fe20008f21270 */
[----:B------:R-:W-:-:S02]  /*e6f0*/  IMAD R22, R22, UR9, RZ ;  /* 0x0000000916167c24 */ /* 0x000fc4000f8e02ff */
[----:B------:R-:W-:Y:S02]  /*e700*/  IMAD R35, R23, UR6, R24 ;  /* 0x0000000617237c24 */ /* 0x000fe4000f8e0218 */
[----:B------:R-:W-:-:S04]  /*e710*/  IMAD.WIDE.U32 R20, R25, UR9, R20 ;  /* 0x0000000919147c25 */ /* 0x000fc8000f8e0014 */
[----:B------:R-:W-:Y:S01]  /*e720*/  IMAD R33, R25, UR6, R22 ;  /* 0x0000000619217c24 */ /* 0x000fe2000f8e0216 */
[----:B------:R-:W-:Y:S01]  /*e730*/  IADD3 R22, R31, R35, RZ ;  /* 0x000000231f167210 */ /* 0x000fe20007ffe0ff */
[----:B------:R-:W-:Y:S01]  /*e740*/  IMAD.SHL.U32 R29, R30, 0x2, RZ ;  /* 0x000000021e1d7824 */ /* 0x000fe200078e00ff */
[----:B------:R-:W-:Y:S01]  /*e750*/  SHF.L.U32 R27, R20, 0x1, RZ ;  /* 0x00000001141b7819 */ /* 0x000fe200000006ff */
[----:B------:R-:W-:Y:S01]  /*e760*/  IMAD.IADD R21, R21, 0x1, R33 ;  /* 0x0000000115157824 */ /* 0x000fe200078e0221 */
[----:B------:R-:W-:Y:S02]  /*e770*/  SHF.L.U64.HI R22, R30, 0x1, R22 ;  /* 0x000000011e167819 */ /* 0x000fe40000010216 */
[----:B------:R-:W-:Y:S02]  /*e780*/  LOP3.LUT R29, R29, 0xfffffffe, RZ, 0xc0, !PT ;  /* 0xfffffffe1d1d7812 */ /* 0x000fe400078ec0ff */
[----:B------:R-:W-:Y:S02]  /*e790*/  LOP3.LUT R27, R27, 0xfffffffe, RZ, 0xc0, !PT ;  /* 0xfffffffe1b1b7812 */ /* 0x000fe400078ec0ff */
[----:B------:R-:W-:Y:S01]  /*e7a0*/  SHF.L.U64.HI R21, R20, 0x1, R21 ;  /* 0x0000000114157819 */ /* 0x000fe20000010215 */
[----:B------:R-:W-:Y:S01]  /*e7b0*/  STS.64 [R163], R130 ;  /* 0x00000082a3007388 */ /* 0x000fe20000000a00 */
[----:B------:R-:W-:-:S02]  /*e7c0*/  IADD3 R20, P2, R2, R29, RZ ;  /* 0x0000001d02147210 */ /* 0x000fc40007f5e0ff */
[----:B------:R-:W-:Y:S01]  /*e7d0*/  LOP3.LUT R22, R22, 0x1fffffff, RZ, 0xc0, !PT ;  /* 0x1fffffff16167812 */ /* 0x000fe200078ec0ff */
[----:B------:R-:W-:Y:S01]  /*e7e0*/  STS.64 [R163+0x20], R126 ;  /* 0x0000207ea3007388 */ /* 0x000fe20000000a00 */
[----:B------:R-:W-:Y:S02]  /*e7f0*/  IADD3 R2, P0, R2, R27, RZ ;  /* 0x0000001b02027210 */ /* 0x000fe40007f1e0ff */
[----:B------:R-:W-:Y:S01]  /*e800*/  LOP3.LUT R24, R21, 0x1fffffff, RZ, 0xc0, !PT ;  /* 0x1fffffff15187812 */ /* 0x000fe200078ec0ff */
[----:B------:R-:W-:Y:S01]  /*e810*/  STS.64 [R163+0x40], R122 ;  /* 0x0000407aa3007388 */ /* 0x000fe20000000a00 */
[C---:B------:R-:W-:Y:S02]  /*e820*/  IADD3.X R21, R3.reuse, R22, RZ, P2, !PT ;  /* 0x0000001603157210 */ /* 0x040fe400017fe4ff */
[----:B------:R-:W-:Y:S01]  /*e830*/  IADD3.X R3, R3, R24, RZ, P0, !PT ;  /* 0x0000001803037210 */ /* 0x000fe200007fe4ff */
        /* <DEDUP_REMOVED lines=25> */
[----:B------:R-:W-:Y:S01]  /*e9d0*/  FMUL R19, R19, R0 ;  /* 0x0000000013137220 */ /* 0x000fe20000400000 */
[----:B------:R-:W-:-:S02]  /*e9e0*/  F2FP.F16.F32.PACK_AB R9, R10, R9 ;  /* 0x000000090a09723e */ /* 0x000fc400000000ff */
[----:B------:R-:W-:Y:S02]  /*e9f0*/  F2FP.F16.F32.PACK_AB R8, R23, R8 ;  /* 0x000000081708723e */ /* 0x000fe400000000ff */
[----:B------:R-:W-:Y:S02]  /*ea00*/  F2FP.F16.F32.PACK_AB R10, R5, R4 ;  /* 0x00000004050a723e */ /* 0x000fe400000000ff */
[----:B------:R-:W-:Y:S02]  /*ea10*/  F2FP.F16.F32.PACK_AB R11, R7, R6 ;  /* 0x00000006070b723e */ /* 0x000fe400000000ff */
[----:B------:R-:W-:Y:S02]  /*ea20*/  F2FP.F16.F32.PACK_AB R6, R13, R12 ;  /* 0x0000000c0d06723e */ /* 0x000fe400000000ff */
[----:B------:R-:W-:Y:S01]  /*ea30*/  F2FP.F16.F32.PACK_AB R7, R15, R14 ;  /* 0x0000000e0f07723e */ /* 0x000fe200000000ff */
[----:B------:R1:W-:Y:S01]  /*ea40*/  @P3 STG.E.128 desc[UR36][R20.64], R8 ;  /* 0x0000000814003986 */ /* 0x0003e2000c101d24 */
[----:B------:R-:W-:-:S02]  /*ea50*/  F2FP.F16.F32.PACK_AB R4, R17, R16 ;  /* 0x000000101104723e */ /* 0x000fc400000000ff */
[----:B------:R-:W-:-:S05]  /*ea60*/  F2FP.F16.F32.PACK_AB R5, R19, R18 ;  /* 0x000000121305723e */ /* 0x000fca00000000ff */
[----:B------:R1:W-:Y:S02]  /*ea70*/  @P1 STG.E.128 desc[UR36][R2.64], R4 ;  /* 0x0000000402001986 */ /* 0x0003e4000c101d24 */
.L_x_755:
[----:B------:R-:W-:Y:S05]  /*ea80*/  @!P6 EXIT ;  /* 0x000000000000e94d */ /* 0x000fea0003800000 */
[----:B------:R-:W-:Y:S05]  /*ea90*/  WARPSYNC.ALL ;  /* 0x0000000000007948 */ /* 0x000fea0003800000 */
[----:B------:R-:W-:Y:S01]  /*eaa0*/  BAR.SYNC.DEFER_BLOCKING 0x0 ;  /* 0x0000000000007b1d */ /* 0x000fe20000010000 */
[----:B------:R-:W-:-:S13]  /*eab0*/  ISETP.GT.AND P0, PT, R201, RZ, PT ;  /* 0x000000ffc900720c */ /* 0x000fda0003f04270 */
[----:B------:R-:W-:Y:S05]  /*eac0*/  @P0 EXIT ;  /* 0x000000000000094d */ /* 0x000fea0003800000 */
[----:B------:R-:W4:Y:S01]  /*ead0*/  LDC R0, c[0x0][0x224] ;  /* 0x00008900ff007b82 */ /* 0x000f220000000800 */
[----:B-12---:R-:W-:-:S05]  /*eae0*/  VIADD R3, R206, 0x1 ;  /* 0x00000001ce037836 */ /* 0x006fca0000000000 */
[----:B----4-:R-:W-:-:S04]  /*eaf0*/  ISETP.NE.AND P0, PT, R3, R0, PT ;  /* 0x000000000300720c */ /* 0x010fc80003f05270 */
[----:B------:R-:W-:Y:S01]  /*eb00*/  SEL R3, R3, RZ, P0 ;  /* 0x000000ff03037207 */ /* 0x000fe20000000000 */
[----:B------:R-:W-:Y:S01]  /*eb10*/  @!PT LDS RZ, [RZ] ;  /* 0x00000000fffff984 */ /* 0x000fe20000000800 */
[----:B------:R-:W-:Y:S01]  /*eb20*/  @!PT LDS RZ, [RZ] ;  /* 0x00000000fffff984 */ /* 0x000fe20000000800 */
[----:B------:R-:W-:Y:S01]  /*eb30*/  @!PT LDS RZ, [RZ] ;  /* 0x00000000fffff984 */ /* 0x000fe20000000800 */
[----:B------:R-:W-:Y:S01]  /*eb40*/  @!PT LDS RZ, [RZ] ;  /* 0x00000000fffff984 */ /* 0x000fe20000000800 */
[----:B------:R1:W-:Y:S06]  /*eb50*/  MEMBAR.ALL.CTA ;  /* 0x0000000000007992 */ /* 0x0003ec0000008000 */
[----:B-1----:R-:W-:Y:S06]  /*eb60*/  MEMBAR.ALL.GPU ;  /* 0x0000000000007992 */ /* 0x002fec000000a000 */
[----:B------:R-:W-:-:S00]  /*eb70*/  ERRBAR ;  /* 0x00000000000079ab */ /* 0x000fc00000000000 */
[----:B------:R-:W-:Y:S06]  /*eb80*/  CGAERRBAR ;  /* 0x00000000000075ab */ /* 0x000fec0000000000 */
[----:B------:R-:W-:Y:S01]  /*eb90*/  STG.E.STRONG.GPU desc[UR36][R158.64], R3 ;  /* 0x000000039e007986 */ /* 0x000fe2000c10f924 */
[----:B------:R-:W-:Y:S05]  /*eba0*/  EXIT ;  /* 0x000000000000794d */ /* 0x000fea0003800000 */
.L_x_673:
[----:B------:R-:W-:Y:S02]  /*ebb0*/  MOV R12, RZ ;  /* 0x000000ff000c7202 */ /* 0x000fe40000000f00 */
[----:B------:R-:W-:Y:S02]  /*ebc0*/  MOV R11, 0x1f ;  /* 0x0000001f000b7802 */ /* 0x000fe40000000f00 */
[----:B------:R-:W-:-:S07]  /*ebd0*/  MOV R15, 0xffffffff ;  /* 0xffffffff000f7802 */ /* 0x000fce0000000f00 */
[----:B-----5:R-:W-:Y:S05]  /*ebe0*/  WARPSYNC.COLLECTIVE R15, `(.L_x_756) ;  /* 0x000000000f087348 */ /* 0x020fea0003c00000 */
[----:B------:R1:W2:Y:S02]  /*ebf0*/  SHFL.IDX P6, R14, R13, R12, R11 ;  /* 0x0000000c0d0e7389 */ /* 0x0002a400000c000b */
[----:B-12--5:R-:W-:Y:S01]  /*ec00*/  ENDCOLLECTIVE ;  /* 0x000000000000791b */ /* 0x026fe20003800000 */
.L_x_756:
[----:B------:R-:W-:Y:S05]  /*ec10*/  BRA `(.L_x_757) ;  /* 0xffffff1c008c7947 */ /* 0x000fea000383ffff */
.L_x_758:
        /* <DEDUP_REMOVED lines=14> */
.L_x_3447:


//--------------------- .text._ZN7cutlass7Kernel2INS_4gemm6kernel20DefaultGemmUniversalINS_6half_tENS_6layout8RowMajorELNS_16ComplexTransformE0ELi8ES4_S6_LS7_0ELi8ES4_S6_fNS_4arch15OpClassTensorOpENS8_4Sm80ENS1_9GemmShapeILi128ELi128ELi32EEENSB_ILi64ELi64ELi32EEENSB_ILi16ELi8ELi16EEENS_8epilogue6thread17LinearCombinationIS4_Li8EffLNSG_9ScaleType4KindE0ELNS_15FloatRoundStyleE2ES4_EENS1_11threadblock30GemmIdentityThreadblockSwizzleILi8EEELi4ENS8_13OpMultiplyAddELNS1_23SharedMemoryClearOptionE0ELb0ELb0ELb0ENS5_9NoPermuteENS5_40Tensor4DPermuteBMM0321ColumnMajorInverseILi12EEEST_vE10SelectBaseISO_vEEEEvNT_6ParamsE --------------------------
	.section	.text._ZN7cutlass7Kernel2INS_4gemm6kernel20DefaultGemmUniversalINS_6half_tENS_6layout8RowMajorELNS_16ComplexTransformE0ELi8ES4_S6_LS7_0ELi8ES4_S6_fNS_4arch15OpClassTensorOpENS8_4Sm80ENS1_9GemmShapeILi128ELi128ELi32EEENSB_ILi64ELi64ELi32EEENSB_ILi16ELi8ELi16EEENS_8epilogue6thread17LinearCombinationIS4_Li8EffLNSG_9ScaleType4KindE0ELNS_15FloatRoundStyleE2ES4_EENS1_11threadblock30GemmIdentityThreadblockSwizzleILi8EEELi4ENS8_13OpMultiplyAddELNS1_23SharedMemoryClearOptionE0ELb0ELb0ELb0ENS5_9NoPermuteENS5_40Tensor4DPermuteBMM0321ColumnMajorInverseILi12EEEST_vE10SelectBaseISO_vEEEEvNT_6ParamsE,"ax",@progbits
	.align	128
.text._ZN7cutlass7Kernel2INS_4gemm6kernel20DefaultGemmUniversalINS_6half_tENS_6layout8RowMajorELNS_16ComplexTransformE0ELi8ES4_S6_LS7_0ELi8ES4_S6_fNS_4arch15OpClassTensorOpENS8_4Sm80ENS1_9GemmShapeILi128ELi128ELi32EEENSB_ILi64ELi64ELi32EEENSB_ILi16ELi8ELi16EEENS_8epilogue6thread17LinearCombinationIS4_Li8EffLNSG_9ScaleType4KindE0ELNS_15FloatRoundStyleE2ES4_EENS1_11threadblock30GemmIdentityThreadblockSwizzleILi8EEELi4ENS8_13OpMultiplyAddELNS1_23SharedMemoryClearOptionE0ELb0ELb0ELb0ENS5_9NoPermuteENS5_40Tensor4DPermuteBMM0321ColumnMajorInverseILi12EEEST_vE10SelectBaseISO_vEEEEvNT_6ParamsE:
        .type           _ZN7cutlass7Kernel2INS_4gemm6kernel20DefaultGemmUniversalINS_6half_tENS_6layout8RowMajorELNS_16ComplexTransformE0ELi8ES4_S6_LS7_0ELi8ES4_S6_fNS_4arch15OpClassTensorOpENS8_4Sm80ENS1_9GemmShapeILi128ELi128ELi32EEENSB_ILi64ELi64ELi32EEENSB_ILi16ELi8ELi16EEENS_8epilogue6thread17LinearCombinationIS4_Li8EffLNSG_9ScaleType4KindE0ELNS_15FloatRoundStyleE2ES4_EENS1_11threadblock30GemmIdentityThreadblockSwizzleILi8EEELi4ENS8_13OpMultiplyAddELNS1_23SharedMemoryClearOptionE0ELb0ELb0ELb0ENS5_9NoPermuteENS5_40Tensor4DPermuteBMM0321ColumnMajorInverseILi12EEEST_vE10SelectBaseISO_vEEEEvNT_6ParamsE,@function
        .size           _ZN7cutlass7Kernel2INS_4gemm6kernel20DefaultGemmUniversalINS_6half_tENS_6layout8RowMajorELNS_16ComplexTransformE0ELi8ES4_S6_LS7_0ELi8ES4_S6_fNS_4arch15OpClassTensorOpENS8_4Sm80ENS1_9GemmShapeILi128ELi128ELi32EEENSB_ILi64ELi64ELi32EEENSB_ILi16ELi8ELi16EEENS_8epilogue6thread17LinearCombinationIS4_Li8EffLNSG_9ScaleType4KindE0ELNS_15FloatRoundStyleE2ES4_EENS1_11threadblock30GemmIdentityThreadblockSwizzleILi8EEELi4ENS8_13OpMultiplyAddELNS1_23SharedMemoryClearOptionE0ELb0ELb0ELb0ENS5_9NoPermuteENS5_40Tensor4DPermuteBMM0321ColumnMajorInverseILi12EEEST_vE10SelectBaseISO_vEEEEvNT_6ParamsE,(.L_x_3448 - _ZN7cutlass7Kernel2INS_4gemm6kernel20DefaultGemmUniversalINS_6half_tENS_6layout8RowMajorELNS_16ComplexTransformE0ELi8ES4_S6_LS7_0ELi8ES4_S6_fNS_4arch15OpClassTensorOpENS8_4Sm80ENS1_9GemmShapeILi128ELi128ELi32EEENSB_ILi64ELi64ELi32EEENSB_ILi16ELi8ELi16EEENS_8epilogue6thread17LinearCombinationIS4_Li8EffLNSG_9ScaleType4KindE0ELNS_15FloatRoundStyleE2ES4_EENS1_11threadblock30GemmIdentityThreadblockSwizzleILi8EEELi4ENS8_13OpMultiplyAddELNS1_23SharedMemoryClearOptionE0ELb0ELb0ELb0ENS5_9NoPermuteENS5_40Tensor4DPermuteBMM0321ColumnMajorInverseILi12EEEST_vE10SelectBaseISO_vEEEEvNT_6ParamsE)
        .other          _ZN7cutlass7Kernel2INS_4gemm6kernel20DefaultGemmUniversalINS_6half_tENS_6layout8RowMajorELNS_16ComplexTransformE0ELi8ES4_S6_LS7_0ELi8ES4_S6_fNS_4arch15OpClassTensorOpENS8_4Sm80ENS1_9GemmShapeILi128ELi128ELi32EEENSB_ILi64ELi64ELi32EEENSB_ILi16ELi8ELi16EEENS_8epilogue6thread17LinearCombinationIS4_Li8EffLNSG_9ScaleType4KindE0ELNS_15FloatRoundStyleE2ES4_EENS1_11threadblock30GemmIdentityThreadblockSwizzleILi8EEELi4ENS8_13OpMultiplyAddELNS1_23SharedMemoryClearOptionE0ELb0ELb0ELb0ENS5_9NoPermuteENS5_40Tensor4DPermuteBMM0321ColumnMajorInverseILi12EEEST_vE10SelectBaseISO_vEEEEvNT_6ParamsE,@"STO_CUDA_ENTRY STV_DEFAULT"
_ZN7cutlass7Kernel2INS_4gemm6kernel20DefaultGemmUniversalINS_6half_tENS_6layout8RowMajorELNS_16ComplexTransformE0ELi8ES4_S6_LS7_0ELi8ES4_S6_fNS_4arch15OpClassTensorOpENS8_4Sm80ENS1_9GemmShapeILi128ELi128ELi32EEENSB_ILi64ELi64ELi32EEENSB_ILi16ELi8ELi16EEENS_8epilogue6thread17LinearCombinationIS4_Li8EffLNSG_9ScaleType4KindE0ELNS_15FloatRoundStyleE2ES4_EENS1_11threadblock30GemmIdentityThreadblockSwizzleILi8EEELi4ENS8_13OpMultiplyAddELNS1_23SharedMemoryClearOptionE0ELb0ELb0ELb0ENS5_9NoPermuteENS5_40Tensor4DPermuteBMM0321ColumnMajorInverseILi12EEEST_vE10SelectBaseISO_vEEEEvNT_6ParamsE:
        /* <DEDUP_REMOVED lines=40> */
.L_x_760:
        /* <DEDUP_REMOVED lines=18> */
.L_x_759:
[----:B------:R-:W1:Y:S01]  /*03a0*/  LDC R0, c[0x0][0x224] ;  /* 0x00008900ff007b82 */ /* 0x000e620000000800 */
[----:B------:R-:W-:-:S07]  /*03b0*/  IADD3 R19, R206, 0x1, RZ ;  /* 0x00000001ce137810 */ /* 0x000fce0007ffe0ff */
[----:B------:R-:W2:Y:S01]  /*03c0*/  LDC R3, c[0x0][0x234] ;  /* 0x00008d00ff037b82 */ /* 0x000ea20000000800 */
[C---:B-1----:R-:W-:Y:S01]  /*03d0*/  ISETP.GE.AND P0, PT, R19.reuse, R0, PT ;  /* 0x000000001300720c */ /* 0x042fe20003f06270 */
[-C--:B--2---:R-:W-:Y:S02]  /*03e0*/  IMAD R19, R19, R3.reuse, RZ ;  /* 0x0000000313137224 */ /* 0x084fe400078e02ff */
[----:B------:R-:W-:-:S10]  /*03f0*/  IMAD R18, R206, R3, RZ ;  /* 0x00000003ce127224 */ /* 0x000fd400078e02ff */
[----:B------:R-:W1:Y:S02]  /*0400*/  @P0 LDC R19, c[0x0][0x218] ;  /* 0x00008600ff130b82 */ /* 0x000e640000000800 */
.L_x_761:
        /* <DEDUP_REMOVED lines=24> */
.L_x_762:
        /* <DEDUP_REMOVED lines=45> */
.L_x_763:
        /* <DEDUP_REMOVED lines=31> */
.L_x_848:
        /* <DEDUP_REMOVED lines=50> */
[----:B------:R-:W-:Y:S01]  /*0d70*/  SHF.R.S32.HI R228, RZ, 0x1, R13 ;  /* 0x00000001ffe47819 */ /* 0x000fe2000001140d */
[----:B------:R-:W-:Y:S01]  /*0d80*/  IMAD.IADD R12, R11, 0x1, -R12 ;  /* 0x000000010b0c7824 */ /* 0x000fe200078e0a0c */
[----:B------:R-:W-:Y:S01]  /*0d90*/  LOP3.LUT R10, R15, 0x4, R10, 0xe2, !PT ;  /* 0x000000040f0a7812 */ /* 0x000fe200078ee20a */
[----:B------:R-:W-:Y:S01]  /*0da0*/  IMAD.SHL.U32 R15, R6, 0x8, RZ ;  /* 0x00000008060f7824 */ /* 0x000fe200078e00ff */
[----:B------:R-:W-:Y:S01]  /*0db0*/  LOP3.LUT R20, R20, R21, RZ, 0x3c, !PT ;  /* 0x0000001514147212 */ /* 0x000fe200078e3cff */
[----:B------:R-:W-:Y:S01]  /*0dc0*/  IMAD.IADD R21, R18, 0x1, -R23 ;  /* 0x0000000112157824 */ /* 0x000fe200078e0a17 */
[----:B------:R-:W-:-:S02]  /*0dd0*/  LEA.HI R228, R13, R228, RZ, 0x1 ;  /* 0x000000e40de47211 */ /* 0x000fc400078f08ff */
[----:B------:R-:W-:Y:S01]  /*0de0*/  LOP3.LUT R13, R15, 0x8, R10, 0xe2, !PT ;  /* 0x000000080f0d7812 */ /* 0x000fe200078ee20a */
[----:B------:R-:W-:Y:S01]  /*0df0*/  IMAD.IADD R17, R17, 0x1, R20 ;  /* 0x0000000111117824 */ /* 0x000fe200078e0214 */
[----:B------:R-:W-:Y:S01]  /*0e00*/  LOP3.LUT R12, R21, R12, RZ, 0x3c, !PT ;  /* 0x0000000c150c7212 */ /* 0x000fe200078e3cff */
[----:B------:R-:W-:Y:S01]  /*0e10*/  IMAD R214, R228, R2, RZ ;  /* 0x00000002e4d67224 */ /* 0x000fe200078e02ff */
[----:B------:R-:W-:Y:S01]  /*0e20*/  SHF.R.S32.HI R2, RZ, 0x1f, R5 ;  /* 0x0000001fff027819 */ /* 0x000fe20000011405 */
[----:B------:R-:W-:Y:S01]  /*0e30*/  IMAD R16, R16, 0x20, R17 ;  /* 0x0000002010107824 */ /* 0x000fe200078e0211 */
[----:B------:R-:W-:Y:S01]  /*0e40*/  SEL R13, R13, RZ, P0 ;  /* 0x000000ff0d0d7207 */ /* 0x000fe20000000000 */
[----:B------:R-:W-:Y:S01]  /*0e50*/  IMAD.IADD R6, R23, 0x1, R12 ;  /* 0x0000000117067824 */ /* 0x000fe200078e020c */
[----:B------:R-:W-:Y:S02]  /*0e60*/  LEA.HI R224, R19, R19, RZ, 0x1 ;  /* 0x0000001313e07211 */ /* 0x000fe400078f08ff */
[----:B------:R-:W-:-:S02]  /*0e70*/  CS2R R14, SRZ ;  /* 0x00000000000e7805 */ /* 0x000fc4000001ff00 */
[----:B------:R-:W-:Y:S01]  /*0e80*/  LEA.HI R223, R2, R5, RZ, 0x5 ;  /* 0x0000000502df7211 */ /* 0x000fe200078f28ff */
[----:B------:R-:W-:Y:S01]  /*0e90*/  IMAD R6, R11, 0x20, R6 ;  /* 0x000000200b067824 */ /* 0x000fe200078e0206 */
[----:B------:R-:W-:Y:S02]  /*0ea0*/  SEL R2, R3, RZ, P0 ;  /* 0x000000ff03027207 */ /* 0x000fe40000000000 */
[----:B------:R-:W-:Y:S02]  /*0eb0*/  CS2R R10, SRZ ;  /* 0x00000000000a7805 */ /* 0x000fe4000001ff00 */
[----:B------:R-:W-:Y:S01]  /*0ec0*/  LOP3.LUT P0, R12, R13, 0x1, RZ, 0xc0, !PT ;  /* 0x000000010d0c7812 */ /* 0x000fe2000780c0ff */
[----:B------:R-:W-:Y:S01]  /*0ed0*/  IMAD.SHL.U32 R16, R16, 0x8, RZ ;  /* 0x0000000810107824 */ /* 0x000fe200078e00ff */
[----:B------:R-:W-:Y:S01]  /*0ee0*/  LOP3.LUT R8, R224, 0xfffffffe, RZ, 0xc0, !PT ;  /* 0xfffffffee0087812 */ /* 0x000fe200078ec0ff */
[----:B------:R-:W-:Y:S01]  /*0ef0*/  IMAD.SHL.U32 R6, R6, 0x8, RZ ;  /* 0x0000000806067824 */ /* 0x000fe200078e00ff */
[----:B------:R-:W-:-:S02]  /*0f00*/  SHF.R.S32.HI R226, RZ, 0x2, R226 ;  /* 0x00000002ffe27819 */ /* 0x000fc400000114e2 */
[----:B------:R-:W-:Y:S01]  /*0f10*/  SHF.R.S32.HI R224, RZ, 0x1, R224 ;  /* 0x00000001ffe07819 */ /* 0x000fe200000114e0 */
[----:B------:R-:W-:Y:S01]  /*0f20*/  IMAD.IADD R225, R19, 0x1, -R8 ;  /* 0x0000000113e17824 */ /* 0x000fe200078e0a08 */
[----:B------:R-:W-:-:S03]  /*0f30*/  LEA.HI.SX32 R223, R223, 0xfffffffd, 0x1b ;  /* 0xfffffffddfdf7811 */ /* 0x000fc600078fdaff */
[----:B------:R-:W-:-:S04]  /*0f40*/  IMAD R198, R226, 0x40, R224 ;  /* 0x00000040e2c67824 */ /* 0x000fc800078e02e0 */
[----:B------:R-:W-:-:S04]  /*0f50*/  IMAD.SHL.U32 R198, R198, 0x40, RZ ;  /* 0x00000040c6c67824 */ /* 0x000fc800078e00ff */
        /* <DEDUP_REMOVED lines=34> */
.L_x_766:
[----:B------:R-:W-:Y:S05]  /*1180*/  BSYNC B0 ;  /* 0x0000000000007941 */ /* 0x000fea0003800000 */
.L_x_765:
        /* <DEDUP_REMOVED lines=49> */
.L_x_768:
[----:B------:R-:W-:Y:S05]  /*14a0*/  BSYNC B0 ;  /* 0x0000000000007941 */ /* 0x000fea0003800000 */
.L_x_767:
        /* <DEDUP_REMOVED lines=8> */
[----:B------:R-:W-:Y:S01]  /*1530*/  IMAD.SHL.U32 R6, R15, 0x2, RZ ;  /* 0x000000020f067824 */ /* 0x000fe200078e00ff */
[----:B------:R-:W-:-:S04]  /*1540*/  CS2R R14, SRZ ;  /* 0x00000000000e7805 */ /* 0x000fc8000001ff00 */
[----:B------:R-:W-:-:S05]  /*1550*/  LOP3.LUT R6, R6, 0xfffffff0, RZ, 0xc0, !PT ;  /* 0xfffffff006067812 */ /* 0x000fca00078ec0ff */
        /* <DEDUP_REMOVED lines=40> */
.L_x_770:
[----:B------:R-:W-:Y:S05]  /*17e0*/  BSYNC B0 ;  /* 0x0000000000007941 */ /* 0x000fea0003800000 */
.L_x_769:
        /* <DEDUP_REMOVED lines=42> */
.L_x_772:
[----:B------:R-:W-:Y:S05]  /*1a90*/  BSYNC B0 ;  /* 0x0000000000007941 */ /* 0x000fea0003800000 */
.L_x_771:
        /* <DEDUP_REMOVED lines=43> */
.L_x_774:
[----:B------:R-:W-:Y:S05]  /*1d50*/  BSYNC B0 ;  /* 0x0000000000007941 */ /* 0x000fea0003800000 */
.L_x_773:
        /* <DEDUP_REMOVED lines=65> */
.L_x_776:
[----:B------:R-:W-:Y:S05]  /*2170*/  BSYNC B0 ;  /* 0x0000000000007941 */ /* 0x000fea0003800000 */
.L_x_775:
        /* <DEDUP_REMOVED lines=45> */
.L_x_778:
[----:B------:R-:W-:Y:S05]  /*2450*/  BSYNC B0 ;  /* 0x0000000000007941 */ /* 0x000fea0003800000 */
.L_x_777:
        /* <DEDUP_REMOVED lines=60> */
.L_x_780:
[----:B------:R-:W-:Y:S05]  /*2820*/  BSYNC B0 ;  /* 0x0000000000007941 */ /* 0x000fea0003800000 */
.L_x_779:
        /* <DEDUP_REMOVED lines=66> */
.L_x_782:
[----:B------:R-:W-:Y:S05]  /*2c50*/  BSYNC B0 ;  /* 0x0000000000007941 */ /* 0x000fea0003800000 */
.L_x_781:
        /* <DEDUP_REMOVED lines=41> */
.L_x_784:
[----:B------:R-:W-:Y:S05]  /*2ef0*/  BSYNC B0 ;  /* 0x0000000000007941 */ /* 0x000fea0003800000 */
.L_x_783:
        /* <DEDUP_REMOVED lines=47> */
.L_x_786:
[----:B------:R-:W-:Y:S05]  /*31f0*/  BSYNC B0 ;  /* 0x0000000000007941 */ /* 0x000fea0003800000 */
.L_x_785:
        /* <DEDUP_REMOVED lines=41> */
.L_x_788:
[----:B------:R-:W-:Y:S05]  /*3490*/  BSYNC B0 ;  /* 0x0000000000007941 */ /* 0x000fea0003800000 */
.L_x_787:
        /* <DEDUP_REMOVED lines=47> */
.L_x_790:
[----:B------:R-:W-:Y:S05]  /*3790*/  BSYNC B0 ;  /* 0x0000000000007941 */ /* 0x000fea0003800000 */
.L_x_789:
        /* <DEDUP_REMOVED lines=41> */
.L_x_792:
[----:B------:R-:W-:Y:S05]  /*3a30*/  BSYNC B0 ;  /* 0x0000000000007941 */ /* 0x000fea0003800000 */
.L_x_791:
        /* <DEDUP_REMOVED lines=48> */
.L_x_794:
[----:B------:R-:W-:Y:S05]  /*3d40*/  BSYNC B0 ;  /* 0x0000000000007941 */ /* 0x000fea0003800000 */
.L_x_793:
        /* <DEDUP_REMOVED lines=42> */
.L_x_796:
[----:B------:R-:W-:Y:S05]  /*3ff0*/  BSYNC B0 ;  /* 0x0000000000007941 */ /* 0x000fea0003800000 */
.L_x_795:
        /* <DEDUP_REMOVED lines=51> */
.L_x_798:
[----:B------:R-:W-:Y:S05]  /*4330*/  BSYNC B0 ;  /* 0x0000000000007941 */ /* 0x000fea0003800000 */
.L_x_797:
        /* <DEDUP_REMOVED lines=42> */
.L_x_800:
[----:B------:R-:W-:Y:S05]  /*45e0*/  BSYNC B0 ;  /* 0x0000000000007941 */ /* 0x000fea0003800000 */
.L_x_799:
        /* <DEDUP_REMOVED lines=45> */
.L_x_802:
[----:B------:R-:W-:Y:S05]  /*48c0*/  BSYNC B0 ;  /* 0x0000000000007941 */ /* 0x000fea0003800000 */
.L_x_801:
        /* <DEDUP_REMOVED lines=41> */
.L_x_804:
[----:B------:R-:W-:Y:S05]  /*4b60*/  BSYNC B0 ;  /* 0x0000000000007941 */ /* 0x000fea0003800000 */
.L_x_803:
        /* <DEDUP_REMOVED lines=45> */
.L_x_806:
[----:B------:R-:W-:Y:S05]  /*4e40*/  BSYNC B0 ;  /* 0x0000000000007941 */ /* 0x000fea0003800000 */
.L_x_805:
        /* <DEDUP_REMOVED lines=42> */
.L_x_808:
[----:B------:R-:W-:Y:S05]  /*50f0*/  BSYNC B0 ;  /* 0x0000000000007941 */ /* 0x000fea0003800000 */
.L_x_807:
        /* <DEDUP_REMOVED lines=46> */
.L_x_810:
[----:B------:R-:W-:Y:S05]  /*53e0*/  BSYNC B0 ;  /* 0x0000000000007941 */ /* 0x000fea0003800000 */
.L_x_809:
        /* <DEDUP_REMOVED lines=43> */
.L_x_812:
[----:B------:R-:W-:Y:S05]  /*56a0*/  BSYNC B0 ;  /* 0x0000000000007941 */ /* 0x000fea0003800000 */
.L_x_811:
[----:B------:R-:W-:Y:S01]  /*56b0*/  IMAD.SHL.U32 R2, R2, 0x2, RZ ;  /* 0x0000000202027824 */ /* 0x000fe200078e00ff */
[----:B------:R-:W-:Y:S01]  /*56c0*/  SHF.R.U32.HI R4, RZ, 0x4, R201 ;  /* 0x00000004ff047819 */ /* 0x000fe200000116c9 */
[C---:B------:R-:W-:Y:S01]  /*56d0*/  IMAD.SHL.U32 R133, R201.reuse, 0x4, RZ ;  /* 0x00000004c9857824 */ /* 0x040fe200078e00ff */
[C---:B------:R-:W-:Y:S01]  /*56e0*/  LOP3.LUT R134, R201.reuse, 0x6, RZ, 0xc0, !PT ;  /* 0x00000006c9867812 */ /* 0x040fe200078ec0ff */
[----:B------:R-:W-:Y:S01]  /*56f0*/  IMAD.SHL.U32 R0, R201, 0x10, RZ ;  /* 0x00000010c9007824 */ /* 0x000fe200078e00ff */
[----:B------:R-:W-:Y:S01]  /*5700*/  ISETP.NE.U32.AND P1, PT, R2, RZ, PT ;  /* 0x000000ff0200720c */ /* 0x000fe20003f25070 */
[----:B----4-:R-:W-:Y:S01]  /*5710*/  IMAD.SHL.U32 R11, R225, 0x400, RZ ;  /* 0x00000400e10b7824 */ /* 0x010fe200078e00ff */
[----:B------:R-:W-:Y:S02]  /*5720*/  LOP3.LUT R133, R133, 0x4, RZ, 0xc0, !PT ;  /* 0x0000000485857812 */ /* 0x000fe400078ec0ff */
[----:B------:R-:W-:Y:S02]  /*5730*/  CS2R R102, SRZ ;  /* 0x0000000000667805 */ /* 0x000fe4000001ff00 */
[----:B------:R-:W-:Y:S01]  /*5740*/  LOP3.LUT R4, R4, 0x1, RZ, 0xc0, !PT ;  /* 0x0000000104047812 */ /* 0x000fe200078ec0ff */
[----:B------:R-:W-:Y:S01]  /*5750*/  IMAD R8, R226, 0x8, R11 ;  /* 0x00000008e2087824 */ /* 0x000fe200078e020b */
[----:B------:R-:W-:-:S02]  /*5760*/  SHF.R.U32.HI R134, RZ, 0x1, R134 ;  /* 0x00000001ff867819 */ /* 0x000fc40000011686 */
[----:B------:R-:W-:Y:S02]  /*5770*/  CS2R R100, SRZ ;  /* 0x0000000000647805 */ /* 0x000fe4000001ff00 */
[----:B------:R-:W-:Y:S01]  /*5780*/  LOP3.LUT R9, R133, 0xe0, R0, 0xf8, !PT ;  /* 0x000000e085097812 */ /* 0x000fe200078ef800 */
[----:B------:R-:W-:Y:S01]  /*5790*/  IMAD R199, R8, 0x10, R3 ;  /* 0x0000001008c77824 */ /* 0x000fe200078e0203 */
[----:B------:R-:W-:Y:S02]  /*57a0*/  ISETP.GE.AND P0, PT, R5, 0x20, PT ;  /* 0x000000200500780c */ /* 0x000fe40003f06270 */
[----:B------:R-:W-:Y:S02]  /*57b0*/  CS2R R98, SRZ ;  /* 0x0000000000627805 */ /* 0x000fe4000001ff00 */
[-CC-:B------:R-:W-:Y:S01]  /*57c0*/  LOP3.LUT R2, R9, R4.reuse, R134.reuse, 0xf6, !PT ;  /* 0x0000000409027212 */ /* 0x180fe200078ef686 */
[----:B------:R-:W-:Y:S01]  /*57d0*/  @!PT LDS RZ, [RZ] ;  /* 0x00000000fffff984 */ /* 0x000fe20000000800 */
[----:B------:R-:W-:Y:S01]  /*57e0*/  @!PT LDS RZ, [RZ] ;  /* 0x00000000fffff984 */ /* 0x000fe20000000800 */
[----:B------:R-:W-:Y:S01]  /*57f0*/  @!PT LDS RZ, [RZ] ;  /* 0x00000000fffff984 */ /* 0x000fe20000000800 */
[----:B------:R4:W-:Y:S01]  /*5800*/  LDGSTS.E.BYPASS.LTC128B.128 [R218+0xc080], desc[UR36][R6.64], P1 ;  /* 0x0c08000006da7fae */ /* 0x0009e20008901d64 */
[----:B------:R-:W-:-:S02]  /*5810*/  LOP3.LUT R5, R133, R4, R134, 0xf6, !PT ;  /* 0x0000000485057212 */ /* 0x000fc400078ef686 */
[----:B------:R-:W-:Y:S02]  /*5820*/  CS2R R96, SRZ ;  /* 0x0000000000607805 */ /* 0x000fe4000001ff00 */
[----:B------:R-:W-:Y:S01]  /*5830*/  LOP3.LUT R9, R2, R11, RZ, 0xfc, !PT ;  /* 0x0000000b02097212 */ /* 0x000fe200078efcff */
[----:B------:R-:W0:Y:S01]  /*5840*/  LDGDEPBAR ;  /* 0x00000000000079af */ /* 0x000e220000000000 */
[----:B------:R-:W-:Y:S02]  /*5850*/  LOP3.LUT R164, R5, 0xe0, R0, 0xf8, !PT ;  /* 0x000000e005a47812 */ /* 0x000fe400078ef800 */
[----:B------:R-:W-:Y:S02]  /*5860*/  CS2R R38, SRZ ;  /* 0x0000000000267805 */ /* 0x000fe4000001ff00 */
[----:B------:R-:W-:Y:S01]  /*5870*/  CS2R R36, SRZ ;  /* 0x0000000000247805 */ /* 0x000fe2000001ff00 */
[----:B------:R-:W-:Y:S01]  /*5880*/  IMAD R2, R226, 0x8, R9 ;  /* 0x00000008e2027824 */ /* 0x000fe200078e0209 */
[----:B------:R-:W-:Y:S01]  /*5890*/  CS2R R34, SRZ ;  /* 0x0000000000227805 */ /* 0x000fe2000001ff00 */
[----:B------:R-:W-:Y:S01]  /*58a0*/  IMAD R164, R164, 0x10, R199 ;  /* 0x00000010a4a47824 */ /* 0x000fe200078e02c7 */
[----:B------:R-:W-:Y:S01]  /*58b0*/  CS2R R32, SRZ ;  /* 0x0000000000207805 */ /* 0x000fe2000001ff00 */
[----:B------:R-:W-:Y:S01]  /*58c0*/  IMAD R2, R2, 0x10, R3 ;  /* 0x0000001002027824 */ /* 0x000fe200078e0203 */
[----:B------:R-:W-:Y:S01]  /*58d0*/  CS2R R106, SRZ ;  /* 0x00000000006a7805 */ /* 0x000fe2000001ff00 */
[----:B------:R-:W-:Y:S01]  /*58e0*/  VIADD R3, R3, 0x8000 ;  /* 0x0000800003037836 */ /* 0x000fe20000000000 */
        /* <DEDUP_REMOVED lines=12> */
[----:B----4-:R-:W-:Y:S01]  /*59b0*/  LOP3.LUT R6, R4, 0x2, RZ, 0xfc, !PT ;  /* 0x0000000204067812 */ /* 0x010fe200078efcff */
        /* <DEDUP_REMOVED lines=14> */
[----:B------:R-:W-:Y:S01]  /*5aa0*/  IMAD R11, R4, 0x10, R3 ;  /* 0x00000010040b7824 */ /* 0x000fe200078e0203 */
        /* <DEDUP_REMOVED lines=14> */
[----:B------:R-:W4:Y:S01]  /*5b90*/  LDSM.16.M88.4 R164, [R164] ;  /* 0x00000000a4a4783b */ /* 0x000f220000000200 */
[----:B------:R-:W-:-:S02]  /*5ba0*/  CS2R R48, SRZ ;  /* 0x0000000000307805 */ /* 0x000fc4000001ff00 */
[----:B------:R-:W-:Y:S02]  /*5bb0*/  CS2R R22, SRZ ;  /* 0x0000000000167805 */ /* 0x000fe4000001ff00 */
[----:B------:R-:W-:Y:S01]  /*5bc0*/  CS2R R20, SRZ ;  /* 0x0000000000147805 */ /* 0x000fe2000001ff00 */
[----:B------:R2:W4:Y:S01]  /*5bd0*/  LDSM.16.M88.4 R152, [R2+0x1000] ;  /* 0x001000000298783b */ /* 0x0005220000000200 */
[----:B------:R-:W-:Y:S02]  /*5be0*/  CS2R R118, SRZ ;  /* 0x0000000000767805 */ /* 0x000fe4000001ff00 */
[----:B------:R-:W-:Y:S02]  /*5bf0*/  CS2R R116, SRZ ;  /* 0x0000000000747805 */ /* 0x000fe4000001ff00 */
[----:B------:R-:W-:Y:S01]  /*5c00*/  CS2R R82, SRZ ;  /* 0x0000000000527805 */ /* 0x000fe2000001ff00 */
[----:B------:R2:W4:Y:S01]  /*5c10*/  LDSM.16.M88.4 R156, [R2+0x2000] ;  /* 0x00200000029c783b */ /* 0x0005220000000200 */
[----:B------:R-:W-:-:S02]  /*5c20*/  CS2R R80, SRZ ;  /* 0x0000000000507805 */ /* 0x000fc4000001ff00 */
[----:B------:R-:W-:Y:S02]  /*5c30*/  CS2R R54, SRZ ;  /* 0x0000000000367805 */ /* 0x000fe4000001ff00 */
[----:B------:R-:W-:Y:S01]  /*5c40*/  CS2R R52, SRZ ;  /* 0x0000000000347805 */ /* 0x000fe2000001ff00 */
[----:B------:R4:W4:Y:S01]  /*5c50*/  LDSM.16.M88.4 R160, [R2+0x3000] ;  /* 0x0030000002a0783b */ /* 0x0009220000000200 */
[----:B------:R-:W-:Y:S02]  /*5c60*/  CS2R R18, SRZ ;  /* 0x0000000000127805 */ /* 0x000fe4000001ff00 */
[----:B-1----:R-:W-:Y:S02]  /*5c70*/  CS2R R16, SRZ ;  /* 0x0000000000107805 */ /* 0x002fe4000001ff00 */
        /* <DEDUP_REMOVED lines=68> */
.L_x_830:
        /* <DEDUP_REMOVED lines=94> */
.L_x_815:
[----:B------:R-:W-:Y:S05]  /*66a0*/  BSYNC B0 ;  /* 0x0000000000007941 */ /* 0x000fea0003800000 */
.L_x_814:
        /* <DEDUP_REMOVED lines=51> */
.L_x_817:
[----:B------:R-:W-:Y:S05]  /*69e0*/  BSYNC B0 ;  /* 0x0000000000007941 */ /* 0x000fea0003800000 */
.L_x_816:
        /* <DEDUP_REMOVED lines=56> */
.L_x_819:
[----:B------:R-:W-:Y:S05]  /*6d70*/  BSYNC B0 ;  /* 0x0000000000007941 */ /* 0x000fea0003800000 */
.L_x_818:
        /* <DEDUP_REMOVED lines=52> */
.L_x_821:
[----:B------:R-:W-:Y:S05]  /*70c0*/  BSYNC B0 ;  /* 0x0000000000007941 */ /* 0x000fea0003800000 */
.L_x_820:
        /* <DEDUP_REMOVED lines=53> */
.L_x_823:
[----:B------:R-:W-:Y:S05]  /*7420*/  BSYNC B0 ;  /* 0x0000000000007941 */ /* 0x000fea0003800000 */
.L_x_822:
        /* <DEDUP_REMOVED lines=51> */
.L_x_825:
[----:B------:R-:W-:Y:S05]  /*7760*/  BSYNC B0 ;  /* 0x0000000000007941 */ /* 0x000fea0003800000 */
.L_x_824:
        /* <DEDUP_REMOVED lines=55> */
.L_x_827:
[----:B------:R-:W-:Y:S05]  /*7ae0*/  BSYNC B0 ;  /* 0x0000000000007941 */ /* 0x000fea0003800000 */
.L_x_826:
        /* <DEDUP_REMOVED lines=52> */
.L_x_829:
[----:B------:R-:W-:Y:S05]  /*7e30*/  BSYNC B0 ;  /* 0x0000000000007941 */ /* 0x000fea0003800000 */
.L_x_828:
        /* <DEDUP_REMOVED lines=84> */
.L_x_813:
        /* <DEDUP_REMOVED lines=15> */
.L_x_831:
[----:B------:R-:W-:Y:S02]  /*8470*/  ULDC.64 UR4, c[0x0][0x310] ;  /* 0x0000c40000047ab9 */ /* 0x000fe40000000a00 */
[----:B------:R-:W-:-:S04]  /*8480*/  ISETP.NE.U32.AND P0, PT, RZ, UR4, PT ;  /* 0x00000004ff007c0c */ /* 0x000fc8000bf05070 */
[----:B------:R-:W-:-:S13]  /*8490*/  ISETP.NE.AND.EX P0, PT, RZ, UR5, PT, P0 ;  /* 0x00000005ff007c0c */ /* 0x000fda000bf05300 */
[----:B------:R-:W-:Y:S05]  /*84a0*/  @!P0 BRA `(.L_x_833) ;  /* 0x00000000000c8947 */ /* 0x000fea0003800000 */
[----:B------:R-:W1:Y:S02]  /*84b0*/  LDC.64 R2, c[0x0][0x310] ;  /* 0x0000c400ff027b82 */ /* 0x000e640000000a00 */
[----:B-1----:R1:W5:Y:S01]  /*84c0*/  LDG.E R0, desc[UR36][R2.64] ;  /* 0x0000002402007981 */ /* 0x002362000c1e1900 */
[----:B------:R-:W-:Y:S05]  /*84d0*/  BRA `(.L_x_832) ;  /* 0x0000000000087947 */ /* 0x000fea0003800000 */
.L_x_833:
[----:B------:R-:W-:Y:S02]  /*84e0*/  ULDC UR4, c[0x0][0x308] ;  /* 0x0000c20000047ab9 */ /* 0x000fe40000000800 */
[----:B------:R-:W-:-:S07]  /*84f0*/  MOV R0, UR4 ;  /* 0x0000000400007c02 */ /* 0x000fce0008000f00 */
.L_x_832:
        /* <DEDUP_REMOVED lines=9> */
[----:B----4-:R1:W5:Y:S01]  /*8590*/  LD.E R163, desc[UR36][R2.64] ;  /* 0x0000002402a37980 */ /* 0x010362000c101900 */
[----:B------:R-:W-:Y:S05]  /*85a0*/  BRA `(.L_x_835) ;  /* 0x0000000000247947 */ /* 0x000fea0003800000 */
.L_x_834:
[----:B------:R-:W-:Y:S02]  /*85b0*/  ULDC.64 UR4, c[0x0][0x318] ;  /* 0x0000c60000047ab9 */ /* 0x000fe40000000a00 */
[----:B------:R-:W-:-:S04]  /*85c0*/  ISETP.NE.U32.AND P0, PT, RZ, UR4, PT ;  /* 0x00000004ff007c0c */ /* 0x000fc8000bf05070 */
[----:B------:R-:W-:-:S13]  /*85d0*/  ISETP.NE.AND.EX P0, PT, RZ, UR5, PT, P0 ;  /* 0x00000005ff007c0c */ /* 0x000fda000bf05300 */
[----:B------:R-:W-:Y:S05]  /*85e0*/  @!P0 BRA `(.L_x_836) ;  /* 0x00000000000c8947 */ /* 0x000fea0003800000 */
[----:B-1----:R-:W4:Y:S02]  /*85f0*/  LDC.64 R2, c[0x0][0x318] ;  /* 0x0000c600ff027b82 */ /* 0x002f240000000a00 */
[----:B----4-:R4:W5:Y:S01]  /*8600*/  LDG.E R163, desc[UR36][R2.64] ;  /* 0x0000002402a37981 */ /* 0x010962000c1e1900 */
[----:B------:R-:W-:Y:S05]  /*8610*/  BRA `(.L_x_835) ;  /* 0x0000000000087947 */ /* 0x000fea0003800000 */
.L_x_836:
[----:B------:R-:W-:Y:S02]  /*8620*/  ULDC UR4, c[0x0][0x30c] ;  /* 0x0000c30000047ab9 */ /* 0x000fe40000000800 */
[----:B----4-:R-:W-:-:S07]  /*8630*/  MOV R163, UR4 ;  /* 0x0000000400a37c02 */ /* 0x010fce0008000f00 */
.L_x_835:
[----:B-1--4-:R-:W1:Y:S01]  /*8640*/  S2R R3, SR_CTAID.Y ;  /* 0x0000000000037919 */ /* 0x012e620000002600 */
[----:B------:R-:W4:Y:S01]  /*8650*/  LDC.64 R138, c[0x0][0x228] ;  /* 0x00008a00ff8a7b82 */ /* 0x000f220000000a00 */
[----:B------:R-:W-:Y:S01]  /*8660*/  IMAD.MOV.U32 R132, RZ, RZ, -0x1 ;  /* 0xffffffffff847424 */ /* 0x000fe200078e00ff */
[----:B------:R-:W-:Y:S01]  /*8670*/  ULDC UR4, c[0x0][0x21c] ;  /* 0x0000870000047ab9 */ /* 0x000fe20000000800 */
[----:B--2---:R-:W2:Y:S01]  /*8680*/  S2R R143, SR_CTAID.X ;  /* 0x00000000008f7919 */ /* 0x004ea20000002500 */
[----:B------:R-:W-:Y:S01]  /*8690*/  ULDC.64 UR6, c[0x0][0x340] ;  /* 0x0000d00000067ab9 */ /* 0x000fe20000000a00 */
[----:B------:R-:W-:Y:S01]  /*86a0*/  MOV R141, 0xffffffff ;  /* 0xffffffff008d7802 */ /* 0x000fe20000000f00 */
[----:B------:R-:W-:Y:S01]  /*86b0*/  IMAD.U32 R134, RZ, RZ, UR6 ;  /* 0x00000006ff867e24 */ /* 0x000fe2000f8e00ff */
[----:B------:R-:W-:Y:S01]  /*86c0*/  MOV R135, UR7 ;  /* 0x0000000700877c02 */ /* 0x000fe20008000f00 */
[----:B------:R-:W3:Y:S01]  /*86d0*/  LDC.64 R156, c[0x0][0x240] ;  /* 0x00009000ff9c7b82 */ /* 0x000ee20000000a00 */
[----:B----4-:R-:W-:-:S02]  /*86e0*/  SHF.L.U32 R2, R132, R138, RZ ;  /* 0x0000008a84027219 */ /* 0x010fc400000006ff */
[----:B------:R-:W-:Y:S02]  /*86f0*/  ISETP.NE.AND P0, PT, R139, RZ, PT ;  /* 0x000000ff8b00720c */ /* 0x000fe40003f05270 */
[----:B-1----:R-:W-:Y:S02]  /*8700*/  SHF.L.U32 R3, R3, R138, RZ ;  /* 0x0000008a03037219 */ /* 0x002fe400000006ff */
[----:B--2---:R-:W-:Y:S02]  /*8710*/  LOP3.LUT R2, R143, R2, RZ, 0x30, !PT ;  /* 0x000000028f027212 */ /* 0x004fe400078e30ff */
[----:B------:R-:W-:-:S03]  /*8720*/  SHF.R.S32.HI R143, RZ, R138, R143 ;  /* 0x0000008aff8f7219 */ /* 0x000fc6000001148f */
[----:B------:R-:W-:-:S04]  /*8730*/  IMAD.IADD R138, R3, 0x1, R2 ;  /* 0x00000001038a7824 */ /* 0x000fc800078e0202 */
[----:B------:R-:W-:Y:S01]  /*8740*/  IMAD R3, R138, UR4, R143 ;  /* 0x000000048a037c24 */ /* 0x000fe2000f8e028f */
[----:B------:R-:W-:Y:S02]  /*8750*/  ULDC.64 UR4, c[0x0][0x348] ;  /* 0x0000d20000047ab9 */ /* 0x000fe40000000a00 */
[----:B------:R-:W-:Y:S02]  /*8760*/  IMAD.U32 R2, RZ, RZ, UR4 ;  /* 0x00000004ff027e24 */ /* 0x000fe4000f8e00ff */
[----:B---3--:R-:W-:Y:S01]  /*8770*/  IMAD.WIDE R156, R3, 0x4, R156 ;  /* 0x00000004039c7825 */ /* 0x008fe200078e029c */
[----:B------:R-:W-:Y:S01]  /*8780*/  MOV R3, UR5 ;  /* 0x0000000500037c02 */ /* 0x000fe20008000f00 */
[----:B------:R-:W-:Y:S06]  /*8790*/  @!P0 BRA `(.L_x_837) ;  /* 0x0000000000a88947 */ /* 0x000fec0003800000 */
[----:B------:R-:W-:-:S05]  /*87a0*/  VIADDMNMX.U32 R132, R139, R132, 0x2, PT ;  /* 0x000000028b847446 */ /* 0x000fca0003800084 */
[----:B------:R-:W-:-:S04]  /*87b0*/  IMAD.SHL.U32 R132, R132, 0x4, RZ ;  /* 0x0000000484847824 */ /* 0x000fc800078e00ff */
[----:B------:R-:W1:Y:S02]  /*87c0*/  LDC R136, c[0x2][R132] ;  /* 0x0080000084887b82 */ /* 0x000e640000000800 */
[----:B-1----:R-:W-:-:S04]  /*87d0*/  SHF.R.S32.HI R137, RZ, 0x1f, R136 ;  /* 0x0000001fff897819 */ /* 0x002fc80000011488 */
.L_x_3282:
[----:B------:R-:W-:Y:S05]  /*87e0*/  BRX R136 -0x87f0                                                                                                                           (*"BRANCH_TARGETS .L_x_3283,.L_x_3284,.L_x_3285"*) ;  /* 0xffffff7888047949 */ /* 0x000fea000383ffff */
.L_x_3285:
        /* <DEDUP_REMOVED lines=9> */
.L_x_3283:
        /* <DEDUP_REMOVED lines=10> */
.L_x_3284:
        /* <DEDUP_REMOVED lines=18> */
.L_x_837:
        /* <DEDUP_REMOVED lines=9> */
.L_x_840:
[----:B------:R-:W-:Y:S05]  /*8ad0*/  BSYNC B0 ;  /* 0x0000000000007941 */ /* 0x000fea0003800000 */
.L_x_839:
[----:B------:R-:W-:-:S04]  /*8ae0*/  ISETP.NE.AND P0, PT, R206, RZ, PT ;  /* 0x000000ffce00720c */ /* 0x000fc80003f05270 */
[----:B-----5:R-:W-:-:S09]  /*8af0*/  FSEL R163, R163, 1, !P0 ;  /* 0x3f800000a3a37808 */ /* 0x020fd20004000000 */
.L_x_838:
[----:B------:R-:W-:Y:S01]  /*8b00*/  SHF.R.S32.HI R140, RZ, 0x1f, R201 ;  /* 0x0000001fff8c7819 */ /* 0x000fe200000114c9 */
[----:B------:R-:W2:Y:S01]  /*8b10*/  S2UR UR8, SR_CgaCtaId ;  /* 0x00000000000879c3 */ /* 0x000ea20000008800 */
[----:B------:R-:W-:Y:S01]  /*8b20*/  LOP3.LUT R146, R201, 0x2, RZ, 0xc0, !PT ;  /* 0x00000002c9927812 */ /* 0x000fe200078ec0ff */
[----:B------:R-:W-:Y:S01]  /*8b30*/  IMAD R225, R226, 0x2, R225 ;  /* 0x00000002e2e17824 */ /* 0x000fe200078e02e1 */
[CC--:B------:R-:W-:Y:S01]  /*8b40*/  LEA.HI R132, R140.reuse, R201.reuse, RZ, 0x5 ;  /* 0x000000c98c847211 */ /* 0x0c0fe200078f28ff */
[----:B------:R-:W-:Y:S01]  /*8b50*/  ULDC.64 UR6, c[0x0][0x288] ;  /* 0x0000a20000067ab9 */ /* 0x000fe20000000a00 */
[----:B------:R-:W-:Y:S01]  /*8b60*/  LEA.HI R140, R140, R201, RZ, 0x7 ;  /* 0x000000c98c8c7211 */ /* 0x000fe200078f38ff */
[----:B------:R-:W-:Y:S01]  /*8b70*/  ULDC UR4, c[0x0][0x214] ;  /* 0x0000850000047ab9 */ /* 0x000fe20000000800 */
[----:B------:R-:W-:Y:S01]  /*8b80*/  SHF.R.S32.HI R136, RZ, 0x5, R132 ;  /* 0x00000005ff887819 */ /* 0x000fe20000011484 */
[----:B------:R-:W-:Y:S01]  /*8b90*/  IMAD R160, R225, 0x11, R224 ;  /* 0x00000011e1a07824 */ /* 0x000fe200078e02e0 */
[----:B------:R-:W-:Y:S01]  /*8ba0*/  LOP3.LUT R132, R132, 0xffffffe0, RZ, 0xc0, !PT ;  /* 0xffffffe084847812 */ /* 0x000fe200078ec0ff */
[----:B------:R-:W-:Y:S01]  /*8bb0*/  UMOV UR9, 0x400 ;  /* 0x0000040000097882 */ /* 0x000fe20000000000 */
[----:B------:R-:W-:Y:S01]  /*8bc0*/  SHF.R.S32.HI R133, RZ, 0x1f, R136 ;  /* 0x0000001fff857819 */ /* 0x000fe20000011488 */
[----:B------:R-:W-:Y:S01]  /*8bd0*/  IMAD.SHL.U32 R160, R160, 0x20, RZ ;  /* 0x00000020a0a07824 */ /* 0x000fe200078e00ff */
[----:B------:R-:W-:Y:S01]  /*8be0*/  LOP3.LUT R144, R140, 0xffffff80, RZ, 0xc0, !PT ;  /* 0xffffff808c907812 */ /* 0x000fe200078ec0ff */
[----:B------:R-:W-:Y:S01]  /*8bf0*/  IMAD.IADD R137, R201, 0x1, -R132 ;  /* 0x00000001c9897824 */ /* 0x000fe200078e0a84 */
[----:B------:R-:W-:-:S02]  /*8c00*/  LEA.HI R133, R133, R136, RZ, 0x2 ;  /* 0x0000008885857211 */ /* 0x000fc400078f10ff */
[----:B------:R-:W-:Y:S02]  /*8c10*/  LOP3.LUT R161, R146, 0x1, R201, 0xf8, !PT ;  /* 0x0000000192a17812 */ /* 0x000fe400078ef8c9 */
[----:B------:R-:W-:Y:S02]  /*8c20*/  SHF.R.S32.HI R132, RZ, 0x1f, R137 ;  /* 0x0000001fff847819 */ /* 0x000fe40000011489 */
[----:B------:R-:W-:Y:S02]  /*8c30*/  LOP3.LUT R133, R133, 0xfffffffc, RZ, 0xc0, !PT ;  /* 0xfffffffc85857812 */ /* 0x000fe400078ec0ff */
[----:B------:R-:W-:Y:S01]  /*8c40*/  LEA.HI R145, R132, R137, RZ, 0x4 ;  /* 0x0000008984917211 */ /* 0x000fe200078f20ff */
[----:B--2---:R-:W-:Y:S01]  /*8c50*/  ULEA UR8, UR8, UR9, 0x18 ;  /* 0x0000000908087291 */ /* 0x004fe2000f8ec03f */
[----:B------:R-:W-:Y:S01]  /*8c60*/  SHF.R.S32.HI R140, RZ, 0x7, R140 ;  /* 0x00000007ff8c7819 */ /* 0x000fe2000001148c */
[----:B------:R-:W-:Y:S01]  /*8c70*/  IMAD.IADD R136, R136, 0x1, -R133 ;  /* 0x0000000188887824 */ /* 0x000fe200078e0a85 */
[----:B------:R-:W-:-:S02]  /*8c80*/  LOP3.LUT R132, R145, 0xfffffff0, RZ, 0xc0, !PT ;  /* 0xfffffff091847812 */ /* 0x000fc400078ec0ff */
[----:B------:R-:W-:Y:S02]  /*8c90*/  LEA.HI.SX32 R145, R145, R144, 0x1c ;  /* 0x0000009091917211 */ /* 0x000fe400078fe2ff */
[----:B------:R-:W-:Y:S01]  /*8ca0*/  LEA.HI R142, R136, R136, RZ, 0x1 ;  /* 0x00000088888e7211 */ /* 0x000fe200078f08ff */
[----:B------:R-:W-:Y:S01]  /*8cb0*/  IMAD.IADD R137, R137, 0x1, -R132 ;  /* 0x0000000189897824 */ /* 0x000fe200078e0a84 */
[C---:B------:R-:W-:Y:S01]  /*8cc0*/  LOP3.LUT R132, R201.reuse, 0x1f, RZ, 0xc0, !PT ;  /* 0x0000001fc9847812 */ /* 0x040fe200078ec0ff */
[----:B------:R-:W-:Y:S01]  /*8cd0*/  IMAD R147, R140, -0x70, R145 ;  /* 0xffffff908c937824 */ /* 0x000fe200078e0291 */
[----:B------:R-:W-:Y:S02]  /*8ce0*/  LOP3.LUT R144, R201, 0x2, RZ, 0xc, !PT ;  /* 0x00000002c9907812 */ /* 0x000fe400078e0cff */
[----:B------:R-:W-:Y:S02]  /*8cf0*/  SHF.R.U32.HI R132, RZ, 0x2, R132 ;  /* 0x00000002ff847819 */ /* 0x000fe40000011684 */
[----:B------:R-:W-:-:S02]  /*8d00*/  LOP3.LUT R133, R142, 0x3ffffffe, RZ, 0xc0, !PT ;  /* 0x3ffffffe8e857812 */ /* 0x000fc400078ec0ff */
[----:B------:R-:W-:Y:S01]  /*8d10*/  LOP3.LUT R149, R144, 0x1, R201, 0xf8, !PT ;  /* 0x0000000190957812 */ /* 0x000fe200078ef8c9 */
[----:B------:R-:W-:Y:S01]  /*8d20*/  IMAD R132, R132, 0x44, RZ ;  /* 0x0000004484847824 */ /* 0x000fe200078e02ff */
[----:B-----5:R-:W-:Y:S01]  /*8d30*/  ISETP.NE.U32.AND P0, PT, R134, RZ, PT ;  /* 0x000000ff8600720c */ /* 0x020fe20003f05070 */
[----:B------:R-:W-:Y:S01]  /*8d40*/  IMAD.IADD R136, R136, 0x1, -R133 ;  /* 0x0000000188887824 */ /* 0x000fe200078e0a85 */
[----:B------:R-:W-:Y:S01]  /*8d50*/  ISETP.NE.U32.AND P1, PT, R2, RZ, PT ;  /* 0x000000ff0200720c */ /* 0x000fe20003f25070 */
[----:B------:R-:W-:Y:S01]  /*8d60*/  IMAD R133, R138, 0x10, R137 ;  /* 0x000000108a857824 */ /* 0x000fe200078e0289 */
[C---:B------:R-:W-:Y:S02]  /*8d70*/  LOP3.LUT R161, R132.reuse, R161, RZ, 0xfc, !PT ;  /* 0x000000a184a17212 */ /* 0x040fe400078efcff */
[----:B------:R-:W-:Y:S01]  /*8d80*/  LOP3.LUT R149, R132, R149, RZ, 0xfc, !PT ;  /* 0x0000009584957212 */ /* 0x000fe200078efcff */
[----:B------:R-:W-:Y:S01]  /*8d90*/  IMAD.SHL.U32 R133, R133, 0x8, RZ ;  /* 0x0000000885857824 */ /* 0x000fe200078e00ff */
[----:B------:R-:W2:Y:S01]  /*8da0*/  LDC R132, c[0x0][0x224] ;  /* 0x00008900ff847b82 */ /* 0x000ea20000000800 */
[----:B------:R-:W-:Y:S01]  /*8db0*/  SHF.R.S32.HI R138, RZ, 0x1, R142 ;  /* 0x00000001ff8a7819 */ /* 0x000fe2000001148e */
[----:B------:R-:W-:-:S02]  /*8dc0*/  IMAD.IADD R161, R161, 0x1, R160 ;  /* 0x00000001a1a17824 */ /* 0x000fc400078e02a0 */
[----:B------:R-:W-:Y:S01]  /*8dd0*/  ISETP.GE.AND P4, PT, R133, UR4, PT ;  /* 0x0000000485007c0c */ /* 0x000fe2000bf86270 */
[----:B------:R-:W-:Y:S01]  /*8de0*/  ULDC.64 UR4, c[0x0][0x2c8] ;  /* 0x0000b20000047ab9 */ /* 0x000fe20000000a00 */
[C---:B------:R-:W-:Y:S01]  /*8df0*/  IMAD R145, R138.reuse, 0x40, R145 ;  /* 0x000000408a917824 */ /* 0x040fe200078e0291 */
[----:B------:R-:W-:Y:S01]  /*8e00*/  LEA R161, R161, UR8, 0x3 ;  /* 0x00000008a1a17c11 */ /* 0x000fe2000f8e18ff */
[----:B------:R-:W-:Y:S01]  /*8e10*/  IMAD R147, R138, 0x8, R147 ;  /* 0x000000088a937824 */ /* 0x000fe200078e0293 */
[----:B------:R-:W-:Y:S01]  /*8e20*/  ISETP.NE.AND.EX P0, PT, R135, RZ, !P4, P0 ;  /* 0x000000ff8700720c */ /* 0x000fe20006705300 */
[----:B------:R-:W-:Y:S01]  /*8e30*/  IMAD R162, R136, 0x4, R145 ;  /* 0x0000000488a27824 */ /* 0x000fe200078e0291 */
[----:B------:R-:W-:Y:S01]  /*8e40*/  ISETP.NE.AND.EX P1, PT, R3, RZ, !P4, P1 ;  /* 0x000000ff0300720c */ /* 0x000fe20006725310 */
[----:B------:R-:W-:-:S04]  /*8e50*/  IMAD.WIDE R144, R133, 0x2, RZ ;  /* 0x0000000285907825 */ /* 0x000fc800078e02ff */
[----:B------:R-:W-:Y:S01]  /*8e60*/  IMAD R162, R143, 0x80, R162 ;  /* 0x000000808fa27824 */ /* 0x000fe200078e02a2 */
[----:B------:R-:W-:Y:S01]  /*8e70*/  LOP3.LUT R146, R144, 0xfffffff0, RZ, 0xc0, !PT ;  /* 0xfffffff090927812 */ /* 0x000fe200078ec0ff */
[----:B------:R-:W-:Y:S01]  /*8e80*/  IMAD R136, R136, 0x4, R147 ;  /* 0x0000000488887824 */ /* 0x000fe200078e0293 */
[----:B------:R-:W-:Y:S01]  /*8e90*/  LOP3.LUT R147, R145, 0x1fffffff, RZ, 0xc0, !PT ;  /* 0x1fffffff91937812 */ /* 0x000fe200078ec0ff */
[----:B------:R-:W-:Y:S01]  /*8ea0*/  IMAD.IADD R160, R149, 0x1, R160 ;  /* 0x0000000195a07824 */ /* 0x000fe200078e02a0 */
[----:B------:R-:W-:Y:S02]  /*8eb0*/  SHF.R.S32.HI R138, RZ, 0x1f, R162 ;  /* 0x0000001fff8a7819 */ /* 0x000fe400000114a2 */
[----:B--2---:R-:W-:Y:S01]  /*8ec0*/  ISETP.GT.AND P6, PT, R132, 0x1, PT ;  /* 0x000000018400780c */ /* 0x004fe20003fc4270 */
[----:B------:R-:W-:-:S03]  /*8ed0*/  IMAD.WIDE.U32 R144, R162, UR6, R146 ;  /* 0x00000006a2907c25 */ /* 0x000fc6000f8e0092 */
[----:B------:R-:W-:Y:S01]  /*8ee0*/  ISETP.EQ.AND P6, PT, R139, RZ, P6 ;  /* 0x000000ff8b00720c */ /* 0x000fe200037c2270 */
[----:B------:R-:W-:Y:S01]  /*8ef0*/  IMAD R143, R138, UR6, RZ ;  /* 0x000000068a8f7c24 */ /* 0x000fe2000f8e02ff */
[----:B------:R-:W-:Y:S01]  /*8f00*/  IADD3 R169, P3, R134, R144, RZ ;  /* 0x0000009086a97210 */ /* 0x000fe20007f7e0ff */
[----:B------:R-:W-:Y:S01]  /*8f10*/  IMAD R133, R138, UR4, RZ ;  /* 0x000000048a857c24 */ /* 0x000fe2000f8e02ff */
[----:B------:R-:W-:Y:S01]  /*8f20*/  SEL R134, RZ, 0x1, !P0 ;  /* 0x00000001ff867807 */ /* 0x000fe20004000000 */
[C---:B------:R-:W-:Y:S01]  /*8f30*/  IMAD R164, R162.reuse, UR7, R143 ;  /* 0x00000007a2a47c24 */ /* 0x040fe2000f8e028f */
[----:B------:R-:W-:Y:S01]  /*8f40*/  ULDC.64 UR6, c[0x0][0x290] ;  /* 0x0000a40000067ab9 */ /* 0x000fe20000000a00 */
[----:B------:R-:W-:-:S03]  /*8f50*/  IMAD.WIDE.U32 R142, R162, UR4, R146 ;  /* 0x00000004a28e7c25 */ /* 0x000fc6000f8e0092 */
[----:B------:R-:W-:Y:S01]  /*8f60*/  IADD3.X R164, R135, R145, R164, P3, !PT ;  /* 0x0000009187a47210 */ /* 0x000fe20001ffe4a4 */
[----:B------:R-:W-:Y:S01]  /*8f70*/  IMAD R138, R162, UR5, R133 ;  /* 0x00000005a28a7c24 */ /* 0x000fe2000f8e0285 */
[----:B------:R-:W-:Y:S01]  /*8f80*/  IADD3 R166, P2, R2, R142, RZ ;  /* 0x0000008e02a67210 */ /* 0x000fe20007f5e0ff */
[----:B------:R-:W-:Y:S01]  /*8f90*/  ULDC.64 UR4, c[0x0][0x2a8] ;  /* 0x0000aa0000047ab9 */ /* 0x000fe20000000a00 */
[----:B------:R-:W-:Y:S02]  /*8fa0*/  IMAD.U32 R132, RZ, RZ, UR6 ;  /* 0x00000006ff847e24 */ /* 0x000fe4000f8e00ff */
[----:B------:R-:W-:Y:S01]  /*8fb0*/  IADD3.X R167, R3, R143, R138, P2, !PT ;  /* 0x0000008f03a77210 */ /* 0x000fe200017fe48a */
[----:B------:R-:W-:Y:S02]  /*8fc0*/  IMAD.U32 R133, RZ, RZ, UR7 ;  /* 0x00000007ff857e24 */ /* 0x000fe4000f8e00ff */
[----:B------:R-:W-:Y:S02]  /*8fd0*/  IMAD.U32 R2, RZ, RZ, UR4 ;  /* 0x00000004ff027e24 */ /* 0x000fe4000f8e00ff */
[----:B------:R-:W-:Y:S01]  /*8fe0*/  IMAD.U32 R3, RZ, RZ, UR5 ;  /* 0x00000005ff037e24 */ /* 0x000fe2000f8e00ff */
[----:B------:R-:W-:Y:S06]  /*8ff0*/  @!P6 BRA `(.L_x_841) ;  /* 0x000000000068e947 */ /* 0x000fec0003800000 */
        /* <DEDUP_REMOVED lines=15> */
.L_x_844:
[----:B------:R-:W-:Y:S05]  /*90f0*/  YIELD ;  /* 0x0000000000007946 */ /* 0x000fea0003800000 */
[----:B---3--:R-:W-:Y:S05]  /*9100*/  @P2 BRA `(.L_x_843) ;  /* 0x0000000000082947 */ /* 0x008fea0003800000 */
[----:B------:R3:W5:Y:S04]  /*9110*/  LDG.E.STRONG.GPU R141, desc[UR36][R156.64] ;  /* 0x000000249c8d7981 */ /* 0x000768000c1ef900 */
[----:B-----5:R-:W-:Y:S01]  /*9120*/  CCTL.IVALL ;  /* 0x00000000ff00798f */ /* 0x020fe20002000000 */
.L_x_843:
[----:B------:R-:W-:Y:S01]  /*9130*/  ISETP.NE.AND P0, PT, R141, R206, PT ;  /* 0x000000ce8d00720c */ /* 0x000fe20003f05270 */
[----:B------:R-:W-:-:S12]  /*9140*/  WARPSYNC.ALL ;  /* 0x0000000000007948 */ /* 0x000fd80003800000 */
[----:B------:R-:W-:Y:S06]  /*9150*/  BAR.RED.AND.DEFER_BLOCKING 0x0, P0 ;  /* 0x0000000000007b1d */ /* 0x000fec0000014400 */
[----:B------:R-:W5:Y:S02]  /*9160*/  B2R.RESULT RZ, P0 ;  /* 0x0000000000ff731c */ /* 0x000f640000004000 */
[----:B-----5:R-:W-:Y:S05]  /*9170*/  @P0 BRA `(.L_x_844) ;  /* 0xfffffffc00dc0947 */ /* 0x020fea000383ffff */
.L_x_842:
[----:B------:R-:W-:Y:S05]  /*9180*/  WARPSYNC.ALL ;  /* 0x0000000000007948 */ /* 0x000fea0003800000 */
[----:B------:R-:W-:Y:S06]  /*9190*/  BAR.SYNC.DEFER_BLOCKING 0x0 ;  /* 0x0000000000007b1d */ /* 0x000fec0000010000 */
.L_x_841:
[----:B------:R-:W-:Y:S01]  /*91a0*/  SHF.R.S32.HI R140, RZ, 0x1f, R137 ;  /* 0x0000001fff8c7819 */ /* 0x000fe20000011489 */
[----:B------:R-:W5:Y:S01]  /*91b0*/  S2UR UR4, SR_CgaCtaId ;  /* 0x00000000000479c3 */ /* 0x000f620000008800 */
[----:B------:R-:W-:Y:S01]  /*91c0*/  FSETP.NEU.AND P0, PT, R163, RZ, PT ;  /* 0x000000ffa300720b */ /* 0x000fe20003f0d000 */
[----:B------:R-:W-:Y:S01]  /*91d0*/  UMOV UR5, 0x400 ;  /* 0x0000040000057882 */ /* 0x000fe20000000000 */
[----:B------:R-:W-:-:S04]  /*91e0*/  LEA.HI R140, R140, R137, RZ, 0x2 ;  /* 0x000000898c8c7211 */ /* 0x000fc800078f10ff */
[----:B------:R-:W-:-:S04]  /*91f0*/  SHF.R.S32.HI R135, RZ, 0x2, R140 ;  /* 0x00000002ff877819 */ /* 0x000fc8000001148c */
[----:B------:R-:W-:-:S04]  /*9200*/  LEA.HI R140, R140, R135, RZ, 0x1 ;  /* 0x000000878c8c7211 */ /* 0x000fc800078f08ff */
[----:B------:R-:W-:-:S05]  /*9210*/  LOP3.LUT R140, R140, 0xfffffffe, RZ, 0xc0, !PT ;  /* 0xfffffffe8c8c7812 */ /* 0x000fca00078ec0ff */
[----:B------:R-:W-:-:S04]  /*9220*/  IMAD.IADD R140, R135, 0x1, -R140 ;  /* 0x00000001878c7824 */ /* 0x000fc800078e0a8c */
[----:B------:R-:W-:Y:S01]  /*9230*/  VIADD R138, R140, 0x1 ;  /* 0x000000018c8a7836 */ /* 0x000fe20000000000 */
[----:B-----5:R-:W-:Y:S01]  /*9240*/  ULEA UR4, UR4, UR5, 0x18 ;  /* 0x0000000504047291 */ /* 0x020fe2000f8ec03f */
[----:B------:R-:W-:-:S03]  /*9250*/  IMAD R159, R137, 0x2, R140 ;  /* 0x00000002899f7824 */ /* 0x000fc600078e028c */
[----:B------:R-:W-:Y:S01]  /*9260*/  LEA.HI R135, R138, R138, RZ, 0x1 ;  /* 0x0000008a8a877211 */ /* 0x000fe200078f08ff */
[----:B------:R-:W-:Y:S01]  /*9270*/  IMAD R159, R136, 0x22, R159 ;  /* 0x00000022889f7824 */ /* 0x000fe200078e029f */
[----:B------:R-:W-:Y:S02]  /*9280*/  LEA R160, R160, UR4, 0x3 ;  /* 0x00000004a0a07c11 */ /* 0x000fe4000f8e18ff */
[----:B------:R-:W-:Y:S02]  /*9290*/  LOP3.LUT R135, R135, 0xffffffe, RZ, 0xc0, !PT ;  /* 0x0ffffffe87877812 */ /* 0x000fe400078ec0ff */
[----:B------:R-:W-:-:S03]  /*92a0*/  LEA R159, R159, UR4, 0x4 ;  /* 0x000000049f9f7c11 */ /* 0x000fc6000f8e20ff */
[----:B------:R-:W-:-:S04]  /*92b0*/  IMAD.IADD R138, R138, 0x1, -R135 ;  /* 0x000000018a8a7824 */ /* 0x000fc800078e0a87 */
[----:B------:R-:W-:-:S04]  /*92c0*/  IMAD R137, R137, 0x2, R138 ;  /* 0x0000000289897824 */ /* 0x000fc800078e028a */
[----:B------:R-:W-:-:S05]  /*92d0*/  IMAD R158, R136, 0x22, R137 ;  /* 0x00000022889e7824 */ /* 0x000fca00078e0289 */
[----:B------:R-:W-:Y:S01]  /*92e0*/  LEA R158, R158, UR4, 0x4 ;  /* 0x000000049e9e7c11 */ /* 0x000fe2000f8e20ff */
        /* <DEDUP_REMOVED lines=21> */
[----:B------:R-:W-:Y:S01]  /*9440*/  ULDC.64 UR4, c[0x0][0x2d0] ;  /* 0x0000b40000047ab9 */ /* 0x000fe20000000a00 */
[----:B------:R2:W-:Y:S04]  /*9450*/  STS.64 [R161], R4 ;  /* 0x00000004a1007388 */ /* 0x0005e80000000a00 */
[----:B------:R-:W-:Y:S04]  /*9460*/  STS.64 [R161+0x20], R8 ;  /* 0x00002008a1007388 */ /* 0x000fe80000000a00 */
[----:B------:R-:W-:Y:S04]  /*9470*/  STS.64 [R161+0x40], R12 ;  /* 0x0000400ca1007388 */ /* 0x000fe80000000a00 */
[----:B------:R-:W-:Y:S04]  /*9480*/  STS.64 [R161+0x60], R16 ;  /* 0x00006010a1007388 */ /* 0x000fe80000000a00 */
[----:B------:R1:W-:Y:S04]  /*9490*/  STS.64 [R160+0x80], R20 ;  /* 0x00008014a0007388 */ /* 0x0003e80000000a00 */
[----:B------:R-:W-:Y:S04]  /*94a0*/  STS.64 [R160+0xa0], R24 ;  /* 0x0000a018a0007388 */ /* 0x000fe80000000a00 */
[----:B------:R-:W-:Y:S04]  /*94b0*/  STS.64 [R160+0xc0], R28 ;  /* 0x0000c01ca0007388 */ /* 0x000fe80000000a00 */
[----:B------:R-:W-:Y:S01]  /*94c0*/  STS.64 [R160+0xe0], R32 ;  /* 0x0000e020a0007388 */ /* 0x000fe20000000a00 */
[----:B------:R-:W-:Y:S06]  /*94d0*/  BAR.SYNC.DEFER_BLOCKING 0x0 ;  /* 0x0000000000007b1d */ /* 0x000fec0000010000 */
[----:B------:R-:W3:Y:S04]  /*94e0*/  LDS.128 R152, [R159] ;  /* 0x000000009f987984 */ /* 0x000ee80000000c00 */
[----:B------:R-:W3:Y:S04]  /*94f0*/  LDS.128 R148, [R158] ;  /* 0x000000009e947984 */ /* 0x000ee80000000c00 */
[----:B------:R-:W4:Y:S04]  /*9500*/  LDS.128 R144, [R159+0x440] ;  /* 0x000440009f907984 */ /* 0x000f280000000c00 */
[----:B-----5:R-:W5:Y:S01]  /*9510*/  LDS.128 R140, [R158+0x440] ;  /* 0x000440009e8c7984 */ /* 0x020f620000000c00 */
[----:B--2---:R-:W-:-:S02]  /*9520*/  HADD2.F32 R4, -RZ, R136.H0_H0 ;  /* 0x20000088ff047230 */ /* 0x004fc40000004100 */
[--C-:B-1----:R-:W-:Y:S02]  /*9530*/  HADD2.F32 R20, -RZ, R137.reuse.H0_H0 ;  /* 0x20000089ff147230 */ /* 0x102fe40000004100 */
[--C-:B------:R-:W-:Y:S02]  /*9540*/  HADD2.F32 R8, -RZ, R138.reuse.H1_H1 ;  /* 0x3000008aff087230 */ /* 0x100fe40000004100 */
[-C--:B------:R-:W-:Y:S01]  /*9550*/  FMUL R5, R4, R163.reuse ;  /* 0x000000a304057220 */ /* 0x080fe20000400000 */
[----:B------:R-:W-:Y:S02]  /*9560*/  HADD2.F32 R4, -RZ, R137.H1_H1 ;  /* 0x30000089ff047230 */ /* 0x000fe40000004100 */
[-C--:B------:R-:W-:Y:S01]  /*9570*/  FMUL R9, R20, R163.reuse ;  /* 0x000000a314097220 */ /* 0x080fe20000400000 */
[----:B------:R-:W-:Y:S02]  /*9580*/  HADD2.F32 R12, -RZ, R138.H0_H0 ;  /* 0x2000008aff0c7230 */ /* 0x000fe40000004100 */
[----:B------:R-:W-:Y:S01]  /*9590*/  FMUL R8, R8, R163 ;  /* 0x000000a308087220 */ /* 0x000fe20000400000 */
[----:B------:R-:W-:-:S02]  /*95a0*/  HADD2.F32 R16, -RZ, R136.H1_H1 ;  /* 0x30000088ff107230 */ /* 0x000fc40000004100 */
[-C--:B------:R-:W-:Y:S01]  /*95b0*/  FMUL R4, R4, R163.reuse ;  /* 0x000000a304047220 */ /* 0x080fe20000400000 */
[-C--:B---3--:R-:W-:Y:S01]  /*95c0*/  FFMA R154, R154, R0.reuse, R9 ;  /* 0x000000009a9a7223 */ /* 0x088fe20000000009 */
[-C--:B------:R-:W-:Y:S01]  /*95d0*/  FFMA R152, R152, R0.reuse, R5 ;  /* 0x0000000098987223 */ /* 0x080fe20000000005 */
[-C--:B------:R-:W-:Y:S01]  /*95e0*/  FMUL R5, R12, R163.reuse ;  /* 0x000000a30c057220 */ /* 0x080fe20000400000 */
[-C--:B------:R-:W-:Y:S01]  /*95f0*/  FFMA R155, R155, R0.reuse, R4 ;  /* 0x000000009b9b7223 */ /* 0x080fe20000000004 */
[--C-:B------:R-:W-:Y:S02]  /*9600*/  HADD2.F32 R4, -RZ, R139.reuse.H0_H0 ;  /* 0x2000008bff047230 */ /* 0x100fe40000004100 */
[----:B------:R-:W-:Y:S01]  /*9610*/  FFMA R149, R149, R0, R8 ;  /* 0x0000000095957223 */ /* 0x000fe20000000008 */
[----:B------:R-:W-:Y:S02]  /*9620*/  HADD2.F32 R8, -RZ, R139.H1_H1 ;  /* 0x3000008bff087230 */ /* 0x000fe40000004100 */
[----:B------:R-:W-:Y:S01]  /*9630*/  FMUL R16, R16, R163 ;  /* 0x000000a310107220 */ /* 0x000fe20000400000 */
[----:B----4-:R-:W-:-:S02]  /*9640*/  HADD2.F32 R12, -RZ, R132.H0_H0 ;  /* 0x20000084ff0c7230 */ /* 0x010fc40000004100 */
[-C--:B------:R-:W-:Y:S01]  /*9650*/  FMUL R9, R4, R163.reuse ;  /* 0x000000a304097220 */ /* 0x080fe20000400000 */
[----:B------:R-:W-:Y:S02]  /*9660*/  HADD2.F32 R4, -RZ, R133.H0_H0 ;  /* 0x20000085ff047230 */ /* 0x000fe40000004100 */
[-C--:B------:R-:W-:Y:S01]  /*9670*/  FFMA R148, R148, R0.reuse, R5 ;  /* 0x0000000094947223 */ /* 0x080fe20000000005 */
[-C--:B------:R-:W-:Y:S01]  /*9680*/  FFMA R153, R153, R0.reuse, R16 ;  /* 0x0000000099997223 */ /* 0x080fe20000000010 */
[----:B------:R-:W-:Y:S01]  /*9690*/  FFMA R150, R150, R0, R9 ;  /* 0x0000000096967223 */ /* 0x000fe20000000009 */
[-C--:B------:R-:W-:Y:S01]  /*96a0*/  FMUL R8, R8, R163.reuse ;  /* 0x000000a308087220 */ /* 0x080fe20000400000 */
[-C--:B------:R-:W-:Y:S01]  /*96b0*/  FMUL R9, R4, R163.reuse ;  /* 0x000000a304097220 */ /* 0x080fe20000400000 */
[----:B------:R-:W-:Y:S02]  /*96c0*/  HADD2.F32 R4, -RZ, R135.H0_H0 ;  /* 0x20000087ff047230 */ /* 0x000fe40000004100 */
[----:B------:R-:W-:Y:S01]  /*96d0*/  FMUL R5, R12, R163 ;  /* 0x000000a30c057220 */ /* 0x000fe20000400000 */
[----:B------:R-:W-:-:S02]  /*96e0*/  HADD2.F32 R20, -RZ, R132.H1_H1 ;  /* 0x30000084ff147230 */ /* 0x000fc40000004100 */
[-C--:B------:R-:W-:Y:S01]  /*96f0*/  FFMA R151, R151, R0.reuse, R8 ;  /* 0x0000000097977223 */ /* 0x080fe20000000008 */
[----:B------:R-:W-:Y:S02]  /*9700*/  HADD2.F32 R12, -RZ, R133.H1_H1 ;  /* 0x30000085ff0c7230 */ /* 0x000fe40000004100 */
[-C--:B------:R-:W-:Y:S01]  /*9710*/  FMUL R21, R4, R163.reuse ;  /* 0x000000a304157220 */ /* 0x080fe20000400000 */
[--C-:B------:R-:W-:Y:S01]  /*9720*/  HADD2.F32 R16, -RZ, R134.reuse.H0_H0 ;  /* 0x20000086ff107230 */ /* 0x100fe20000004100 */
[----:B------:R-:W-:Y:S01]  /*9730*/  IADD3 R4, R162, 0x8, RZ ;  /* 0x00000008a2047810 */ /* 0x000fe20007ffe0ff */
[----:B------:R-:W-:Y:S02]  /*9740*/  HADD2.F32 R24, -RZ, R134.H1_H1 ;  /* 0x30000086ff187230 */ /* 0x000fe40000004100 */
[-C--:B------:R-:W-:Y:S01]  /*9750*/  FFMA R8, R146, R0.reuse, R9 ;  /* 0x0000000092087223 */ /* 0x080fe20000000009 */
[----:B------:R-:W-:Y:S02]  /*9760*/  HADD2.F32 R28, -RZ, R135.H1_H1 ;  /* 0x30000087ff1c7230 */ /* 0x000fe40000004100 */
[-C--:B------:R-:W-:Y:S01]  /*9770*/  FMUL R20, R20, R163.reuse ;  /* 0x000000a314147220 */ /* 0x080fe20000400000 */
[-C--:B------:R-:W-:Y:S01]  /*9780*/  FMUL R12, R12, R163.reuse ;  /* 0x000000a30c0c7220 */ /* 0x080fe20000400000 */
[-C--:B------:R-:W-:Y:S01]  /*9790*/  FMUL R9, R16, R163.reuse ;  /* 0x000000a310097220 */ /* 0x080fe20000400000 */
[-C--:B------:R-:W-:Y:S01]  /*97a0*/  FMUL R24, R24, R163.reuse ;  /* 0x000000a318187220 */ /* 0x080fe20000400000 */
[----:B------:R-:W-:Y:S01]  /*97b0*/  FMUL R28, R28, R163 ;  /* 0x000000a31c1c7220 */ /* 0x000fe20000400000 */
[----:B------:R-:W-:Y:S01]  /*97c0*/  IADD3 R16, P2, R166, UR4, RZ ;  /* 0x00000004a6107c10 */ /* 0x000fe2000ff5e0ff */
[-C--:B------:R-:W-:Y:S01]  /*97d0*/  FFMA R5, R144, R0.reuse, R5 ;  /* 0x0000000090057223 */ /* 0x080fe20000000005 */
[----:B------:R-:W-:Y:S01]  /*97e0*/  ISETP.LT.AND P3, PT, R4, R165, P0 ;  /* 0x000000a50400720c */ /* 0x000fe20000761270 */
[-C--:B------:R-:W-:Y:S01]  /*97f0*/  FFMA R20, R145, R0.reuse, R20 ;  /* 0x0000000091147223 */ /* 0x080fe20000000014 */
[-C--:B------:R-:W-:Y:S01]  /*9800*/  FFMA R13, R147, R0.reuse, R12 ;  /* 0x00000000930d7223 */ /* 0x080fe2000000000c */
[-C--:B-----5:R-:W-:Y:S01]  /*9810*/  FFMA R9, R140, R0.reuse, R9 ;  /* 0x000000008c097223 */ /* 0x0a0fe20000000009 */
[-C--:B------:R-:W-:Y:S01]  /*9820*/  FFMA R24, R141, R0.reuse, R24 ;  /* 0x000000008d187223 */ /* 0x080fe20000000018 */
[-C--:B------:R-:W-:Y:S01]  /*9830*/  FFMA R21, R142, R0.reuse, R21 ;  /* 0x000000008e157223 */ /* 0x080fe20000000015 */
[----:B------:R-:W-:Y:S01]  /*9840*/  FFMA R28, R143, R0, R28 ;  /* 0x000000008f1c7223 */ /* 0x000fe2000000001c */
[----:B------:R-:W-:Y:S01]  /*9850*/  IADD3.X R17, R167, UR5, RZ, P2, !PT ;  /* 0x00000005a7117c10 */ /* 0x000fe200097fe4ff */
[----:B------:R-:W-:Y:S01]  /*9860*/  ULDC.64 UR4, c[0x0][0x2e8] ;  /* 0x0000ba0000047ab9 */ /* 0x000fe20000000a00 */
        /* <DEDUP_REMOVED lines=18> */
[----:B------:R-:W-:Y:S01]  /*9990*/  BAR.SYNC.DEFER_BLOCKING 0x0 ;  /* 0x0000000000007b1d */ /* 0x000fe20000010000 */
[-C--:B------:R-:W-:Y:S02]  /*99a0*/  ISETP.LT.AND P5, PT, R4, R165.reuse, P1 ;  /* 0x000000a50400720c */ /* 0x080fe40000fa1270 */
[----:B------:R-:W-:-:S03]  /*99b0*/  ISETP.LT.AND P4, PT, R8, R165, P1 ;  /* 0x000000a50800720c */ /* 0x000fc60000f81270 */
[----:B------:R2:W-:Y:S04]  /*99c0*/  STS.64 [R161], R6 ;  /* 0x00000006a1007388 */ /* 0x0005e80000000a00 */
[----:B------:R-:W-:Y:S04]  /*99d0*/  STS.64 [R161+0x20], R10 ;  /* 0x0000200aa1007388 */ /* 0x000fe80000000a00 */
[----:B------:R1:W-:Y:S04]  /*99e0*/  STS.64 [R161+0x40], R14 ;  /* 0x0000400ea1007388 */ /* 0x0003e80000000a00 */
[----:B------:R4:W-:Y:S04]  /*99f0*/  STS.64 [R161+0x60], R18 ;  /* 0x00006012a1007388 */ /* 0x0009e80000000a00 */
[----:B------:R-:W-:Y:S04]  /*9a00*/  STS.64 [R160+0x80], R22 ;  /* 0x00008016a0007388 */ /* 0x000fe80000000a00 */
[----:B------:R-:W-:Y:S04]  /*9a10*/  STS.64 [R160+0xa0], R26 ;  /* 0x0000a01aa0007388 */ /* 0x000fe80000000a00 */
[----:B------:R-:W-:Y:S04]  /*9a20*/  STS.64 [R160+0xc0], R30 ;  /* 0x0000c01ea0007388 */ /* 0x000fe80000000a00 */
[----:B------:R-:W-:Y:S01]  /*9a30*/  STS.64 [R160+0xe0], R34 ;  /* 0x0000e022a0007388 */ /* 0x000fe20000000a00 */
[----:B------:R-:W-:Y:S06]  /*9a40*/  BAR.SYNC.DEFER_BLOCKING 0x0 ;  /* 0x0000000000007b1d */ /* 0x000fec0000010000 */
[----:B------:R-:W5:Y:S04]  /*9a50*/  LDS.128 R148, [R159] ;  /* 0x000000009f947984 */ /* 0x000f680000000c00 */
[----:B------:R-:W5:Y:S04]  /*9a60*/  LDS.128 R144, [R158] ;  /* 0x000000009e907984 */ /* 0x000f680000000c00 */
[----:B------:R-:W3:Y:S01]  /*9a70*/  LDS.128 R140, [R159+0x440] ;  /* 0x000440009f8c7984 */ /* 0x000ee20000000c00 */
[----:B--2---:R-:W-:-:S02]  /*9a80*/  HADD2.F32 R6, -RZ, R136.H0_H0 ;  /* 0x20000088ff067230 */ /* 0x004fc40000004100 */
[----:B-1----:R-:W-:Y:S02]  /*9a90*/  HADD2.F32 R14, -RZ, R136.H1_H1 ;  /* 0x30000088ff0e7230 */ /* 0x002fe40000004100 */
[----:B----4-:R-:W-:Y:S02]  /*9aa0*/  HADD2.F32 R18, -RZ, R137.H0_H0 ;  /* 0x20000089ff127230 */ /* 0x010fe40000004100 */
[-C--:B------:R-:W-:Y:S01]  /*9ab0*/  FMUL R9, R6, R163.reuse ;  /* 0x000000a306097220 */ /* 0x080fe20000400000 */
[----:B------:R-:W-:Y:S01]  /*9ac0*/  HADD2.F32 R10, -RZ, R138.H0_H0 ;  /* 0x2000008aff0a7230 */ /* 0x000fe20000004100 */
[----:B------:R-:W1:Y:S01]  /*9ad0*/  LDS.128 R4, [R158+0x440] ;  /* 0x000440009e047984 */ /* 0x000e620000000c00 */
[-C--:B------:R-:W-:Y:S01]  /*9ae0*/  FMUL R14, R14, R163.reuse ;  /* 0x000000a30e0e7220 */ /* 0x080fe20000400000 */
[-C--:B-----5:R-:W-:Y:S01]  /*9af0*/  FFMA R8, R148, R0.reuse, R9 ;  /* 0x0000000094087223 */ /* 0x0a0fe20000000009 */
[-C--:B------:R-:W-:Y:S01]  /*9b00*/  FMUL R9, R18, R163.reuse ;  /* 0x000000a312097220 */ /* 0x080fe20000400000 */
[----:B------:R-:W-:Y:S01]  /*9b10*/  FMUL R11, R10, R163 ;  /* 0x000000a30a0b7220 */ /* 0x000fe20000400000 */
[----:B------:R-:W-:Y:S01]  /*9b20*/  FFMA R149, R149, R0, R14 ;  /* 0x0000000095957223 */ /* 0x000fe2000000000e */
[----:B------:R-:W-:-:S02]  /*9b30*/  HADD2.F32 R14, -RZ, R139.H0_H0 ;  /* 0x2000008bff0e7230 */ /* 0x000fc40000004100 */
[-C--:B------:R-:W-:Y:S01]  /*9b40*/  FFMA R9, R150, R0.reuse, R9 ;  /* 0x0000000096097223 */ /* 0x080fe20000000009 */
[----:B------:R-:W-:Y:S02]  /*9b50*/  HADD2.F32 R18, -RZ, R138.H1_H1 ;  /* 0x3000008aff127230 */ /* 0x000fe40000004100 */
[----:B------:R-:W-:Y:S01]  /*9b60*/  FFMA R10, R144, R0, R11 ;  /* 0x00000000900a7223 */ /* 0x000fe2000000000b */
[----:B------:R-:W-:Y:S02]  /*9b70*/  HADD2.F32 R24, -RZ, R139.H1_H1 ;  /* 0x3000008bff187230 */ /* 0x000fe40000004100 */
[-C--:B------:R-:W-:Y:S01]  /*9b80*/  FMUL R11, R14, R163.reuse ;  /* 0x000000a30e0b7220 */ /* 0x080fe20000400000 */
[--C-:B---3--:R-:W-:Y:S02]  /*9b90*/  HADD2.F32 R14, -RZ, R132.reuse.H1_H1 ;  /* 0x30000084ff0e7230 */ /* 0x108fe40000004100 */
[----:B------:R-:W-:Y:S01]  /*9ba0*/  FMUL R18, R18, R163 ;  /* 0x000000a312127220 */ /* 0x000fe20000400000 */
[----:B------:R-:W-:-:S02]  /*9bb0*/  HADD2.F32 R26, -RZ, R132.H0_H0 ;  /* 0x20000084ff1a7230 */ /* 0x000fc40000004100 */
[-C--:B------:R-:W-:Y:S01]  /*9bc0*/  FMUL R24, R24, R163.reuse ;  /* 0x000000a318187220 */ /* 0x080fe20000400000 */
[--C-:B------:R-:W-:Y:S02]  /*9bd0*/  HADD2.F32 R28, -RZ, R134.reuse.H0_H0 ;  /* 0x20000086ff1c7230 */ /* 0x100fe40000004100 */
[-C--:B------:R-:W-:Y:S01]  /*9be0*/  FFMA R145, R145, R0.reuse, R18 ;  /* 0x0000000091917223 */ /* 0x080fe20000000012 */
[----:B------:R-:W-:Y:S02]  /*9bf0*/  HADD2.F32 R18, -RZ, R133.H0_H0 ;  /* 0x20000085ff127230 */ /* 0x000fe40000004100 */
[-C--:B------:R-:W-:Y:S01]  /*9c00*/  FMUL R14, R14, R163.reuse ;  /* 0x000000a30e0e7220 */ /* 0x080fe20000400000 */
[-C--:B------:R-:W-:Y:S01]  /*9c10*/  FMUL R19, R26, R163.reuse ;  /* 0x000000a31a137220 */ /* 0x080fe20000400000 */
[----:B------:R-:W-:Y:S02]  /*9c20*/  HADD2.F32 R26, -RZ, R134.H1_H1 ;  /* 0x30000086ff1a7230 */ /* 0x000fe40000004100 */
[-C--:B------:R-:W-:Y:S01]  /*9c30*/  FFMA R11, R146, R0.reuse, R11 ;  /* 0x00000000920b7223 */ /* 0x080fe2000000000b */
[----:B------:R-:W-:Y:S01]  /*9c40*/  FFMA R141, R141, R0, R14 ;  /* 0x000000008d8d7223 */ /* 0x000fe2000000000e */
[----:B------:R-:W-:Y:S01]  /*9c50*/  FMUL R15, R18, R163 ;  /* 0x000000a3120f7220 */ /* 0x000fe20000400000 */
[----:B------:R-:W-:-:S02]  /*9c60*/  HADD2.F32 R14, -RZ, R135.H0_H0 ;  /* 0x20000087ff0e7230 */ /* 0x000fc40000004100 */
[-C--:B------:R-:W-:Y:S01]  /*9c70*/  FFMA R140, R140, R0.reuse, R19 ;  /* 0x000000008c8c7223 */ /* 0x080fe20000000013 */
[----:B------:R-:W-:Y:S02]  /*9c80*/  HADD2.F32 R22, -RZ, R137.H1_H1 ;  /* 0x30000089ff167230 */ /* 0x000fe40000004100 */
[-C--:B------:R-:W-:Y:S01]  /*9c90*/  FMUL R19, R28, R163.reuse ;  /* 0x000000a31c137220 */ /* 0x080fe20000400000 */
[-C--:B------:R-:W-:Y:S01]  /*9ca0*/  FFMA R24, R147, R0.reuse, R24 ;  /* 0x0000000093187223 */ /* 0x080fe20000000018 */
[-C--:B------:R-:W-:Y:S01]  /*9cb0*/  FMUL R26, R26, R163.reuse ;  /* 0x000000a31a1a7220 */ /* 0x080fe20000400000 */
[----:B------:R-:W-:Y:S01]  /*9cc0*/  FFMA R142, R142, R0, R15 ;  /* 0x000000008e8e7223 */ /* 0x000fe2000000000f */
[-C--:B------:R-:W-:Y:S01]  /*9cd0*/  FMUL R15, R14, R163.reuse ;  /* 0x000000a30e0f7220 */ /* 0x080fe20000400000 */
[----:B------:R-:W-:Y:S02]  /*9ce0*/  HADD2.F32 R30, -RZ, R133.H1_H1 ;  /* 0x30000085ff1e7230 */ /* 0x000fe40000004100 */
[----:B------:R-:W-:Y:S01]  /*9cf0*/  FMUL R22, R22, R163 ;  /* 0x000000a316167220 */ /* 0x000fe20000400000 */
[----:B------:R-:W-:Y:S01]  /*9d00*/  HADD2.F32 R18, -RZ, R135.H1_H1 ;  /* 0x30000087ff127230 */ /* 0x000fe20000004100 */
[----:B------:R-:W-:-:S02]  /*9d10*/  F2FP.F16.F32.PACK_AB R11, R24, R11 ;  /* 0x0000000b180b723e */ /* 0x000fc400000000ff */
[----:B------:R-:W-:Y:S01]  /*9d20*/  IADD3 R24, R162, 0x10, RZ ;  /* 0x00000010a2187810 */ /* 0x000fe20007ffe0ff */
[-C--:B------:R-:W-:Y:S01]  /*9d30*/  FFMA R22, R151, R0.reuse, R22 ;  /* 0x0000000097167223 */ /* 0x080fe20000000016 */
[-C--:B-1----:R-:W-:Y:S01]  /*9d40*/  FFMA R14, R4, R0.reuse, R19 ;  /* 0x00000000040e7223 */ /* 0x082fe20000000013 */
[-C--:B------:R-:W-:Y:S01]  /*9d50*/  FFMA R19, R5, R0.reuse, R26 ;  /* 0x0000000005137223 */ /* 0x080fe2000000001a */
[----:B------:R-:W-:Y:S01]  /*9d60*/  IADD3 R26, P3, R16, UR4, RZ ;  /* 0x00000004101a7c10 */ /* 0x000fe2000ff7e0ff */
[-C--:B------:R-:W-:Y:S01]  /*9d70*/  FMUL R30, R30, R163.reuse ;  /* 0x000000a31e1e7220 */ /* 0x080fe20000400000 */
[----:B------:R-:W-:Y:S01]  /*9d80*/  FMUL R18, R18, R163 ;  /* 0x000000a312127220 */ /* 0x000fe20000400000 */
[----:B------:R-:W-:Y:S01]  /*9d90*/  IADD3 R28, P2, R166, UR4, RZ ;  /* 0x00000004a61c7c10 */ /* 0x000fe2000ff5e0ff */
[-C--:B------:R-:W-:Y:S01]  /*9da0*/  FFMA R15, R6, R0.reuse, R15 ;  /* 0x00000000060f7223 */ /* 0x080fe2000000000f */
[----:B------:R-:W-:Y:S01]  /*9db0*/  IADD3.X R27, R17, UR5, RZ, P3, !PT ;  /* 0x00000005111b7c10 */ /* 0x000fe20009ffe4ff */
[-C--:B------:R-:W-:Y:S01]  /*9dc0*/  FFMA R143, R143, R0.reuse, R30 ;  /* 0x000000008f8f7223 */ /* 0x080fe2000000001e */
[----:B------:R-:W-:Y:S01]  /*9dd0*/  ISETP.LT.AND P3, PT, R24, R165, P0 ;  /* 0x000000a51800720c */ /* 0x000fe20000761270 */
[----:B------:R-:W-:Y:S01]  /*9de0*/  FFMA R18, R7, R0, R18 ;  /* 0x0000000007127223 */ /* 0x000fe20000000012 */
[----:B------:R-:W-:-:S02]  /*9df0*/  F2FP.F16.F32.PACK_AB R9, R22, R9 ;  /* 0x000000091609723e */ /* 0x000fc400000000ff */
[----:B------:R-:W-:Y:S02]  /*9e00*/  IADD3.X R29, R167, UR5, RZ, P2, !PT ;  /* 0x00000005a71d7c10 */ /* 0x000fe400097fe4ff */
[----:B------:R-:W-:Y:S02]  /*9e10*/  IADD3 R22, P2, R2, R12, RZ ;  /* 0x0000000c02167210 */ /* 0x000fe40007f5e0ff */
        /* <DEDUP_REMOVED lines=8> */
[----:B------:R1:W-:Y:S04]  /*9ea0*/  @P4 STG.E.128 desc[UR36][R26.64], R4 ;  /* 0x000000041a004986 */ /* 0x0003e8000c101d24 */
[----:B------:R-:W1:Y:S01]  /*9eb0*/  @P3 LDG.E.LTC128B.128 R136, desc[UR36][R22.64] ;  /* 0x0000002416883981 */ /* 0x000e62000c1e1d20 */
[----:B------:R-:W-:Y:S02]  /*9ec0*/  IADD3 R30, R162, 0x12, RZ ;  /* 0x00000012a21e7810 */ /* 0x000fe40007ffe0ff */
[----:B------:R-:W-:Y:S02]  /*9ed0*/  IADD3 R20, P2, R2, R20, RZ ;  /* 0x0000001402147210 */ /* 0x000fe40007f5e0ff */
[----:B------:R-:W-:Y:S02]  /*9ee0*/  ISETP.LT.AND P3, PT, R30, R165, P0 ;  /* 0x000000a51e00720c */ /* 0x000fe40000761270 */
[----:B------:R-:W-:-:S11]  /*9ef0*/  IADD3.X R21, R3, R21, RZ, P2, !PT ;  /* 0x0000001503157210 */ /* 0x000fd600017fe4ff */
[----:B------:R-:W2:Y:S01]  /*9f00*/  @P3 LDG.E.LTC128B.128 R132, desc[UR36][R20.64] ;  /* 0x0000002414843981 */ /* 0x000ea2000c1e1d20 */
[----:B------:R-:W-:Y:S01]  /*9f10*/  BAR.SYNC.DEFER_BLOCKING 0x0 ;  /* 0x0000000000007b1d */ /* 0x000fe20000010000 */
[-C--:B------:R-:W-:Y:S02]  /*9f20*/  ISETP.LT.AND P4, PT, R30, R165.reuse, P1 ;  /* 0x000000a51e00720c */ /* 0x080fe40000f81270 */
[----:B------:R-:W-:-:S03]  /*9f30*/  ISETP.LT.AND P5, PT, R24, R165, P1 ;  /* 0x000000a51800720c */ /* 0x000fc60000fa1270 */
        /* <DEDUP_REMOVED lines=9> */
[----:B------:R-:W3:Y:S04]  /*9fd0*/  LDS.128 R16, [R159] ;  /* 0x000000009f107984 */ /* 0x000ee80000000c00 */
[----:B------:R-:W4:Y:S04]  /*9fe0*/  LDS.128 R12, [R158] ;  /* 0x000000009e0c7984 */ /* 0x000f280000000c00 */
[----:B------:R-:W5:Y:S01]  /*9ff0*/  LDS.128 R8, [R159+0x440] ;  /* 0x000440009f087984 */ /* 0x000f620000000c00 */
[----:B-1----:R-:W-:-:S02]  /*a000*/  HADD2.F32 R4, -RZ, R136.H0_H0 ;  /* 0x20000088ff047230 */ /* 0x002fc40000004100 */
[----:B------:R-:W-:Y:S02]  /*a010*/  HADD2.F32 R30, -RZ, R136.H1_H1 ;  /* 0x30000088ff1e7230 */ /* 0x000fe40000004100 */
[--C-:B------:R-:W-:Y:S02]  /*a020*/  HADD2.F32 R32, -RZ, R137.reuse.H0_H0 ;  /* 0x20000089ff207230 */ /* 0x100fe40000004100 */
[-C--:B------:R-:W-:Y:S01]  /*a030*/  FMUL R25, R4, R163.reuse ;  /* 0x000000a304197220 */ /* 0x080fe20000400000 */
[--C-:B------:R-:W-:Y:S01]  /*a040*/  HADD2.F32 R24, -RZ, R138.reuse.H0_H0 ;  /* 0x2000008aff187230 */ /* 0x100fe20000004100 */
[----:B------:R-:W1:Y:S01]  /*a050*/  LDS.128 R4, [R158+0x440] ;  /* 0x000440009e047984 */ /* 0x000e620000000c00 */
[----:B------:R-:W-:Y:S01]  /*a060*/  FMUL R30, R30, R163 ;  /* 0x000000a31e1e7220 */ /* 0x000fe20000400000 */
[----:B------:R-:W-:Y:S02]  /*a070*/  HADD2.F32 R34, -RZ, R138.H1_H1 ;  /* 0x3000008aff227230 */ /* 0x000fe40000004100 */
[----:B---3--:R-:W-:Y:S01]  /*a080*/  FFMA R25, R16, R0, R25 ;  /* 0x0000000010197223 */ /* 0x008fe20000000019 */
[----:B------:R-:W-:-:S02]  /*a090*/  HADD2.F32 R16, -RZ, R137.H1_H1 ;  /* 0x30000089ff107230 */ /* 0x000fc40000004100 */
[-C--:B------:R-:W-:Y:S01]  /*a0a0*/  FFMA R30, R17, R0.reuse, R30 ;  /* 0x00000000111e7223 */ /* 0x080fe2000000001e */
[-C--:B------:R-:W-:Y:S01]  /*a0b0*/  FMUL R31, R32, R163.reuse ;  /* 0x000000a3201f7220 */ /* 0x080fe20000400000 */
[-C--:B------:R-:W-:Y:S01]  /*a0c0*/  FMUL R17, R24, R163.reuse ;  /* 0x000000a318117220 */ /* 0x080fe20000400000 */
[-C--:B------:R-:W-:Y:S01]  /*a0d0*/  FMUL R34, R34, R163.reuse ;  /* 0x000000a322227220 */ /* 0x080fe20000400000 */
[----:B------:R-:W-:Y:S02]  /*a0e0*/  HADD2.F32 R24, -RZ, R139.H0_H0 ;  /* 0x2000008bff187230 */ /* 0x000fe40000004100 */
[-C--:B------:R-:W-:Y:S01]  /*a0f0*/  FMUL R16, R16, R163.reuse ;  /* 0x000000a310107220 */ /* 0x080fe20000400000 */
[-C--:B------:R-:W-:Y:S01]  /*a100*/  FFMA R18, R18, R0.reuse, R31 ;  /* 0x0000000012127223 */ /* 0x080fe2000000001f */
[-C--:B----4-:R-:W-:Y:S01]  /*a110*/  FFMA R31, R13, R0.reuse, R34 ;  /* 0x000000000d1f7223 */ /* 0x090fe20000000022 */
[--C-:B--2---:R-:W-:Y:S02]  /*a120*/  HADD2.F32 R34, -RZ, R132.reuse.H0_H0 ;  /* 0x20000084ff227230 */ /* 0x104fe40000004100 */
[----:B------:R-:W-:Y:S01]  /*a130*/  FMUL R13, R24, R163 ;  /* 0x000000a3180d7220 */ /* 0x000fe20000400000 */
[----:B------:R-:W-:Y:S01]  /*a140*/  FFMA R19, R19, R0, R16 ;  /* 0x0000000013137223 */ /* 0x000fe20000000010 */
[----:B------:R-:W-:-:S02]  /*a150*/  HADD2.F32 R24, -RZ, R132.H1_H1 ;  /* 0x30000084ff187230 */ /* 0x000fc40000004100 */
[-C--:B------:R-:W-:Y:S01]  /*a160*/  FFMA R16, R12, R0.reuse, R17 ;  /* 0x000000000c107223 */ /* 0x080fe20000000011 */
[----:B------:R-:W-:Y:S02]  /*a170*/  HADD2.F32 R12, -RZ, R133.H0_H0 ;  /* 0x20000085ff0c7230 */ /* 0x000fe40000004100 */
[-C--:B------:R-:W-:Y:S01]  /*a180*/  FMUL R17, R34, R163.reuse ;  /* 0x000000a322117220 */ /* 0x080fe20000400000 */
[-C--:B------:R-:W-:Y:S01]  /*a190*/  FFMA R14, R14, R0.reuse, R13 ;  /* 0x000000000e0e7223 */ /* 0x080fe2000000000d */
[-C--:B------:R-:W-:Y:S01]  /*a1a0*/  FMUL R24, R24, R163.reuse ;  /* 0x000000a318187220 */ /* 0x080fe20000400000 */
[----:B------:R-:W-:Y:S02]  /*a1b0*/  HADD2.F32 R32, -RZ, R139.H1_H1 ;  /* 0x3000008bff207230 */ /* 0x000fe40000004100 */
[----:B------:R-:W-:Y:S01]  /*a1c0*/  FMUL R13, R12, R163 ;  /* 0x000000a30c0d7220 */ /* 0x000fe20000400000 */
[-C--:B-----5:R-:W-:Y:S01]  /*a1d0*/  FFMA R12, R8, R0.reuse, R17 ;  /* 0x00000000080c7223 */ /* 0x0a0fe20000000011 */
[----:B------:R-:W-:Y:S01]  /*a1e0*/  FFMA R17, R9, R0, R24 ;  /* 0x0000000009117223 */ /* 0x000fe20000000018 */
[----:B------:R-:W-:-:S02]  /*a1f0*/  HADD2.F32 R8, -RZ, R134.H1_H1 ;  /* 0x30000086ff087230 */ /* 0x000fc40000004100 */
[-C--:B------:R-:W-:Y:S01]  /*a200*/  FFMA R13, R10, R0.reuse, R13 ;  /* 0x000000000a0d7223 */ /* 0x080fe2000000000d */
[----:B------:R-:W-:Y:S02]  /*a210*/  HADD2.F32 R24, -RZ, R134.H0_H0 ;  /* 0x20000086ff187230 */ /* 0x000fe40000004100 */
[-C--:B------:R-:W-:Y:S01]  /*a220*/  FMUL R32, R32, R163.reuse ;  /* 0x000000a320207220 */ /* 0x080fe20000400000 */
[----:B------:R-:W-:Y:S02]  /*a230*/  HADD2.F32 R34, -RZ, R133.H1_H1 ;  /* 0x30000085ff227230 */ /* 0x000fe40000004100 */
[-C--:B------:R-:W-:Y:S01]  /*a240*/  FMUL R8, R8, R163.reuse ;  /* 0x000000a308087220 */ /* 0x080fe20000400000 */
[--C-:B------:R-:W-:Y:S02]  /*a250*/  HADD2.F32 R10, -RZ, R135.reuse.H0_H0 ;  /* 0x20000087ff0a7230 */ /* 0x100fe40000004100 */
[-C--:B------:R-:W-:Y:S01]  /*a260*/  FMUL R9, R24, R163.reuse ;  /* 0x000000a318097220 */ /* 0x080fe20000400000 */
[----:B------:R-:W-:Y:S01]  /*a270*/  HADD2.F32 R36, -RZ, R135.H1_H1 ;  /* 0x30000087ff247230 */ /* 0x000fe20000004100 */
[----:B------:R-:W-:Y:S01]  /*a280*/  IADD3 R24, P2, R28, UR4, RZ ;  /* 0x000000041c187c10 */ /* 0x000fe2000ff5e0ff */
[-C--:B------:R-:W-:Y:S01]  /*a290*/  FMUL R34, R34, R163.reuse ;  /* 0x000000a322227220 */ /* 0x080fe20000400000 */
[----:B------:R-:W-:Y:S01]  /*a2a0*/  IADD3 R28, R162, 0x18, RZ ;  /* 0x00000018a21c7810 */ /* 0x000fe20007ffe0ff */
[-C--:B------:R-:W-:Y:S01]  /*a2b0*/  FMUL R33, R10, R163.reuse ;  /* 0x000000a30a217220 */ /* 0x080fe20000400000 */
[----:B------:R-:W-:Y:S01]  /*a2c0*/  FMUL R36, R36, R163 ;  /* 0x000000a324247220 */ /* 0x000fe20000400000 */
[-C--:B-1----:R-:W-:Y:S01]  /*a2d0*/  FFMA R35, R5, R0.reuse, R8 ;  /* 0x0000000005237223 */ /* 0x082fe20000000008 */
[----:B------:R-:W-:Y:S01]  /*a2e0*/  F2FP.F16.F32.PACK_AB R8, R30, R25 ;  /* 0x000000191e08723e */ /* 0x000fe200000000ff */
[-C--:B------:R-:W-:Y:S01]  /*a2f0*/  FFMA R15, R15, R0.reuse, R32 ;  /* 0x000000000f0f7223 */ /* 0x080fe20000000020 */
[----:B------:R-:W-:Y:S01]  /*a300*/  IADD3.X R25, R29, UR5, RZ, P2, !PT ;  /* 0x000000051d197c10 */ /* 0x000fe200097fe4ff */
[-C--:B------:R-:W-:Y:S01]  /*a310*/  FFMA R34, R11, R0.reuse, R34 ;  /* 0x000000000b227223 */ /* 0x080fe20000000022 */
[----:B------:R-:W-:Y:S01]  /*a320*/  IADD3 R26, P2, R26, UR4, RZ ;  /* 0x000000041a1a7c10 */ /* 0x000fe2000ff5e0ff */
[-C--:B------:R-:W-:Y:S01]  /*a330*/  FFMA R32, R4, R0.reuse, R9 ;  /* 0x0000000004207223 */ /* 0x080fe20000000009 */
[----:B------:R-:W-:Y:S01]  /*a340*/  ISETP.LT.AND P3, PT, R28, R165, P0 ;  /* 0x000000a51c00720c */ /* 0x000fe20000761270 */
[-C--:B------:R-:W-:Y:S01]  /*a350*/  FFMA R33, R6, R0.reuse, R33 ;  /* 0x0000000006217223 */ /* 0x080fe20000000021 */
[----:B------:R-:W-:Y:S01]  /*a360*/  FFMA R36, R7, R0, R36 ;  /* 0x0000000007247223 */ /* 0x000fe20000000024 */
[----:B------:R-:W-:-:S02]  /*a370*/  IADD3.X R27, R27, UR5, RZ, P2, !PT ;  /* 0x000000051b1b7c10 */ /* 0x000fc400097fe4ff */
[----:B------:R-:W-:Y:S02]  /*a380*/  IADD3 R22, P2, R2, R22, RZ ;  /* 0x0000001602167210 */ /* 0x000fe40007f5e0ff */
        /* <DEDUP_REMOVED lines=18> */
[----:B------:R-:W-:Y:S02]  /*a4b0*/  ISETP.LT.AND P4, PT, R30, R165, P1 ;  /* 0x000000a51e00720c */ /* 0x000fe40000f81270 */
[----:B-1----:R-:W-:-:S04]  /*a4c0*/  IADD3 R26, P3, R26, UR4, RZ ;  /* 0x000000041a1a7c10 */ /* 0x002fc8000ff7e0ff */
[----:B------:R-:W-:Y:S01]  /*a4d0*/  IADD3.X R27, R27, UR5, RZ, P3, !PT ;  /* 0x000000051b1b7c10 */ /* 0x000fe20009ffe4ff */
        /* <DEDUP_REMOVED lines=15> */
[----:B------:R-:W-:Y:S01]  /*a5d0*/  FMUL R29, R4, R163 ;  /* 0x000000a3041d7220 */ /* 0x000fe20000400000 */
[----:B------:R-:W-:Y:S01]  /*a5e0*/  HADD2.F32 R32, -RZ, R136.H1_H1 ;  /* 0x30000088ff207230 */ /* 0x000fe20000004100 */
[----:B------:R-:W2:Y:S01]  /*a5f0*/  LDS.128 R4, [R158+0x440] ;  /* 0x000440009e047984 */ /* 0x000ea20000000c00 */
[----:B------:R-:W-:Y:S02]  /*a600*/  HADD2.F32 R36, -RZ, R139.H1_H1 ;  /* 0x3000008bff247230 */ /* 0x000fe40000004100 */
[----:B-1----:R-:W-:Y:S01]  /*a610*/  FFMA R28, R16, R0, R29 ;  /* 0x00000000101c7223 */ /* 0x002fe2000000001d */
[----:B------:R-:W-:-:S02]  /*a620*/  HADD2.F32 R16, -RZ, R138.H0_H0 ;  /* 0x2000008aff107230 */ /* 0x000fc40000004100 */
[-C--:B------:R-:W-:Y:S01]  /*a630*/  FMUL R29, R34, R163.reuse ;  /* 0x000000a3221d7220 */ /* 0x080fe20000400000 */
[-C--:B------:R-:W-:Y:S01]  /*a640*/  FMUL R30, R30, R163.reuse ;  /* 0x000000a31e1e7220 */ /* 0x080fe20000400000 */
[----:B------:R-:W-:Y:S02]  /*a650*/  HADD2.F32 R34, -RZ, R138.H1_H1 ;  /* 0x3000008aff227230 */ /* 0x000fe40000004100 */
[-C--:B------:R-:W-:Y:S01]  /*a660*/  FMUL R32, R32, R163.reuse ;  /* 0x000000a320207220 */ /* 0x080fe20000400000 */
[-C--:B------:R-:W-:Y:S01]  /*a670*/  FFMA R18, R18, R0.reuse, R29 ;  /* 0x0000000012127223 */ /* 0x080fe2000000001d */
[-C--:B------:R-:W-:Y:S01]  /*a680*/  FMUL R29, R16, R163.reuse ;  /* 0x000000a3101d7220 */ /* 0x080fe20000400000 */
[----:B------:R-:W-:Y:S01]  /*a690*/  FFMA R31, R19, R0, R30 ;  /* 0x00000000131f7223 */ /* 0x000fe2000000001e */
[----:B---3--:R-:W-:Y:S02]  /*a6a0*/  HADD2.F32 R16, -RZ, R132.H0_H0 ;  /* 0x20000084ff107230 */ /* 0x008fe40000004100 */
[----:B------:R-:W-:Y:S01]  /*a6b0*/  FMUL R34, R34, R163 ;  /* 0x000000a322227220 */ /* 0x000fe20000400000 */
[----:B------:R-:W-:-:S02]  /*a6c0*/  HADD2.F32 R30, -RZ, R139.H0_H0 ;  /* 0x2000008bff1e7230 */ /* 0x000fc40000004100 */
[-C--:B----4-:R-:W-:Y:S01]  /*a6d0*/  FFMA R29, R12, R0.reuse, R29 ;  /* 0x000000000c1d7223 */ /* 0x090fe2000000001d */
[----:B------:R-:W-:Y:S02]  /*a6e0*/  HADD2.F32 R12, -RZ, R133.H0_H0 ;  /* 0x20000085ff0c7230 */ /* 0x000fe40000004100 */
[-C--:B------:R-:W-:Y:S01]  /*a6f0*/  FMUL R19, R16, R163.reuse ;  /* 0x000000a310137220 */ /* 0x080fe20000400000 */
[-C--:B------:R-:W-:Y:S01]  /*a700*/  FFMA R34, R13, R0.reuse, R34 ;  /* 0x000000000d227223 */ /* 0x080fe20000000022 */
[-C--:B------:R-:W-:Y:S01]  /*a710*/  FMUL R13, R30, R163.reuse ;  /* 0x000000a31e0d7220 */ /* 0x080fe20000400000 */
[-C--:B------:R-:W-:Y:S01]  /*a720*/  FFMA R17, R17, R0.reuse, R32 ;  /* 0x0000000011117223 */ /* 0x080fe20000000020 */
[-C--:B-----5:R-:W-:Y:S01]  /*a730*/  FFMA R19, R8, R0.reuse, R19 ;  /* 0x0000000008137223 */ /* 0x0a0fe20000000013 */
[----:B------:R-:W-:Y:S02]  /*a740*/  HADD2.F32 R8, -RZ, R135.H1_H1 ;  /* 0x30000087ff087230 */ /* 0x000fe40000004100 */
[----:B------:R-:W-:Y:S01]  /*a750*/  FFMA R32, R14, R0, R13 ;  /* 0x000000000e207223 */ /* 0x000fe2000000000d */
[----:B------:R-:W-:Y:S01]  /*a760*/  FMUL R36, R36, R163 ;  /* 0x000000a324247220 */ /* 0x000fe20000400000 */
[----:B------:R-:W-:-:S02]  /*a770*/  HADD2.F32 R30, -RZ, R132.H1_H1 ;  /* 0x30000084ff1e7230 */ /* 0x000fc40000004100 */
[-C--:B------:R-:W-:Y:S01]  /*a780*/  FMUL R13, R12, R163.reuse ;  /* 0x000000a30c0d7220 */ /* 0x080fe20000400000 */
[-C--:B------:R-:W-:Y:S01]  /*a790*/  FMUL R8, R8, R163.reuse ;  /* 0x000000a308087220 */ /* 0x080fe20000400000 */
[-C--:B------:R-:W-:Y:S01]  /*a7a0*/  FFMA R33, R15, R0.reuse, R36 ;  /* 0x000000000f217223 */ /* 0x080fe20000000024 */
[----:B------:R-:W-:Y:S02]  /*a7b0*/  HADD2.F32 R36, -RZ, R133.H1_H1 ;  /* 0x30000085ff247230 */ /* 0x000fe40000004100 */
[-C--:B------:R-:W-:Y:S01]  /*a7c0*/  FFMA R12, R10, R0.reuse, R13 ;  /* 0x000000000a0c7223 */ /* 0x080fe2000000000d */
[----:B------:R-:W-:Y:S01]  /*a7d0*/  FMUL R30, R30, R163 ;  /* 0x000000a31e1e7220 */ /* 0x000fe20000400000 */
[--C-:B------:R-:W-:Y:S02]  /*a7e0*/  HADD2.F32 R14, -RZ, R134.reuse.H0_H0 ;  /* 0x20000086ff0e7230 */ /* 0x100fe40000004100 */
[----:B------:R-:W-:Y:S02]  /*a7f0*/  HADD2.F32 R16, -RZ, R134.H1_H1 ;  /* 0x30000086ff107230 */ /* 0x000fe40000004100 */
[----:B------:R-:W-:Y:S01]  /*a800*/  FFMA R30, R9, R0, R30 ;  /* 0x00000000091e7223 */ /* 0x000fe2000000001e */
[----:B------:R-:W-:-:S02]  /*a810*/  HADD2.F32 R10, -RZ, R135.H0_H0 ;  /* 0x20000087ff0a7230 */ /* 0x000fc40000004100 */
[-C--:B------:R-:W-:Y:S01]  /*a820*/  FMUL R36, R36, R163.reuse ;  /* 0x000000a324247220 */ /* 0x080fe20000400000 */
[-C--:B------:R-:W-:Y:S01]  /*a830*/  FMUL R13, R14, R163.reuse ;  /* 0x000000a30e0d7220 */ /* 0x080fe20000400000 */
[-C--:B------:R-:W-:Y:S01]  /*a840*/  FMUL R16, R16, R163.reuse ;  /* 0x000000a310107220 */ /* 0x080fe20000400000 */
[----:B--2---:R-:W-:Y:S01]  /*a850*/  FFMA R7, R7, R0, R8 ;  /* 0x0000000007077223 */ /* 0x004fe20000000008 */
[----:B------:R-:W-:Y:S01]  /*a860*/  F2FP.F16.F32.PACK_AB R8, R17, R28 ;  /* 0x0000001c1108723e */ /* 0x000fe200000000ff */
[----:B------:R-:W-:Y:S01]  /*a870*/  FMUL R9, R10, R163 ;  /* 0x000000a30a097220 */ /* 0x000fe20000400000 */
[----:B------:R-:W-:Y:S01]  /*a880*/  IADD3 R28, P2, R24, UR4, RZ ;  /* 0x00000004181c7c10 */ /* 0x000fe2000ff5e0ff */
[-C--:B------:R-:W-:Y:S01]  /*a890*/  FFMA R15, R11, R0.reuse, R36 ;  /* 0x000000000b0f7223 */ /* 0x080fe20000000024 */
[----:B------:R-:W-:Y:S01]  /*a8a0*/  IADD3 R24, R162, 0x20, RZ ;  /* 0x00000020a2187810 */ /* 0x000fe20007ffe0ff */
[-C--:B------:R-:W-:Y:S01]  /*a8b0*/  FFMA R13, R4, R0.reuse, R13 ;  /* 0x00000000040d7223 */ /* 0x080fe2000000000d */
[-C--:B------:R-:W-:Y:S01]  /*a8c0*/  FFMA R16, R5, R0.reuse, R16 ;  /* 0x0000000005107223 */ /* 0x080fe20000000010 */
[----:B------:R-:W-:Y:S01]  /*a8d0*/  FFMA R14, R6, R0, R9 ;  /* 0x00000000060e7223 */ /* 0x000fe20000000009 */
[----:B------:R-:W-:-:S02]  /*a8e0*/  ISETP.LT.AND P3, PT, R24, R165, P0 ;  /* 0x000000a51800720c */ /* 0x000fc40000761270 */
[----:B------:R-:W-:Y:S02]  /*a8f0*/  F2FP.F16.F32.PACK_AB R10, R34, R29 ;  /* 0x0000001d220a723e */ /* 0x000fe400000000ff */
[----:B------:R-:W-:Y:S02]  /*a900*/  IADD3.X R29, R25, UR5, RZ, P2, !PT ;  /* 0x00000005191d7c10 */ /* 0x000fe400097fe4ff */
        /* <DEDUP_REMOVED lines=98> */
[----:B------:R2:W3:Y:S01]  /*af30*/  @P3 LDG.E.LTC128B.128 R136, desc[UR36][R22.64] ;  /* 0x0000002416883981 */ /* 0x0004e2000c1e1d20 */
[----:B------:R-:W-:Y:S02]  /*af40*/  IADD3 R30, R162, 0x2a, RZ ;  /* 0x0000002aa21e7810 */ /* 0x000fe40007ffe0ff */
[----:B------:R-:W-:Y:S02]  /*af50*/  IADD3 R20, P2, R2, R20, RZ ;  /* 0x0000001402147210 */ /* 0x000fe40007f5e0ff */
[----:B------:R-:W-:Y:S02]  /*af60*/  ISETP.LT.AND P3, PT, R30, R165, P0 ;  /* 0x000000a51e00720c */ /* 0x000fe40000761270 */
[----:B------:R-:W-:-:S11]  /*af70*/  IADD3.X R21, R3, R21, RZ, P2, !PT ;  /* 0x0000001503157210 */ /* 0x000fd600017fe4ff */
[----:B------:R4:W5:Y:S01]  /*af80*/  @P3 LDG.E.LTC128B.128 R132, desc[UR36][R20.64] ;  /* 0x0000002414843981 */ /* 0x000962000c1e1d20 */
[----:B------:R-:W-:Y:S01]  /*af90*/  BAR.SYNC.DEFER_BLOCKING 0x0 ;  /* 0x0000000000007b1d */ /* 0x000fe20000010000 */
[-C--:B------:R-:W-:Y:S02]  /*afa0*/  ISETP.LT.AND P4, PT, R30, R165.reuse, P1 ;  /* 0x000000a51e00720c */ /* 0x080fe40000f81270 */
[----:B------:R-:W-:Y:S02]  /*afb0*/  ISETP.LT.AND P5, PT, R28, R165, P1 ;  /* 0x000000a51c00720c */ /* 0x000fe40000fa1270 */
[----:B-1----:R-:W-:-:S04]  /*afc0*/  IADD3 R26, P2, R26, UR4, RZ ;  /* 0x000000041a1a7c10 */ /* 0x002fc8000ff5e0ff */
[----:B------:R-:W-:Y:S02]  /*afd0*/  IADD3.X R27, R27, UR5, RZ, P2, !PT ;  /* 0x000000051b1b7c10 */ /* 0x000fe400097fe4ff */
[----:B--2---:R-:W-:-:S04]  /*afe0*/  IADD3 R22, P2, R2, R22, RZ ;  /* 0x0000001602167210 */ /* 0x004fc80007f5e0ff */
[----:B------:R-:W-:Y:S01]  /*aff0*/  IADD3.X R23, R3, R23, RZ, P2, !PT ;  /* 0x0000001703177210 */ /* 0x000fe200017fe4ff */
        /* <DEDUP_REMOVED lines=11> */
[----:B------:R-:W2:Y:S01]  /*b0b0*/  LDS.128 R8, [R159+0x440] ;  /* 0x000440009f087984 */ /* 0x000ea20000000c00 */
[----:B----4-:R-:W-:-:S04]  /*b0c0*/  IADD3 R20, P2, R2, R20, RZ ;  /* 0x0000001402147210 */ /* 0x010fc80007f5e0ff */
[----:B------:R-:W-:Y:S01]  /*b0d0*/  IADD3.X R21, R3, R21, RZ, P2, !PT ;  /* 0x0000001503157210 */ /* 0x000fe200017fe4ff */
[--C-:B---3--:R-:W-:Y:S02]  /*b0e0*/  HADD2.F32 R4, -RZ, R136.reuse.H0_H0 ;  /* 0x20000088ff047230 */ /* 0x108fe40000004100 */
[--C-:B------:R-:W-:Y:S02]  /*b0f0*/  HADD2.F32 R34, -RZ, R137.reuse.H0_H0 ;  /* 0x20000089ff227230 */ /* 0x100fe40000004100 */
[----:B------:R-:W-:Y:S02]  /*b100*/  HADD2.F32 R30, -RZ, R137.H1_H1 ;  /* 0x30000089ff1e7230 */ /* 0x000fe40000004100 */
[----:B------:R-:W-:Y:S01]  /*b110*/  FMUL R29, R4, R163 ;  /* 0x000000a3041d7220 */ /* 0x000fe20000400000 */
[----:B------:R-:W-:Y:S01]  /*b120*/  HADD2.F32 R36, -RZ, R139.H1_H1 ;  /* 0x3000008bff247230 */ /* 0x000fe20000004100 */
[----:B------:R-:W3:Y:S01]  /*b130*/  LDS.128 R4, [R158+0x440] ;  /* 0x000440009e047984 */ /* 0x000ee20000000c00 */
[----:B------:R-:W-:-:S02]  /*b140*/  HADD2.F32 R32, -RZ, R136.H1_H1 ;  /* 0x30000088ff207230 */ /* 0x000fc40000004100 */
[-C--:B-1----:R-:W-:Y:S01]  /*b150*/  FFMA R28, R16, R0.reuse, R29 ;  /* 0x00000000101c7223 */ /* 0x082fe2000000001d */
[--C-:B------:R-:W-:Y:S02]  /*b160*/  HADD2.F32 R16, -RZ, R138.reuse.H0_H0 ;  /* 0x2000008aff107230 */ /* 0x100fe40000004100 */
[-C--:B------:R-:W-:Y:S01]  /*b170*/  FMUL R29, R34, R163.reuse ;  /* 0x000000a3221d7220 */ /* 0x080fe20000400000 */
[-C--:B------:R-:W-:Y:S01]  /*b180*/  FMUL R30, R30, R163.reuse ;  /* 0x000000a31e1e7220 */ /* 0x080fe20000400000 */
[----:B------:R-:W-:Y:S02]  /*b190*/  HADD2.F32 R34, -RZ, R138.H1_H1 ;  /* 0x3000008aff227230 */ /* 0x000fe40000004100 */
[-C--:B------:R-:W-:Y:S01]  /*b1a0*/  FMUL R36, R36, R163.reuse ;  /* 0x000000a324247220 */ /* 0x080fe20000400000 */
[-C--:B------:R-:W-:Y:S01]  /*b1b0*/  FFMA R29, R18, R0.reuse, R29 ;  /* 0x00000000121d7223 */ /* 0x080fe2000000001d */
[----:B------:R-:W-:Y:S01]  /*b1c0*/  FFMA R30, R19, R0, R30 ;  /* 0x00000000131e7223 */ /* 0x000fe2000000001e */
[-C--:B------:R-:W-:Y:S01]  /*b1d0*/  FMUL R19, R16, R163.reuse ;  /* 0x000000a310137220 */ /* 0x080fe20000400000 */
[----:B------:R-:W-:Y:S01]  /*b1e0*/  FMUL R34, R34, R163 ;  /* 0x000000a322227220 */ /* 0x000fe20000400000 */
[----:B------:R-:W-:-:S02]  /*b1f0*/  HADD2.F32 R16, -RZ, R139.H0_H0 ;  /* 0x2000008bff107230 */ /* 0x000fc40000004100 */
[-C--:B------:R-:W-:Y:S01]  /*b200*/  FMUL R32, R32, R163.reuse ;  /* 0x000000a320207220 */ /* 0x080fe20000400000 */
[--C-:B-----5:R-:W-:Y:S02]  /*b210*/  HADD2.F32 R18, -RZ, R132.reuse.H0_H0 ;  /* 0x20000084ff127230 */ /* 0x120fe40000004100 */
[-C--:B--2---:R-:W-:Y:S01]  /*b220*/  FFMA R19, R12, R0.reuse, R19 ;  /* 0x000000000c137223 */ /* 0x084fe20000000013 */
[-C--:B------:R-:W-:Y:S01]  /*b230*/  FFMA R34, R13, R0.reuse, R34 ;  /* 0x000000000d227223 */ /* 0x080fe20000000022 */
[-C--:B------:R-:W-:Y:S01]  /*b240*/  FMUL R13, R16, R163.reuse ;  /* 0x000000a3100d7220 */ /* 0x080fe20000400000 */
[----:B------:R-:W-:Y:S02]  /*b250*/  HADD2.F32 R12, -RZ, R132.H1_H1 ;  /* 0x30000084ff0c7230 */ /* 0x000fe40000004100 */
[-C--:B------:R-:W-:Y:S01]  /*b260*/  FFMA R33, R15, R0.reuse, R36 ;  /* 0x000000000f217223 */ /* 0x080fe20000000024 */
[----:B------:R-:W-:Y:S02]  /*b270*/  HADD2.F32 R16, -RZ, R133.H0_H0 ;  /* 0x20000085ff107230 */ /* 0x000fe40000004100 */
[-C--:B------:R-:W-:Y:S01]  /*b280*/  FMUL R15, R18, R163.reuse ;  /* 0x000000a3120f7220 */ /* 0x080fe20000400000 */
[-C--:B------:R-:W-:Y:S01]  /*b290*/  FFMA R31, R17, R0.reuse, R32 ;  /* 0x00000000111f7223 */ /* 0x080fe20000000020 */
[-C--:B------:R-:W-:Y:S01]  /*b2a0*/  FFMA R32, R14, R0.reuse, R13 ;  /* 0x000000000e207223 */ /* 0x080fe2000000000d */
[-C--:B------:R-:W-:Y:S01]  /*b2b0*/  FMUL R12, R12, R163.reuse ;  /* 0x000000a30c0c7220 */ /* 0x080fe20000400000 */
[----:B------:R-:W-:Y:S01]  /*b2c0*/  FMUL R13, R16, R163 ;  /* 0x000000a3100d7220 */ /* 0x000fe20000400000 */
[----:B------:R-:W-:Y:S01]  /*b2d0*/  FFMA R14, R8, R0, R15 ;  /* 0x00000000080e7223 */ /* 0x000fe2000000000f */
[----:B------:R-:W-:-:S02]  /*b2e0*/  HADD2.F32 R8, -RZ, R135.H1_H1 ;  /* 0x30000087ff087230 */ /* 0x000fc40000004100 */
[-C--:B------:R-:W-:Y:S01]  /*b2f0*/  FFMA R17, R9, R0.reuse, R12 ;  /* 0x0000000009117223 */ /* 0x080fe2000000000c */
[----:B------:R-:W-:Y:S01]  /*b300*/  FFMA R12, R10, R0, R13 ;  /* 0x000000000a0c7223 */ /* 0x000fe2000000000d */
[----:B------:R-:W-:Y:S02]  /*b310*/  HADD2.F32 R10, -RZ, R135.H0_H0 ;  /* 0x20000087ff0a7230 */ /* 0x000fe40000004100 */
[-C--:B------:R-:W-:Y:S01]  /*b320*/  FMUL R8, R8, R163.reuse ;  /* 0x000000a308087220 */ /* 0x080fe20000400000 */
[--C-:B------:R-:W-:Y:S02]  /*b330*/  HADD2.F32 R16, -RZ, R134.reuse.H0_H0 ;  /* 0x20000086ff107230 */ /* 0x100fe40000004100 */
[----:B------:R-:W-:Y:S02]  /*b340*/  HADD2.F32 R36, -RZ, R133.H1_H1 ;  /* 0x30000085ff247230 */ /* 0x000fe40000004100 */
[----:B------:R-:W-:Y:S01]  /*b350*/  FMUL R9, R10, R163 ;  /* 0x000000a30a097220 */ /* 0x000fe20000400000 */
[----:B------:R-:W-:-:S02]  /*b360*/  HADD2.F32 R18, -RZ, R134.H1_H1 ;  /* 0x30000086ff127230 */ /* 0x000fc40000004100 */
[----:B------:R-:W-:Y:S01]  /*b370*/  FMUL R13, R16, R163 ;  /* 0x000000a3100d7220 */ /* 0x000fe20000400000 */
[----:B------:R-:W-:Y:S01]  /*b380*/  F2FP.F16.F32.PACK_AB R10, R34, R19 ;  /* 0x00000013220a723e */ /* 0x000fe200000000ff */
[----:B---3--:R-:W-:Y:S01]  /*b390*/  FFMA R7, R7, R0, R8 ;  /* 0x0000000007077223 */ /* 0x008fe20000000008 */
[----:B------:R-:W-:Y:S01]  /*b3a0*/  F2FP.F16.F32.PACK_AB R8, R31, R28 ;  /* 0x0000001c1f08723e */ /* 0x000fe200000000ff */
[-C--:B------:R-:W-:Y:S01]  /*b3b0*/  FFMA R16, R6, R0.reuse, R9 ;  /* 0x0000000006107223 */ /* 0x080fe20000000009 */
[----:B------:R-:W-:Y:S01]  /*b3c0*/  IADD3 R28, P3, R24, UR4, RZ ;  /* 0x00000004181c7c10 */ /* 0x000fe2000ff7e0ff */
[-C--:B------:R-:W-:Y:S01]  /*b3d0*/  FMUL R36, R36, R163.reuse ;  /* 0x000000a324247220 */ /* 0x080fe20000400000 */
[----:B------:R-:W-:Y:S01]  /*b3e0*/  IADD3 R24, R162, 0x30, RZ ;  /* 0x00000030a2187810 */ /* 0x000fe20007ffe0ff */
[----:B------:R-:W-:Y:S01]  /*b3f0*/  FMUL R18, R18, R163 ;  /* 0x000000a312127220 */ /* 0x000fe20000400000 */
[----:B------:R-:W-:Y:S01]  /*b400*/  F2FP.F16.F32.PACK_AB R9, R30, R29 ;  /* 0x0000001d1e09723e */ /* 0x000fe200000000ff */
[-C--:B------:R-:W-:Y:S01]  /*b410*/  FFMA R15, R11, R0.reuse, R36 ;  /* 0x000000000b0f7223 */ /* 0x080fe20000000024 */
[----:B------:R-:W-:Y:S01]  /*b420*/  IADD3.X R29, R25, UR5, RZ, P3, !PT ;  /* 0x00000005191d7c10 */ /* 0x000fe20009ffe4ff */
[-C--:B------:R-:W-:Y:S01]  /*b430*/  FFMA R13, R4, R0.reuse, R13 ;  /* 0x00000000040d7223 */ /* 0x080fe2000000000d */
[----:B------:R-:W-:Y:S01]  /*b440*/  ISETP.LT.AND P3, PT, R24, R165, P0 ;  /* 0x000000a51800720c */ /* 0x000fe20000761270 */
[----:B------:R-:W-:Y:S01]  /*b450*/  FFMA R18, R5, R0, R18 ;  /* 0x0000000005127223 */ /* 0x000fe20000000012 */
[----:B------:R-:W-:-:S02]  /*b460*/  F2FP.F16.F32.PACK_AB R11, R33, R32 ;  /* 0x00000020210b723e */ /* 0x000fc400000000ff */
[----:B------:R-:W-:Y:S02]  /*b470*/  F2FP.F16.F32.PACK_AB R4, R17, R14 ;  /* 0x0000000e1104723e */ /* 0x000fe400000000ff */
[----:B------:R-:W-:Y:S01]  /*b480*/  F2FP.F16.F32.PACK_AB R5, R15, R12 ;  /* 0x0000000c0f05723e */ /* 0x000fe200000000ff */
[----:B------:R-:W-:Y:S01]  /*b490*/  @P5 STG.E.128 desc[UR36][R28.64], R8 ;  /* 0x000000081c005986 */ /* 0x000fe2000c101d24 */
[----:B------:R-:W-:Y:S02]  /*b4a0*/  F2FP.F16.F32.PACK_AB R6, R18, R13 ;  /* 0x0000000d1206723e */ /* 0x000fe400000000ff */
[----:B------:R-:W-:-:S05]  /*b4b0*/  F2FP.F16.F32.PACK_AB R7, R7, R16 ;  /* 0x000000100707723e */ /* 0x000fca00000000ff */
[----:B------:R1:W-:Y:S04]  /*b4c0*/  @P4 STG.E.128 desc[UR36][R26.64], R4 ;  /* 0x000000041a004986 */ /* 0x0003e8000c101d24 */
[----:B------:R-:W1:Y:S01]  /*b4d0*/  @P3 LDG.E.LTC128B.128 R136, desc[UR36][R22.64] ;  /* 0x0000002416883981 */ /* 0x000e62000c1e1d20 */
[----:B------:R-:W-:-:S04]  /*b4e0*/  IADD3 R30, R162, 0x32, RZ ;  /* 0x00000032a21e7810 */ /* 0x000fc80007ffe0ff */
[----:B------:R-:W-:-:S13]  /*b4f0*/  ISETP.LT.AND P3, PT, R30, R165, P0 ;  /* 0x000000a51e00720c */ /* 0x000fda0000761270 */
        /* <DEDUP_REMOVED lines=20> */
[----:B------:R-:W-:Y:S01]  /*b640*/  HADD2.F32 R34, -RZ, R138.H1_H1 ;  /* 0x3000008aff227230 */ /* 0x000fe20000004100 */
[----:B------:R-:W1:Y:S01]  /*b650*/  LDS.128 R4, [R158+0x440] ;  /* 0x000440009e047984 */ /* 0x000e620000000c00 */
[-C--:B------:R-:W-:Y:S01]  /*b660*/  FMUL R30, R30, R163.reuse ;  /* 0x000000a31e1e7220 */ /* 0x080fe20000400000 */
[----:B---3--:R-:W-:Y:S01]  /*b670*/  FFMA R25, R16, R0, R25 ;  /* 0x0000000010197223 */ /* 0x008fe20000000019 */
[--C-:B------:R-:W-:Y:S02]  /*b680*/  HADD2.F32 R16, -RZ, R137.reuse.H1_H1 ;  /* 0x30000089ff107230 */ /* 0x100fe40000004100 */
[----:B------:R-:W-:Y:S01]  /*b690*/  FMUL R34, R34, R163 ;  /* 0x000000a322227220 */ /* 0x000fe20000400000 */
[----:B------:R-:W-:-:S02]  /*b6a0*/  HADD2.F32 R32, -RZ, R137.H0_H0 ;  /* 0x20000089ff207230 */ /* 0x000fc40000004100 */
[-C--:B------:R-:W-:Y:S01]  /*b6b0*/  FFMA R30, R17, R0.reuse, R30 ;  /* 0x00000000111e7223 */ /* 0x080fe2000000001e */
[-C--:B------:R-:W-:Y:S01]  /*b6c0*/  FMUL R17, R24, R163.reuse ;  /* 0x000000a318117220 */ /* 0x080fe20000400000 */
[-C--:B------:R-:W-:Y:S01]  /*b6d0*/  FMUL R16, R16, R163.reuse ;  /* 0x000000a310107220 */ /* 0x080fe20000400000 */
[--C-:B------:R-:W-:Y:S02]  /*b6e0*/  HADD2.F32 R24, -RZ, R139.reuse.H1_H1 ;  /* 0x3000008bff187230 */ /* 0x100fe40000004100 */
[----:B------:R-:W-:Y:S01]  /*b6f0*/  FMUL R31, R32, R163 ;  /* 0x000000a3201f7220 */ /* 0x000fe20000400000 */
[----:B------:R-:W-:Y:S02]  /*b700*/  HADD2.F32 R32, -RZ, R139.H0_H0 ;  /* 0x2000008bff207230 */ /* 0x000fe40000004100 */
[-C--:B------:R-:W-:Y:S01]  /*b710*/  FFMA R19, R19, R0.reuse, R16 ;  /* 0x0000000013137223 */ /* 0x080fe20000000010 */
[-C--:B----4-:R-:W-:Y:S01]  /*b720*/  FFMA R16, R12, R0.reuse, R17 ;  /* 0x000000000c107223 */ /* 0x090fe20000000011 */
[----:B------:R-:W-:Y:S01]  /*b730*/  FFMA R13, R13, R0, R34 ;  /* 0x000000000d0d7223 */ /* 0x000fe20000000022 */
[----:B--2---:R-:W-:-:S02]  /*b740*/  HADD2.F32 R12, -RZ, R133.H0_H0 ;  /* 0x20000085ff0c7230 */ /* 0x004fc40000004100 */
[-C--:B------:R-:W-:Y:S01]  /*b750*/  FFMA R18, R18, R0.reuse, R31 ;  /* 0x0000000012127223 */ /* 0x080fe2000000001f */
[----:B------:R-:W-:Y:S02]  /*b760*/  HADD2.F32 R34, -RZ, R132.H0_H0 ;  /* 0x20000084ff227230 */ /* 0x000fe40000004100 */
[-C--:B------:R-:W-:Y:S01]  /*b770*/  FMUL R17, R32, R163.reuse ;  /* 0x000000a320117220 */ /* 0x080fe20000400000 */
[-C--:B------:R-:W-:Y:S01]  /*b780*/  FMUL R24, R24, R163.reuse ;  /* 0x000000a318187220 */ /* 0x080fe20000400000 */
[-C--:B------:R-:W-:Y:S01]  /*b790*/  FMUL R31, R12, R163.reuse ;  /* 0x000000a30c1f7220 */ /* 0x080fe20000400000 */
[----:B------:R-:W-:Y:S02]  /*b7a0*/  HADD2.F32 R12, -RZ, R134.H0_H0 ;  /* 0x20000086ff0c7230 */ /* 0x000fe40000004100 */
[----:B------:R-:W-:Y:S01]  /*b7b0*/  FMUL R33, R34, R163 ;  /* 0x000000a322217220 */ /* 0x000fe20000400000 */
[-C--:B------:R-:W-:Y:S01]  /*b7c0*/  FFMA R14, R14, R0.reuse, R17 ;  /* 0x000000000e0e7223 */ /* 0x080fe20000000011 */
[-C--:B------:R-:W-:Y:S01]  /*b7d0*/  FFMA R17, R15, R0.reuse, R24 ;  /* 0x000000000f117223 */ /* 0x080fe20000000018 */
[-C--:B-----5:R-:W-:Y:S01]  /*b7e0*/  FFMA R31, R10, R0.reuse, R31 ;  /* 0x000000000a1f7223 */ /* 0x0a0fe2000000001f */
[----:B------:R-:W-:Y:S01]  /*b7f0*/  FFMA R15, R8, R0, R33 ;  /* 0x00000000080f7223 */ /* 0x000fe20000000021 */
[----:B------:R-:W-:-:S02]  /*b800*/  HADD2.F32 R8, -RZ, R135.H1_H1 ;  /* 0x30000087ff087230 */ /* 0x000fc40000004100 */
[-C--:B------:R-:W-:Y:S01]  /*b810*/  FMUL R33, R12, R163.reuse ;  /* 0x000000a30c217220 */ /* 0x080fe20000400000 */
[----:B------:R-:W-:Y:S01]  /*b820*/  HADD2.F32 R32, -RZ, R132.H1_H1 ;  /* 0x30000084ff207230 */ /* 0x000fe20000004100 */
[----:B------:R-:W-:Y:S01]  /*b830*/  IADD3 R24, P2, R28, UR4, RZ ;  /* 0x000000041c187c10 */ /* 0x000fe2000ff5e0ff */
[----:B------:R-:W-:Y:S01]  /*b840*/  HADD2.F32 R34, -RZ, R133.H1_H1 ;  /* 0x30000085ff227230 */ /* 0x000fe20000004100 */
[----:B------:R-:W-:Y:S01]  /*b850*/  IADD3 R12, R162, 0x38, RZ ;  /* 0x00000038a20c7810 */ /* 0x000fe20007ffe0ff */
[----:B------:R-:W-:Y:S02]  /*b860*/  HADD2.F32 R36, -RZ, R134.H1_H1 ;  /* 0x30000086ff247230 */ /* 0x000fe40000004100 */
[-C--:B------:R-:W-:Y:S01]  /*b870*/  FMUL R32, R32, R163.reuse ;  /* 0x000000a320207220 */ /* 0x080fe20000400000 */
[----:B------:R-:W-:Y:S02]  /*b880*/  HADD2.F32 R10, -RZ, R135.H0_H0 ;  /* 0x20000087ff0a7230 */ /* 0x000fe40000004100 */
[----:B------:R-:W-:Y:S01]  /*b890*/  FMUL R34, R34, R163 ;  /* 0x000000a322227220 */ /* 0x000fe20000400000 */
[----:B------:R-:W-:Y:S01]  /*b8a0*/  ISETP.LT.AND P3, PT, R12, R165, P0 ;  /* 0x000000a50c00720c */ /* 0x000fe20000761270 */
[-C--:B------:R-:W-:Y:S01]  /*b8b0*/  FMUL R36, R36, R163.reuse ;  /* 0x000000a324247220 */ /* 0x080fe20000400000 */
[-C--:B------:R-:W-:Y:S01]  /*b8c0*/  FFMA R32, R9, R0.reuse, R32 ;  /* 0x0000000009207223 */ /* 0x080fe20000000020 */
[-C--:B-1----:R-:W-:Y:S01]  /*b8d0*/  FFMA R33, R4, R0.reuse, R33 ;  /* 0x0000000004217223 */ /* 0x082fe20000000021 */
[----:B------:R-:W-:Y:S01]  /*b8e0*/  FMUL R4, R8, R163 ;  /* 0x000000a308047220 */ /* 0x000fe20000400000 */
[----:B------:R-:W-:Y:S01]  /*b8f0*/  F2FP.F16.F32.PACK_AB R8, R30, R25 ;  /* 0x000000191e08723e */ /* 0x000fe200000000ff */
[----:B------:R-:W-:Y:S01]  /*b900*/  FMUL R35, R10, R163 ;  /* 0x000000a30a237220 */ /* 0x000fe20000400000 */
[----:B------:R-:W-:Y:S01]  /*b910*/  IADD3.X R25, R29, UR5, RZ, P2, !PT ;  /* 0x000000051d197c10 */ /* 0x000fe200097fe4ff */
[-C--:B------:R-:W-:Y:S01]  /*b920*/  FFMA R34, R11, R0.reuse, R34 ;  /* 0x000000000b227223 */ /* 0x080fe20000000022 */
[----:B------:R-:W-:Y:S01]  /*b930*/  IADD3 R26, P2, R26, UR4, RZ ;  /* 0x000000041a1a7c10 */ /* 0x000fe2000ff5e0ff */
[-C--:B------:R-:W-:Y:S01]  /*b940*/  FFMA R36, R5, R0.reuse, R36 ;  /* 0x0000000005247223 */ /* 0x080fe20000000024 */
[-C--:B------:R-:W-:Y:S01]  /*b950*/  FFMA R35, R6, R0.reuse, R35 ;  /* 0x0000000006237223 */ /* 0x080fe20000000023 */
        /* <DEDUP_REMOVED lines=14> */
[----:B------:R-:W-:-:S04]  /*ba40*/  IADD3 R162, R162, 0x3a, RZ ;  /* 0x0000003aa2a27810 */ /* 0x000fc80007ffe0ff */
[----:B------:R-:W-:Y:S02]  /*ba50*/  ISETP.LT.AND P2, PT, R162, R165, P0 ;  /* 0x000000a5a200720c */ /* 0x000fe40000741270 */
[----:B------:R-:W-:-:S04]  /*ba60*/  IADD3 R2, P0, R2, R20, RZ ;  /* 0x0000001402027210 */ /* 0x000fc80007f1e0ff */
[----:B------:R-:W-:-:S07]  /*ba70*/  IADD3.X R3, R3, R21, RZ, P0, !PT ;  /* 0x0000001503037210 */ /* 0x000fce00007fe4ff */
[----:B------:R1:W3:Y:S01]  /*ba80*/  @P2 LDG.E.LTC128B.128 R132, desc[UR36][R2.64] ;  /* 0x0000002402842981 */ /* 0x0002e2000c1e1d20 */
        /* <DEDUP_REMOVED lines=12> */
[----:B------:R-:W4:Y:S04]  /*bb50*/  LDS.128 R8, [R159] ;  /* 0x000000009f087984 */ /* 0x000f280000000c00 */
[----:B------:R-:W5:Y:S01]  /*bb60*/  LDS.128 R4, [R158] ;  /* 0x000000009e047984 */ /* 0x000f620000000c00 */
[----:B--2---:R-:W-:-:S02]  /*bb70*/  HADD2.F32 R12, -RZ, R136.H0_H0 ;  /* 0x20000088ff0c7230 */ /* 0x004fc40000004100 */
[--C-:B------:R-:W-:Y:S02]  /*bb80*/  HADD2.F32 R16, -RZ, R137.reuse.H0_H0 ;  /* 0x20000089ff107230 */ /* 0x100fe40000004100 */
[----:B------:R-:W-:Y:S02]  /*bb90*/  HADD2.F32 R18, -RZ, R137.H1_H1 ;  /* 0x30000089ff127230 */ /* 0x000fe40000004100 */
[-C--:B-1----:R-:W-:Y:S01]  /*bba0*/  FMUL R3, R12, R163.reuse ;  /* 0x000000a30c037220 */ /* 0x082fe20000400000 */
[----:B------:R-:W-:Y:S01]  /*bbb0*/  HADD2.F32 R136, -RZ, R136.H1_H1 ;  /* 0x30000088ff887230 */ /* 0x000fe20000004100 */
[----:B------:R-:W1:Y:S01]  /*bbc0*/  LDS.128 R12, [R159+0x440] ;  /* 0x000440009f0c7984 */ /* 0x000e620000000c00 */
[--C-:B------:R-:W-:Y:S02]  /*bbd0*/  HADD2.F32 R20, -RZ, R139.reuse.H0_H0 ;  /* 0x2000008bff147230 */ /* 0x100fe40000004100 */
[----:B----4-:R-:W-:Y:S01]  /*bbe0*/  FFMA R8, R8, R0, R3 ;  /* 0x0000000008087223 */ /* 0x010fe20000000003 */
[-C--:B------:R-:W-:Y:S01]  /*bbf0*/  FMUL R3, R16, R163.reuse ;  /* 0x000000a310037220 */ /* 0x080fe20000400000 */
[----:B------:R-:W-:Y:S01]  /*bc00*/  FMUL R28, R18, R163 ;  /* 0x000000a3121c7220 */ /* 0x000fe20000400000 */
[----:B------:R-:W-:Y:S01]  /*bc10*/  HADD2.F32 R22, -RZ, R139.H1_H1 ;  /* 0x3000008bff167230 */ /* 0x000fe20000004100 */
[----:B------:R-:W2:Y:S01]  /*bc20*/  LDS.128 R16, [R158+0x440] ;  /* 0x000440009e107984 */ /* 0x000ea20000000c00 */
[----:B------:R-:W-:-:S02]  /*bc30*/  HADD2.F32 R2, -RZ, R138.H0_H0 ;  /* 0x2000008aff027230 */ /* 0x000fc40000004100 */
[-C--:B------:R-:W-:Y:S01]  /*bc40*/  FMUL R136, R136, R163.reuse ;  /* 0x000000a388887220 */ /* 0x080fe20000400000 */
[----:B------:R-:W-:Y:S02]  /*bc50*/  HADD2.F32 R138, -RZ, R138.H1_H1 ;  /* 0x3000008aff8a7230 */ /* 0x000fe40000004100 */
[-C--:B------:R-:W-:Y:S01]  /*bc60*/  FMUL R21, R20, R163.reuse ;  /* 0x000000a314157220 */ /* 0x080fe20000400000 */
[-C--:B------:R-:W-:Y:S01]  /*bc70*/  FMUL R22, R22, R163.reuse ;  /* 0x000000a316167220 */ /* 0x080fe20000400000 */
[-C--:B------:R-:W-:Y:S01]  /*bc80*/  FFMA R28, R11, R0.reuse, R28 ;  /* 0x000000000b1c7223 */ /* 0x080fe2000000001c */
[-C--:B------:R-:W-:Y:S01]  /*bc90*/  FMUL R11, R2, R163.reuse ;  /* 0x000000a3020b7220 */ /* 0x080fe20000400000 */
[----:B------:R-:W-:Y:S01]  /*bca0*/  FMUL R138, R138, R163 ;  /* 0x000000a38a8a7220 */ /* 0x000fe20000400000 */
[-C--:B------:R-:W-:Y:S01]  /*bcb0*/  FFMA R9, R9, R0.reuse, R136 ;  /* 0x0000000009097223 */ /* 0x080fe20000000088 */
[-C--:B------:R-:W-:Y:S01]  /*bcc0*/  FFMA R3, R10, R0.reuse, R3 ;  /* 0x000000000a037223 */ /* 0x080fe20000000003 */
[-C--:B-----5:R-:W-:Y:S01]  /*bcd0*/  FFMA R21, R6, R0.reuse, R21 ;  /* 0x0000000006157223 */ /* 0x0a0fe20000000015 */
[-C--:B------:R-:W-:Y:S01]  /*bce0*/  FFMA R22, R7, R0.reuse, R22 ;  /* 0x0000000007167223 */ /* 0x080fe20000000016 */
[-C--:B------:R-:W-:Y:S01]  /*bcf0*/  FFMA R11, R4, R0.reuse, R11 ;  /* 0x00000000040b7223 */ /* 0x080fe2000000000b */
[----:B------:R-:W-:Y:S01]  /*bd00*/  FFMA R138, R5, R0, R138 ;  /* 0x00000000058a7223 */ /* 0x000fe2000000008a */
[----:B------:R-:W-:Y:S01]  /*bd10*/  IADD3 R2, P1, R24, UR4, RZ ;  /* 0x0000000418027c10 */ /* 0x000fe2000ff3e0ff */
[--C-:B---3--:R-:W-:Y:S01]  /*bd20*/  HADD2.F32 R10, -RZ, R133.reuse.H0_H0 ;  /* 0x20000085ff0a7230 */ /* 0x108fe20000004100 */
[----:B------:R-:W-:Y:S01]  /*bd30*/  F2FP.F16.F32.PACK_AB R4, R9, R8 ;  /* 0x000000080904723e */ /* 0x000fe200000000ff */
[----:B------:R-:W-:Y:S01]  /*bd40*/  HADD2.F32 R8, -RZ, R132.H0_H0 ;  /* 0x20000084ff087230 */ /* 0x000fe20000004100 */
[----:B------:R-:W-:Y:S01]  /*bd50*/  F2FP.F16.F32.PACK_AB R5, R28, R3 ;  /* 0x000000031c05723e */ /* 0x000fe200000000ff */
[----:B------:R-:W-:Y:S01]  /*bd60*/  HADD2.F32 R28, -RZ, R134.H0_H0 ;  /* 0x20000086ff1c7230 */ /* 0x000fe20000004100 */
[----:B------:R-:W-:Y:S01]  /*bd70*/  F2FP.F16.F32.PACK_AB R7, R22, R21 ;  /* 0x000000151607723e */ /* 0x000fe200000000ff */
[----:B------:R-:W-:Y:S01]  /*bd80*/  HADD2.F32 R132, -RZ, R132.H1_H1 ;  /* 0x30000084ff847230 */ /* 0x000fe20000004100 */
[----:B------:R-:W-:Y:S01]  /*bd90*/  F2FP.F16.F32.PACK_AB R6, R138, R11 ;  /* 0x0000000b8a06723e */ /* 0x000fe200000000ff */
[----:B------:R-:W-:Y:S01]  /*bda0*/  HADD2.F32 R22, -RZ, R133.H1_H1 ;  /* 0x30000085ff167230 */ /* 0x000fe20000004100 */
[----:B------:R-:W-:Y:S01]  /*bdb0*/  IADD3.X R3, R25, UR5, RZ, P1, !PT ;  /* 0x0000000519037c10 */ /* 0x000fe20008ffe4ff */
[----:B------:R-:W-:-:S02]  /*bdc0*/  HADD2.F32 R20, -RZ, R135.H0_H0 ;  /* 0x20000087ff147230 */ /* 0x000fc40000004100 */
        /* <DEDUP_REMOVED lines=13> */
[-C--:B------:R-:W-:Y:S01]  /*bea0*/  FFMA R22, R15, R0.reuse, R22 ;  /* 0x000000000f167223 */ /* 0x080fe20000000016 */
[-C--:B--2---:R-:W-:Y:S01]  /*beb0*/  FFMA R17, R17, R0.reuse, R134 ;  /* 0x0000000011117223 */ /* 0x084fe20000000086 */
[-C--:B------:R-:W-:Y:S01]  /*bec0*/  FFMA R24, R19, R0.reuse, R24 ;  /* 0x0000000013187223 */ /* 0x080fe20000000018 */
[----:B---3--:R-:W-:Y:S01]  /*bed0*/  IADD3 R2, P0, R26, UR4, RZ ;  /* 0x000000041a027c10 */ /* 0x008fe2000ff1e0ff */
[-C--:B------:R-:W-:Y:S01]  /*bee0*/  FFMA R5, R14, R0.reuse, R11 ;  /* 0x000000000e057223 */ /* 0x080fe2000000000b */
[-C--:B------:R-:W-:Y:S01]  /*bef0*/  FFMA R6, R16, R0.reuse, R23 ;  /* 0x0000000010067223 */ /* 0x080fe20000000017 */
[----:B------:R-:W-:Y:S01]  /*bf00*/  FFMA R7, R18, R0, R21 ;  /* 0x0000000012077223 */ /* 0x000fe20000000015 */
[----:B------:R-:W-:-:S02]  /*bf10*/  IADD3.X R3, R27, UR5, RZ, P0, !PT ;  /* 0x000000051b037c10 */ /* 0x000fc400087fe4ff */
[----:B------:R-:W-:Y:S02]  /*bf20*/  F2FP.F16.F32.PACK_AB R4, R132, R9 ;  /* 0x000000098404723e */ /* 0x000fe400000000ff */
[----:B------:R-:W-:Y:S02]  /*bf30*/  F2FP.F16.F32.PACK_AB R5, R22, R5 ;  /* 0x000000051605723e */ /* 0x000fe400000000ff */
[----:B------:R-:W-:Y:S02]  /*bf40*/  F2FP.F16.F32.PACK_AB R6, R17, R6 ;  /* 0x000000061106723e */ /* 0x000fe400000000ff */
[----:B------:R-:W-:Y:S01]  /*bf50*/  F2FP.F16.F32.PACK_AB R7, R24, R7 ;  /* 0x000000071807723e */ /* 0x000fe200000000ff */
[----:B------:R-:W-:Y:S06]  /*bf60*/  @!P2 BRA `(.L_x_846) ;  /* 0x000000180014a947 */ /* 0x000fec0003800000 */
[----:B------:R2:W-:Y:S01]  /*bf70*/  STG.E.128 desc[UR36][R2.64], R4 ;  /* 0x0000000402007986 */ /* 0x0005e2000c101d24 */
[----:B------:R-:W-:Y:S05]  /*bf80*/  BRA `(.L_x_846) ;  /* 0x00000018000c7947 */ /* 0x000fea0003800000 */
.L_x_845:
[----:B------:R-:W-:Y:S05]  /*bf90*/  WARPSYNC.ALL ;  /* 0x0000000000007948 */ /* 0x000fea0003800000 */
[----:B------:R-:W-:Y:S01]  /*bfa0*/  BAR.SYNC.DEFER_BLOCKING 0x0 ;  /* 0x0000000000007b1d */ /* 0x000fe20000010000 */
[----:B--2---:R-:W-:-:S05]  /*bfb0*/  IADD3 R2, R162, 0x2, RZ ;  /* 0x00000002a2027810 */ /* 0x004fca0007ffe0ff */
[----:B------:R-:W-:Y:S01]  /*bfc0*/  ULDC UR6, c[0x0][0x210] ;  /* 0x0000840000067ab9 */ /* 0x000fe20000000800 */
[----:B------:R-:W-:Y:S01]  /*bfd0*/  ULDC.64 UR4, c[0x0][0x2d0] ;  /* 0x0000b40000047ab9 */ /* 0x000fe20000000a00 */
[----:B------:R-:W-:Y:S02]  /*bfe0*/  ISETP.LT.AND P3, PT, R162, UR6, P1 ;  /* 0x00000006a2007c0c */ /* 0x000fe40008f61270 */
[----:B------:R-:W-:Y:S02]  /*bff0*/  ISETP.LT.AND P2, PT, R2, UR6, P1 ;  /* 0x0000000602007c0c */ /* 0x000fe40008f41270 */
[----:B------:R-:W-:-:S04]  /*c000*/  IADD3 R2, P0, R166, UR4, RZ ;  /* 0x00000004a6027c10 */ /* 0x000fc8000ff1e0ff */
[----:B-1----:R-:W-:Y:S01]  /*c010*/  IADD3.X R3, R167, UR5, RZ, P0, !PT ;  /* 0x00000005a7037c10 */ /* 0x002fe200087fe4ff */
[----:B------:R-:W-:Y:S01]  /*c020*/  ULDC.64 UR4, c[0x0][0x2e8] ;  /* 0x0000ba0000047ab9 */ /* 0x000fe20000000a00 */
        /* <DEDUP_REMOVED lines=9> */
[----:B------:R-:W1:Y:S04]  /*c0c0*/  LDS.128 R136, [R159+0x440] ;  /* 0x000440009f887984 */ /* 0x000e680000000c00 */
[----:B------:R-:W2:Y:S04]  /*c0d0*/  LDS.128 R144, [R159] ;  /* 0x000000009f907984 */ /* 0x000ea80000000c00 */
[----:B------:R-:W5:Y:S04]  /*c0e0*/  LDS.128 R140, [R158] ;  /* 0x000000009e8c7984 */ /* 0x000f680000000c00 */
[----:B----4-:R-:W4:Y:S01]  /*c0f0*/  LDS.128 R132, [R158+0x440] ;  /* 0x000440009e847984 */ /* 0x010f220000000c00 */
        /* <DEDUP_REMOVED lines=8> */
[-C--:B-----5:R-:W-:Y:S01]  /*c180*/  FMUL R140, R140, R0.reuse ;  /* 0x000000008c8c7220 */ /* 0x0a0fe20000400000 */
[-C--:B------:R-:W-:Y:S01]  /*c190*/  FMUL R141, R141, R0.reuse ;  /* 0x000000008d8d7220 */ /* 0x080fe20000400000 */
[-C--:B------:R-:W-:Y:S01]  /*c1a0*/  FMUL R142, R142, R0.reuse ;  /* 0x000000008e8e7220 */ /* 0x080fe20000400000 */
[-C--:B------:R-:W-:Y:S01]  /*c1b0*/  FMUL R143, R143, R0.reuse ;  /* 0x000000008f8f7220 */ /* 0x080fe20000400000 */
[-C--:B----4-:R-:W-:Y:S01]  /*c1c0*/  FMUL R8, R132, R0.reuse ;  /* 0x0000000084087220 */ /* 0x090fe20000400000 */
        /* <DEDUP_REMOVED lines=8> */
[----:B------:R-:W-:Y:S02]  /*c250*/  F2FP.F16.F32.PACK_AB R139, R143, R142 ;  /* 0x0000008e8f8b723e */ /* 0x000fe400000000ff */
[----:B------:R-:W-:-:S02]  /*c260*/  @P3 MOV R4, R166 ;  /* 0x000000a600043202 */ /* 0x000fc40000000f00 */
[----:B------:R-:W-:Y:S02]  /*c270*/  @P3 MOV R5, R167 ;  /* 0x000000a700053202 */ /* 0x000fe40000000f00 */
[----:B------:R-:W-:Y:S02]  /*c280*/  F2FP.F16.F32.PACK_AB R134, R17, R8 ;  /* 0x000000081186723e */ /* 0x000fe400000000ff */
[----:B------:R-:W-:Y:S01]  /*c290*/  F2FP.F16.F32.PACK_AB R135, R16, R13 ;  /* 0x0000000d1087723e */ /* 0x000fe200000000ff */
[----:B------:R-:W-:Y:S01]  /*c2a0*/  @P3 STG.E.128 desc[UR36][R4.64], R136 ;  /* 0x0000008804003986 */ /* 0x000fe2000c101d24 */
[C---:B------:R-:W-:Y:S02]  /*c2b0*/  IADD3 R9, R162.reuse, 0x8, RZ ;  /* 0x00000008a2097810 */ /* 0x040fe40007ffe0ff */
[----:B------:R-:W-:Y:S01]  /*c2c0*/  IADD3 R8, R162, 0xa, RZ ;  /* 0x0000000aa2087810 */ /* 0x000fe20007ffe0ff */
[----:B------:R1:W-:Y:S01]  /*c2d0*/  @P2 STG.E.128 desc[UR36][R2.64], R132 ;  /* 0x0000008402002986 */ /* 0x0003e2000c101d24 */
[----:B------:R-:W-:Y:S01]  /*c2e0*/  BAR.SYNC.DEFER_BLOCKING 0x0 ;  /* 0x0000000000007b1d */ /* 0x000fe20000010000 */
[----:B------:R-:W-:-:S02]  /*c2f0*/  ISETP.LT.AND P3, PT, R9, UR6, P1 ;  /* 0x0000000609007c0c */ /* 0x000fc40008f61270 */
[----:B------:R-:W-:Y:S02]  /*c300*/  ISETP.LT.AND P0, PT, R8, UR6, P1 ;  /* 0x0000000608007c0c */ /* 0x000fe40008f01270 */
[----:B------:R-:W-:-:S04]  /*c310*/  IADD3 R20, P2, R166, UR4, RZ ;  /* 0x00000004a6147c10 */ /* 0x000fc8000ff5e0ff */
[----:B------:R-:W-:Y:S01]  /*c320*/  IADD3.X R21, R167, UR5, RZ, P2, !PT ;  /* 0x00000005a7157c10 */ /* 0x000fe200097fe4ff */
[----:B------:R-:W-:Y:S04]  /*c330*/  STS.64 [R161], R6 ;  /* 0x00000006a1007388 */ /* 0x000fe80000000a00 */
[----:B------:R-:W-:Y:S01]  /*c340*/  STS.64 [R161+0x20], R10 ;  /* 0x0000200aa1007388 */ /* 0x000fe20000000a00 */
[----:B-1----:R-:W-:-:S03]  /*c350*/  IADD3 R2, P4, R2, UR4, RZ ;  /* 0x0000000402027c10 */ /* 0x002fc6000ff9e0ff */
[----:B------:R-:W-:Y:S01]  /*c360*/  STS.64 [R161+0x40], R14 ;  /* 0x0000400ea1007388 */ /* 0x000fe20000000a00 */
[----:B------:R-:W-:-:S03]  /*c370*/  IADD3.X R3, R3, UR5, RZ, P4, !PT ;  /* 0x0000000503037c10 */ /* 0x000fc6000a7fe4ff */
[----:B------:R-:W-:Y:S04]  /*c380*/  STS.64 [R161+0x60], R18 ;  /* 0x00006012a1007388 */ /* 0x000fe80000000a00 */
[----:B------:R1:W-:Y:S04]  /*c390*/  STS.64 [R160+0x80], R22 ;  /* 0x00008016a0007388 */ /* 0x0003e80000000a00 */
[----:B------:R-:W-:Y:S04]  /*c3a0*/  STS.64 [R160+0xa0], R26 ;  /* 0x0000a01aa0007388 */ /* 0x000fe80000000a00 */
[----:B------:R-:W-:Y:S04]  /*c3b0*/  STS.64 [R160+0xc0], R30 ;  /* 0x0000c01ea0007388 */ /* 0x000fe80000000a00 */
[----:B------:R-:W-:Y:S01]  /*c3c0*/  STS.64 [R160+0xe0], R34 ;  /* 0x0000e022a0007388 */ /* 0x000fe20000000a00 */
[----:B------:R-:W-:Y:S01]  /*c3d0*/  BAR.SYNC.DEFER_BLOCKING 0x0 ;  /* 0x0000000000007b1d */ /* 0x000fe20000010000 */
[----:B-1----:R-:W-:-:S02]  /*c3e0*/  IADD3 R23, R162, 0x10, RZ ;  /* 0x00000010a2177810 */ /* 0x002fc40007ffe0ff */
[----:B------:R-:W-:Y:S02]  /*c3f0*/  IADD3 R22, R162, 0x12, RZ ;  /* 0x00000012a2167810 */ /* 0x000fe40007ffe0ff */
[----:B------:R-:W-:Y:S01]  /*c400*/  ISETP.LT.AND P2, PT, R23, UR6, P1 ;  /* 0x0000000617007c0c */ /* 0x000fe20008f41270 */
        /* <DEDUP_REMOVED lines=29> */
[----:B------:R2:W-:Y:S01]  /*c5e0*/  @P0 STG.E.128 desc[UR36][R2.64], R4 ;  /* 0x0000000402000986 */ /* 0x0005e2000c101d24 */
[----:B------:R-:W-:Y:S01]  /*c5f0*/  BAR.SYNC.DEFER_BLOCKING 0x0 ;  /* 0x0000000000007b1d */ /* 0x000fe20000010000 */
[----:B------:R-:W-:Y:S02]  /*c600*/  ISETP.LT.AND P0, PT, R22, UR6, P1 ;  /* 0x0000000616007c0c */ /* 0x000fe40008f01270 */
[----:B-1----:R-:W-:-:S03]  /*c610*/  IADD3 R20, P4, R20, UR4, RZ ;  /* 0x0000000414147c10 */ /* 0x002fc6000ff9e0ff */
[----:B------:R-:W-:Y:S01]  /*c620*/  STS.64 [R161], R64 ;  /* 0x00000040a1007388 */ /* 0x000fe20000000a00 */
[----:B------:R-:W-:-:S03]  /*c630*/  IADD3.X R21, R21, UR5, RZ, P4, !PT ;  /* 0x0000000515157c10 */ /* 0x000fc6000a7fe4ff */
[----:B------:R-:W-:Y:S01]  /*c640*/  STS.64 [R161+0x20], R60 ;  /* 0x0000203ca1007388 */ /* 0x000fe20000000a00 */
[----:B--2---:R-:W-:-:S03]  /*c650*/  IADD3 R2, P3, R2, UR4, RZ ;  /* 0x0000000402027c10 */ /* 0x004fc6000ff7e0ff */
[----:B------:R-:W-:Y:S01]  /*c660*/  STS.64 [R161+0x40], R56 ;  /* 0x00004038a1007388 */ /* 0x000fe20000000a00 */
[----:B------:R-:W-:-:S03]  /*c670*/  IADD3.X R3, R3, UR5, RZ, P3, !PT ;  /* 0x0000000503037c10 */ /* 0x000fc60009ffe4ff */
        /* <DEDUP_REMOVED lines=34> */
[----:B------:R-:W-:Y:S02]  /*c8a0*/  F2FP.F16.F32.PACK_AB R7, R7, R22 ;  /* 0x000000160707723e */ /* 0x000fe400000000ff */
[C---:B------:R-:W-:Y:S02]  /*c8b0*/  IADD3 R23, R162.reuse, 0x18, RZ ;  /* 0x00000018a2177810 */ /* 0x040fe40007ffe0ff */
[----:B------:R-:W-:Y:S01]  /*c8c0*/  IADD3 R22, R162, 0x1a, RZ ;  /* 0x0000001aa2167810 */ /* 0x000fe20007ffe0ff */
[----:B------:R2:W-:Y:S01]  /*c8d0*/  @P0 STG.E.128 desc[UR36][R2.64], R4 ;  /* 0x0000000402000986 */ /* 0x0005e2000c101d24 */
[----:B------:R-:W-:Y:S01]  /*c8e0*/  BAR.SYNC.DEFER_BLOCKING 0x0 ;  /* 0x0000000000007b1d */ /* 0x000fe20000010000 */
[----:B------:R-:W-:Y:S02]  /*c8f0*/  ISETP.LT.AND P2, PT, R23, UR6, P1 ;  /* 0x0000000617007c0c */ /* 0x000fe40008f41270 */
[----:B------:R-:W-:Y:S02]  /*c900*/  ISETP.LT.AND P0, PT, R22, UR6, P1 ;  /* 0x0000000616007c0c */ /* 0x000fe40008f01270 */
[----:B-1----:R-:W-:Y:S01]  /*c910*/  IADD3 R20, P4, R20, UR4, RZ ;  /* 0x0000000414147c10 */ /* 0x002fe2000ff9e0ff */
[----:B------:R-:W-:Y:S03]  /*c920*/  STS.64 [R161], R66 ;  /* 0x00000042a1007388 */ /* 0x000fe60000000a00 */
[----:B------:R-:W-:Y:S01]  /*c930*/  IADD3.X R21, R21, UR5, RZ, P4, !PT ;  /* 0x0000000515157c10 */ /* 0x000fe2000a7fe4ff */
        /* <DEDUP_REMOVED lines=232> */
.L_x_846:
        /* <DEDUP_REMOVED lines=19> */
.L_x_764:
[----:B------:R-:W-:Y:S02]  /*d8f0*/  MOV R12, RZ ;  /* 0x000000ff000c7202 */ /* 0x000fe40000000f00 */
[----:B------:R-:W-:Y:S02]  /*d900*/  MOV R11, 0x1f ;  /* 0x0000001f000b7802 */ /* 0x000fe40000000f00 */
[----:B------:R-:W-:-:S07]  /*d910*/  MOV R15, 0xffffffff ;  /* 0xffffffff000f7802 */ /* 0x000fce0000000f00 */
[----:B-----5:R-:W-:Y:S05]  /*d920*/  WARPSYNC.COLLECTIVE R15, `(.L_x_847) ;  /* 0x000000000f087348 */ /* 0x020fea0003c00000 */
[----:B------:R1:W2:Y:S02]  /*d930*/  SHFL.IDX P6, R14, R13, R12, R11 ;  /* 0x0000000c0d0e7389 */ /* 0x0002a400000c000b */
[----:B-12--5:R-:W-:Y:S01]  /*d940*/  ENDCOLLECTIVE ;  /* 0x000000000000791b */ /* 0x026fe20003800000 */
.L_x_847:
[----:B------:R-:W-:Y:S05]  /*d950*/  BRA `(.L_x_848) ;  /* 0xffffff30003c7947 */ /* 0x000fea000383ffff */
.L_x_849:
        /* <DEDUP_REMOVED lines=10> */
.L_x_3448:


//--------------------- .text._ZN7cutlass7Kernel2INS_4gemm6kernel20DefaultGemmUniversalINS_6half_tENS_6layout8RowMajorELNS_16ComplexTransformE0ELi8ES4_S6_LS7_0ELi8ES4_S6_fNS_4arch15OpClassTensorOpENS8_4Sm80ENS1_9GemmShapeILi128ELi128ELi32EEENSB_ILi64ELi64ELi32EEENSB_ILi16ELi8ELi16EEENS_8epilogue6thread17LinearCombinationIS4_Li8EffLNSG_9ScaleType4KindE0ELNS_15FloatRoundStyleE2ES4_EENS1_11threadblock30GemmIdentityThreadblockSwizzleILi8EEELi4ENS8_13OpMultiplyAddELNS1_23SharedMemoryClearOptionE0ELb0ELb0ELb0ENS5_33Tensor4DPermuteBMM0321ColumnMajorILi12EEENS5_9NoPermuteEST_vE10SelectBaseISO_vEEEEvNT_6ParamsE --------------------------
	.section	.text._ZN7cutlass7Kernel2INS_4gemm6kernel20DefaultGemmUniversalINS_6half_tENS_6layout8RowMajorELNS_16ComplexTransformE0ELi8ES4_S6_LS7_0ELi8ES4_S6_fNS_4arch15OpClassTensorOpENS8_4Sm80ENS1_9GemmShapeILi128ELi128ELi32EEENSB_ILi64ELi64ELi32EEENSB_ILi16ELi8ELi16EEENS_8epilogue6thread17LinearCombinationIS4_Li8EffLNSG_9ScaleType4KindE0ELNS_15FloatRoundStyleE2ES4_EENS1_11threadblock30GemmIdentityThreadblockSwizzleILi8EEELi4ENS8_13OpMultiplyAddELNS1_23SharedMemoryClearOptionE0ELb0ELb0ELb0ENS5_33Tensor4DPermuteBMM0321ColumnMajorILi12EEENS5_9NoPermuteEST_vE10SelectBaseISO_vEEEEvNT_6ParamsE,"ax",@progbits
	.align	128
.text._ZN7cutlass7Kernel2INS_4gemm6kernel20DefaultGemmUniversalINS_6half_tENS_6layout8RowMajorELNS_16ComplexTransformE0ELi8ES4_S6_LS7_0ELi8ES4_S6_fNS_4arch15OpClassTensorOpENS8_4Sm80ENS1_9GemmShapeILi128ELi128ELi32EEENSB_ILi64ELi64ELi32EEENSB_ILi16ELi8ELi16EEENS_8epilogue6thread17LinearCombinationIS4_Li8EffLNSG_9ScaleType4KindE0ELNS_15FloatRoundStyleE2ES4_EENS1_11threadblock30GemmIdentityThreadblockSwizzleILi8EEELi4ENS8_13OpMultiplyAddELNS1_23SharedMemoryClearOptionE0ELb0ELb0ELb0ENS5_33Tensor4DPermuteBMM0321ColumnMajorILi12EEENS5_9NoPermuteEST_vE10SelectBaseISO_vEEEEvNT_6ParamsE:
        .type           _ZN7cutlass7Kernel2INS_4gemm6kernel20DefaultGemmUniversalINS_6half_tENS_6layout8RowMajorELNS_16ComplexTransformE0ELi8ES4_S6_LS7_0ELi8ES4_S6_fNS_4arch15OpClassTensorOpENS8_4Sm80ENS1_9GemmShapeILi128ELi128ELi32EEENSB_ILi64ELi64ELi32EEENSB_ILi16ELi8ELi16EEENS_8epilogue6thread17LinearCombinationIS4_Li8EffLNSG_9ScaleType4KindE0ELNS_15FloatRoundStyleE2ES4_EENS1_11threadblock30GemmIdentityThreadblockSwizzleILi8EEELi4ENS8_13OpMultiplyAddELNS1_23SharedMemoryClearOptionE0ELb0ELb0ELb0ENS5_33Tensor4DPermuteBMM0321ColumnMajorILi12EEENS5_9NoPermuteEST_vE10SelectBaseISO_vEEEEvNT_6ParamsE,@function
        .size           _ZN7cutlass7Kernel2INS_4gemm6kernel20DefaultGemmUniversalINS_6half_tENS_6layout8RowMajorELNS_16ComplexTransformE0ELi8ES4_S6_LS7_0ELi8ES4_S6_fNS_4arch15OpClassTensorOpENS8_4Sm80ENS1_9GemmShapeILi128ELi128ELi32EEENSB_ILi64ELi64ELi32EEENSB_ILi16ELi8ELi16EEENS_8epilogue6thread17LinearCombinationIS4_Li8EffLNSG_9ScaleType4KindE0ELNS_15FloatRoundStyleE2ES4_EENS1_11threadblock30GemmIdentityThreadblockSwizzleILi8EEELi4ENS8_13OpMultiplyAddELNS1_23SharedMemoryClearOptionE0ELb0ELb0ELb0ENS5_33Tensor4DPermuteBMM0321ColumnMajorILi12EEENS5_9NoPermuteEST_vE10SelectBaseISO_vEEEEvNT_6ParamsE,(.L_x_3449 - _ZN7cutlass7Kernel2INS_4gemm6kernel20DefaultGemmUniversalINS_6half_tENS_6layout8RowMajorELNS_16ComplexTransformE0ELi8ES4_S6_LS7_0ELi8ES4_S6_fNS_4arch15OpClassTensorOpENS8_4Sm80ENS1_9GemmShapeILi128ELi128ELi32EEENSB_ILi64ELi64ELi32EEENSB_ILi16ELi8ELi16EEENS_8epilogue6thread17LinearCombinationIS4_Li8EffLNSG_9ScaleType4KindE0ELNS_15FloatRoundStyleE2ES4_EENS1_11threadblock30GemmIdentityThreadblockSwizzleILi8EEELi4ENS8_13OpMultiplyAddELNS1_23SharedMemoryClearOptionE0ELb0ELb0ELb0ENS5_33Tensor4DPermuteBMM0321ColumnMajorILi12EEENS5_9NoPermuteEST_vE10SelectBaseISO_vEEEEvNT_6ParamsE)
        .other          _ZN7cutlass7Kernel2INS_4gemm6kernel20DefaultGemmUniversalINS_6half_tENS_6layout8RowMajorELNS_16ComplexTransformE0ELi8ES4_S6_LS7_0ELi8ES4_S6_fNS_4arch15OpClassTensorOpENS8_4Sm80ENS1_9GemmShapeILi128ELi128ELi32EEENSB_ILi64ELi64ELi32EEENSB_ILi16ELi8ELi16EEENS_8epilogue6thread17LinearCombinationIS4_Li8EffLNSG_9ScaleType4KindE0ELNS_15FloatRoundStyleE2ES4_EENS1_11threadblock30GemmIdentityThreadblockSwizzleILi8EEELi4ENS8_13OpMultiplyAddELNS1_23SharedMemoryClearOptionE0ELb0ELb0ELb0ENS5_33Tensor4DPermuteBMM0321ColumnMajorILi12EEENS5_9NoPermuteEST_vE10SelectBaseISO_vEEEEvNT_6ParamsE,@"STO_CUDA_ENTRY STV_DEFAULT"
_ZN7cutlass7Kernel2INS_4gemm6kernel20DefaultGemmUniversalINS_6half_tENS_6layout8RowMajorELNS_16ComplexTransformE0ELi8ES4_S6_LS7_0ELi8ES4_S6_fNS_4arch15OpClassTensorOpENS8_4Sm80ENS1_9GemmShapeILi128ELi128ELi32EEENSB_ILi64ELi64ELi32EEENSB_ILi16ELi8ELi16EEENS_8epilogue6thread17LinearCombinationIS4_Li8EffLNSG_9ScaleType4KindE0ELNS_15FloatRoundStyleE2ES4_EENS1_11threadblock30GemmIdentityThreadblockSwizzleILi8EEELi4ENS8_13OpMultiplyAddELNS1_23SharedMemoryClearOptionE0ELb0ELb0ELb0ENS5_33Tensor4DPermuteBMM0321ColumnMajorILi12EEENS5_9NoPermuteEST_vE10SelectBaseISO_vEEEEvNT_6ParamsE:
[----:B------:R-:W-:Y:S01]  /*0000*/  LDC R1, c[0x0][0x28] ;  /* 0x00000a00ff017b82 */ /* 0x000fe20000000800 */
[----:B------:R-:W1:Y:S07]  /*0010*/  S2R R4, SR_CTAID.Y ;  /* 0x0000000000047919 */ /* 0x000e6e0000002600 */
[----:B------:R-:W2:Y:S01]  /*0020*/  LDC R13, c[0x0][0x228] ;  /* 0x00008a00ff0d7b82 */ /* 0x000ea20000000800 */
[----:B------:R-:W-:Y:S01]  /*0030*/  IMAD.MOV.U32 R2, RZ, RZ, -0x1 ;  /* 0xffffffffff027424 */ /* 0x000fe200078e00ff */
[----:B------:R-:W-:Y:S01]  /*0040*/  ULDC UR4, c[0x0][0x220] ;  /* 0x0000880000047ab9 */ /* 0x000fe20000000800 */
[----:B------:R-:W3:Y:S03]  /*0050*/  S2R R0, SR_CTAID.X ;  /* 0x0000000000007919 */ /* 0x000ee60000002500 */
[----:B--2---:R-:W-:-:S02]  /*0060*/  SHF.L.U32 R3, R2, R13, RZ ;  /* 0x0000000d02037219 */ /* 0x004fc400000006ff */
[----:B-1----:R-:W-:Y:S02]  /*0070*/  SHF.L.U32 R4, R4, R13, RZ ;  /* 0x0000000d04047219 */ /* 0x002fe400000006ff */
[----:B---3--:R-:W-:Y:S02]  /*0080*/  LOP3.LUT R3, R0, R3, RZ, 0x30, !PT ;  /* 0x0000000300037212 */ /* 0x008fe400078e30ff */
[----:B------:R-:W-:-:S03]  /*0090*/  SHF.R.S32.HI R13, RZ, R13, R0 ;  /* 0x0000000dff0d7219 */ /* 0x000fc60000011400 */
[----:B------:R-:W-:-:S05]  /*00a0*/  IMAD.IADD R5, R4, 0x1, R3 ;  /* 0x0000000104057824 */ /* 0x000fca00078e0203 */
[----:B------:R-:W-:Y:S01]  /*00b0*/  ISETP.GE.AND P0, PT, R5, UR4, PT ;  /* 0x0000000405007c0c */ /* 0x000fe2000bf06270 */
[----:B------:R-:W-:-:S03]  /*00c0*/  ULDC UR4, c[0x0][0x21c] ;  /* 0x0000870000047ab9 */ /* 0x000fc60000000800 */
[----:B------:R-:W-:-:S13]  /*00d0*/  ISETP.GE.OR P0, PT, R13, UR4, P0 ;  /* 0x000000040d007c0c */ /* 0x000fda0008706670 */
[----:B------:R-:W-:Y:S05]  /*00e0*/  @P0 EXIT ;  /* 0x000000000000094d */ /* 0x000fea0003800000 */
        /* <DEDUP_REMOVED lines=25> */
.L_x_851:
        /* <DEDUP_REMOVED lines=18> */
.L_x_850:
[----:B------:R-:W1:Y:S01]  /*03a0*/  LDC R0, c[0x0][0x224] ;  /* 0x00008900ff007b82 */ /* 0x000e620000000800 */
[----:B------:R-:W-:-:S07]  /*03b0*/  IADD3 R212, R200, 0x1, RZ ;  /* 0x00000001c8d47810 */ /* 0x000fce0007ffe0ff */
[----:B------:R-:W2:Y:S01]  /*03c0*/  LDC R3, c[0x0][0x234] ;  /* 0x00008d00ff037b82 */ /* 0x000ea20000000800 */
[C---:B-1----:R-:W-:Y:S01]  /*03d0*/  ISETP.GE.AND P0, PT, R212.reuse, R0, PT ;  /* 0x00000000d400720c */ /* 0x042fe20003f06270 */
[-C--:B--2---:R-:W-:Y:S02]  /*03e0*/  IMAD R212, R212, R3.reuse, RZ ;  /* 0x00000003d4d47224 */ /* 0x084fe400078e02ff */
[----:B------:R-:W-:-:S10]  /*03f0*/  IMAD R3, R200, R3, RZ ;  /* 0x00000003c8037224 */ /* 0x000fd400078e02ff */
[----:B------:R-:W1:Y:S02]  /*0400*/  @P0 LDC R212, c[0x0][0x218] ;  /* 0x00008600ffd40b82 */ /* 0x000e640000000800 */
.L_x_852:
[----:B------:R-:W2:Y:S01]  /*0410*/  S2R R9, SR_TID.X ;  /* 0x0000000000097919 */ /* 0x000ea20000002100 */
[----:B-1----:R-:W-:Y:S01]  /*0420*/  IMAD.IADD R7, R212, 0x1, -R3 ;  /* 0x00000001d4077824 */ /* 0x002fe200078e0a03 */
[----:B------:R-:W-:Y:S01]  /*0430*/  ULDC.64 UR14, c[0x0][0x210] ;  /* 0x00008400000e7ab9 */ /* 0x000fe20000000a00 */
[----:B------:R-:W-:Y:S01]  /*0440*/  ULDC.64 UR10, c[0x0][0x268] ;  /* 0x00009a00000a7ab9 */ /* 0x000fe20000000a00 */
[----:B------:R-:W-:Y:S01]  /*0450*/  ULDC.64 UR4, c[0x0][0x248] ;  /* 0x0000920000047ab9 */ /* 0x000fe20000000a00 */
[----:B------:R-:W1:Y:S01]  /*0460*/  S2UR UR16, SR_CgaCtaId ;  /* 0x00000000001079c3 */ /* 0x000e620000008800 */
[----:B------:R-:W-:Y:S01]  /*0470*/  SHF.R.S32.HI R20, RZ, 0x1f, R7 ;  /* 0x0000001fff147819 */ /* 0x000fe20000011407 */
[----:B------:R-:W-:Y:S01]  /*0480*/  ULDC.64 UR6, c[0x0][0x278] ;  /* 0x00009e0000067ab9 */ /* 0x000fe20000000a00 */
[----:B------:R-:W-:Y:S01]  /*0490*/  ULDC.64 UR8, c[0x0][0x270] ;  /* 0x00009c0000087ab9 */ /* 0x000fe20000000a00 */
[----:B------:R-:W-:Y:S02]  /*04a0*/  CS2R R102, SRZ ;  /* 0x0000000000667805 */ /* 0x000fe4000001ff00 */
[----:B------:R-:W-:-:S02]  /*04b0*/  LEA.HI R20, R20, R7, RZ, 0x5 ;  /* 0x0000000714147211 */ /* 0x000fc400078f28ff */
[----:B------:R-:W-:Y:S02]  /*04c0*/  CS2R R100, SRZ ;  /* 0x0000000000647805 */ /* 0x000fe4000001ff00 */
[----:B------:R-:W-:Y:S02]  /*04d0*/  CS2R R98, SRZ ;  /* 0x0000000000627805 */ /* 0x000fe4000001ff00 */
[----:B------:R-:W-:Y:S02]  /*04e0*/  CS2R R96, SRZ ;  /* 0x0000000000607805 */ /* 0x000fe4000001ff00 */
[----:B------:R-:W-:Y:S02]  /*04f0*/  LOP3.LUT R20, R20, 0xffffffe0, RZ, 0xc0, !PT ;  /* 0xffffffe014147812 */ /* 0x000fe400078ec0ff */
[----:B------:R-:W-:Y:S02]  /*0500*/  CS2R R38, SRZ ;  /* 0x0000000000267805 */ /* 0x000fe4000001ff00 */
[----:B------:R-:W-:-:S02]  /*0510*/  CS2R R36, SRZ ;  /* 0x0000000000247805 */ /* 0x000fc4000001ff00 */
[----:B------:R-:W-:Y:S02]  /*0520*/  CS2R R34, SRZ ;  /* 0x0000000000227805 */ /* 0x000fe4000001ff00 */
[----:B------:R-:W-:Y:S01]  /*0530*/  CS2R R32, SRZ ;  /* 0x0000000000207805 */ /* 0x000fe2000001ff00 */
[----:B------:R-:W-:Y:S01]  /*0540*/  IMAD.IADD R20, R7, 0x1, -R20 ;  /* 0x0000000107147824 */ /* 0x000fe200078e0a14 */
[----:B------:R-:W-:Y:S02]  /*0550*/  CS2R R106, SRZ ;  /* 0x00000000006a7805 */ /* 0x000fe4000001ff00 */
[----:B------:R-:W-:Y:S02]  /*0560*/  CS2R R104, SRZ ;  /* 0x0000000000687805 */ /* 0x000fe4000001ff00 */
[----:B------:R-:W-:Y:S02]  /*0570*/  CS2R R94, SRZ ;  /* 0x00000000005e7805 */ /* 0x000fe4000001ff00 */
[----:B------:R-:W-:-:S02]  /*0580*/  CS2R R92, SRZ ;  /* 0x00000000005c7805 */ /* 0x000fc4000001ff00 */
[C---:B------:R-:W-:Y:S02]  /*0590*/  ISETP.NE.AND P0, PT, R20.reuse, RZ, PT ;  /* 0x000000ff1400720c */ /* 0x040fe40003f05270 */
[----:B------:R-:W-:Y:S02]  /*05a0*/  CS2R R42, SRZ ;  /* 0x00000000002a7805 */ /* 0x000fe4000001ff00 */
[----:B------:R-:W-:Y:S02]  /*05b0*/  CS2R R40, SRZ ;  /* 0x0000000000287805 */ /* 0x000fe4000001ff00 */
[----:B------:R-:W-:Y:S02]  /*05c0*/  CS2R R110, SRZ ;  /* 0x00000000006e7805 */ /* 0x000fe4000001ff00 */
[----:B------:R-:W-:Y:S02]  /*05d0*/  SEL R20, R20, 0x20, P0 ;  /* 0x0000002014147807 */ /* 0x000fe40000000000 */
[----:B------:R-:W-:-:S02]  /*05e0*/  CS2R R108, SRZ ;  /* 0x00000000006c7805 */ /* 0x000fc4000001ff00 */
[----:B------:R-:W-:Y:S02]  /*05f0*/  CS2R R90, SRZ ;  /* 0x00000000005a7805 */ /* 0x000fe4000001ff00 */
[----:B------:R-:W-:Y:S02]  /*0600*/  CS2R R88, SRZ ;  /* 0x0000000000587805 */ /* 0x000fe4000001ff00 */
[----:B--2---:R-:W-:Y:S01]  /*0610*/  SHF.R.S32.HI R4, RZ, 0x1f, R9 ;  /* 0x0000001fff047819 */ /* 0x004fe20000011409 */
[----:B------:R-:W-:Y:S01]  /*0620*/  IMAD.SHL.U32 R205, R9, 0x4, RZ ;  /* 0x0000000409cd7824 */ /* 0x000fe200078e00ff */
[----:B------:R-:W-:Y:S02]  /*0630*/  VIADDMNMX R7, R3, R20, R212, PT ;  /* 0x0000001403077246 */ /* 0x000fe400038001d4 */
[----:B------:R-:W-:Y:S02]  /*0640*/  CS2R R46, SRZ ;  /* 0x00000000002e7805 */ /* 0x000fe4000001ff00 */
[----:B------:R-:W-:-:S02]  /*0650*/  LEA.HI R4, R4, R9, RZ, 0x5 ;  /* 0x0000000904047211 */ /* 0x000fc400078f28ff */
[----:B------:R-:W-:Y:S02]  /*0660*/  CS2R R44, SRZ ;  /* 0x00000000002c7805 */ /* 0x000fe4000001ff00 */
[----:B------:R-:W-:Y:S02]  /*0670*/  IADD3 R212, R212, 0x1f, -R3 ;  /* 0x0000001fd4d47810 */ /* 0x000fe40007ffe803 */
[----:B------:R-:W-:Y:S02]  /*0680*/  CS2R R114, SRZ ;  /* 0x0000000000727805 */ /* 0x000fe4000001ff00 */
[----:B------:R-:W-:Y:S02]  /*0690*/  LOP3.LUT R12, R4, 0xffffffe0, RZ, 0xc0, !PT ;  /* 0xffffffe0040c7812 */ /* 0x000fe400078ec0ff */
[----:B------:R-:W-:Y:S02]  /*06a0*/  CS2R R112, SRZ ;  /* 0x0000000000707805 */ /* 0x000fe4000001ff00 */
[----:B------:R-:W-:-:S02]  /*06b0*/  SHF.R.S32.HI R4, RZ, 0x5, R4 ;  /* 0x00000005ff047819 */ /* 0x000fc40000011404 */
[----:B------:R-:W-:Y:S02]  /*06c0*/  CS2R R86, SRZ ;  /* 0x0000000000567805 */ /* 0x000fe4000001ff00 */
[----:B------:R-:W-:Y:S01]  /*06d0*/  CS2R R84, SRZ ;  /* 0x0000000000547805 */ /* 0x000fe2000001ff00 */
[----:B------:R-:W-:Y:S01]  /*06e0*/  IMAD.IADD R11, R9, 0x1, -R12 ;  /* 0x00000001090b7824 */ /* 0x000fe200078e0a0c */
[----:B------:R-:W-:Y:S01]  /*06f0*/  CS2R R50, SRZ ;  /* 0x0000000000327805 */ /* 0x000fe2000001ff00 */
[----:B------:R-:W-:Y:S01]  /*0700*/  IMAD.SHL.U32 R4, R4, 0x8, RZ ;  /* 0x0000000804047824 */ /* 0x000fe200078e00ff */
[----:B------:R-:W-:Y:S02]  /*0710*/  CS2R R48, SRZ ;  /* 0x0000000000307805 */ /* 0x000fe4000001ff00 */
[----:B------:R-:W-:Y:S02]  /*0720*/  CS2R R118, SRZ ;  /* 0x0000000000767805 */ /* 0x000fe4000001ff00 */
[----:B------:R-:W-:-:S02]  /*0730*/  SHF.R.S32.HI R0, RZ, 0x1f, R11 ;  /* 0x0000001fff007819 */ /* 0x000fc4000001140b */
[----:B------:R-:W-:Y:S02]  /*0740*/  CS2R R116, SRZ ;  /* 0x0000000000747805 */ /* 0x000fe4000001ff00 */
[----:B------:R-:W-:Y:S02]  /*0750*/  CS2R R82, SRZ ;  /* 0x0000000000527805 */ /* 0x000fe4000001ff00 */
[----:B------:R-:W-:Y:S02]  /*0760*/  CS2R R80, SRZ ;  /* 0x0000000000507805 */ /* 0x000fe4000001ff00 */
[CC--:B------:R-:W-:Y:S02]  /*0770*/  LEA.HI R10, R0.reuse, R11.reuse, RZ, 0x2 ;  /* 0x0000000b000a7211 */ /* 0x0c0fe400078f10ff */
[----:B------:R-:W-:Y:S02]  /*0780*/  CS2R R54, SRZ ;  /* 0x0000000000367805 */ /* 0x000fe4000001ff00 */
[----:B------:R-:W-:-:S02]  /*0790*/  LEA.HI R23, R0, R11, RZ, 0x3 ;  /* 0x0000000b00177211 */ /* 0x000fc400078f18ff */
[----:B------:R-:W-:Y:S02]  /*07a0*/  CS2R R52, SRZ ;  /* 0x0000000000347805 */ /* 0x000fe4000001ff00 */
[C---:B------:R-:W-:Y:S02]  /*07b0*/  LEA.HI.SX32 R12, R10.reuse, R12, 0x1e ;  /* 0x0000000c0a0c7211 */ /* 0x040fe400078ff2ff */
[----:B------:R-:W-:Y:S02]  /*07c0*/  CS2R R122, SRZ ;  /* 0x00000000007a7805 */ /* 0x000fe4000001ff00 */
[----:B------:R-:W-:Y:S02]  /*07d0*/  LOP3.LUT R10, R10, 0xfffffffc, RZ, 0xc0, !PT ;  /* 0xfffffffc0a0a7812 */ /* 0x000fe400078ec0ff */
[----:B------:R-:W-:Y:S02]  /*07e0*/  CS2R R120, SRZ ;  /* 0x0000000000787805 */ /* 0x000fe4000001ff00 */
[----:B------:R-:W-:Y:S01]  /*07f0*/  LOP3.LUT R0, R23, 0xfffffff8, RZ, 0xc0, !PT ;  /* 0xfffffff817007812 */ /* 0x000fe200078ec0ff */
[----:B------:R-:W-:Y:S01]  /*0800*/  IMAD R28, R13, 0x80, R12 ;  /* 0x000000800d1c7824 */ /* 0x000fe200078e020c */
[----:B------:R-:W-:Y:S01]  /*0810*/  LEA.HI.SX32 R23, R23, R4, 0x1d ;  /* 0x0000000417177211 */ /* 0x000fe200078feaff */
[----:B------:R-:W-:Y:S01]  /*0820*/  IMAD.IADD R10, R11, 0x1, -R10 ;  /* 0x000000010b0a7824 */ /* 0x000fe200078e0a0a */
[----:B------:R-:W-:Y:S01]  /*0830*/  CS2R R78, SRZ ;  /* 0x00000000004e7805 */ /* 0x000fe2000001ff00 */
[C---:B------:R-:W-:Y:S01]  /*0840*/  VIADD R13, R28.reuse, 0x8 ;  /* 0x000000081c0d7836 */ /* 0x040fe20000000000 */
[C---:B------:R-:W-:Y:S01]  /*0850*/  ISETP.GE.AND P1, PT, R28.reuse, UR14, PT ;  /* 0x0000000e1c007c0c */ /* 0x040fe2000bf26270 */
[----:B------:R-:W-:Y:S01]  /*0860*/  VIADD R8, R28, 0x10 ;  /* 0x000000101c087836 */ /* 0x000fe20000000000 */
[----:B------:R-:W-:Y:S01]  /*0870*/  CS2R R76, SRZ ;  /* 0x00000000004c7805 */ /* 0x000fe2000001ff00 */
[--C-:B------:R-:W-:Y:S01]  /*0880*/  IMAD R30, R10, 0x8, R3.reuse ;  /* 0x000000080a1e7824 */ /* 0x100fe200078e0203 */
[----:B------:R-:W-:Y:S01]  /*0890*/  ISETP.GE.AND P6, PT, R13, UR14, PT ;  /* 0x0000000e0d007c0c */ /* 0x000fe2000bfc6270 */
[----:B------:R-:W-:Y:S01]  /*08a0*/  VIADD R6, R28, 0x18 ;  /* 0x000000181c067836 */ /* 0x000fe20000000000 */
[----:B------:R-:W-:Y:S01]  /*08b0*/  ISETP.GE.AND P5, PT, R8, UR14, PT ;  /* 0x0000000e08007c0c */ /* 0x000fe2000bfa6270 */
[----:B------:R-:W-:Y:S01]  /*08c0*/  IMAD.IADD R0, R11, 0x1, -R0 ;  /* 0x000000010b007824 */ /* 0x000fe200078e0a00 */
[-C--:B------:R-:W-:Y:S01]  /*08d0*/  ISETP.LT.AND P0, PT, R30, R7.reuse, !P1 ;  /* 0x000000071e00720c */ /* 0x080fe20004f01270 */
[----:B------:R-:W-:Y:S01]  /*08e0*/  IMAD.IADD R19, R23, 0x1, R3 ;  /* 0x0000000117137824 */ /* 0x000fe200078e0203 */
[----:B------:R-:W-:Y:S01]  /*08f0*/  ISETP.GE.AND P4, PT, R6, UR14, PT ;  /* 0x0000000e06007c0c */ /* 0x000fe2000bf86270 */
[----:B------:R-:W-:Y:S01]  /*0900*/  IMAD R5, R5, 0x10, R0 ;  /* 0x0000001005057824 */ /* 0x000fe200078e0200 */
[----:B------:R-:W-:Y:S01]  /*0910*/  P2R R2, PR, RZ, 0x2 ;  /* 0x00000002ff027803 */ /* 0x000fe20000000000 */
[----:B------:R-:W-:Y:S01]  /*0920*/  VIADD R6, R19, 0x4 ;  /* 0x0000000413067836 */ /* 0x000fe20000000000 */
[CC--:B------:R-:W-:Y:S01]  /*0930*/  ISETP.LT.AND P1, PT, R30.reuse, R7.reuse, !P6 ;  /* 0x000000071e00720c */ /* 0x0c0fe20007721270 */
[----:B------:R-:W-:Y:S01]  /*0940*/  IMAD.SHL.U32 R4, R5, 0x8, RZ ;  /* 0x0000000805047824 */ /* 0x000fe200078e00ff */
[-C--:B------:R-:W-:Y:S01]  /*0950*/  ISETP.LT.AND P2, PT, R30, R7.reuse, !P5 ;  /* 0x000000071e00720c */ /* 0x080fe20006f41270 */
[----:B------:R-:W-:Y:S01]  /*0960*/  VIADD R5, R212, 0x1f ;  /* 0x0000001fd4057836 */ /* 0x000fe20000000000 */
[----:B------:R-:W-:Y:S01]  /*0970*/  SEL R8, RZ, 0x1, !P0 ;  /* 0x00000001ff087807 */ /* 0x000fe20004000000 */
[----:B------:R-:W-:Y:S01]  /*0980*/  VIADD R24, R4, 0x40 ;  /* 0x0000004004187836 */ /* 0x000fe20000000000 */
[----:B------:R-:W-:-:S02]  /*0990*/  ISETP.LT.AND P3, PT, R30, R7, !P4 ;  /* 0x000000071e00720c */ /* 0x000fc40006761270 */
[----:B------:R-:W-:Y:S02]  /*09a0*/  CS2R R58, SRZ ;  /* 0x00000000003a7805 */ /* 0x000fe4000001ff00 */
[----:B------:R-:W-:Y:S02]  /*09b0*/  SHF.R.S32.HI R11, RZ, 0x1f, R28 ;  /* 0x0000001fff0b7819 */ /* 0x000fe4000001141c */
[----:B------:R-:W-:Y:S02]  /*09c0*/  CS2R R56, SRZ ;  /* 0x0000000000387805 */ /* 0x000fe4000001ff00 */
[----:B------:R-:W-:Y:S02]  /*09d0*/  P2R R8, PR, R8, 0xf ;  /* 0x0000000f08087803 */ /* 0x000fe40000000000 */
[----:B------:R-:W-:Y:S02]  /*09e0*/  CS2R R126, SRZ ;  /* 0x00000000007e7805 */ /* 0x000fe4000001ff00 */
[-C--:B------:R-:W-:Y:S01]  /*09f0*/  ISETP.GE.AND P1, PT, R19, R7.reuse, PT ;  /* 0x000000071300720c */ /* 0x080fe20003f26270 */
[----:B------:R-:W-:Y:S01]  /*0a00*/  IMAD R11, R11, UR4, RZ ;  /* 0x000000040b0b7c24 */ /* 0x000fe2000f8e02ff */
[----:B------:R-:W-:-:S02]  /*0a10*/  ISETP.GE.AND P3, PT, R6, R7, PT ;  /* 0x000000070600720c */ /* 0x000fc40003f66270 */
[----:B------:R-:W-:Y:S02]  /*0a20*/  CS2R R124, SRZ ;  /* 0x00000000007c7805 */ /* 0x000fe4000001ff00 */
[----:B------:R-:W-:Y:S01]  /*0a30*/  ISETP.LT.AND P0, PT, R4, UR15, !P1 ;  /* 0x0000000f04007c0c */ /* 0x000fe2000cf01270 */
[----:B------:R-:W-:Y:S01]  /*0a40*/  IMAD R11, R28, UR5, R11 ;  /* 0x000000051c0b7c24 */ /* 0x000fe2000f8e020b */
[----:B------:R-:W-:Y:S02]  /*0a50*/  ISETP.LT.AND P2, PT, R4, UR15, !P3 ;  /* 0x0000000f04007c0c */ /* 0x000fe4000df41270 */
[----:B------:R-:W-:Y:S02]  /*0a60*/  CS2R R74, SRZ ;  /* 0x00000000004a7805 */ /* 0x000fe4000001ff00 */
[----:B------:R-:W-:Y:S02]  /*0a70*/  ISETP.LT.AND P1, PT, R24, UR15, !P1 ;  /* 0x0000000f18007c0c */ /* 0x000fe4000cf21270 */
[----:B------:R-:W-:-:S02]  /*0a80*/  CS2R R72, SRZ ;  /* 0x0000000000487805 */ /* 0x000fc4000001ff00 */
[----:B------:R-:W-:Y:S02]  /*0a90*/  ISETP.LT.AND P3, PT, R24, UR15, !P3 ;  /* 0x0000000f18007c0c */ /* 0x000fe4000df61270 */
[----:B------:R-:W-:Y:S02]  /*0aa0*/  CS2R R62, SRZ ;  /* 0x00000000003e7805 */ /* 0x000fe4000001ff00 */
[----:B------:R-:W-:Y:S02]  /*0ab0*/  SEL R22, RZ, 0x1, !P0 ;  /* 0x00000001ff167807 */ /* 0x000fe40004000000 */
[----:B------:R-:W-:Y:S02]  /*0ac0*/  CS2R R60, SRZ ;  /* 0x00000000003c7805 */ /* 0x000fe4000001ff00 */
[----:B------:R-:W-:Y:S02]  /*0ad0*/  LEA.HI R7, R12, R12, RZ, 0x1 ;  /* 0x0000000c0c077211 */ /* 0x000fe400078f08ff */
[----:B------:R-:W-:-:S02]  /*0ae0*/  CS2R R130, SRZ ;  /* 0x0000000000827805 */ /* 0x000fc4000001ff00 */
[----:B------:R-:W-:Y:S02]  /*0af0*/  P2R R22, PR, R22, 0xf ;  /* 0x0000000f16167803 */ /* 0x000fe40000000000 */
[----:B------:R-:W-:Y:S02]  /*0b00*/  CS2R R128, SRZ ;  /* 0x0000000000807805 */ /* 0x000fe4000001ff00 */
[----:B------:R-:W-:Y:S01]  /*0b10*/  ISETP.NE.AND P3, PT, R2, RZ, PT ;  /* 0x000000ff0200720c */ /* 0x000fe20003f65270 */
[----:B------:R-:W-:Y:S01]  /*0b20*/  VIADD R2, R12, 0x8 ;  /* 0x000000080c027836 */ /* 0x000fe20000000000 */
[----:B------:R-:W-:Y:S02]  /*0b30*/  LOP3.LUT R13, R7, 0x3ffffffe, RZ, 0xc0, !PT ;  /* 0x3ffffffe070d7812 */ /* 0x000fe400078ec0ff */
[----:B------:R-:W-:Y:S02]  /*0b40*/  CS2R R70, SRZ ;  /* 0x0000000000467805 */ /* 0x000fe4000001ff00 */
[----:B------:R-:W-:-:S02]  /*0b50*/  ISETP.GE.U32.AND P0, PT, R5, 0x3f, PT ;  /* 0x0000003f0500780c */ /* 0x000fc40003f06070 */
[----:B------:R-:W-:Y:S02]  /*0b60*/  CS2R R68, SRZ ;  /* 0x0000000000447805 */ /* 0x000fe4000001ff00 */
[----:B------:R-:W-:Y:S01]  /*0b70*/  LEA.HI R6, R2, R2, RZ, 0x1 ;  /* 0x0000000202067211 */ /* 0x000fe200078f08ff */
[----:B------:R-:W-:Y:S01]  /*0b80*/  IMAD.IADD R13, R12, 0x1, -R13 ;  /* 0x000000010c0d7824 */ /* 0x000fe200078e0a0d */
[----:B------:R-:W-:Y:S02]  /*0b90*/  SHF.R.S32.HI R12, RZ, 0x1f, R19 ;  /* 0x0000001fff0c7819 */ /* 0x000fe40000011413 */
[----:B------:R-:W-:Y:S02]  /*0ba0*/  CS2R R66, SRZ ;  /* 0x0000000000427805 */ /* 0x000fe4000001ff00 */
[----:B------:R-:W-:Y:S02]  /*0bb0*/  LOP3.LUT R3, R6, 0x3ffffffe, RZ, 0xc0, !PT ;  /* 0x3ffffffe06037812 */ /* 0x000fe400078ec0ff */
[----:B------:R-:W-:-:S02]  /*0bc0*/  CS2R R64, SRZ ;  /* 0x0000000000407805 */ /* 0x000fc4000001ff00 */
[----:B------:R-:W-:Y:S01]  /*0bd0*/  SHF.R.S32.HI R21, RZ, 0x1f, R0 ;  /* 0x0000001fff157819 */ /* 0x000fe20000011400 */
[----:B------:R-:W-:Y:S01]  /*0be0*/  IMAD R12, R12, UR10, RZ ;  /* 0x0000000a0c0c7c24 */ /* 0x000fe2000f8e02ff */
[----:B------:R-:W-:Y:S01]  /*0bf0*/  SHF.R.S32.HI R5, RZ, 0x1f, R4 ;  /* 0x0000001fff057819 */ /* 0x000fe20000011404 */
[----:B------:R-:W-:Y:S01]  /*0c00*/  IMAD.IADD R3, R2, 0x1, -R3 ;  /* 0x0000000102037824 */ /* 0x000fe200078e0a03 */
[----:B------:R-:W-:Y:S01]  /*0c10*/  SHF.R.S32.HI R2, RZ, 0x1f, R23 ;  /* 0x0000001fff027819 */ /* 0x000fe20000011417 */
[----:B------:R-:W-:Y:S01]  /*0c20*/  IMAD R12, R19, UR11, R12 ;  /* 0x0000000b130c7c24 */ /* 0x000fe2000f8e020c */
[----:B------:R-:W-:Y:S01]  /*0c30*/  LEA.HI R21, R21, R0, RZ, 0x2 ;  /* 0x0000000015157211 */ /* 0x000fe200078f10ff */
[----:B------:R-:W-:Y:S01]  /*0c40*/  IMAD.WIDE.U32 R18, R19, UR10, R4 ;  /* 0x0000000a13127c25 */ /* 0x000fe2000f8e0004 */
[----:B------:R-:W-:Y:S02]  /*0c50*/  SHF.R.S32.HI R31, RZ, 0x1f, R30 ;  /* 0x0000001fff1f7819 */ /* 0x000fe4000001141e */
[----:B------:R-:W-:Y:S01]  /*0c60*/  LEA.HI R2, R2, R23, RZ, 0x3 ;  /* 0x0000001702027211 */ /* 0x000fe200078f18ff */
[----:B------:R-:W-:Y:S01]  /*0c70*/  IMAD.IADD R12, R19, 0x1, R12 ;  /* 0x00000001130c7824 */ /* 0x000fe200078e020c */
[----:B------:R-:W-:Y:S01]  /*0c80*/  LOP3.LUT R17, R21, 0xfffffffc, RZ, 0xc0, !PT ;  /* 0xfffffffc15117812 */ /* 0x000fe200078ec0ff */
[----:B------:R-:W-:Y:S01]  /*0c90*/  IMAD.WIDE.U32 R28, R28, UR4, R30 ;  /* 0x000000041c1c7c25 */ /* 0x000fe2000f8e001e */
[----:B------:R-:W-:Y:S01]  /*0ca0*/  LOP3.LUT R2, R2, 0xfffffff8, RZ, 0xc0, !PT ;  /* 0xfffffff802027812 */ /* 0x000fe200078ec0ff */
[----:B------:R-:W-:Y:S01]  /*0cb0*/  UMOV UR4, 0x400 ;  /* 0x0000040000047882 */ /* 0x000fe20000000000 */
[----:B-----5:R-:W-:Y:S01]  /*0cc0*/  LEA R26, P1, R18, R26, 0x1 ;  /* 0x0000001a121a7211 */ /* 0x020fe200078208ff */
[----:B------:R-:W-:Y:S01]  /*0cd0*/  IMAD R5, R13, 0x4, R10 ;  /* 0x000000040d057824 */ /* 0x000fe200078e020a */
[----:B------:R-:W-:Y:S01]  /*0ce0*/  SHF.R.S32.HI R16, RZ, 0x1f, R7 ;  /* 0x0000001fff107819 */ /* 0x000fe20000011407 */
[----:B------:R-:W-:Y:S01]  /*0cf0*/  IMAD.IADD R17, R0, 0x1, -R17 ;  /* 0x0000000100117824 */ /* 0x000fe200078e0a11 */
[----:B------:R-:W-:Y:S01]  /*0d00*/  LEA.HI.X R27, R18, R27, R12, 0x1, P1 ;  /* 0x0000001b121b7211 */ /* 0x000fe200008f0c0c */
[----:B------:R-:W-:Y:S01]  /*0d10*/  IMAD.IADD R0, R29, 0x1, R11 ;  /* 0x000000011d007824 */ /* 0x000fe200078e020b */
[----:B------:R-:W-:Y:S01]  /*0d20*/  SHF.R.S32.HI R11, RZ, 0x1, R7 ;  /* 0x00000001ff0b7819 */ /* 0x000fe20000011407 */
[----:B------:R-:W-:Y:S01]  /*0d30*/  IMAD.IADD R2, R23, 0x1, -R2 ;  /* 0x0000000117027824 */ /* 0x000fe200078e0a02 */
[----:B------:R-:W-:Y:S01]  /*0d40*/  SHF.R.S32.HI R12, RZ, 0x1f, R5 ;  /* 0x0000001fff0c7819 */ /* 0x000fe20000011405 */
[----:B------:R-:W-:Y:S01]  /*0d50*/  IMAD R10, R3, 0x4, R10 ;  /* 0x00000004030a7824 */ /* 0x000fe200078e020a */
[----:B------:R-:W-:Y:S01]  /*0d60*/  LEA.HI R16, R16, R11, RZ, 0x2 ;  /* 0x0000000b10107211 */ /* 0x000fe200078f10ff */
[----:B-1----:R-:W-:Y:S01]  /*0d70*/  ULEA UR16, UR16, UR4, 0x18 ;  /* 0x0000000410107291 */ /* 0x002fe2000f8ec03f */
[----:B------:R-:W-:-:S02]  /*0d80*/  SHF.R.S32.HI R7, RZ, 0x1f, R2 ;  /* 0x0000001fff077819 */ /* 0x000fc40000011402 */
[----:B------:R-:W-:Y:S02]  /*0d90*/  CS2R R30, SRZ ;  /* 0x00000000001e7805 */ /* 0x000fe4000001ff00 */
[----:B------:R-:W-:Y:S01]  /*0da0*/  LEA.HI R12, R12, R5, RZ, 0x2 ;  /* 0x000000050c0c7211 */ /* 0x000fe200078f10ff */
[----:B------:R-:W-:Y:S01]  /*0db0*/  ULDC.64 UR4, c[0x0][0x280] ;  /* 0x0000a00000047ab9 */ /* 0x000fe20000000a00 */
[----:B------:R-:W-:Y:S01]  /*0dc0*/  LOP3.LUT R16, R16, 0x1ffffffc, RZ, 0xc0, !PT ;  /* 0x1ffffffc10107812 */ /* 0x000fe200078ec0ff */
[----:B------:R-:W-:Y:S01]  /*0dd0*/  UIADD3 UR4, UP1, UR6, -UR4, URZ ;  /* 0x8000000406047290 */ /* 0x000fe2000ff3e03f */
[----:B------:R-:W-:Y:S02]  /*0de0*/  LEA.HI R7, R7, R2, RZ, 0x2 ;  /* 0x0000000207077211 */ /* 0x000fe400078f10ff */
[----:B------:R-:W-:Y:S01]  /*0df0*/  LOP3.LUT R12, R12, 0xfffffffc, RZ, 0xc0, !PT ;  /* 0xfffffffc0c0c7812 */ /* 0x000fe200078ec0ff */
[----:B------:R-:W-:Y:S01]  /*0e00*/  IMAD.IADD R13, R11, 0x1, -R16 ;  /* 0x000000010b0d7824 */ /* 0x000fe200078e0a10 */
[C---:B------:R-:W-:Y:S01]  /*0e10*/  LEA R14, P2, R28.reuse, R14, 0x1 ;  /* 0x0000000e1c0e7211 */ /* 0x040fe200078408ff */
[----:B------:R-:W-:Y:S01]  /*0e20*/  UIADD3 UR4, UP0, UR4, UR8, URZ ;  /* 0x0000000804047290 */ /* 0x000fe2000ff1e03f */
[----:B------:R-:W-:Y:S01]  /*0e30*/  LOP3.LUT R3, R7, 0x1ffffffc, RZ, 0xc0, !PT ;  /* 0x1ffffffc07037812 */ /* 0x000fe200078ec0ff */
[----:B------:R-:W-:Y:S01]  /*0e40*/  IMAD.IADD R16, R5, 0x1, -R12 ;  /* 0x0000000105107824 */ /* 0x000fe200078e0a0c */
[----:B------:R-:W-:Y:S01]  /*0e50*/  LEA.HI.X R15, R28, R15, R0, 0x1, P2 ;  /* 0x0000000f1c0f7211 */ /* 0x000fe200010f0c00 */
[----:B------:R-:W-:Y:S01]  /*0e60*/  IMAD.WIDE.U32 R28, R20, UR10, RZ ;  /* 0x0000000a141c7c25 */ /* 0x000fe2000f8e00ff */
[--C-:B------:R-:W-:Y:S01]  /*0e70*/  SHF.R.S32.HI R0, RZ, 0x1, R6.reuse ;  /* 0x00000001ff007819 */ /* 0x100fe20000011406 */
[----:B------:R-:W-:Y:S01]  /*0e80*/  UIADD3.X UR5, UR9, UR7, ~UR5, UP0, UP1 ;  /* 0x0000000709057290 */ /* 0x000fe200087e2c05 */
[----:B------:R-:W-:Y:S01]  /*0e90*/  SHF.R.S32.HI R19, RZ, 0x1f, R6 ;  /* 0x0000001fff137819 */ /* 0x000fe20000011406 */
[----:B------:R-:W-:Y:S01]  /*0ea0*/  IMAD.IADD R6, R2, 0x1, -R3 ;  /* 0x0000000102067824 */ /* 0x000fe200078e0a03 */
[----:B------:R-:W-:Y:S01]  /*0eb0*/  SHF.R.S32.HI R5, RZ, 0x1f, R10 ;  /* 0x0000001fff057819 */ /* 0x000fe2000001140a */
[----:B------:R-:W1:Y:S01]  /*0ec0*/  LDC.64 R2, c[0x0][0x250] ;  /* 0x00009400ff027b82 */ /* 0x000e620000000a00 */
[----:B------:R-:W-:-:S02]  /*0ed0*/  LOP3.LUT R13, R16, R13, RZ, 0x3c, !PT ;  /* 0x0000000d100d7212 */ /* 0x000fc400078e3cff */
[----:B------:R-:W-:Y:S02]  /*0ee0*/  SEL R8, R8, RZ, P0 ;  /* 0x000000ff08087207 */ /* 0x000fe40000000000 */
[----:B------:R-:W-:Y:S01]  /*0ef0*/  LEA.HI R19, R19, R0, RZ, 0x2 ;  /* 0x0000000013137211 */ /* 0x000fe200078f10ff */
[----:B------:R-:W-:Y:S01]  /*0f00*/  IMAD.IADD R12, R12, 0x1, R13 ;  /* 0x000000010c0c7824 */ /* 0x000fe200078e020d */
[----:B------:R-:W-:Y:S01]  /*0f10*/  LEA.HI R5, R5, R10, RZ, 0x2 ;  /* 0x0000000a05057211 */ /* 0x000fe200078f10ff */
[C---:B------:R-:W-:Y:S01]  /*0f20*/  IMAD.SHL.U32 R18, R8.reuse, 0x10, RZ ;  /* 0x0000001008127824 */ /* 0x040fe200078e00ff */
[----:B------:R-:W-:Y:S01]  /*0f30*/  LOP3.LUT R19, R19, 0x1ffffffc, RZ, 0xc0, !PT ;  /* 0x1ffffffc13137812 */ /* 0x000fe200078ec0ff */
[----:B------:R-:W-:Y:S01]  /*0f40*/  IMAD R204, R11, 0x20, R12 ;  /* 0x000000200bcc7824 */ /* 0x000fe200078e020c */
[----:B------:R-:W-:Y:S01]  /*0f50*/  LOP3.LUT R5, R5, 0xfffffffc, RZ, 0xc0, !PT ;  /* 0xfffffffc05057812 */ /* 0x000fe200078ec0ff */
[----:B------:R-:W-:Y:S01]  /*0f60*/  IMAD.SHL.U32 R16, R8, 0x8, RZ ;  /* 0x0000000808107824 */ /* 0x000fe200078e00ff */
[----:B------:R-:W-:Y:S01]  /*0f70*/  LOP3.LUT P1, RZ, R18, 0x10, RZ, 0xc0, !PT ;  /* 0x0000001012ff7812 */ /* 0x000fe2000782c0ff */
[----:B------:R-:W-:Y:S01]  /*0f80*/  IMAD.IADD R19, R0, 0x1, -R19 ;  /* 0x0000000100137824 */ /* 0x000fe200078e0a13 */
[----:B------:R-:W-:Y:S01]  /*0f90*/  SHF.R.S32.HI R12, RZ, 0x2, R7 ;  /* 0x00000002ff0c7819 */ /* 0x000fe20000011407 */
[----:B------:R-:W-:Y:S01]  /*0fa0*/  IMAD.IADD R10, R10, 0x1, -R5 ;  /* 0x000000010a0a7824 */ /* 0x000fe200078e0a05 */
[----:B------:R-:W-:Y:S01]  /*0fb0*/  LOP3.LUT P2, RZ, R16, 0x10, RZ, 0xc0, !PT ;  /* 0x0000001010ff7812 */ /* 0x000fe2000784c0ff */
[----:B------:R-:W-:Y:S01]  /*0fc0*/  IMAD.SHL.U32 R204, R204, 0x8, RZ ;  /* 0x00000008cccc7824 */ /* 0x000fe200078e00ff */
[----:B------:R-:W-:Y:S01]  /*0fd0*/  LEA.HI R7, R7, R12, RZ, 0x1 ;  /* 0x0000000c07077211 */ /* 0x000fe200078f08ff */
[----:B------:R-:W-:Y:S01]  /*0fe0*/  IMAD.SHL.U32 R11, R8, 0x4, RZ ;  /* 0x00000004080b7824 */ /* 0x000fe200078e00ff */
[----:B------:R-:W-:Y:S01]  /*0ff0*/  LOP3.LUT R10, R10, R19, RZ, 0x3c, !PT ;  /* 0x000000130a0a7212 */ /* 0x000fe200078e3cff */
[----:B------:R-:W-:Y:S01]  /*1000*/  IMAD.SHL.U32 R8, R8, 0x2, RZ ;  /* 0x0000000208087824 */ /* 0x000fe200078e00ff */
[----:B------:R-:W-:Y:S01]  /*1010*/  LEA R204, R204, UR16, 0x1 ;  /* 0x00000010cccc7c11 */ /* 0x000fe2000f8e08ff */
[----:B------:R-:W-:Y:S01]  /*1020*/  BAR.SYNC.DEFER_BLOCKING 0x0 ;  /* 0x0000000000007b1d */ /* 0x000fe20000010000 */
[----:B------:R-:W-:Y:S01]  /*1030*/  LOP3.LUT R7, R7, 0x7fffffe, RZ, 0xc0, !PT ;  /* 0x07fffffe07077812 */ /* 0x000fe200078ec0ff */
[----:B------:R-:W-:Y:S01]  /*1040*/  IMAD.IADD R5, R5, 0x1, R10 ;  /* 0x0000000105057824 */ /* 0x000fe200078e020a */
[----:B------:R-:W-:Y:S01]  /*1050*/  SEL R22, R22, RZ, P0 ;  /* 0x000000ff16167207 */ /* 0x000fe20000000000 */
[----:B-1----:R-:W-:Y:S01]  /*1060*/  IMAD.SHL.U32 R202, R2, 0x2, RZ ;  /* 0x0000000202ca7824 */ /* 0x002fe200078e00ff */
[----:B------:R-:W-:Y:S01]  /*1070*/  LOP3.LUT P0, RZ, R11, 0x10, RZ, 0xc0, !PT ;  /* 0x000000100bff7812 */ /* 0x000fe2000780c0ff */
[----:B------:R-:W-:Y:S01]  /*1080*/  IMAD R5, R0, 0x20, R5 ;  /* 0x0000002000057824 */ /* 0x000fe200078e0205 */
[----:B------:R-:W-:Y:S01]  /*1090*/  SHF.R.S32.HI R21, RZ, 0x2, R21 ;  /* 0x00000002ff157819 */ /* 0x000fe20000011415 */
[----:B------:R-:W-:Y:S01]  /*10a0*/  IMAD.IADD R12, R12, 0x1, -R7 ;  /* 0x000000010c0c7824 */ /* 0x000fe200078e0a07 */
[----:B------:R-:W-:Y:S01]  /*10b0*/  LOP3.LUT R6, R17, R6, RZ, 0x3c, !PT ;  /* 0x0000000611067212 */ /* 0x000fe200078e3cff */
[----:B------:R-:W-:Y:S01]  /*10c0*/  IMAD.SHL.U32 R5, R5, 0x8, RZ ;  /* 0x0000000805057824 */ /* 0x000fe200078e00ff */
[----:B------:R-:W-:Y:S01]  /*10d0*/  SHF.L.U64.HI R201, R2, 0x1, R3 ;  /* 0x0000000102c97819 */ /* 0x000fe20000010203 */
[----:B------:R-:W-:-:S03]  /*10e0*/  IMAD.SHL.U32 R0, R22, 0x10, RZ ;  /* 0x0000001016007824 */ /* 0x000fc600078e00ff */
[----:B------:R-:W-:Y:S02]  /*10f0*/  LEA R203, R5, UR16, 0x1 ;  /* 0x0000001005cb7c11 */ /* 0x000fe4000f8e08ff */
[----:B------:R-:W-:-:S05]  /*1100*/  LOP3.LUT R5, R12, R21, RZ, 0x3c, !PT ;  /* 0x000000150c057212 */ /* 0x000fca00078e3cff */
[----:B------:R-:W-:Y:S01]  /*1110*/  IMAD R6, R5, 0x4, R6 ;  /* 0x0000000405067824 */ /* 0x000fe200078e0206 */
[----:B------:R-:W-:Y:S01]  /*1120*/  SHF.R.S32.HI R5, RZ, 0x1f, R212 ;  /* 0x0000001fff057819 */ /* 0x000fe200000114d4 */
[----:B------:R-:W-:Y:S01]  /*1130*/  @!PT LDS RZ, [RZ] ;  /* 0x00000000fffff984 */ /* 0x000fe20000000800 */
[----:B------:R-:W-:Y:S01]  /*1140*/  @!PT LDS RZ, [RZ] ;  /* 0x00000000fffff984 */ /* 0x000fe20000000800 */
[----:B------:R-:W-:Y:S01]  /*1150*/  @!PT LDS RZ, [RZ] ;  /* 0x00000000fffff984 */ /* 0x000fe20000000800 */
[----:B------:R-:W-:Y:S01]  /*1160*/  LDGSTS.E.BYPASS.LTC128B.128 [R204], desc[UR12][R14.64], P1 ;  /* 0x000000000ecc7fae */ /* 0x000fe20008901d4c */
[-C--:B------:R-:W-:Y:S01]  /*1170*/  IADD3 R10, P1, R14, R2.reuse, RZ ;  /* 0x000000020e0a7210 */ /* 0x080fe20007f3e0ff */
[C---:B------:R-:W-:Y:S02]  /*1180*/  IMAD R207, R23.reuse, 0x10, R6 ;  /* 0x0000001017cf7824 */ /* 0x040fe400078e0206 */
[----:B------:R-:W-:Y:S02]  /*1190*/  VIADD R23, R23, 0x4 ;  /* 0x0000000417177836 */ /* 0x000fe40000000000 */
[----:B------:R-:W-:Y:S01]  /*11a0*/  IMAD.X R11, R15, 0x1, R3, P1 ;  /* 0x000000010f0b7824 */ /* 0x000fe200008e0603 */
[----:B------:R-:W-:Y:S01]  /*11b0*/  IADD3 R18, P1, R10, R2, RZ ;  /* 0x000000020a127210 */ /* 0x000fe20007f3e0ff */
[----:B------:R-:W-:Y:S01]  /*11c0*/  IMAD.SHL.U32 R207, R207, 0x8, RZ ;  /* 0x00000008cfcf7824 */ /* 0x000fe200078e00ff */
[----:B------:R-:W-:-:S02]  /*11d0*/  SHF.R.S32.HI R6, RZ, 0x1f, R23 ;  /* 0x0000001fff067819 */ /* 0x000fc40000011417 */
[----:B------:R1:W-:Y:S01]  /*11e0*/  LDGSTS.E.BYPASS.LTC128B.128 [R203], desc[UR12][R10.64], P2 ;  /* 0x000000000acb7fae */ /* 0x0003e20009101d4c */
[--C-:B------:R-:W-:Y:S01]  /*11f0*/  IMAD.X R19, R11, 0x1, R3.reuse, P1 ;  /* 0x000000010b137824 */ /* 0x100fe200008e0603 */
[----:B------:R-:W-:Y:S01]  /*1200*/  LOP3.LUT P1, RZ, R0, 0x10, RZ, 0xc0, !PT ;  /* 0x0000001000ff7812 */ /* 0x000fe2000782c0ff */
[----:B------:R-:W-:Y:S01]  /*1210*/  IMAD.SHL.U32 R0, R22, 0x8, RZ ;  /* 0x0000000816007824 */ /* 0x000fe200078e00ff */
[----:B------:R-:W-:Y:S02]  /*1220*/  LOP3.LUT P2, RZ, R8, 0x10, RZ, 0xc0, !PT ;  /* 0x0000001008ff7812 */ /* 0x000fe4000784c0ff */
[----:B------:R-:W-:Y:S01]  /*1230*/  LDGSTS.E.BYPASS.LTC128B.128 [R204+0x1000], desc[UR12][R18.64], P0 ;  /* 0x0100000012cc7fae */ /* 0x000fe20008101d4c */
[----:B------:R-:W-:Y:S02]  /*1240*/  IADD3 R12, P0, R18, R2, RZ ;  /* 0x00000002120c7210 */ /* 0x000fe40007f1e0ff */
[----:B------:R-:W-:Y:S02]  /*1250*/  LEA R8, R207, UR16, 0x1 ;  /* 0x00000010cf087c11 */ /* 0x000fe4000f8e08ff */
[----:B------:R-:W-:Y:S01]  /*1260*/  LEA.HI R6, R6, R23, RZ, 0x3 ;  /* 0x0000001706067211 */ /* 0x000fe200078f18ff */
[----:B------:R-:W-:Y:S01]  /*1270*/  IMAD.X R13, R19, 0x1, R3, P0 ;  /* 0x00000001130d7824 */ /* 0x000fe200000e0603 */
[----:B------:R-:W-:-:S02]  /*1280*/  LOP3.LUT P0, RZ, R0, 0x10, RZ, 0xc0, !PT ;  /* 0x0000001000ff7812 */ /* 0x000fc4000780c0ff */
[----:B------:R-:W-:Y:S02]  /*1290*/  LOP3.LUT R6, R6, 0xfffffff8, RZ, 0xc0, !PT ;  /* 0xfffffff806067812 */ /* 0x000fe400078ec0ff */
[----:B------:R2:W-:Y:S01]  /*12a0*/  LDGSTS.E.BYPASS.LTC128B.128 [R203+0x1000], desc[UR12][R12.64], P2 ;  /* 0x010000000ccb7fae */ /* 0x0005e20009101d4c */
[----:B------:R-:W-:Y:S02]  /*12b0*/  LOP3.LUT R0, R212, 0xffffffe0, RZ, 0xc0, !PT ;  /* 0xffffffe0d4007812 */ /* 0x000fe400078ec0ff */
[----:B------:R-:W-:Y:S01]  /*12c0*/  IMAD.IADD R25, R23, 0x1, -R6 ;  /* 0x0000000117197824 */ /* 0x000fe200078e0a06 */
[----:B------:R-:W-:Y:S01]  /*12d0*/  LDGSTS.E.BYPASS.LTC128B.128 [R8+0x8000], desc[UR12][R26.64], P1 ;  /* 0x080000001a087fae */ /* 0x000fe20008901d4c */
[C---:B------:R-:W-:Y:S02]  /*12e0*/  ISETP.NE.AND P2, PT, R0.reuse, 0x20, PT ;  /* 0x000000200000780c */ /* 0x040fe40003f45270 */
[----:B------:R-:W-:Y:S02]  /*12f0*/  ISETP.NE.AND P1, PT, R0, 0x40, PT ;  /* 0x000000400000780c */ /* 0x000fe40003f25270 */
[----:B------:R3:W-:Y:S01]  /*1300*/  LDGSTS.E.BYPASS.LTC128B.128 [R8+0x8080], desc[UR12][R26.64+0x80], P0 ;  /* 0x080800801a087fae */ /* 0x0007e20008101d4c */
[----:B------:R-:W-:-:S02]  /*1310*/  ISETP.GE.AND P0, PT, R212, 0x20, PT ;  /* 0x00000020d400780c */ /* 0x000fc40003f06270 */
[----:B------:R-:W-:Y:S02]  /*1320*/  LEA.HI R212, R5, R212, RZ, 0x5 ;  /* 0x000000d405d47211 */ /* 0x000fe400078f28ff */
[C---:B-1----:R-:W-:Y:S02]  /*1330*/  LOP3.LUT R10, R9.reuse, 0x1f, RZ, 0xc0, !PT ;  /* 0x0000001f090a7812 */ /* 0x042fe400078ec0ff */
[----:B------:R-:W-:Y:S02]  /*1340*/  LOP3.LUT R5, R9, 0x6, RZ, 0xc0, !PT ;  /* 0x0000000609057812 */ /* 0x000fe400078ec0ff */
[----:B------:R-:W-:Y:S02]  /*1350*/  SHF.R.U32.HI R0, RZ, 0x5, R9 ;  /* 0x00000005ff007819 */ /* 0x000fe40000011609 */
[----:B------:R-:W-:Y:S02]  /*1360*/  SHF.R.U32.HI R10, RZ, 0x4, R10 ;  /* 0x00000004ff0a7819 */ /* 0x000fe4000001160a */
[----:B------:R-:W-:-:S02]  /*1370*/  SHF.R.U32.HI R5, RZ, 0x1, R5 ;  /* 0x00000001ff057819 */ /* 0x000fc40000011605 */
[----:B------:R-:W-:Y:S01]  /*1380*/  SHF.R.S32.HI R16, RZ, 0x1f, R25 ;  /* 0x0000001fff107819 */ /* 0x000fe20000011419 */
[----:B------:R-:W1:Y:S01]  /*1390*/  SHFL.IDX PT, R0, R0, RZ, 0x1f ;  /* 0x00001fff00007589 */ /* 0x000e6200000e0000 */
[----:B------:R-:W-:Y:S02]  /*13a0*/  LOP3.LUT R6, R10, R5, RZ, 0x3c, !PT ;  /* 0x000000050a067212 */ /* 0x000fe400078e3cff */
[----:B--2---:R-:W-:Y:S02]  /*13b0*/  SHF.R.S32.HI R13, RZ, 0x1f, R20 ;  /* 0x0000001fff0d7819 */ /* 0x004fe40000011414 */
[----:B------:R-:W-:Y:S02]  /*13c0*/  LEA.HI R5, R16, R25, RZ, 0x2 ;  /* 0x0000001910057211 */ /* 0x000fe400078f10ff */
[----:B------:R-:W-:Y:S01]  /*13d0*/  SEL R19, RZ, 0x1, P3 ;  /* 0x00000001ff137807 */ /* 0x000fe20001800000 */
[----:B------:R-:W-:Y:S01]  /*13e0*/  IMAD R13, R13, UR10, RZ ;  /* 0x0000000a0d0d7c24 */ /* 0x000fe2000f8e02ff */
[----:B------:R-:W-:-:S02]  /*13f0*/  SHF.R.S32.HI R16, RZ, 0x2, R5 ;  /* 0x00000002ff107819 */ /* 0x000fc40000011405 */
[----:B------:R-:W-:Y:S01]  /*1400*/  LEA R12, P3, R28, UR4, 0x1 ;  /* 0x000000041c0c7c11 */ /* 0x000fe2000f8608ff */
[----:B------:R-:W-:Y:S01]  /*1410*/  IMAD R13, R20, UR11, R13 ;  /* 0x0000000b140d7c24 */ /* 0x000fe2000f8e020d */
[----:B------:R-:W-:Y:S02]  /*1420*/  LEA.HI R11, R5, R16, RZ, 0x1 ;  /* 0x00000010050b7211 */ /* 0x000fe400078f08ff */
[----:B------:R-:W-:Y:S01]  /*1430*/  LOP3.LUT R205, R6, 0x4, R205, 0xf8, !PT ;  /* 0x0000000406cd7812 */ /* 0x000fe200078ef8cd */
[----:B------:R-:W-:Y:S01]  /*1440*/  IMAD.IADD R13, R29, 0x1, R13 ;  /* 0x000000011d0d7824 */ /* 0x000fe200078e020d */
[----:B------:R-:W-:Y:S01]  /*1450*/  LOP3.LUT R18, R5, 0x1ffffffc, RZ, 0xc0, !PT ;  /* 0x1ffffffc05127812 */ /* 0x000fe200078ec0ff */
[----:B------:R-:W2:Y:S01]  /*1460*/  LDC.64 R6, c[0x0][0x260] ;  /* 0x00009800ff067b82 */ /* 0x000ea20000000a00 */
[----:B------:R-:W-:Y:S02]  /*1470*/  LOP3.LUT R11, R11, 0x7fffffe, RZ, 0xc0, !PT ;  /* 0x07fffffe0b0b7812 */ /* 0x000fe400078ec0ff */
[----:B------:R-:W-:Y:S01]  /*1480*/  LEA.HI.X R13, R28, UR5, R13, 0x1, P3 ;  /* 0x000000051c0d7c11 */ /* 0x000fe200098f0c0d */
[----:B------:R-:W-:Y:S01]  /*1490*/  IMAD.IADD R28, R25, 0x1, -R18 ;  /* 0x00000001191c7824 */ /* 0x000fe200078e0a12 */
[----:B------:R-:W-:Y:S01]  /*14a0*/  ISETP.GE.AND P3, PT, R4, UR15, PT ;  /* 0x0000000f04007c0c */ /* 0x000fe2000bf66270 */
[----:B------:R-:W-:Y:S01]  /*14b0*/  IMAD.IADD R16, R16, 0x1, -R11 ;  /* 0x0000000110107824 */ /* 0x000fe200078e0a0b */
[----:B-1----:R-:W-:Y:S01]  /*14c0*/  R2UR UR14, R0 ;  /* 0x00000000000e72ca */ /* 0x002fe200000e0000 */
[----:B------:R-:W2:Y:S01]  /*14d0*/  LDC.64 R4, c[0x0][0x258] ;  /* 0x00009600ff047b82 */ /* 0x000ea20000000a00 */
[----:B------:R-:W-:Y:S01]  /*14e0*/  LOP3.LUT R28, R17, R28, RZ, 0x3c, !PT ;  /* 0x0000001c111c7212 */ /* 0x000fe200078e3cff */
[----:B------:R-:W-:Y:S01]  /*14f0*/  IMAD.SHL.U32 R11, R22, 0x4, RZ ;  /* 0x00000004160b7824 */ /* 0x000fe200078e00ff */
[----:B------:R-:W-:Y:S01]  /*1500*/  LOP3.LUT R21, R16, R21, RZ, 0x3c, !PT ;  /* 0x0000001510157212 */ /* 0x000fe200078e3cff */
[----:B------:R-:W-:Y:S01]  /*1510*/  IMAD.SHL.U32 R22, R22, 0x2, RZ ;  /* 0x0000000216167824 */ /* 0x000fe200078e00ff */
[----:B------:R-:W-:-:S02]  /*1520*/  SEL R0, RZ, 0xffffffff, P6 ;  /* 0xffffffffff007807 */ /* 0x000fc40003000000 */
[----:B------:R-:W-:Y:S01]  /*1530*/  SEL R18, RZ, 0x4, P5 ;  /* 0x00000004ff127807 */ /* 0x000fe20002800000 */
[----:B------:R-:W-:Y:S01]  /*1540*/  IMAD R206, R21, 0x4, R28 ;  /* 0x0000000415ce7824 */ /* 0x000fe200078e021c */
[----:B------:R-:W-:Y:S01]  /*1550*/  ISETP.GE.AND P5, PT, R24, UR15, PT ;  /* 0x0000000f18007c0c */ /* 0x000fe2000bfa6270 */
[----:B------:R-:W-:Y:S01]  /*1560*/  IMAD.SHL.U32 R0, R0, 0x2, RZ ;  /* 0x0000000200007824 */ /* 0x000fe200078e00ff */
[----:B------:R-:W-:Y:S01]  /*1570*/  SEL R21, RZ, 0x1, P3 ;  /* 0x00000001ff157807 */ /* 0x000fe20001800000 */
[----:B------:R-:W-:Y:S01]  /*1580*/  IMAD R206, R23, 0x10, R206 ;  /* 0x0000001017ce7824 */ /* 0x000fe200078e02ce */
[----:B------:R-:W-:Y:S02]  /*1590*/  SEL R16, RZ, 0x4, P3 ;  /* 0x00000004ff107807 */ /* 0x000fe40001800000 */
[----:B------:R-:W-:Y:S02]  /*15a0*/  CS2R R28, SRZ ;  /* 0x00000000001c7805 */ /* 0x000fe4000001ff00 */
[----:B------:R-:W-:Y:S01]  /*15b0*/  IADD3 R24, P3, R26, UR8, RZ ;  /* 0x000000081a187c10 */ /* 0x000fe2000ff7e0ff */
[----:B------:R-:W-:Y:S01]  /*15c0*/  IMAD.SHL.U32 R206, R206, 0x8, RZ ;  /* 0x00000008cece7824 */ /* 0x000fe200078e00ff */
[----:B------:R-:W-:-:S02]  /*15d0*/  LOP3.LUT R19, R0, 0x2, R19, 0xe2, !PT ;  /* 0x0000000200137812 */ /* 0x000fc400078ee213 */
[----:B------:R-:W-:Y:S02]  /*15e0*/  IADD3.X R25, R27, UR9, RZ, P3, !PT ;  /* 0x000000091b197c10 */ /* 0x000fe40009ffe4ff */
[----:B------:R-:W-:Y:S02]  /*15f0*/  SEL R0, RZ, 0xffffffff, P5 ;  /* 0xffffffffff007807 */ /* 0x000fe40002800000 */
[----:B------:R-:W-:Y:S02]  /*1600*/  IADD3 R12, P3, R12, R26, RZ ;  /* 0x0000001a0c0c7210 */ /* 0x000fe40007f7e0ff */
[----:B------:R-:W-:Y:S01]  /*1610*/  SEL R17, RZ, 0x8, P4 ;  /* 0x00000008ff117807 */ /* 0x000fe20002000000 */
[----:B------:R-:W-:Y:S01]  /*1620*/  IMAD.SHL.U32 R0, R0, 0x2, RZ ;  /* 0x0000000200007824 */ /* 0x000fe200078e00ff */
[----:B--2---:R-:W-:Y:S01]  /*1630*/  IADD3 R23, P4, R4, -R6, RZ ;  /* 0x8000000604177210 */ /* 0x004fe20007f9e0ff */
[----:B------:R-:W-:Y:S01]  /*1640*/  IMAD.X R13, R13, 0x1, R27, P3 ;  /* 0x000000010d0d7824 */ /* 0x000fe200018e061b */
[----:B------:R-:W-:-:S02]  /*1650*/  LOP3.LUT P6, RZ, R11, 0x10, RZ, 0xc0, !PT ;  /* 0x000000100bff7812 */ /* 0x000fc400078cc0ff */
[----:B---3--:R-:W-:Y:S02]  /*1660*/  CS2R R26, SRZ ;  /* 0x00000000001a7805 */ /* 0x008fe4000001ff00 */
[----:B------:R-:W-:Y:S02]  /*1670*/  IADD3 R6, P3, R23, R2, RZ ;  /* 0x0000000217067210 */ /* 0x000fe40007f7e0ff */
[----:B------:R-:W-:Y:S02]  /*1680*/  LOP3.LUT R17, R17, R18, R19, 0xfe, !PT ;  /* 0x0000001211117212 */ /* 0x000fe400078efe13 */
[----:B------:R-:W-:Y:S02]  /*1690*/  SEL R11, RZ, 0x8, P5 ;  /* 0x00000008ff0b7807 */ /* 0x000fe40002800000 */
[----:B------:R-:W-:Y:S02]  /*16a0*/  LOP3.LUT P5, RZ, R22, 0x10, RZ, 0xc0, !PT ;  /* 0x0000001016ff7812 */ /* 0x000fe400078ac0ff */
[----:B------:R-:W-:-:S02]  /*16b0*/  CS2R R22, SRZ ;  /* 0x0000000000167805 */ /* 0x000fc4000001ff00 */
[----:B------:R-:W-:Y:S02]  /*16c0*/  LOP3.LUT R21, R0, 0x2, R21, 0xe2, !PT ;  /* 0x0000000200157812 */ /* 0x000fe400078ee215 */
[----:B------:R-:W-:Y:S02]  /*16d0*/  IADD3.X R7, R3, R5, ~R7, P3, P4 ;  /* 0x0000000503077210 */ /* 0x000fe40001fe8c07 */
[----:B------:R-:W-:Y:S02]  /*16e0*/  SEL R17, R17, RZ, P2 ;  /* 0x000000ff11117207 */ /* 0x000fe40001000000 */
[----:B------:R-:W-:Y:S01]  /*16f0*/  LOP3.LUT R11, R11, R16, R21, 0xfe, !PT ;  /* 0x000000100b0b7212 */ /* 0x000fe200078efe15 */
[----:B------:R-:W-:Y:S01]  /*1700*/  IMAD.WIDE R20, R20, 0x2, R6 ;  /* 0x0000000214147825 */ /* 0x000fe200078e0206 */
[----:B------:R-:W-:Y:S02]  /*1710*/  LEA R0, R206, UR16, 0x1 ;  /* 0x00000010ce007c11 */ /* 0x000fe4000f8e08ff */
[----:B------:R-:W-:Y:S01]  /*1720*/  SEL R11, R11, RZ, P2 ;  /* 0x000000ff0b0b7207 */ /* 0x000fe20001000000 */
[C---:B------:R-:W-:Y:S01]  /*1730*/  IMAD.SHL.U32 R6, R17.reuse, 0x10, RZ ;  /* 0x0000001011067824 */ /* 0x040fe200078e00ff */
[C---:B------:R-:W-:Y:S01]  /*1740*/  SEL R216, R17.reuse, RZ, P1 ;  /* 0x000000ff11d87207 */ /* 0x040fe20000800000 */
[----:B------:R-:W-:Y:S01]  /*1750*/  LDGSTS.E.BYPASS.LTC128B.128 [R0+0x8000], desc[UR12][R24.64], P6 ;  /* 0x0800000018007fae */ /* 0x000fe2000b101d4c */
[----:B------:R-:W-:Y:S01]  /*1760*/  IMAD.SHL.U32 R7, R17, 0x8, RZ ;  /* 0x0000000811077824 */ /* 0x000fe200078e00ff */
[----:B------:R-:W-:-:S02]  /*1770*/  SEL R215, R11, RZ, P1 ;  /* 0x000000ff0bd77207 */ /* 0x000fc40000800000 */
[----:B------:R-:W-:Y:S01]  /*1780*/  LOP3.LUT P6, RZ, R6, 0x10, RZ, 0xc0, !PT ;  /* 0x0000001006ff7812 */ /* 0x000fe200078cc0ff */
[----:B------:R1:W-:Y:S01]  /*1790*/  LDGSTS.E.BYPASS.LTC128B.128 [R0+0x8080], desc[UR12][R24.64+0x80], P5 ;  /* 0x0808008018007fae */ /* 0x0003e2000a901d4c */
[----:B------:R-:W-:Y:S01]  /*17a0*/  IADD3 R14, P5, P3, R20, R14, R202 ;  /* 0x0000000e140e7210 */ /* 0x000fe20007bbe0ca */
[----:B------:R-:W-:Y:S01]  /*17b0*/  IMAD.SHL.U32 R6, R17, 0x4, RZ ;  /* 0x0000000411067824 */ /* 0x000fe200078e00ff */
[----:B------:R-:W-:Y:S01]  /*17c0*/  LOP3.LUT P4, RZ, R7, 0x10, RZ, 0xc0, !PT ;  /* 0x0000001007ff7812 */ /* 0x000fe2000788c0ff */
[----:B------:R-:W-:Y:S01]  /*17d0*/  IMAD.SHL.U32 R7, R17, 0x2, RZ ;  /* 0x0000000211077824 */ /* 0x000fe200078e00ff */
[----:B------:R-:W-:Y:S01]  /*17e0*/  IADD3.X R15, R21, R15, R201, P5, P3 ;  /* 0x0000000f150f7210 */ /* 0x000fe20002fe64c9 */
[----:B------:R-:W0:Y:S01]  /*17f0*/  LDGDEPBAR ;  /* 0x00000000000079af */ /* 0x000e220000000000 */
[-C--:B------:R-:W-:Y:S02]  /*1800*/  IADD3 R20, P2, R14, R2.reuse, RZ ;  /* 0x000000020e147210 */ /* 0x080fe40007f5e0ff */
[----:B------:R-:W-:Y:S01]  /*1810*/  LOP3.LUT P5, RZ, R6, 0x10, RZ, 0xc0, !PT ;  /* 0x0000001006ff7812 */ /* 0x000fe200078ac0ff */
[----:B------:R-:W-:Y:S01]  /*1820*/  IMAD.SHL.U32 R6, R11, 0x10, RZ ;  /* 0x000000100b067824 */ /* 0x000fe200078e00ff */
[----:B------:R-:W-:Y:S01]  /*1830*/  LOP3.LUT P3, RZ, R7, 0x10, RZ, 0xc0, !PT ;  /* 0x0000001007ff7812 */ /* 0x000fe2000786c0ff */
[--C-:B------:R-:W-:Y:S01]  /*1840*/  IMAD.X R21, R15, 0x1, R3.reuse, P2 ;  /* 0x000000010f157824 */ /* 0x100fe200010e0603 */
[----:B------:R2:W-:Y:S01]  /*1850*/  LDGSTS.E.BYPASS.LTC128B.128 [R204+0x80], desc[UR12][R14.64], P6 ;  /* 0x000800000ecc7fae */ /* 0x0005e2000b101d4c */
[-C--:B------:R-:W-:Y:S01]  /*1860*/  IADD3 R18, P2, R20, R2.reuse, RZ ;  /* 0x0000000214127210 */ /* 0x080fe20007f5e0ff */
[C---:B------:R-:W-:Y:S01]  /*1870*/  IMAD.SHL.U32 R7, R11.reuse, 0x4, RZ ;  /* 0x000000040b077824 */ /* 0x040fe200078e00ff */
[----:B------:R-:W-:Y:S01]  /*1880*/  LOP3.LUT P6, RZ, R6, 0x10, RZ, 0xc0, !PT ;  /* 0x0000001006ff7812 */ /* 0x000fe200078cc0ff */
[----:B------:R-:W-:Y:S01]  /*1890*/  IMAD.SHL.U32 R6, R11, 0x8, RZ ;  /* 0x000000080b067824 */ /* 0x000fe200078e00ff */
[----:B------:R3:W-:Y:S01]  /*18a0*/  LDGSTS.E.BYPASS.LTC128B.128 [R203+0x80], desc[UR12][R20.64], P4 ;  /* 0x0008000014cb7fae */ /* 0x0007e2000a101d4c */
[----:B------:R-:W-:Y:S01]  /*18b0*/  IMAD.X R19, R21, 0x1, R3, P2 ;  /* 0x0000000115137824 */ /* 0x000fe200010e0603 */
[----:B------:R-:W-:-:S02]  /*18c0*/  IADD3 R16, P2, R18, R2, RZ ;  /* 0x0000000212107210 */ /* 0x000fc40007f5e0ff */
[----:B------:R-:W-:Y:S01]  /*18d0*/  LOP3.LUT P4, RZ, R6, 0x10, RZ, 0xc0, !PT ;  /* 0x0000001006ff7812 */ /* 0x000fe2000788c0ff */
[----:B------:R-:W-:Y:S01]  /*18e0*/  IMAD.SHL.U32 R6, R216, 0x10, RZ ;  /* 0x00000010d8067824 */ /* 0x000fe200078e00ff */
[----:B------:R4:W-:Y:S01]  /*18f0*/  LDGSTS.E.BYPASS.LTC128B.128 [R204+0x1080], desc[UR12][R18.64], P5 ;  /* 0x0108000012cc7fae */ /* 0x0009e2000a901d4c */
[----:B------:R-:W-:Y:S01]  /*1900*/  IMAD.X R17, R19, 0x1, R3, P2 ;  /* 0x0000000113117824 */ /* 0x000fe200010e0603 */
[----:B------:R-:W-:Y:S01]  /*1910*/  LOP3.LUT P2, RZ, R7, 0x10, RZ, 0xc0, !PT ;  /* 0x0000001007ff7812 */ /* 0x000fe2000784c0ff */
[----:B------:R-:W-:Y:S01]  /*1920*/  IMAD.SHL.U32 R7, R11, 0x2, RZ ;  /* 0x000000020b077824 */ /* 0x000fe200078e00ff */
[----:B------:R-:W-:Y:S01]  /*1930*/  LOP3.LUT P5, RZ, R6, 0x10, RZ, 0xc0, !PT ;  /* 0x0000001006ff7812 */ /* 0x000fe200078ac0ff */
[----:B------:R-:W-:Y:S01]  /*1940*/  IMAD.SHL.U32 R6, R216, 0x8, RZ ;  /* 0x00000008d8067824 */ /* 0x000fe200078e00ff */
[----:B------:R4:W-:Y:S01]  /*1950*/  LDGSTS.E.BYPASS.LTC128B.128 [R203+0x1080], desc[UR12][R16.64], P3 ;  /* 0x0108000010cb7fae */ /* 0x0009e20009901d4c */
[----:B-1----:R-:W-:Y:S02]  /*1960*/  CS2R R24, SRZ ;  /* 0x0000000000187805 */ /* 0x002fe4000001ff00 */
[----:B------:R-:W-:Y:S01]  /*1970*/  LEA.HI.SX32 R212, R212, 0xfffffffd, 0x1b ;  /* 0xfffffffdd4d47811 */ /* 0x000fe200078fdaff */
[----:B------:R-:W-:Y:S01]  /*1980*/  LDGSTS.E.BYPASS.LTC128B.128 [R8+0xa000], desc[UR12][R12.64], P6 ;  /* 0x0a0000000c087fae */ /* 0x000fe2000b101d4c */
[----:B------:R-:W-:Y:S01]  /*1990*/  LOP3.LUT P6, RZ, R7, 0x10, RZ, 0xc0, !PT ;  /* 0x0000001007ff7812 */ /* 0x000fe200078cc0ff */
[----:B------:R-:W-:-:S02]  /*19a0*/  IMAD.SHL.U32 R7, R216, 0x4, RZ ;  /* 0x00000004d8077824 */ /* 0x000fc400078e00ff */
[----:B------:R1:W-:Y:S01]  /*19b0*/  LDGSTS.E.BYPASS.LTC128B.128 [R8+0xa080], desc[UR12][R12.64+0x80], P4 ;  /* 0x0a0800800c087fae */ /* 0x0003e2000a101d4c */
[----:B------:R-:W-:Y:S01]  /*19c0*/  LOP3.LUT P4, RZ, R6, 0x10, RZ, 0xc0, !PT ;  /* 0x0000001006ff7812 */ /* 0x000fe2000788c0ff */
[----:B------:R-:W-:Y:S01]  /*19d0*/  IMAD.SHL.U32 R6, R216, 0x2, RZ ;  /* 0x00000002d8067824 */ /* 0x000fe200078e00ff */
[----:B--2---:R-:W-:-:S04]  /*19e0*/  IADD3 R14, P3, R12, UR8, RZ ;  /* 0x000000080c0e7c10 */ /* 0x004fc8000ff7e0ff */
[----:B------:R-:W-:Y:S02]  /*19f0*/  IADD3.X R15, R13, UR9, RZ, P3, !PT ;  /* 0x000000090d0f7c10 */ /* 0x000fe40009ffe4ff */
[----:B---3--:R-:W-:Y:S02]  /*1a00*/  IADD3 R20, P1, R16, R4, RZ ;  /* 0x0000000410147210 */ /* 0x008fe40007f3e0ff */
[----:B------:R-:W-:Y:S01]  /*1a10*/  LOP3.LUT P3, RZ, R7, 0x10, RZ, 0xc0, !PT ;  /* 0x0000001007ff7812 */ /* 0x000fe2000786c0ff */
[----:B------:R-:W-:Y:S01]  /*1a20*/  LDGSTS.E.BYPASS.LTC128B.128 [R0+0xa000], desc[UR12][R14.64], P2 ;  /* 0x0a0000000e007fae */ /* 0x000fe20009101d4c */
[----:B------:R-:W-:Y:S01]  /*1a30*/  LOP3.LUT P2, RZ, R6, 0x10, RZ, 0xc0, !PT ;  /* 0x0000001006ff7812 */ /* 0x000fe2000784c0ff */
[----:B------:R-:W-:Y:S02]  /*1a40*/  IMAD.SHL.U32 R6, R215, 0x10, RZ ;  /* 0x00000010d7067824 */ /* 0x000fe400078e00ff */
[----:B------:R-:W-:Y:S01]  /*1a50*/  IMAD.X R21, R17, 0x1, R5, P1 ;  /* 0x0000000111157824 */ /* 0x000fe200008e0605 */
[----:B------:R2:W-:Y:S01]  /*1a60*/  LDGSTS.E.BYPASS.LTC128B.128 [R0+0xa080], desc[UR12][R14.64+0x80], P6 ;  /* 0x0a0800800e007fae */ /* 0x0005e2000b101d4c */
[-C--:B----4-:R-:W-:Y:S01]  /*1a70*/  IADD3 R18, P1, R20, R2.reuse, RZ ;  /* 0x0000000214127210 */ /* 0x090fe20007f3e0ff */
[C---:B------:R-:W-:Y:S01]  /*1a80*/  IMAD.SHL.U32 R7, R215.reuse, 0x2, RZ ;  /* 0x00000002d7077824 */ /* 0x040fe200078e00ff */
[----:B------:R-:W-:Y:S01]  /*1a90*/  LOP3.LUT P6, RZ, R6, 0x10, RZ, 0xc0, !PT ;  /* 0x0000001006ff7812 */ /* 0x000fe200078cc0ff */
[----:B------:R-:W-:Y:S01]  /*1aa0*/  IMAD.SHL.U32 R6, R215, 0x8, RZ ;  /* 0x00000008d7067824 */ /* 0x000fe200078e00ff */
[----:B------:R-:W0:Y:S01]  /*1ab0*/  LDGDEPBAR ;  /* 0x00000000000079af */ /* 0x000e220000000000 */
[----:B------:R-:W-:Y:S01]  /*1ac0*/  IMAD.X R19, R21, 0x1, R3, P1 ;  /* 0x0000000115137824 */ /* 0x000fe200008e0603 */
[----:B------:R-:W-:-:S02]  /*1ad0*/  IADD3 R16, P1, R18, R2, RZ ;  /* 0x0000000212107210 */ /* 0x000fc40007f3e0ff */
[----:B------:R3:W-:Y:S01]  /*1ae0*/  LDGSTS.E.BYPASS.LTC128B.128 [R204+0x100], desc[UR12][R20.64], P5 ;  /* 0x0010000014cc7fae */ /* 0x0007e2000a901d4c */
[----:B------:R-:W-:Y:S01]  /*1af0*/  LOP3.LUT P5, RZ, R6, 0x10, RZ, 0xc0, !PT ;  /* 0x0000001006ff7812 */ /* 0x000fe200078ac0ff */
[----:B------:R-:W-:Y:S02]  /*1b00*/  IMAD.SHL.U32 R6, R215, 0x4, RZ ;  /* 0x00000004d7067824 */ /* 0x000fe400078e00ff */
[----:B------:R4:W-:Y:S01]  /*1b10*/  LDGSTS.E.BYPASS.LTC128B.128 [R203+0x100], desc[UR12][R18.64], P4 ;  /* 0x0010000012cb7fae */ /* 0x0009e2000a101d4c */
[----:B------:R-:W-:Y:S02]  /*1b20*/  IMAD.X R17, R19, 0x1, R3, P1 ;  /* 0x0000000113117824 */ /* 0x000fe400008e0603 */
[----:B------:R-:W-:Y:S01]  /*1b30*/  LOP3.LUT P4, RZ, R6, 0x10, RZ, 0xc0, !PT ;  /* 0x0000001006ff7812 */ /* 0x000fe2000788c0ff */
[----:B-1----:R-:W-:Y:S01]  /*1b40*/  VIADD R12, R10, 0x2 ;  /* 0x000000020a0c7836 */ /* 0x002fe20000000000 */
[----:B------:R-:W-:Y:S01]  /*1b50*/  IADD3 R6, P1, R16, R2, RZ ;  /* 0x0000000210067210 */ /* 0x000fe20007f3e0ff */
[----:B------:R1:W-:Y:S01]  /*1b60*/  LDGSTS.E.BYPASS.LTC128B.128 [R204+0x1100], desc[UR12][R16.64], P3 ;  /* 0x0110000010cc7fae */ /* 0x0003e20009901d4c */
[----:B------:R-:W-:-:S02]  /*1b70*/  LOP3.LUT P3, RZ, R7, 0x10, RZ, 0xc0, !PT ;  /* 0x0000001007ff7812 */ /* 0x000fc4000786c0ff */
[----:B------:R-:W-:Y:S01]  /*1b80*/  LOP3.LUT R10, R10, 0x3, R9, 0x78, !PT ;  /* 0x000000030a0a7812 */ /* 0x000fe200078e7809 */
[----:B------:R-:W-:Y:S01]  /*1b90*/  IMAD.X R7, R17, 0x1, R3, P1 ;  /* 0x0000000111077824 */ /* 0x000fe200008e0603 */
[----:B------:R-:W-:Y:S02]  /*1ba0*/  IADD3 R209, P1, R6, R4, RZ ;  /* 0x0000000406d17210 */ /* 0x000fe40007f3e0ff */
[----:B------:R-:W-:Y:S02]  /*1bb0*/  LOP3.LUT R2, R12, 0x3, R9, 0x78, !PT ;  /* 0x000000030c027812 */ /* 0x000fe400078e7809 */
[----:B------:R1:W-:Y:S01]  /*1bc0*/  LDGSTS.E.BYPASS.LTC128B.128 [R203+0x1100], desc[UR12][R6.64], P2 ;  /* 0x0110000006cb7fae */ /* 0x0003e20009101d4c */
[----:B--2---:R-:W-:Y:S01]  /*1bd0*/  IADD3 R14, P2, R14, UR6, RZ ;  /* 0x000000060e0e7c10 */ /* 0x004fe2000ff5e0ff */
[----:B------:R-:W-:Y:S01]  /*1be0*/  IMAD.X R208, R7, 0x1, R5, P1 ;  /* 0x0000000107d07824 */ /* 0x000fe200008e0605 */
[----:B------:R-:W-:Y:S02]  /*1bf0*/  LOP3.LUT R12, R10, 0x4, R9, 0xf8, !PT ;  /* 0x000000040a0c7812 */ /* 0x000fe400078ef809 */
[----:B------:R-:W-:-:S02]  /*1c00*/  IADD3.X R15, R15, UR7, RZ, P2, !PT ;  /* 0x000000070f0f7c10 */ /* 0x000fc400097fe4ff */
[----:B------:R-:W-:Y:S02]  /*1c10*/  IADD3 R4, P2, R14, UR8, RZ ;  /* 0x000000080e047c10 */ /* 0x000fe4000ff5e0ff */
[----:B---3--:R-:W-:Y:S02]  /*1c20*/  CS2R R20, SRZ ;  /* 0x0000000000147805 */ /* 0x008fe4000001ff00 */
[--C-:B------:R-:W-:Y:S01]  /*1c30*/  LOP3.LUT R196, R2, 0x4, R9.reuse, 0xf8, !PT ;  /* 0x0000000402c47812 */ /* 0x100fe200078ef809 */
[----:B------:R-:W-:Y:S01]  /*1c40*/  LDGSTS.E.BYPASS.LTC128B.128 [R8+0xc000], desc[UR12][R14.64], P6 ;  /* 0x0c0000000e087fae */ /* 0x000fe2000b101d4c */
[----:B------:R-:W-:Y:S02]  /*1c50*/  IADD3.X R5, R15, UR9, RZ, P2, !PT ;  /* 0x000000090f057c10 */ /* 0x000fe400097fe4ff */
[----:B----4-:R-:W-:Y:S02]  /*1c60*/  CS2R R18, SRZ ;  /* 0x0000000000127805 */ /* 0x010fe4000001ff00 */
[----:B------:R-:W-:Y:S01]  /*1c70*/  IADD3 R210, P1, R4, UR6, RZ ;  /* 0x0000000604d27c10 */ /* 0x000fe2000ff3e0ff */
[----:B------:R2:W-:Y:S01]  /*1c80*/  LDGSTS.E.BYPASS.LTC128B.128 [R8+0xc080], desc[UR12][R14.64+0x80], P5 ;  /* 0x0c0800800e087fae */ /* 0x0005e2000a901d4c */
[----:B------:R-:W-:-:S02]  /*1c90*/  LOP3.LUT R10, R10, 0x4, R9, 0xf4, !PT ;  /* 0x000000040a0a7812 */ /* 0x000fc400078ef409 */
[----:B------:R-:W-:Y:S01]  /*1ca0*/  IADD3.X R211, R5, UR7, RZ, P1, !PT ;  /* 0x0000000705d37c10 */ /* 0x000fe20008ffe4ff */
[----:B------:R-:W-:Y:S01]  /*1cb0*/  LDGSTS.E.BYPASS.LTC128B.128 [R0+0xc000], desc[UR12][R4.64], P4 ;  /* 0x0c00000004007fae */ /* 0x000fe2000a101d4c */
[----:B------:R-:W-:Y:S01]  /*1cc0*/  USHF.R.S32.HI UR7, URZ, 0x1f, UR14 ;  /* 0x0000001f3f077899 */ /* 0x000fe2000801140e */
[----:B------:R-:W-:Y:S01]  /*1cd0*/  LOP3.LUT R2, R2, 0x4, R9, 0xf4, !PT ;  /* 0x0000000402027812 */ /* 0x000fe200078ef409 */
[----:B------:R-:W-:Y:S01]  /*1ce0*/  IMAD.SHL.U32 R9, R9, 0x10, RZ ;  /* 0x0000001009097824 */ /* 0x000fe200078e00ff */
[----:B------:R3:W-:Y:S01]  /*1cf0*/  LDGSTS.E.BYPASS.LTC128B.128 [R0+0xc080], desc[UR12][R4.64+0x80], P3 ;  /* 0x0c08008004007fae */ /* 0x0007e20009901d4c */
[----:B------:R-:W-:Y:S01]  /*1d00*/  ULEA.HI UR7, UR7, UR14, URZ, 0x2 ;  /* 0x0000000e07077291 */ /* 0x000fe2000f8f103f */
[----:B-1----:R-:W-:Y:S02]  /*1d10*/  CS2R R16, SRZ ;  /* 0x0000000000107805 */ /* 0x002fe4000001ff00 */
[----:B------:R-:W0:Y:S01]  /*1d20*/  LDGDEPBAR ;  /* 0x00000000000079af */ /* 0x000e220000000000 */
[----:B------:R-:W-:Y:S01]  /*1d30*/  ULOP3.LUT UR4, UR7, 0xfffffffc, URZ, 0xc0, !UPT ;  /* 0xfffffffc07047892 */ /* 0x000fe2000f8ec03f */
[--C-:B------:R-:W-:Y:S01]  /*1d40*/  LOP3.LUT R205, R205, 0xe0, R9.reuse, 0xf8, !PT ;  /* 0x000000e0cdcd7812 */ /* 0x100fe200078ef809 */
[----:B------:R-:W-:Y:S01]  /*1d50*/  USHF.R.S32.HI UR7, URZ, 0x2, UR7 ;  /* 0x000000023f077899 */ /* 0x000fe20008011407 */
[--C-:B------:R-:W-:Y:S01]  /*1d60*/  LOP3.LUT R197, R12, 0xf0, R9.reuse, 0xf8, !PT ;  /* 0x000000f00cc57812 */ /* 0x100fe200078ef809 */
[----:B------:R-:W-:Y:S01]  /*1d70*/  UIADD3 UR4, UR14, -UR4, URZ ;  /* 0x800000040e047290 */ /* 0x000fe2000fffe03f */
[----:B------:R-:W-:-:S02]  /*1d80*/  LOP3.LUT R3, R10, 0xf0, R9, 0xf8, !PT ;  /* 0x000000f00a037812 */ /* 0x000fc400078ef809 */
[----:B------:R-:W-:Y:S02]  /*1d90*/  CS2R R12, SRZ ;  /* 0x00000000000c7805 */ /* 0x000fe4000001ff00 */
[--C-:B------:R-:W-:Y:S01]  /*1da0*/  LOP3.LUT R196, R196, 0xf0, R9.reuse, 0xf8, !PT ;  /* 0x000000f0c4c47812 */ /* 0x100fe200078ef809 */
[----:B------:R-:W-:Y:S01]  /*1db0*/  ULEA.HI UR5, UR4, UR4, URZ, 0x1 ;  /* 0x0000000404057291 */ /* 0x000fe2000f8f083f */
[----:B------:R-:W-:Y:S02]  /*1dc0*/  LOP3.LUT R2, R2, 0xf0, R9, 0xf8, !PT ;  /* 0x000000f002027812 */ /* 0x000fe400078ef809 */
[----:B------:R-:W-:Y:S02]  /*1dd0*/  CS2R R10, SRZ ;  /* 0x00000000000a7805 */ /* 0x000fe4000001ff00 */
[----:B------:R-:W-:Y:S01]  /*1de0*/  CS2R R6, SRZ ;  /* 0x0000000000067805 */ /* 0x000fe2000001ff00 */
[----:B------:R-:W-:Y:S02]  /*1df0*/  ULOP3.LUT UR6, UR5, 0xfffffffe, URZ, 0xc0, !UPT ;  /* 0xfffffffe05067892 */ /* 0x000fe4000f8ec03f */
[----:B------:R-:W-:Y:S01]  /*1e00*/  USHF.R.S32.HI UR5, URZ, 0x1, UR5 ;  /* 0x000000013f057899 */ /* 0x000fe20008011405 */
[----:B--2---:R-:W-:Y:S01]  /*1e10*/  CS2R R14, SRZ ;  /* 0x00000000000e7805 */ /* 0x004fe2000001ff00 */
[----:B------:R-:W-:Y:S01]  /*1e20*/  UIADD3 UR6, UR4, -UR6, URZ ;  /* 0x8000000604067290 */ /* 0x000fe2000fffe03f */
[----:B------:R-:W-:Y:S01]  /*1e30*/  CS2R R8, SRZ ;  /* 0x0000000000087805 */ /* 0x000fe2000001ff00 */
[----:B------:R-:W-:-:S02]  /*1e40*/  ULEA UR5, UR7, UR5, 0x6 ;  /* 0x0000000507057291 */ /* 0x000fc4000f8e303f */
[----:B------:R-:W-:Y:S02]  /*1e50*/  ULEA UR6, UR6, UR7, 0x7 ;  /* 0x0000000706067291 */ /* 0x000fe4000f8e383f */
[----:B------:R-:W-:Y:S01]  /*1e60*/  USHF.L.U32 UR5, UR5, 0x6, URZ ;  /* 0x0000000605057899 */ /* 0x000fe2000800063f */
[----:B------:R-:W-:-:S04]  /*1e70*/  DEPBAR.LE SB0, 0x2 ;  /* 0x000080800000791a */ /* 0x000fc80000000000 */
[----:B------:R-:W-:Y:S01]  /*1e80*/  USHF.L.U32 UR6, UR6, 0x3, URZ ;  /* 0x0000000306067899 */ /* 0x000fe2000800063f */
[----:B---3--:R-:W-:Y:S01]  /*1e90*/  CS2R R4, SRZ ;  /* 0x0000000000047805 */ /* 0x008fe2000001ff00 */
[----:B------:R-:W-:Y:S02]  /*1ea0*/  UIADD3 UR4, UR16, 0x8000, URZ ;  /* 0x0000800010047890 */ /* 0x000fe4000fffe03f */
[----:B------:R-:W-:Y:S02]  /*1eb0*/  USHF.L.U32 UR5, UR5, 0x1, URZ ;  /* 0x0000000105057899 */ /* 0x000fe4000800063f */
[----:B------:R-:W-:Y:S02]  /*1ec0*/  VIADD R0, R205, UR6 ;  /* 0x00000006cd007c36 */ /* 0x000fe40008000000 */
[----:B------:R-:W-:Y:S01]  /*1ed0*/  LEA R197, R197, UR4, 0x4 ;  /* 0x00000004c5c57c11 */ /* 0x000fe2000f8e20ff */
[----:B------:R-:W-:Y:S01]  /*1ee0*/  BAR.SYNC.DEFER_BLOCKING 0x0 ;  /* 0x0000000000007b1d */ /* 0x000fe20000010000 */
[----:B------:R-:W-:-:S02]  /*1ef0*/  LEA R3, R3, UR4, 0x4 ;  /* 0x0000000403037c11 */ /* 0x000fc4000f8e20ff */
[----:B------:R-:W-:Y:S02]  /*1f00*/  LEA R196, R196, UR4, 0x4 ;  /* 0x00000004c4c47c11 */ /* 0x000fe4000f8e20ff */
[----:B------:R-:W-:Y:S02]  /*1f10*/  LEA R2, R2, UR4, 0x4 ;  /* 0x0000000402027c11 */ /* 0x000fe4000f8e20ff */
[----:B------:R-:W-:Y:S02]  /*1f20*/  LEA R0, R0, UR16, 0x4 ;  /* 0x0000001000007c11 */ /* 0x000fe4000f8e20ff */
[----:B------:R-:W-:Y:S02]  /*1f30*/  LEA R207, R207, UR4, 0x1 ;  /* 0x00000004cfcf7c11 */ /* 0x000fe4000f8e08ff */
[----:B------:R-:W-:Y:S01]  /*1f40*/  LEA R206, R206, UR4, 0x1 ;  /* 0x00000004cece7c11 */ /* 0x000fe2000f8e08ff */
[----:B------:R1:W2:Y:S04]  /*1f50*/  LDSM.16.M88.4 R132, [R0] ;  /* 0x000000000084783b */ /* 0x0002a80000000200 */
[----:B------:R1:W3:Y:S04]  /*1f60*/  LDSM.16.M88.4 R152, [R0+0x1000] ;  /* 0x001000000098783b */ /* 0x0002e80000000200 */
[----:B------:R1:W4:Y:S04]  /*1f70*/  LDSM.16.M88.4 R156, [R0+0x2000] ;  /* 0x00200000009c783b */ /* 0x0003280000000200 */
[----:B------:R1:W1:Y:S04]  /*1f80*/  LDSM.16.M88.4 R160, [R0+0x3000] ;  /* 0x0030000000a0783b */ /* 0x0002680000000200 */
[----:B------:R1:W1:Y:S04]  /*1f90*/  LDSM.16.MT88.4 R136, [R197+UR5] ;  /* 0x00000005c588783b */ /* 0x0002680008004200 */
[----:B------:R1:W1:Y:S04]  /*1fa0*/  LDSM.16.MT88.4 R140, [R196+UR5] ;  /* 0x00000005c48c783b */ /* 0x0002680008004200 */
[----:B------:R1:W1:Y:S04]  /*1fb0*/  LDSM.16.MT88.4 R144, [R3+UR5] ;  /* 0x000000050390783b */ /* 0x0002680008004200 */
[----:B------:R1:W1:Y:S01]  /*1fc0*/  LDSM.16.MT88.4 R148, [R2+UR5] ;  /* 0x000000050294783b */ /* 0x0002620008004200 */
[----:B------:R-:W-:Y:S05]  /*1fd0*/  @!P0 BRA `(.L_x_853) ;  /* 0x0000000800b88947 */ /* 0x000fea0003800000 */
[----:B------:R-:W5:Y:S01]  /*1fe0*/  LDC.64 R198, c[0x0][0x250] ;  /* 0x00009400ffc67b82 */ /* 0x000f620000000a00 */
[----:B-1----:R-:W-:Y:S01]  /*1ff0*/  IMAD.SHL.U32 R0, R205, 0x10, RZ ;  /* 0x00000010cd007824 */ /* 0x002fe200078e00ff */
[----:B------:R-:W-:Y:S01]  /*2000*/  ISETP.NE.AND P0, PT, R212, RZ, PT ;  /* 0x000000ffd400720c */ /* 0x000fe20003f05270 */
[----:B------:R-:W-:Y:S01]  /*2010*/  IMAD.MOV.U32 R103, RZ, RZ, RZ ;  /* 0x000000ffff677224 */ /* 0x000fe200078e00ff */
[----:B------:R-:W-:Y:S02]  /*2020*/  ULEA UR4, UR6, UR16, 0x4 ;  /* 0x0000001006047291 */ /* 0x000fe4000f8e203f */
[----:B------:R-:W-:Y:S01]  /*2030*/  LOP3.LUT R0, R0, 0x20, RZ, 0x3c, !PT ;  /* 0x0000002000007812 */ /* 0x000fe200078e3cff */
[----:B------:R-:W-:Y:S01]  /*2040*/  UMOV UR22, URZ ;  /* 0x0000003f00167c82 */ /* 0x000fe20008000000 */
[----:B------:R-:W-:Y:S01]  /*2050*/  SEL R216, R216, RZ, P0 ;  /* 0x000000ffd8d87207 */ /* 0x000fe20000000000 */
[----:B------:R-:W-:Y:S01]  /*2060*/  UMOV UR21, 0x180 ;  /* 0x0000018000157882 */ /* 0x000fe20000000000 */
[----:B------:R-:W-:Y:S01]  /*2070*/  SEL R215, R215, RZ, P0 ;  /* 0x000000ffd7d77207 */ /* 0x000fe20000000000 */
[----:B------:R-:W-:Y:S01]  /*2080*/  UMOV UR20, 0x6000 ;  /* 0x0000600000147882 */ /* 0x000fe20000000000 */
[----:B------:R-:W-:Y:S01]  /*2090*/  UMOV UR19, 0x3 ;  /* 0x0000000300137882 */ /* 0x000fe20000000000 */
[----:B------:R-:W-:Y:S01]  /*20a0*/  ULDC.64 UR10, c[0x0][0x270] ;  /* 0x00009c00000a7ab9 */ /* 0x000fe20000000a00 */
[----:B------:R-:W-:Y:S01]  /*20b0*/  ULDC.64 UR8, c[0x0][0x278] ;  /* 0x00009e0000087ab9 */ /* 0x000fe20000000a00 */
[----:B------:R-:W-:Y:S01]  /*20c0*/  ULDC.64 UR6, c[0x0][0x258] ;  /* 0x0000960000067ab9 */ /* 0x000fe20000000a00 */
[----:B-----5:R-:W-:-:S07]  /*20d0*/  IMAD R213, R199, 0x3, RZ ;  /* 0x00000003c7d57824 */ /* 0x020fce00078e02ff */
.L_x_854:
[C---:B--2---:R-:W-:Y:S01]  /*20e0*/  HMMA.16816.F32 R4, R132.reuse, R136, R4 ;  /* 0x000000888404723c */ /* 0x044fe20000001804 */
[----:B------:R-:W-:Y:S01]  /*20f0*/  LDSM.16.M88.4 R164, [R0+UR4] ;  /* 0x0000000400a4783b */ /* 0x000fe20008000200 */
[----:B------:R-:W-:Y:S02]  /*2100*/  UIADD3 UR15, UR5, 0x2000, URZ ;  /* 0x00002000050f7890 */ /* 0x000fe4000fffe03f */
[----:B------:R-:W-:Y:S01]  /*2110*/  UIADD3 UR22, UR22, 0x1, URZ ;  /* 0x0000000116167890 */ /* 0x000fe2000fffe03f */
[----:B------:R-:W-:Y:S01]  /*2120*/  LOP3.LUT P1, RZ, R216, 0x1, RZ, 0xc0, !PT ;  /* 0x00000001d8ff7812 */ /* 0x000fe2000782c0ff */
[C---:B------:R-:W-:Y:S01]  /*2130*/  HMMA.16816.F32 R8, R132.reuse, R138, R8 ;  /* 0x0000008a8408723c */ /* 0x040fe20000001808 */
[----:B------:R-:W-:Y:S02]  /*2140*/  UIADD3 UR16, UR4, 0x80, URZ ;  /* 0x0000008004107890 */ /* 0x000fe4000fffe03f */
[----:B---3--:R-:W3:Y:S01]  /*2150*/  LDSM.16.MT88.4 R168, [R197+UR5+0x1000] ;  /* 0x00100005c5a8783b */ /* 0x008ee20008004200 */
[----:B------:R-:W-:Y:S01]  /*2160*/  UISETP.NE.AND UP0, UPT, UR22, 0x4, UPT ;  /* 0x000000041600788c */ /* 0x000fe2000bf05270 */
[----:B------:R-:W-:Y:S01]  /*2170*/  VIADD R223, R204, UR21 ;  /* 0x00000015ccdf7c36 */ /* 0x000fe20008000000 */
[C---:B------:R-:W-:Y:S01]  /*2180*/  HMMA.16816.F32 R12, R132.reuse, R140, R12 ;  /* 0x0000008c840c723c */ /* 0x040fe2000000180c */
[----:B------:R-:W-:Y:S02]  /*2190*/  UIADD3 UR19, UR19, 0x1, URZ ;  /* 0x0000000113137890 */ /* 0x000fe4000fffe03f */
[----:B------:R-:W-:Y:S02]  /*21a0*/  UIADD3 UR18, UR20, 0x2000, URZ ;  /* 0x0000200014127890 */ /* 0x000fe4000fffe03f */
[----:B------:R-:W3:Y:S01]  /*21b0*/  LDSM.16.MT88.4 R172, [R196+UR5+0x1000] ;  /* 0x00100005c4ac783b */ /* 0x000ee20008004200 */
[C---:B------:R-:W-:Y:S01]  /*21c0*/  HMMA.16816.F32 R16, R132.reuse, R142, R16 ;  /* 0x0000008e8410723c */ /* 0x040fe20000001810 */
[----:B------:R-:W-:Y:S02]  /*21d0*/  UISETP.NE.AND UP1, UPT, UR19, 0x4, UPT ;  /* 0x000000041300788c */ /* 0x000fe4000bf25270 */
[----:B------:R-:W-:Y:S02]  /*21e0*/  @!UP0 UIADD3 UR15, UR5, -0x6000, URZ ;  /* 0xffffa000050f8890 */ /* 0x000fe4000fffe03f */
[----:B------:R-:W-:Y:S01]  /*21f0*/  IMAD.MOV.U32 R220, RZ, RZ, R209 ;  /* 0x000000ffffdc7224 */ /* 0x000fe200078e00d1 */
[C---:B------:R-:W-:Y:S01]  /*2200*/  HMMA.16816.F32 R20, R132.reuse, R144, R20 ;  /* 0x000000908414723c */ /* 0x040fe20000001814 */
[----:B------:R-:W3:Y:S01]  /*2210*/  LDSM.16.MT88.4 R176, [R3+UR5+0x1000] ;  /* 0x0010000503b0783b */ /* 0x000ee20008004200 */
[----:B------:R-:W-:Y:S02]  /*2220*/  @!UP0 UIADD3 UR16, UR4, -0x180, URZ ;  /* 0xfffffe8004108890 */ /* 0x000fe4000fffe03f */
[----:B------:R-:W-:Y:S01]  /*2230*/  UIADD3 UR17, UR21, 0x80, URZ ;  /* 0x0000008015117890 */ /* 0x000fe2000fffe03f */
[----:B------:R-:W-:Y:S01]  /*2240*/  IMAD.MOV.U32 R221, RZ, RZ, R208 ;  /* 0x000000ffffdd7224 */ /* 0x000fe200078e00d0 */
[C---:B------:R-:W-:Y:S01]  /*2250*/  HMMA.16816.F32 R24, R132.reuse, R146, R24 ;  /* 0x000000928418723c */ /* 0x040fe20000001818 */
[----:B------:R-:W-:Y:S02]  /*2260*/  @!UP1 UIADD3 UR18, UR20, -0x6000, URZ ;  /* 0xffffa00014129890 */ /* 0x000fe4000fffe03f */
[----:B------:R-:W3:Y:S01]  /*2270*/  LDSM.16.MT88.4 R180, [R2+UR5+0x1000] ;  /* 0x0010000502b4783b */ /* 0x000ee20008004200 */
[----:B------:R-:W-:Y:S01]  /*2280*/  @!UP1 UIADD3 UR17, UR21, -0x180, URZ ;  /* 0xfffffe8015119890 */ /* 0x000fe2000fffe03f */
[----:B------:R-:W-:Y:S01]  /*2290*/  IADD3 R224, P6, R209, R198, RZ ;  /* 0x000000c6d1e07210 */ /* 0x000fe20007fde0ff */
[C---:B------:R-:W-:Y:S01]  /*22a0*/  HMMA.16816.F32 R28, R132.reuse, R148, R28 ;  /* 0x00000094841c723c */ /* 0x040fe2000000181c */
[----:B------:R-:W-:Y:S01]  /*22b0*/  @!UP1 UMOV UR19, URZ ;  /* 0x0000003f00139c82 */ /* 0x000fe20008000000 */
[----:B------:R-:W-:Y:S01]  /*22c0*/  @!UP0 UMOV UR22, URZ ;  /* 0x0000003f00168c82 */ /* 0x000fe20008000000 */
[----:B------:R-:W-:Y:S02]  /*22d0*/  UMOV UR5, UR15 ;  /* 0x0000000f00057c82 */ /* 0x000fe40008000000 */
[----:B------:R-:W3:Y:S01]  /*22e0*/  LDSM.16.M88.4 R184, [R0+UR4+0x1000] ;  /* 0x0010000400b8783b */ /* 0x000ee20008000200 */
[-C--:B------:R-:W-:Y:S05]  /*22f0*/  HMMA.16816.F32 R32, R132, R150.reuse, R32 ;  /* 0x000000968420723c */ /* 0x080fea0000001820 */
[----:B------:R-:W-:Y:S01]  /*2300*/  IMAD.X R225, R208, 0x1, R199, P6 ;  /* 0x00000001d0e17824 */ /* 0x000fe200030e06c7 */
[C---:B------:R-:W-:Y:S01]  /*2310*/  HMMA.16816.F32 R36, R152.reuse, R150, R36 ;  /* 0x000000969824723c */ /* 0x040fe20000001824 */
[----:B------:R-:W1:Y:S03]  /*2320*/  LDSM.16.M88.4 R188, [R0+UR4+0x2000] ;  /* 0x0020000400bc783b */ /* 0x000e660008000200 */
[----:B------:R-:W-:Y:S02]  /*2330*/  LOP3.LUT P6, RZ, R215, 0x1, RZ, 0xc0, !PT ;  /* 0x00000001d7ff7812 */ /* 0x000fe400078cc0ff */
[C---:B------:R-:W-:Y:S03]  /*2340*/  HMMA.16816.F32 R40, R152.reuse, R148, R40 ;  /* 0x000000949828723c */ /* 0x040fe60000001828 */
[----:B------:R-:W1:Y:S02]  /*2350*/  LDSM.16.M88.4 R192, [R0+UR4+0x3000] ;  /* 0x0030000400c0783b */ /* 0x000e640008000200 */
[----:B------:R-:W-:Y:S01]  /*2360*/  LOP3.LUT R217, R216, 0x2, RZ, 0xc0, !PT ;  /* 0x00000002d8d97812 */ /* 0x000fe200078ec0ff */
[C---:B------:R-:W-:Y:S01]  /*2370*/  HMMA.16816.F32 R44, R152.reuse, R146, R44 ;  /* 0x00000092982c723c */ /* 0x040fe2000000182c */
[----:B------:R-:W-:Y:S04]  /*2380*/  UMOV UR4, UR16 ;  /* 0x0000001000047c82 */ /* 0x000fe80008000000 */
[----:B------:R-:W-:Y:S01]  /*2390*/  @!PT LDS RZ, [RZ] ;  /* 0x00000000fffff984 */ /* 0x000fe20000000800 */
[----:B------:R-:W-:Y:S01]  /*23a0*/  @!PT LDS RZ, [RZ] ;  /* 0x00000000fffff984 */ /* 0x000fe20000000800 */
[----:B------:R-:W-:Y:S01]  /*23b0*/  @!PT LDS RZ, [RZ] ;  /* 0x00000000fffff984 */ /* 0x000fe20000000800 */
[----:B------:R2:W-:Y:S01]  /*23c0*/  @P1 LDGSTS.E.BYPASS.LTC128B.128 [R223], desc[UR12][R220.64] ;  /* 0x00000000dcdf1fae */ /* 0x0005e2000b901d4c */
[C---:B------:R-:W-:Y:S05]  /*23d0*/  HMMA.16816.F32 R48, R152.reuse, R144, R48 ;  /* 0x000000909830723c */ /* 0x040fea0000001830 */
[----:B------:R-:W-:Y:S01]  /*23e0*/  IADD3 R226, P1, R209, R202, RZ ;  /* 0x000000cad1e27210 */ /* 0x000fe20007f3e0ff */
[C---:B------:R-:W-:Y:S05]  /*23f0*/  HMMA.16816.F32 R52, R152.reuse, R142, R52 ;  /* 0x0000008e9834723c */ /* 0x040fea0000001834 */
[----:B------:R-:W-:Y:S01]  /*2400*/  VIADD R209, R207, UR20 ;  /* 0x00000014cfd17c36 */ /* 0x000fe20008000000 */
[C---:B------:R-:W-:Y:S05]  /*2410*/  HMMA.16816.F32 R56, R152.reuse, R140, R56 ;  /* 0x0000008c9838723c */ /* 0x040fea0000001838 */
[----:B------:R-:W-:Y:S01]  /*2420*/  IMAD.X R227, R208, 0x1, R201, P1 ;  /* 0x00000001d0e37824 */ /* 0x000fe200008e06c9 */
[C---:B------:R-:W-:Y:S05]  /*2430*/  HMMA.16816.F32 R60, R152.reuse, R138, R60 ;  /* 0x0000008a983c723c */ /* 0x040fea000000183c */
[----:B------:R-:W-:Y:S01]  /*2440*/  SHF.R.U32.HI R217, RZ, 0x1, R217 ;  /* 0x00000001ffd97819 */ /* 0x000fe200000116d9 */
[-C--:B------:R-:W-:Y:S03]  /*2450*/  HMMA.16816.F32 R64, R152, R136.reuse, R64 ;  /* 0x000000889840723c */ /* 0x080fe60000001840 */
[----:B------:R-:W-:Y:S02]  /*2460*/  ISETP.NE.U32.AND P0, PT, R217, RZ, PT ;  /* 0x000000ffd900720c */ /* 0x000fe40003f05070 */
[----:B--2---:R-:W-:Y:S01]  /*2470*/  IMAD.WIDE.U32 R220, R198, 0x3, R220 ;  /* 0x00000003c6dc7825 */ /* 0x004fe200078e00dc */
[C---:B----4-:R-:W-:Y:S05]  /*2480*/  HMMA.16816.F32 R68, R156.reuse, R136, R68 ;  /* 0x000000889c44723c */ /* 0x050fea0000001844 */
[----:B------:R-:W-:Y:S01]  /*2490*/  IMAD.IADD R221, R221, 0x1, R213 ;  /* 0x00000001dddd7824 */ /* 0x000fe200078e02d5 */
[C---:B------:R-:W-:Y:S05]  /*24a0*/  HMMA.16816.F32 R72, R156.reuse, R138, R72 ;  /* 0x0000008a9c48723c */ /* 0x040fea0000001848 */
[----:B------:R-:W-:Y:S01]  /*24b0*/  LOP3.LUT R217, R216, 0x8, RZ, 0xc0, !PT ;  /* 0x00000008d8d97812 */ /* 0x000fe200078ec0ff */
[C---:B------:R-:W-:Y:S05]  /*24c0*/  HMMA.16816.F32 R76, R156.reuse, R140, R76 ;  /* 0x0000008c9c4c723c */ /* 0x040fea000000184c */
[----:B------:R-:W-:Y:S01]  /*24d0*/  SHF.R.U32.HI R217, RZ, 0x3, R217 ;  /* 0x00000003ffd97819 */ /* 0x000fe200000116d9 */
[C---:B------:R-:W-:Y:S03]  /*24e0*/  HMMA.16816.F32 R80, R156.reuse, R142, R80 ;  /* 0x0000008e9c50723c */ /* 0x040fe60000001850 */
[----:B------:R-:W-:Y:S02]  /*24f0*/  ISETP.NE.U32.AND P3, PT, R217, RZ, PT ;  /* 0x000000ffd900720c */ /* 0x000fe40003f65070 */
[----:B------:R-:W-:Y:S01]  /*2500*/  VIADD R217, R203, UR21 ;  /* 0x00000015cbd97c36 */ /* 0x000fe20008000000 */
[C---:B------:R-:W-:Y:S01]  /*2510*/  HMMA.16816.F32 R84, R156.reuse, R144, R84 ;  /* 0x000000909c54723c */ /* 0x040fe20000001854 */
[----:B------:R-:W-:Y:S03]  /*2520*/  UMOV UR21, UR17 ;  /* 0x0000001100157c82 */ /* 0x000fe60008000000 */
[----:B------:R2:W-:Y:S01]  /*2530*/  @P0 LDGSTS.E.BYPASS.LTC128B.128 [R217], desc[UR12][R224.64] ;  /* 0x00000000e0d90fae */ /* 0x0005e2000b901d4c */
[----:B------:R-:W-:Y:S01]  /*2540*/  LOP3.LUT R214, R215, 0x2, RZ, 0xc0, !PT ;  /* 0x00000002d7d67812 */ /* 0x000fe200078ec0ff */
[C---:B------:R-:W-:Y:S05]  /*2550*/  HMMA.16816.F32 R88, R156.reuse, R146, R88 ;  /* 0x000000929c58723c */ /* 0x040fea0000001858 */
[----:B------:R-:W-:Y:S01]  /*2560*/  SHF.R.U32.HI R214, RZ, 0x1, R214 ;  /* 0x00000001ffd67819 */ /* 0x000fe200000116d6 */
[C---:B------:R-:W-:Y:S01]  /*2570*/  HMMA.16816.F32 R92, R156.reuse, R148, R92 ;  /* 0x000000949c5c723c */ /* 0x040fe2000000185c */
[----:B------:R-:W-:Y:S02]  /*2580*/  @P6 LDGSTS.E.BYPASS.LTC128B.128 [R209], desc[UR12][R210.64] ;  /* 0x00000000d2d16fae */ /* 0x000fe4000b901d4c */
[----:B------:R-:W-:Y:S02]  /*2590*/  ISETP.NE.U32.AND P5, PT, R214, RZ, PT ;  /* 0x000000ffd600720c */ /* 0x000fe40003fa5070 */
[----:B------:R-:W-:Y:S01]  /*25a0*/  LOP3.LUT R218, R216, 0x4, RZ, 0xc0, !PT ;  /* 0x00000004d8da7812 */ /* 0x000fe200078ec0ff */
[-C--:B------:R-:W-:Y:S05]  /*25b0*/  HMMA.16816.F32 R96, R156, R150.reuse, R96 ;  /* 0x000000969c60723c */ /* 0x080fea0000001860 */
[----:B------:R-:W-:Y:S01]  /*25c0*/  SHF.R.U32.HI R218, RZ, 0x2, R218 ;  /* 0x00000002ffda7819 */ /* 0x000fe200000116da */
[C---:B------:R-:W-:Y:S04]  /*25d0*/  HMMA.16816.F32 R100, R160.reuse, R150, R100 ;  /* 0x00000096a064723c */ /* 0x040fe80000001864 */
[----:B------:R-:W-:Y:S01]  /*25e0*/  @P5 LDGSTS.E.BYPASS.LTC128B.128 [R209+0x80], desc[UR12][R210.64+0x80] ;  /* 0x00080080d2d15fae */ /* 0x000fe2000b901d4c */
[----:B------:R-:W-:Y:S01]  /*25f0*/  ISETP.NE.U32.AND P4, PT, R218, RZ, PT ;  /* 0x000000ffda00720c */ /* 0x000fe20003f85070 */
[C---:B------:R-:W-:Y:S05]  /*2600*/  HMMA.16816.F32 R104, R160.reuse, R148, R104 ;  /* 0x00000094a068723c */ /* 0x040fea0000001868 */
[----:B------:R-:W-:Y:S01]  /*2610*/  IADD3 R218, P0, R210, UR10, RZ ;  /* 0x0000000ad2da7c10 */ /* 0x000fe2000ff1e0ff */
[C---:B------:R-:W-:Y:S05]  /*2620*/  HMMA.16816.F32 R108, R160.reuse, R146, R108 ;  /* 0x00000092a06c723c */ /* 0x040fea000000186c */
[----:B------:R-:W-:Y:S01]  /*2630*/  IADD3.X R219, R211, UR11, RZ, P0, !PT ;  /* 0x0000000bd3db7c10 */ /* 0x000fe200087fe4ff */
[C---:B------:R-:W-:Y:S01]  /*2640*/  HMMA.16816.F32 R112, R160.reuse, R144, R112 ;  /* 0x00000090a070723c */ /* 0x040fe20000001870 */
[----:B------:R-:W-:Y:S04]  /*2650*/  @P4 LDGSTS.E.BYPASS.LTC128B.128 [R223+0x1000], desc[UR12][R226.64] ;  /* 0x01000000e2df4fae */ /* 0x000fe8000b901d4c */
[----:B--2---:R-:W-:Y:S01]  /*2660*/  VIADD R225, R206, UR20 ;  /* 0x00000014cee17c36 */ /* 0x004fe20008000000 */
[C---:B------:R-:W-:Y:S01]  /*2670*/  HMMA.16816.F32 R116, R160.reuse, R142, R116 ;  /* 0x0000008ea074723c */ /* 0x040fe20000001874 */
[----:B------:R-:W-:Y:S02]  /*2680*/  UMOV UR20, UR18 ;  /* 0x0000001200147c82 */ /* 0x000fe40008000000 */
[----:B------:R2:W-:Y:S02]  /*2690*/  @P3 LDGSTS.E.BYPASS.LTC128B.128 [R217+0x1000], desc[UR12][R220.64] ;  /* 0x01000000dcd93fae */ /* 0x0005e4000b901d4c */
[C---:B------:R-:W-:Y:S01]  /*26a0*/  LOP3.LUT R214, R215.reuse, 0x4, RZ, 0xc0, !PT ;  /* 0x00000004d7d67812 */ /* 0x040fe200078ec0ff */
[C---:B------:R-:W-:Y:S05]  /*26b0*/  HMMA.16816.F32 R120, R160.reuse, R140, R120 ;  /* 0x0000008ca078723c */ /* 0x040fea0000001878 */
[----:B------:R-:W-:Y:S01]  /*26c0*/  SHF.R.U32.HI R214, RZ, 0x2, R214 ;  /* 0x00000002ffd67819 */ /* 0x000fe200000116d6 */
[C---:B------:R-:W-:Y:S03]  /*26d0*/  HMMA.16816.F32 R124, R160.reuse, R138, R124 ;  /* 0x0000008aa07c723c */ /* 0x040fe6000000187c */
[----:B------:R-:W-:Y:S02]  /*26e0*/  ISETP.NE.U32.AND P2, PT, R214, RZ, PT ;  /* 0x000000ffd600720c */ /* 0x000fe40003f45070 */
[----:B------:R-:W-:Y:S01]  /*26f0*/  LOP3.LUT R214, R215, 0x8, RZ, 0xc0, !PT ;  /* 0x00000008d7d67812 */ /* 0x000fe200078ec0ff */
[----:B------:R-:W-:Y:S05]  /*2700*/  HMMA.16816.F32 R128, R160, R136, R128 ;  /* 0x00000088a080723c */ /* 0x000fea0000001880 */
[----:B------:R-:W-:-:S01]  /*2710*/  SHF.R.U32.HI R214, RZ, 0x3, R214 ;  /* 0x00000003ffd67819 */ /* 0x000fc200000116d6 */
[C---:B---3--:R-:W-:Y:S04]  /*2720*/  HMMA.16816.F32 R4, R164.reuse, R168, R4 ;  /* 0x000000a8a404723c */ /* 0x048fe80000001804 */
[----:B------:R3:W-:Y:S01]  /*2730*/  @P2 LDGSTS.E.BYPASS.LTC128B.128 [R225], desc[UR12][R218.64] ;  /* 0x00000000dae12fae */ /* 0x0007e2000b901d4c */
[----:B------:R-:W-:Y:S01]  /*2740*/  ISETP.NE.U32.AND P1, PT, R214, RZ, PT ;  /* 0x000000ffd600720c */ /* 0x000fe20003f25070 */
[C---:B------:R-:W-:Y:S05]  /*2750*/  HMMA.16816.F32 R8, R164.reuse, R170, R8 ;  /* 0x000000aaa408723c */ /* 0x040fea0000001808 */
[----:B--2---:R-:W-:Y:S01]  /*2760*/  LEA R217, R205, UR16, 0x4 ;  /* 0x00000010cdd97c11 */ /* 0x004fe2000f8e20ff */
[C---:B------:R-:W-:Y:S05]  /*2770*/  HMMA.16816.F32 R12, R164.reuse, R172, R12 ;  /* 0x000000aca40c723c */ /* 0x040fea000000180c */
[----:B------:R-:W-:Y:S01]  /*2780*/  IADD3 R209, P0, R220, UR6, RZ ;  /* 0x00000006dcd17c10 */ /* 0x000fe2000ff1e0ff */
[C---:B------:R-:W-:Y:S01]  /*2790*/  HMMA.16816.F32 R16, R164.reuse, R174, R16 ;  /* 0x000000aea410723c */ /* 0x040fe20000001810 */
[----:B------:R3:W-:Y:S04]  /*27a0*/  @P1 LDGSTS.E.BYPASS.LTC128B.128 [R225+0x80], desc[UR12][R218.64+0x80] ;  /* 0x00080080dae11fae */ /* 0x0007e8000b901d4c */
[----:B------:R-:W-:Y:S01]  /*27b0*/  IADD3.X R208, R221, UR7, RZ, P0, !PT ;  /* 0x00000007ddd07c10 */ /* 0x000fe200087fe4ff */
[C---:B------:R-:W-:Y:S03]  /*27c0*/  HMMA.16816.F32 R20, R164.reuse, R176, R20 ;  /* 0x000000b0a414723c */ /* 0x040fe60000001814 */
[----:B------:R-:W0:Y:S01]  /*27d0*/  LDGDEPBAR ;  /* 0x00000000000079af */ /* 0x000e220000000000 */
[C---:B------:R-:W-:Y:S01]  /*27e0*/  ISETP.GT.AND P0, PT, R212.reuse, -0x2, PT ;  /* 0xfffffffed400780c */ /* 0x040fe20003f04270 */
[----:B------:R-:W-:Y:S01]  /*27f0*/  VIADD R214, R212, 0xffffffff ;  /* 0xffffffffd4d67836 */ /* 0x000fe20000000000 */
[C---:B------:R-:W-:Y:S04]  /*2800*/  HMMA.16816.F32 R24, R164.reuse, R178, R24 ;  /* 0x000000b2a418723c */ /* 0x040fe80000001818 */
[----:B------:R-:W-:Y:S01]  /*2810*/  ISETP.NE.AND P2, PT, R214, RZ, PT ;  /* 0x000000ffd600720c */ /* 0x000fe20003f45270 */
[----:B------:R-:W-:Y:S01]  /*2820*/  IMAD.MOV.U32 R212, RZ, RZ, R214 ;  /* 0x000000ffffd47224 */ /* 0x000fe200078e00d6 */
[C---:B------:R-:W-:Y:S05]  /*2830*/  HMMA.16816.F32 R28, R164.reuse, R180, R28 ;  /* 0x000000b4a41c723c */ /* 0x040fea000000181c */
[----:B------:R-:W-:Y:S01]  /*2840*/  IADD3 R210, P1, R218, UR8, RZ ;  /* 0x00000008dad27c10 */ /* 0x000fe2000ff3e0ff */
[-C--:B------:R-:W-:Y:S05]  /*2850*/  HMMA.16816.F32 R32, R164, R182.reuse, R32 ;  /* 0x000000b6a420723c */ /* 0x080fea0000001820 */
[----:B------:R-:W-:Y:S01]  /*2860*/  IADD3.X R211, R219, UR9, RZ, P1, !PT ;  /* 0x00000009dbd37c10 */ /* 0x000fe20008ffe4ff */
[C---:B------:R-:W-:Y:S05]  /*2870*/  HMMA.16816.F32 R36, R184.reuse, R182, R36 ;  /* 0x000000b6b824723c */ /* 0x040fea0000001824 */
[----:B------:R-:W-:Y:S01]  /*2880*/  SEL R216, R216, RZ, P2 ;  /* 0x000000ffd8d87207 */ /* 0x000fe20001000000 */
[C---:B------:R-:W-:Y:S01]  /*2890*/  HMMA.16816.F32 R40, R184.reuse, R180, R40 ;  /* 0x000000b4b828723c */ /* 0x040fe20000001828 */
[----:B------:R-:W-:Y:S04]  /*28a0*/  DEPBAR.LE SB0, 0x2 ;  /* 0x000080800000791a */ /* 0x000fe80000000000 */
[----:B------:R-:W-:Y:S01]  /*28b0*/  BAR.SYNC.DEFER_BLOCKING 0x0 ;  /* 0x0000000000007b1d */ /* 0x000fe20000010000 */
[C---:B------:R-:W-:Y:S05]  /*28c0*/  HMMA.16816.F32 R44, R184.reuse, R178, R44 ;  /* 0x000000b2b82c723c */ /* 0x040fea000000182c */
[----:B------:R-:W-:Y:S01]  /*28d0*/  SEL R215, R215, RZ, P2 ;  /* 0x000000ffd7d77207 */ /* 0x000fe20001000000 */
[C---:B------:R-:W-:Y:S06]  /*28e0*/  HMMA.16816.F32 R48, R184.reuse, R176, R48 ;  /* 0x000000b0b830723c */ /* 0x040fec0000001830 */
[C---:B------:R-:W-:Y:S06]  /*28f0*/  HMMA.16816.F32 R52, R184.reuse, R174, R52 ;  /* 0x000000aeb834723c */ /* 0x040fec0000001834 */
[C---:B------:R-:W-:Y:S01]  /*2900*/  HMMA.16816.F32 R56, R184.reuse, R172, R56 ;  /* 0x000000acb838723c */ /* 0x040fe20000001838 */
[----:B------:R3:W2:Y:S05]  /*2910*/  LDSM.16.M88.4 R132, [R217] ;  /* 0x00000000d984783b */ /* 0x0006aa0000000200 */
[C---:B------:R-:W-:Y:S06]  /*2920*/  HMMA.16816.F32 R60, R184.reuse, R170, R60 ;  /* 0x000000aab83c723c */ /* 0x040fec000000183c */
[-C--:B------:R-:W-:Y:S01]  /*2930*/  HMMA.16816.F32 R64, R184, R168.reuse, R64 ;  /* 0x000000a8b840723c */ /* 0x080fe20000001840 */
[----:B------:R3:W2:Y:S05]  /*2940*/  LDSM.16.M88.4 R152, [R217+0x1000] ;  /* 0x00100000d998783b */ /* 0x0006aa0000000200 */
[C---:B-1----:R-:W-:Y:S03]  /*2950*/  HMMA.16816.F32 R68, R188.reuse, R168, R68 ;  /* 0x000000a8bc44723c */ /* 0x042fe60000001844 */
[----:B------:R3:W2:Y:S03]  /*2960*/  LDSM.16.M88.4 R156, [R217+0x2000] ;  /* 0x00200000d99c783b */ /* 0x0006a60000000200 */
[C---:B------:R-:W-:Y:S05]  /*2970*/  HMMA.16816.F32 R72, R188.reuse, R170, R72 ;  /* 0x000000aabc48723c */ /* 0x040fea0000001848 */
[----:B------:R3:W2:Y:S01]  /*2980*/  LDSM.16.M88.4 R160, [R217+0x3000] ;  /* 0x00300000d9a0783b */ /* 0x0006a20000000200 */
[C---:B------:R-:W-:Y:S06]  /*2990*/  HMMA.16816.F32 R76, R188.reuse, R172, R76 ;  /* 0x000000acbc4c723c */ /* 0x040fec000000184c */
[C---:B------:R-:W-:Y:S01]  /*29a0*/  HMMA.16816.F32 R80, R188.reuse, R174, R80 ;  /* 0x000000aebc50723c */ /* 0x040fe20000001850 */
[----:B------:R3:W2:Y:S05]  /*29b0*/  LDSM.16.MT88.4 R136, [R197+UR15] ;  /* 0x0000000fc588783b */ /* 0x0006aa0008004200 */
[C---:B------:R-:W-:Y:S03]  /*29c0*/  HMMA.16816.F32 R84, R188.reuse, R176, R84 ;  /* 0x000000b0bc54723c */ /* 0x040fe60000001854 */
[----:B------:R3:W2:Y:S03]  /*29d0*/  LDSM.16.MT88.4 R140, [R196+UR15] ;  /* 0x0000000fc48c783b */ /* 0x0006a60008004200 */
[C---:B------:R-:W-:Y:S05]  /*29e0*/  HMMA.16816.F32 R88, R188.reuse, R178, R88 ;  /* 0x000000b2bc58723c */ /* 0x040fea0000001858 */
[----:B------:R3:W2:Y:S01]  /*29f0*/  LDSM.16.MT88.4 R144, [R3+UR15] ;  /* 0x0000000f0390783b */ /* 0x0006a20008004200 */
[C---:B------:R-:W-:Y:S06]  /*2a00*/  HMMA.16816.F32 R92, R188.reuse, R180, R92 ;  /* 0x000000b4bc5c723c */ /* 0x040fec000000185c */
[-C--:B------:R-:W-:Y:S01]  /*2a10*/  HMMA.16816.F32 R96, R188, R182.reuse, R96 ;  /* 0x000000b6bc60723c */ /* 0x080fe20000001860 */
[----:B------:R3:W2:Y:S05]  /*2a20*/  LDSM.16.MT88.4 R148, [R2+UR15] ;  /* 0x0000000f0294783b */ /* 0x0006aa0008004200 */
        /* <DEDUP_REMOVED lines=8> */
[----:B------:R-:W-:Y:S11]  /*2ab0*/  @P0 BRA `(.L_x_854) ;  /* 0xfffffff400880947 */ /* 0x000ff6000383ffff */
.L_x_853:
        /* <DEDUP_REMOVED lines=8> */
[----:B-1-3--:R-:W1:Y:S02]  /*2b40*/  LDC.64 R2, c[0x0][0x320] ;  /* 0x0000c800ff027b82 */ /* 0x00ae640000000a00 */
[----:B-1----:R-:W3:Y:S02]  /*2b50*/  LDG.E.64 R2, desc[UR12][R2.64] ;  /* 0x0000000c02027981 */ /* 0x002ee4000c1e1b00 */
[----:B---3--:R-:W-:-:S04]  /*2b60*/  ISETP.NE.U32.AND P0, PT, R2, RZ, PT ;  /* 0x000000ff0200720c */ /* 0x008fc80003f05070 */
[----:B------:R-:W-:-:S13]  /*2b70*/  ISETP.NE.AND.EX P0, PT, R3, RZ, PT, P0 ;  /* 0x000000ff0300720c */ /* 0x000fda0003f05300 */
[----:B------:R-:W-:Y:S05]  /*2b80*/  @!P0 BRA `(.L_x_855) ;  /* 0x0000000000088947 */ /* 0x000fea0003800000 */
[----:B--2---:R1:W5:Y:S01]  /*2b90*/  LD.E R163, desc[UR12][R2.64] ;  /* 0x0000000c02a37980 */ /* 0x004362000c101900 */
[----:B------:R-:W-:Y:S05]  /*2ba0*/  BRA `(.L_x_856) ;  /* 0x0000000000207947 */ /* 0x000fea0003800000 */
.L_x_855:
[----:B------:R-:W-:Y:S02]  /*2bb0*/  ULDC.64 UR4, c[0x0][0x310] ;  /* 0x0000c40000047ab9 */ /* 0x000fe40000000a00 */
[----:B------:R-:W-:-:S04]  /*2bc0*/  ISETP.NE.U32.AND P0, PT, RZ, UR4, PT ;  /* 0x00000004ff007c0c */ /* 0x000fc8000bf05070 */
[----:B------:R-:W-:-:S13]  /*2bd0*/  ISETP.NE.AND.EX P0, PT, RZ, UR5, PT, P0 ;  /* 0x00000005ff007c0c */ /* 0x000fda000bf05300 */
[----:B------:R-:W-:Y:S05]  /*2be0*/  @!P0 BRA `(.L_x_857) ;  /* 0x00000000000c8947 */ /* 0x000fea0003800000 */
[----:B-1-3--:R-:W2:Y:S02]  /*2bf0*/  LDC.64 R2, c[0x0][0x310] ;  /* 0x0000c400ff027b82 */ /* 0x00aea40000000a00 */
[----:B--2---:R2:W5:Y:S01]  /*2c00*/  LDG.E R163, desc[UR12][R2.64] ;  /* 0x0000000c02a37981 */ /* 0x004562000c1e1900 */
[----:B------:R-:W-:Y:S05]  /*2c10*/  BRA `(.L_x_856) ;  /* 0x0000000000047947 */ /* 0x000fea0003800000 */
.L_x_857:
[----:B-12---:R-:W1:Y:S02]  /*2c20*/  LDC R163, c[0x0][0x308] ;  /* 0x0000c200ffa37b82 */ /* 0x006e640000000800 */
.L_x_856:
[----:B------:R-:W-:Y:S02]  /*2c30*/  ULDC.64 UR4, c[0x0][0x328] ;  /* 0x0000ca0000047ab9 */ /* 0x000fe40000000a00 */
[----:B------:R-:W-:-:S04]  /*2c40*/  ISETP.NE.U32.AND P0, PT, RZ, UR4, PT ;  /* 0x00000004ff007c0c */ /* 0x000fc8000bf05070 */
[----:B------:R-:W-:-:S13]  /*2c50*/  ISETP.NE.AND.EX P0, PT, RZ, UR5, PT, P0 ;  /* 0x00000005ff007c0c */ /* 0x000fda000bf05300 */
[----:B------:R-:W-:Y:S05]  /*2c60*/  @!P0 BRA `(.L_x_858) ;  /* 0x00000000001c8947 */ /* 0x000fea0003800000 */
[----:B------:R-:W2:Y:S02]  /*2c70*/  LDC.64 R166, c[0x0][0x328] ;  /* 0x0000ca00ffa67b82 */ /* 0x000ea40000000a00 */
[----:B--2---:R-:W2:Y:S02]  /*2c80*/  LDG.E.64 R166, desc[UR12][R166.64] ;  /* 0x0000000ca6a67981 */ /* 0x004ea4000c1e1b00 */
[----:B--2---:R-:W-:-:S04]  /*2c90*/  ISETP.NE.U32.AND P0, PT, R166, RZ, PT ;  /* 0x000000ffa600720c */ /* 0x004fc80003f05070 */
[----:B------:R-:W-:-:S13]  /*2ca0*/  ISETP.NE.AND.EX P0, PT, R167, RZ, PT, P0 ;  /* 0x000000ffa700720c */ /* 0x000fda0003f05300 */
[----:B------:R-:W-:Y:S05]  /*2cb0*/  @!P0 BRA `(.L_x_858) ;  /* 0x0000000000088947 */ /* 0x000fea0003800000 */
[----:B------:R2:W5:Y:S01]  /*2cc0*/  LD.E R166, desc[UR12][R166.64] ;  /* 0x0000000ca6a67980 */ /* 0x000562000c101900 */
[----:B------:R-:W-:Y:S05]  /*2cd0*/  BRA `(.L_x_859) ;  /* 0x0000000000207947 */ /* 0x000fea0003800000 */
.L_x_858:
[----:B------:R-:W-:Y:S02]  /*2ce0*/  ULDC.64 UR4, c[0x0][0x318] ;  /* 0x0000c60000047ab9 */ /* 0x000fe40000000a00 */
[----:B------:R-:W-:-:S04]  /*2cf0*/  ISETP.NE.U32.AND P0, PT, RZ, UR4, PT ;  /* 0x00000004ff007c0c */ /* 0x000fc8000bf05070 */
[----:B------:R-:W-:-:S13]  /*2d00*/  ISETP.NE.AND.EX P0, PT, RZ, UR5, PT, P0 ;  /* 0x00000005ff007c0c */ /* 0x000fda000bf05300 */
[----:B------:R-:W-:Y:S05]  /*2d10*/  @!P0 BRA `(.L_x_860) ;  /* 0x00000000000c8947 */ /* 0x000fea0003800000 */
[----:B------:R-:W1:Y:S02]  /*2d20*/  LDC.64 R166, c[0x0][0x318] ;  /* 0x0000c600ffa67b82 */ /* 0x000e640000000a00 */
[----:B-1----:R1:W5:Y:S01]  /*2d30*/  LDG.E R166, desc[UR12][R166.64] ;  /* 0x0000000ca6a67981 */ /* 0x002362000c1e1900 */
[----:B------:R-:W-:Y:S05]  /*2d40*/  BRA `(.L_x_859) ;  /* 0x0000000000047947 */ /* 0x000fea0003800000 */
.L_x_860:
[----:B------:R-:W1:Y:S02]  /*2d50*/  LDC R166, c[0x0][0x30c] ;  /* 0x0000c300ffa67b82 */ /* 0x000e640000000800 */
.L_x_859:
[----:B------:R-:W4:Y:S01]  /*2d60*/  S2R R133, SR_CTAID.Y ;  /* 0x0000000000857919 */ /* 0x000f220000002600 */
[----:B------:R-:W4:Y:S01]  /*2d70*/  LDC.64 R138, c[0x0][0x228] ;  /* 0x00008a00ff8a7b82 */ /* 0x000f220000000a00 */
[----:B------:R-:W-:Y:S01]  /*2d80*/  IMAD.MOV.U32 R134, RZ, RZ, -0x1 ;  /* 0xffffffffff867424 */ /* 0x000fe200078e00ff */
[----:B------:R-:W-:Y:S01]  /*2d90*/  USHF.R.S32.HI UR10, URZ, 0x1f, UR14 ;  /* 0x0000001f3f0a7899 */ /* 0x000fe2000801140e */
[----:B-123--:R-:W1:Y:S01]  /*2da0*/  S2R R3, SR_CTAID.X ;  /* 0x0000000000037919 */ /* 0x00ee620000002500 */
[----:B------:R-:W-:Y:S01]  /*2db0*/  ULDC UR4, c[0x0][0x21c] ;  /* 0x0000870000047ab9 */ /* 0x000fe20000000800 */
[----:B------:R-:W-:Y:S01]  /*2dc0*/  ULDC.64 UR6, c[0x0][0x340] ;  /* 0x0000d00000067ab9 */ /* 0x000fe20000000a00 */
[----:B------:R-:W-:Y:S01]  /*2dd0*/  ULEA.HI UR10, UR10, UR14, URZ, 0x2 ;  /* 0x0000000e0a0a7291 */ /* 0x000fe2000f8f103f */
[----:B------:R-:W2:Y:S01]  /*2de0*/  S2R R0, SR_TID.X ;  /* 0x0000000000007919 */ /* 0x000ea20000002100 */
[----:B------:R-:W3:Y:S01]  /*2df0*/  LDC.64 R164, c[0x0][0x240] ;  /* 0x00009000ffa47b82 */ /* 0x000ee20000000a00 */
[----:B------:R-:W-:Y:S01]  /*2e00*/  MOV R141, 0xffffffff ;  /* 0xffffffff008d7802 */ /* 0x000fe20000000f00 */
[----:B------:R-:W-:Y:S01]  /*2e10*/  USHF.R.S32.HI UR10, URZ, 0x2, UR10 ;  /* 0x000000023f0a7899 */ /* 0x000fe2000801140a */
[----:B----4-:R-:W-:-:S02]  /*2e20*/  SHF.L.U32 R132, R134, R138, RZ ;  /* 0x0000008a86847219 */ /* 0x010fc400000006ff */
[----:B------:R-:W-:Y:S02]  /*2e30*/  ISETP.NE.AND P0, PT, R139, RZ, PT ;  /* 0x000000ff8b00720c */ /* 0x000fe40003f05270 */
[----:B------:R-:W-:Y:S02]  /*2e40*/  SHF.L.U32 R2, R133, R138, RZ ;  /* 0x0000008a85027219 */ /* 0x000fe400000006ff */
        /* <DEDUP_REMOVED lines=8> */
[----:B---3--:R-:W-:Y:S01]  /*2ed0*/  IMAD.WIDE R164, R3, 0x4, R164 ;  /* 0x0000000403a47825 */ /* 0x008fe200078e02a4 */
[----:B------:R-:W-:Y:S01]  /*2ee0*/  MOV R3, UR5 ;  /* 0x0000000500037c02 */ /* 0x000fe20008000f00 */
[----:B--2---:R-:W-:Y:S06]  /*2ef0*/  @!P0 BRA `(.L_x_861) ;  /* 0x0000000000a88947 */ /* 0x004fec0003800000 */
[----:B------:R-:W-:-:S05]  /*2f00*/  VIADDMNMX.U32 R134, R139, R134, 0x2, PT ;  /* 0x000000028b867446 */ /* 0x000fca0003800086 */
[----:B------:R-:W-:-:S04]  /*2f10*/  IMAD.SHL.U32 R134, R134, 0x4, RZ ;  /* 0x0000000486867824 */ /* 0x000fc800078e00ff */
[----:B------:R-:W1:Y:S02]  /*2f20*/  LDC R136, c[0x2][R134] ;  /* 0x0080000086887b82 */ /* 0x000e640000000800 */
[----:B-1----:R-:W-:-:S04]  /*2f30*/  SHF.R.S32.HI R137, RZ, 0x1f, R136 ;  /* 0x0000001fff897819 */ /* 0x002fc80000011488 */
.L_x_3286:
[----:B------:R-:W-:Y:S05]  /*2f40*/  BRX R136 -0x2f50                                                                                                                           (*"BRANCH_TARGETS .L_x_3287,.L_x_3288,.L_x_3289"*) ;  /* 0xffffffd0882c7949 */ /* 0x000fea000383ffff */
.L_x_3289:
        /* <DEDUP_REMOVED lines=9> */
.L_x_3287:
        /* <DEDUP_REMOVED lines=10> */
.L_x_3288:
        /* <DEDUP_REMOVED lines=18> */
.L_x_861:
        /* <DEDUP_REMOVED lines=9> */
.L_x_864:
[----:B------:R-:W-:Y:S05]  /*3230*/  BSYNC B0 ;  /* 0x0000000000007941 */ /* 0x000fea0003800000 */
.L_x_863:
[----:B------:R-:W-:-:S04]  /*3240*/  ISETP.NE.AND P0, PT, R200, RZ, PT ;  /* 0x000000ffc800720c */ /* 0x000fc80003f05270 */
[----:B-----5:R-:W-:-:S09]  /*3250*/  FSEL R166, R166, 1, !P0 ;  /* 0x3f800000a6a67808 */ /* 0x020fd20004000000 */
.L_x_862:
[----:B------:R-:W-:Y:S01]  /*3260*/  SHF.R.S32.HI R145, RZ, 0x1f, R0 ;  /* 0x0000001fff917819 */ /* 0x000fe20000011400 */
[----:B------:R-:W-:Y:S01]  /*3270*/  USHF.R.S32.HI UR15, URZ, 0x1f, UR14 ;  /* 0x0000001f3f0f7899 */ /* 0x000fe2000801140e */
[----:B-----5:R-:W-:Y:S01]  /*3280*/  ISETP.NE.U32.AND P0, PT, R132, RZ, PT ;  /* 0x000000ff8400720c */ /* 0x020fe20003f05070 */
[----:B------:R-:W-:Y:S01]  /*3290*/  ULDC.64 UR8, c[0x0][0x288] ;  /* 0x0000a20000087ab9 */ /* 0x000fe20000000a00 */
[CC--:B------:R-:W-:Y:S01]  /*32a0*/  LEA.HI R137, R145.reuse, R0.reuse, RZ, 0x5 ;  /* 0x0000000091897211 */ /* 0x0c0fe200078f28ff */
[----:B------:R-:W-:Y:S01]  /*32b0*/  ULEA.HI UR15, UR15, UR14, URZ, 0x2 ;  /* 0x0000000e0f0f7291 */ /* 0x000fe2000f8f103f */
[----:B------:R-:W-:Y:S01]  /*32c0*/  LEA.HI R142, R145, R0, RZ, 0x7 ;  /* 0x00000000918e7211 */ /* 0x000fe200078f38ff */
[----:B------:R-:W-:Y:S01]  /*32d0*/  ULDC.64 UR6, c[0x0][0x2c8] ;  /* 0x0000b20000067ab9 */ /* 0x000fe20000000a00 */
[----:B------:R-:W-:Y:S01]  /*32e0*/  SHF.R.S32.HI R135, RZ, 0x5, R137 ;  /* 0x00000005ff877819 */ /* 0x000fe20000011489 */
[----:B------:R-:W-:Y:S01]  /*32f0*/  ULOP3.LUT UR15, UR15, 0xfffffffc, URZ, 0xc0, !UPT ;  /* 0xfffffffc0f0f7892 */ /* 0x000fe2000f8ec03f */
[----:B------:R-:W-:Y:S01]  /*3300*/  LOP3.LUT R137, R137, 0xffffffe0, RZ, 0xc0, !PT ;  /* 0xffffffe089897812 */ /* 0x000fe200078ec0ff */
[----:B------:R-:W-:Y:S01]  /*3310*/  USHF.R.U64 UR11, UR6, 0x1, UR7 ;  /* 0x00000001060b7899 */ /* 0x000fe20008001207 */
[----:B------:R-:W-:Y:S01]  /*3320*/  SHF.R.S32.HI R134, RZ, 0x1f, R135 ;  /* 0x0000001fff867819 */ /* 0x000fe20000011487 */
[----:B------:R-:W-:Y:S01]  /*3330*/  UIADD3 UR14, UR14, -UR15, URZ ;  /* 0x8000000f0e0e7290 */ /* 0x000fe2000fffe03f */
[C---:B------:R-:W-:Y:S01]  /*3340*/  LOP3.LUT R145, R0.reuse, 0x1f, RZ, 0xc0, !PT ;  /* 0x0000001f00917812 */ /* 0x040fe200078ec0ff */
[----:B------:R-:W-:Y:S01]  /*3350*/  IMAD.IADD R136, R0, 0x1, -R137 ;  /* 0x0000000100887824 */ /* 0x000fe200078e0a89 */
[----:B------:R-:W-:Y:S01]  /*3360*/  LEA.HI R134, R134, R135, RZ, 0x2 ;  /* 0x0000008786867211 */ /* 0x000fe200078f10ff */
[----:B------:R-:W-:Y:S01]  /*3370*/  ULEA.HI UR15, UR14, UR14, URZ, 0x1 ;  /* 0x0000000e0e0f7291 */ /* 0x000fe2000f8f083f */
[----:B------:R-:W-:Y:S01]  /*3380*/  SHF.R.U32.HI R145, RZ, 0x2, R145 ;  /* 0x00000002ff917819 */ /* 0x000fe20000011691 */
[----:B------:R-:W-:Y:S01]  /*3390*/  ULDC.64 UR4, c[0x0][0x210] ;  /* 0x0000840000047ab9 */ /* 0x000fe20000000a00 */
[----:B------:R-:W-:-:S02]  /*33a0*/  LOP3.LUT R134, R134, 0xfffffffc, RZ, 0xc0, !PT ;  /* 0xfffffffc86867812 */ /* 0x000fc400078ec0ff */
[----:B------:R-:W-:Y:S01]  /*33b0*/  SHF.R.S32.HI R137, RZ, 0x1f, R136 ;  /* 0x0000001fff897819 */ /* 0x000fe20000011488 */
[----:B------:R-:W-:Y:S02]  /*33c0*/  IMAD R145, R145, 0x44, RZ ;  /* 0x0000004491917824 */ /* 0x000fe400078e02ff */
[----:B------:R-:W-:Y:S01]  /*33d0*/  IMAD.IADD R135, R135, 0x1, -R134 ;  /* 0x0000000187877824 */ /* 0x000fe200078e0a86 */
[----:B------:R-:W-:Y:S02]  /*33e0*/  LEA.HI R137, R137, R136, RZ, 0x4 ;  /* 0x0000008889897211 */ /* 0x000fe400078f20ff */
[----:B------:R-:W-:Y:S02]  /*33f0*/  LOP3.LUT R134, R142, 0xffffff80, RZ, 0xc0, !PT ;  /* 0xffffff808e867812 */ /* 0x000fe400078ec0ff */
[----:B------:R-:W-:Y:S02]  /*3400*/  LEA.HI R140, R135, R135, RZ, 0x1 ;  /* 0x00000087878c7211 */ /* 0x000fe400078f08ff */
[----:B------:R-:W-:-:S02]  /*3410*/  LOP3.LUT R147, R137, 0xfffffff0, RZ, 0xc0, !PT ;  /* 0xfffffff089937812 */ /* 0x000fc400078ec0ff */
[----:B------:R-:W-:Y:S02]  /*3420*/  LOP3.LUT R158, R140, 0x3ffffffe, RZ, 0xc0, !PT ;  /* 0x3ffffffe8c9e7812 */ /* 0x000fe400078ec0ff */
[----:B------:R-:W-:Y:S01]  /*3430*/  LEA.HI.SX32 R137, R137, R134, 0x1c ;  /* 0x0000008689897211 */ /* 0x000fe200078fe2ff */
[----:B------:R-:W-:Y:S01]  /*3440*/  IMAD.IADD R136, R136, 0x1, -R147 ;  /* 0x0000000188887824 */ /* 0x000fe200078e0a93 */
[----:B------:R-:W-:Y:S01]  /*3450*/  SHF.R.S32.HI R142, RZ, 0x7, R142 ;  /* 0x00000007ff8e7819 */ /* 0x000fe2000001148e */
[----:B------:R-:W-:Y:S01]  /*3460*/  IMAD.IADD R158, R135, 0x1, -R158 ;  /* 0x00000001879e7824 */ /* 0x000fe200078e0a9e */
[----:B------:R-:W-:Y:S01]  /*3470*/  LOP3.LUT R135, R0, 0x2, RZ, 0xc0, !PT ;  /* 0x0000000200877812 */ /* 0x000fe200078ec0ff */
[----:B------:R-:W-:Y:S01]  /*3480*/  IMAD R148, R143, 0x10, R136 ;  /* 0x000000108f947824 */ /* 0x000fe200078e0288 */
[----:B------:R-:W-:Y:S02]  /*3490*/  SHF.R.S32.HI R140, RZ, 0x1, R140 ;  /* 0x00000001ff8c7819 */ /* 0x000fe4000001148c */
[--C-:B------:R-:W-:Y:S01]  /*34a0*/  LOP3.LUT R134, R135, 0x1, R0.reuse, 0xf8, !PT ;  /* 0x0000000187867812 */ /* 0x100fe200078ef800 */
[--C-:B------:R-:W-:Y:S01]  /*34b0*/  IMAD R135, R142, -0x70, R137.reuse ;  /* 0xffffff908e877824 */ /* 0x100fe200078e0289 */
[----:B------:R-:W-:Y:S01]  /*34c0*/  LOP3.LUT R147, R0, 0x2, RZ, 0xc, !PT ;  /* 0x0000000200937812 */ /* 0x000fe200078e0cff */
[----:B------:R-:W-:Y:S01]  /*34d0*/  IMAD R137, R140, 0x40, R137 ;  /* 0x000000408c897824 */ /* 0x000fe200078e0289 */
[----:B------:R-:W-:Y:S01]  /*34e0*/  LOP3.LUT R134, R145, R134, RZ, 0xfc, !PT ;  /* 0x0000008691867212 */ /* 0x000fe200078efcff */
[----:B------:R-:W-:Y:S01]  /*34f0*/  IMAD.SHL.U32 R148, R148, 0x8, RZ ;  /* 0x0000000894947824 */ /* 0x000fe200078e00ff */
[----:B------:R-:W-:Y:S01]  /*3500*/  LOP3.LUT R160, R147, 0x1, R0, 0xf8, !PT ;  /* 0x0000000193a07812 */ /* 0x000fe200078ef800 */
[----:B------:R-:W-:-:S02]  /*3510*/  IMAD R137, R158, 0x4, R137 ;  /* 0x000000049e897824 */ /* 0x000fc400078e0289 */
[C---:B------:R-:W-:Y:S01]  /*3520*/  IMAD.WIDE R142, R148.reuse, 0x2, RZ ;  /* 0x00000002948e7825 */ /* 0x040fe200078e02ff */
[----:B------:R-:W-:Y:S02]  /*3530*/  LOP3.LUT R160, R145, R160, RZ, 0xfc, !PT ;  /* 0x000000a091a07212 */ /* 0x000fe400078efcff */
[----:B------:R-:W-:Y:S01]  /*3540*/  ISETP.GE.AND P2, PT, R148, UR5, PT ;  /* 0x0000000594007c0c */ /* 0x000fe2000bf46270 */
[----:B------:R-:W-:Y:S01]  /*3550*/  IMAD R162, R138, 0x80, R137 ;  /* 0x000000808aa27824 */ /* 0x000fe200078e0289 */
[----:B------:R-:W-:Y:S01]  /*3560*/  LOP3.LUT R142, R142, 0xfffffff0, RZ, 0xc0, !PT ;  /* 0xfffffff08e8e7812 */ /* 0x000fe200078ec0ff */
[----:B------:R-:W2:Y:S01]  /*3570*/  LDC R137, c[0x0][0x224] ;  /* 0x00008900ff897b82 */ /* 0x000ea20000000800 */
[----:B------:R-:W-:Y:S01]  /*3580*/  IMAD R135, R140, 0x8, R135 ;  /* 0x000000088c877824 */ /* 0x000fe200078e0287 */
[----:B------:R-:W-:Y:S02]  /*3590*/  LOP3.LUT R143, R143, 0x1fffffff, RZ, 0xc0, !PT ;  /* 0x1fffffff8f8f7812 */ /* 0x000fe400078ec0ff */
[----:B------:R-:W-:Y:S01]  /*35a0*/  SHF.R.S32.HI R167, RZ, 0x1f, R162 ;  /* 0x0000001fffa77819 */ /* 0x000fe200000114a2 */
[----:B------:R-:W-:Y:S01]  /*35b0*/  IMAD R158, R158, 0x4, R135 ;  /* 0x000000049e9e7824 */ /* 0x000fe200078e0287 */
[----:B------:R-:W-:Y:S01]  /*35c0*/  ISETP.NE.AND.EX P0, PT, R133, RZ, !P2, P0 ;  /* 0x000000ff8500720c */ /* 0x000fe20005705300 */
[----:B------:R-:W-:-:S04]  /*35d0*/  IMAD.WIDE.U32 R144, R162, UR8, R142 ;  /* 0x00000008a2907c25 */ /* 0x000fc8000f8e008e */
[----:B------:R-:W-:Y:S01]  /*35e0*/  IMAD R135, R167, UR8, RZ ;  /* 0x00000008a7877c24 */ /* 0x000fe2000f8e02ff */
[----:B------:R-:W3:Y:S01]  /*35f0*/  S2UR UR8, SR_CgaCtaId ;  /* 0x00000000000879c3 */ /* 0x000ee20000008800 */
[----:B------:R-:W-:Y:S01]  /*3600*/  IMAD.WIDE.U32 R142, R162, UR6, R142 ;  /* 0x00000006a28e7c25 */ /* 0x000fe2000f8e008e */
[----:B------:R-:W-:-:S03]  /*3610*/  IADD3 R171, P3, R132, R144, RZ ;  /* 0x0000009084ab7210 */ /* 0x000fc60007f7e0ff */
[----:B------:R-:W-:Y:S01]  /*3620*/  IMAD R170, R162, UR9, R135 ;  /* 0x00000009a2aa7c24 */ /* 0x000fe2000f8e0287 */
[----:B------:R-:W-:Y:S01]  /*3630*/  UIMAD UR9, UR11, 0xc, URZ ;  /* 0x0000000c0b0978a4 */ /* 0x000fe2000f8e023f */
[----:B------:R-:W-:Y:S01]  /*3640*/  IMAD R135, R167, UR6, RZ ;  /* 0x00000006a7877c24 */ /* 0x000fe2000f8e02ff */
[----:B------:R-:W-:Y:S01]  /*3650*/  ULOP3.LUT UR6, UR15, 0xfffffffe, URZ, 0xc0, !UPT ;  /* 0xfffffffe0f067892 */ /* 0x000fe2000f8ec03f */
[----:B------:R-:W-:Y:S01]  /*3660*/  IADD3 R138, P1, R2, R142, RZ ;  /* 0x0000008e028a7210 */ /* 0x000fe20007f3e0ff */
[----:B------:R-:W-:Y:S01]  /*3670*/  USHF.R.S32.HI UR15, URZ, 0x1, UR15 ;  /* 0x000000013f0f7899 */ /* 0x000fe2000801140f */
[----:B------:R-:W-:Y:S01]  /*3680*/  IMAD R140, R162, UR7, R135 ;  /* 0x00000007a28c7c24 */ /* 0x000fe2000f8e0287 */
[----:B------:R-:W-:Y:S01]  /*3690*/  UIADD3 UR5, UR14, -UR6, URZ ;  /* 0x800000060e057290 */ /* 0x000fe2000fffe03f */
[----:B--2---:R-:W-:Y:S01]  /*36a0*/  ISETP.GT.AND P6, PT, R137, 0x1, PT ;  /* 0x000000018900780c */ /* 0x004fe20003fc4270 */
[----:B------:R-:W-:Y:S01]  /*36b0*/  UIMAD UR11, UR9, UR4, URZ ;  /* 0x00000004090b72a4 */ /* 0x000fe2000f8e023f */
[----:B------:R-:W-:Y:S01]  /*36c0*/  IADD3.X R170, R133, R145, R170, P3, !PT ;  /* 0x0000009185aa7210 */ /* 0x000fe20001ffe4aa */
[----:B------:R-:W-:Y:S01]  /*36d0*/  ULEA UR5, UR10, UR5, 0x1 ;  /* 0x000000050a057291 */ /* 0x000fe2000f8e083f */
[----:B------:R-:W-:Y:S01]  /*36e0*/  ISETP.EQ.AND P6, PT, R139, RZ, P6 ;  /* 0x000000ff8b00720c */ /* 0x000fe200037c2270 */
[----:B------:R-:W-:Y:S01]  /*36f0*/  ULDC.64 UR6, c[0x0][0x290] ;  /* 0x0000a40000067ab9 */ /* 0x000fe20000000a00 */
[----:B------:R-:W-:Y:S01]  /*3700*/  UMOV UR10, 0x400 ;  /* 0x00000400000a7882 */ /* 0x000fe20000000000 */
[----:B------:R-:W-:Y:S01]  /*3710*/  UIMAD UR15, UR5, 0x11, UR15 ;  /* 0x00000011050f78a4 */ /* 0x000fe2000f8e020f */
[----:B------:R-:W-:Y:S01]  /*3720*/  IADD3.X R135, R3, R143, R140, P1, !PT ;  /* 0x0000008f03877210 */ /* 0x000fe20000ffe48c */
[----:B------:R-:W-:Y:S01]  /*3730*/  IMAD.U32 R132, RZ, RZ, UR6 ;  /* 0x00000006ff847e24 */ /* 0x000fe2000f8e00ff */
[----:B------:R-:W-:Y:S01]  /*3740*/  ULDC.64 UR4, c[0x0][0x2a8] ;  /* 0x0000aa0000047ab9 */ /* 0x000fe20000000a00 */
[----:B------:R-:W-:Y:S01]  /*3750*/  USHF.L.U32 UR15, UR15, 0x5, URZ ;  /* 0x000000050f0f7899 */ /* 0x000fe2000800063f */
[----:B------:R-:W-:Y:S01]  /*3760*/  ISETP.NE.U32.AND P1, PT, R2, RZ, PT ;  /* 0x000000ff0200720c */ /* 0x000fe20003f25070 */
[----:B---3--:R-:W-:Y:S01]  /*3770*/  ULEA UR8, UR8, UR10, 0x18 ;  /* 0x0000000a08087291 */ /* 0x008fe2000f8ec03f */
[----:B------:R-:W-:-:S02]  /*3780*/  IMAD.U32 R133, RZ, RZ, UR7 ;  /* 0x00000007ff857e24 */ /* 0x000fc4000f8e00ff */
[----:B------:R-:W-:Y:S01]  /*3790*/  IMAD.U32 R156, RZ, RZ, UR4 ;  /* 0x00000004ff9c7e24 */ /* 0x000fe2000f8e00ff */
[----:B------:R-:W-:Y:S01]  /*37a0*/  ISETP.NE.AND.EX P1, PT, R3, RZ, !P2, P1 ;  /* 0x000000ff0300720c */ /* 0x000fe20005725310 */
[----:B------:R-:W-:Y:S01]  /*37b0*/  VIADD R161, R134, UR15 ;  /* 0x0000000f86a17c36 */ /* 0x000fe20008000000 */
[----:B------:R-:W-:Y:S01]  /*37c0*/  SEL R134, RZ, 0x1, !P0 ;  /* 0x00000001ff867807 */ /* 0x000fe20004000000 */
[----:B------:R-:W-:Y:S02]  /*37d0*/  IMAD.U32 R157, RZ, RZ, UR5 ;  /* 0x00000005ff9d7e24 */ /* 0x000fe4000f8e00ff */
[----:B------:R-:W-:Y:S01]  /*37e0*/  VIADD R160, R160, UR15 ;  /* 0x0000000fa0a07c36 */ /* 0x000fe20008000000 */
[----:B------:R-:W-:Y:S01]  /*37f0*/  LEA R161, R161, UR8, 0x3 ;  /* 0x00000008a1a17c11 */ /* 0x000fe2000f8e18ff */
        /* <DEDUP_REMOVED lines=16> */
.L_x_868:
[----:B------:R-:W-:Y:S05]  /*3900*/  YIELD ;  /* 0x0000000000007946 */ /* 0x000fea0003800000 */
[----:B---3--:R-:W-:Y:S05]  /*3910*/  @P2 BRA `(.L_x_867) ;  /* 0x0000000000082947 */ /* 0x008fea0003800000 */
[----:B------:R3:W5:Y:S04]  /*3920*/  LDG.E.STRONG.GPU R141, desc[UR12][R164.64] ;  /* 0x0000000ca48d7981 */ /* 0x000768000c1ef900 */
[----:B-----5:R-:W-:Y:S01]  /*3930*/  CCTL.IVALL ;  /* 0x00000000ff00798f */ /* 0x020fe20002000000 */
.L_x_867:
[----:B------:R-:W-:Y:S01]  /*3940*/  ISETP.NE.AND P0, PT, R141, R200, PT ;  /* 0x000000c88d00720c */ /* 0x000fe20003f05270 */
[----:B------:R-:W-:-:S12]  /*3950*/  WARPSYNC.ALL ;  /* 0x0000000000007948 */ /* 0x000fd80003800000 */
[----:B------:R-:W-:Y:S06]  /*3960*/  BAR.RED.AND.DEFER_BLOCKING 0x0, P0 ;  /* 0x0000000000007b1d */ /* 0x000fec0000014400 */
[----:B------:R-:W5:Y:S02]  /*3970*/  B2R.RESULT RZ, P0 ;  /* 0x0000000000ff731c */ /* 0x000f640000004000 */
[----:B-----5:R-:W-:Y:S05]  /*3980*/  @P0 BRA `(.L_x_868) ;  /* 0xfffffffc00dc0947 */ /* 0x020fea000383ffff */
.L_x_866:
[----:B------:R-:W-:Y:S05]  /*3990*/  WARPSYNC.ALL ;  /* 0x0000000000007948 */ /* 0x000fea0003800000 */
[----:B------:R-:W-:Y:S06]  /*39a0*/  BAR.SYNC.DEFER_BLOCKING 0x0 ;  /* 0x0000000000007b1d */ /* 0x000fec0000010000 */
.L_x_865:
[----:B------:R-:W-:Y:S01]  /*39b0*/  SHF.R.S32.HI R159, RZ, 0x1f, R136 ;  /* 0x0000001fff9f7819 */ /* 0x000fe20000011488 */
[----:B------:R-:W5:Y:S01]  /*39c0*/  S2UR UR4, SR_CgaCtaId ;  /* 0x00000000000479c3 */ /* 0x000f620000008800 */
[----:B------:R-:W-:Y:S01]  /*39d0*/  IMAD.HI R169, R200, 0x2aaaaaab, RZ ;  /* 0x2aaaaaabc8a97827 */ /* 0x000fe200078e02ff */
[----:B------:R-:W-:Y:S01]  /*39e0*/  FSETP.NEU.AND P0, PT, R166, RZ, PT ;  /* 0x000000ffa600720b */ /* 0x000fe20003f0d000 */
[----:B------:R-:W-:Y:S01]  /*39f0*/  UMOV UR5, 0x400 ;  /* 0x0000040000057882 */ /* 0x000fe20000000000 */
[----:B------:R-:W-:Y:S01]  /*3a00*/  LEA.HI R159, R159, R136, RZ, 0x2 ;  /* 0x000000889f9f7211 */ /* 0x000fe200078f10ff */
[----:B------:R-:W-:Y:S01]  /*3a10*/  USHF.R.S32.HI UR6, URZ, 0x1f, UR9 ;  /* 0x0000001f3f067899 */ /* 0x000fe20008011409 */
[----:B------:R-:W-:Y:S02]  /*3a20*/  BSSY B0, `(.L_x_869) ;  /* 0x0000583000007945 */ /* 0x000fe40003800000 */
[----:B------:R-:W-:-:S04]  /*3a30*/  SHF.R.S32.HI R138, RZ, 0x2, R159 ;  /* 0x00000002ff8a7819 */ /* 0x000fc8000001149f */
[----:B------:R-:W-:-:S04]  /*3a40*/  LEA.HI R159, R159, R138, RZ, 0x1 ;  /* 0x0000008a9f9f7211 */ /* 0x000fc800078f08ff */
[----:B------:R-:W-:-:S05]  /*3a50*/  LOP3.LUT R159, R159, 0xfffffffe, RZ, 0xc0, !PT ;  /* 0xfffffffe9f9f7812 */ /* 0x000fca00078ec0ff */
[----:B------:R-:W-:Y:S01]  /*3a60*/  IMAD.IADD R159, R138, 0x1, -R159 ;  /* 0x000000018a9f7824 */ /* 0x000fe200078e0a9f */
[----:B-----5:R-:W-:-:S03]  /*3a70*/  ULEA UR4, UR4, UR5, 0x18 ;  /* 0x0000000504047291 */ /* 0x020fc6000f8ec03f */
[----:B------:R-:W-:Y:S02]  /*3a80*/  VIADD R138, R159, 0x1 ;  /* 0x000000019f8a7836 */ /* 0x000fe40000000000 */
[----:B------:R-:W-:-:S03]  /*3a90*/  IMAD R159, R136, 0x2, R159 ;  /* 0x00000002889f7824 */ /* 0x000fc600078e029f */
[----:B------:R-:W-:Y:S01]  /*3aa0*/  LEA.HI R135, R138, R138, RZ, 0x1 ;  /* 0x0000008a8a877211 */ /* 0x000fe200078f08ff */
[----:B------:R-:W-:Y:S01]  /*3ab0*/  IMAD R159, R158, 0x22, R159 ;  /* 0x000000229e9f7824 */ /* 0x000fe200078e029f */
[----:B------:R-:W-:Y:S02]  /*3ac0*/  LEA R160, R160, UR4, 0x3 ;  /* 0x00000004a0a07c11 */ /* 0x000fe4000f8e18ff */
[----:B------:R-:W-:Y:S02]  /*3ad0*/  LOP3.LUT R135, R135, 0xffffffe, RZ, 0xc0, !PT ;  /* 0x0ffffffe87877812 */ /* 0x000fe400078ec0ff */
[----:B------:R-:W-:-:S03]  /*3ae0*/  LEA R159, R159, UR4, 0x4 ;  /* 0x000000049f9f7c11 */ /* 0x000fc6000f8e20ff */
[----:B------:R-:W-:-:S04]  /*3af0*/  IMAD.IADD R135, R138, 0x1, -R135 ;  /* 0x000000018a877824 */ /* 0x000fc800078e0a87 */
[----:B------:R-:W-:Y:S01]  /*3b00*/  IMAD R135, R136, 0x2, R135 ;  /* 0x0000000288877824 */ /* 0x000fe200078e0287 */
[----:B------:R-:W-:-:S03]  /*3b10*/  SHF.R.S32.HI R136, RZ, 0x1, R169 ;  /* 0x00000001ff887819 */ /* 0x000fc600000114a9 */
[----:B------:R-:W-:Y:S01]  /*3b20*/  IMAD R158, R158, 0x22, R135 ;  /* 0x000000229e9e7824 */ /* 0x000fe200078e0287 */
[----:B------:R-:W-:-:S04]  /*3b30*/  LEA.HI R169, R169, R136, RZ, 0x1 ;  /* 0x00000088a9a97211 */ /* 0x000fc800078f08ff */
[----:B------:R-:W-:Y:S01]  /*3b40*/  LEA R158, R158, UR4, 0x4 ;  /* 0x000000049e9e7c11 */ /* 0x000fe2000f8e20ff */
[C---:B------:R-:W-:Y:S02]  /*3b50*/  IMAD R149, R169.reuse, -0xc, R200 ;  /* 0xfffffff4a9957824 */ /* 0x040fe400078e02c8 */
[----:B------:R-:W-:Y:S01]  /*3b60*/  IMAD.WIDE R168, R169, UR11, RZ ;  /* 0x0000000ba9a87c25 */ /* 0x000fe2000f8e02ff */
[----:B------:R-:W-:Y:S06]  /*3b70*/  @!P0 BRA `(.L_x_870) ;  /* 0x00000034006c8947 */ /* 0x000fec0003800000 */
[----:B------:R-:W-:Y:S01]  /*3b80*/  PRMT R134, R134, 0x9910, RZ ;  /* 0x0000991086867816 */ /* 0x000fe200000000ff */
[----:B------:R-:W-:Y:S01]  /*3b90*/  ULDC UR5, c[0x0][0x210] ;  /* 0x0000840000057ab9 */ /* 0x000fe20000000800 */
[----:B------:R-:W-:Y:S02]  /*3ba0*/  CS2R R136, SRZ ;  /* 0x0000000000887805 */ /* 0x000fe4000001ff00 */
[----:B------:R-:W-:Y:S02]  /*3bb0*/  CS2R R138, SRZ ;  /* 0x00000000008a7805 */ /* 0x000fe4000001ff00 */
[----:B------:R-:W-:Y:S01]  /*3bc0*/  ISETP.NE.AND P0, PT, R134, RZ, PT ;  /* 0x000000ff8600720c */ /* 0x000fe20003f05270 */
[----:B------:R-:W-:-:S03]  /*3bd0*/  ULDC UR4, c[0x0][0x214] ;  /* 0x0000850000047ab9 */ /* 0x000fc60000000800 */
[C---:B------:R-:W-:Y:S02]  /*3be0*/  ISETP.LT.AND P2, PT, R162.reuse, UR5, P0 ;  /* 0x00000005a2007c0c */ /* 0x040fe40008741270 */
[----:B------:R-:W-:-:S04]  /*3bf0*/  IADD3 R141, R162, 0x2, RZ ;  /* 0x00000002a28d7810 */ /* 0x000fc80007ffe0ff */
[----:B------:R-:W-:-:S07]  /*3c00*/  ISETP.LT.AND P3, PT, R141, UR5, P0 ;  /* 0x000000058d007c0c */ /* 0x000fce0008761270 */
[----:B------:R-:W-:Y:S02]  /*3c10*/  @P2 MOV R142, R171 ;  /* 0x000000ab008e2202 */ /* 0x000fe40000000f00 */
[----:B------:R-:W-:-:S05]  /*3c20*/  @P2 MOV R143, R170 ;  /* 0x000000aa008f2202 */ /* 0x000fca0000000f00 */
[----:B------:R5:W2:Y:S01]  /*3c30*/  @P2 LDG.E.LTC128B.128 R136, desc[UR12][R142.64] ;  /* 0x0000000c8e882981 */ /* 0x000aa2000c1e1d20 */
[----:B----4-:R-:W-:Y:S02]  /*3c40*/  IADD3 R172, P2, R132, R171, RZ ;  /* 0x000000ab84ac7210 */ /* 0x010fe40007f5e0ff */
[----:B------:R-:W-:Y:S02]  /*3c50*/  CS2R R134, SRZ ;  /* 0x0000000000867805 */ /* 0x000fe4000001ff00 */
[----:B-1----:R-:W-:Y:S02]  /*3c60*/  IADD3.X R173, R133, R170, RZ, P2, !PT ;  /* 0x000000aa85ad7210 */ /* 0x002fe400017fe4ff */
[----:B------:R-:W-:-:S06]  /*3c70*/  CS2R R132, SRZ ;  /* 0x0000000000847805 */ /* 0x000fcc000001ff00 */
[----:B------:R-:W4:Y:S01]  /*3c80*/  @P3 LDG.E.LTC128B.128 R132, desc[UR12][R172.64] ;  /* 0x0000000cac843981 */ /* 0x000f22000c1e1d20 */
[----:B------:R-:W-:Y:S01]  /*3c90*/  IMAD R167, R167, UR9, RZ ;  /* 0x00000009a7a77c24 */ /* 0x000fe2000f8e02ff */
[----:B------:R-:W-:Y:S01]  /*3ca0*/  BAR.SYNC.DEFER_BLOCKING 0x0 ;  /* 0x0000000000007b1d */ /* 0x000fe20000010000 */
[----:B------:R-:W-:Y:S02]  /*3cb0*/  ISETP.LT.AND P4, PT, R141, UR5, P1 ;  /* 0x000000058d007c0c */ /* 0x000fe40008f81270 */
[----:B------:R-:W-:-:S03]  /*3cc0*/  ISETP.LT.AND P5, PT, R162, UR5, P1 ;  /* 0x00000005a2007c0c */ /* 0x000fc60008fa1270 */
[----:B------:R1:W-:Y:S04]  /*3cd0*/  STS.64 [R161], R4 ;  /* 0x00000004a1007388 */ /* 0x0003e80000000a00 */
[----:B------:R3:W-:Y:S04]  /*3ce0*/  STS.64 [R161+0x20], R8 ;  /* 0x00002008a1007388 */ /* 0x0007e80000000a00 */
[----:B------:R5:W-:Y:S04]  /*3cf0*/  STS.64 [R161+0x40], R12 ;  /* 0x0000400ca1007388 */ /* 0x000be80000000a00 */
[----:B------:R5:W-:Y:S04]  /*3d00*/  STS.64 [R161+0x60], R16 ;  /* 0x00006010a1007388 */ /* 0x000be80000000a00 */
[----:B------:R2:W-:Y:S04]  /*3d10*/  STS.64 [R160+0x80], R20 ;  /* 0x00008014a0007388 */ /* 0x0005e80000000a00 */
[----:B------:R2:W-:Y:S04]  /*3d20*/  STS.64 [R160+0xa0], R24 ;  /* 0x0000a018a0007388 */ /* 0x0005e80000000a00 */
[----:B------:R-:W-:Y:S01]  /*3d30*/  STS.64 [R160+0xc0], R28 ;  /* 0x0000c01ca0007388 */ /* 0x000fe20000000a00 */
[----:B-1----:R-:W-:-:S03]  /*3d40*/  IMAD R5, R149, UR4, R148 ;  /* 0x0000000495057c24 */ /* 0x002fc6000f8e0294 */
[----:B------:R-:W-:Y:S01]  /*3d50*/  STS.64 [R160+0xe0], R32 ;  /* 0x0000e020a0007388 */ /* 0x000fe20000000a00 */
[----:B------:R-:W-:Y:S01]  /*3d60*/  SHF.R.S32.HI R4, RZ, 0x1f, R141 ;  /* 0x0000001fff047819 */ /* 0x000fe2000001148d */
[----:B------:R-:W-:Y:S01]  /*3d70*/  BAR.SYNC.DEFER_BLOCKING 0x0 ;  /* 0x0000000000007b1d */ /* 0x000fe20000010000 */
[----:B------:R-:W-:-:S03]  /*3d80*/  IADD3 R168, P2, R168, R5, RZ ;  /* 0x00000005a8a87210 */ /* 0x000fc60007f5e0ff */
[----:B---3--:R-:W-:Y:S02]  /*3d90*/  IMAD R8, R4, UR9, RZ ;  /* 0x0000000904087c24 */ /* 0x008fe4000f8e02ff */
[----:B------:R-:W-:Y:S01]  /*3da0*/  IMAD R4, R162, UR6, R167 ;  /* 0x00000006a2047c24 */ /* 0x000fe2000f8e02a7 */
[----:B------:R-:W-:Y:S01]  /*3db0*/  LEA.HI.X.SX32 R169, R5, R169, 0x1, P2 ;  /* 0x000000a905a97211 */ /* 0x000fe200010f0eff */
[C---:B------:R-:W-:Y:S02]  /*3dc0*/  IMAD R5, R141.reuse, UR6, R8 ;  /* 0x000000068d057c24 */ /* 0x040fe4000f8e0208 */
[----:B-----5:R-:W-:-:S04]  /*3dd0*/  IMAD.WIDE.U32 R12, R141, UR9, R168 ;  /* 0x000000098d0c7c25 */ /* 0x020fc8000f8e00a8 */
[----:B------:R-:W-:Y:S01]  /*3de0*/  IMAD.WIDE.U32 R16, R162, UR9, R168 ;  /* 0x00000009a2107c25 */ /* 0x000fe2000f8e00a8 */
[----:B------:R-:W-:Y:S02]  /*3df0*/  IADD3 R8, R13, R5, RZ ;  /* 0x000000050d087210 */ /* 0x000fe40007ffe0ff */
[C---:B------:R-:W-:Y:S02]  /*3e00*/  SHF.L.U32 R9, R12.reuse, 0x1, RZ ;  /* 0x000000010c097819 */ /* 0x040fe400000006ff */
[----:B------:R-:W-:Y:S02]  /*3e10*/  IADD3 R4, R17, R4, RZ ;  /* 0x0000000411047210 */ /* 0x000fe40007ffe0ff */
[----:B------:R-:W-:Y:S02]  /*3e20*/  SHF.L.U64.HI R8, R12, 0x1, R8 ;  /* 0x000000010c087819 */ /* 0x000fe40000010208 */
[C---:B------:R-:W-:Y:S01]  /*3e30*/  SHF.L.U32 R5, R16.reuse, 0x1, RZ ;  /* 0x0000000110057819 */ /* 0x040fe200000006ff */
[----:B------:R-:W1:Y:S01]  /*3e40*/  LDS.128 R152, [R159] ;  /* 0x000000009f987984 */ /* 0x000e620000000c00 */
[----:B------:R-:W-:-:S02]  /*3e50*/  SHF.L.U64.HI R4, R16, 0x1, R4 ;  /* 0x0000000110047819 */ /* 0x000fc40000010204 */
[----:B------:R-:W-:Y:S01]  /*3e60*/  LOP3.LUT R9, R9, 0xfffffffe, RZ, 0xc0, !PT ;  /* 0xfffffffe09097812 */ /* 0x000fe200078ec0ff */
[----:B------:R-:W3:Y:S04]  /*3e70*/  LDS.128 R148, [R158] ;  /* 0x000000009e947984 */ /* 0x000ee80000000c00 */
[----:B------:R-:W5:Y:S04]  /*3e80*/  LDS.128 R144, [R159+0x440] ;  /* 0x000440009f907984 */ /* 0x000f680000000c00 */
[----:B------:R-:W5:Y:S01]  /*3e90*/  LDS.128 R140, [R158+0x440] ;  /* 0x000440009e8c7984 */ /* 0x000f620000000c00 */
[----:B--2---:R-:W-:-:S02]  /*3ea0*/  HADD2.F32 R17, -RZ, R137.H1_H1 ;  /* 0x30000089ff117230 */ /* 0x004fc40000004100 */
[----:B------:R-:W-:Y:S02]  /*3eb0*/  HADD2.F32 R21, -RZ, R137.H0_H0 ;  /* 0x20000089ff157230 */ /* 0x000fe40000004100 */
[----:B------:R-:W-:Y:S02]  /*3ec0*/  HADD2.F32 R13, -RZ, R136.H0_H0 ;  /* 0x20000088ff0d7230 */ /* 0x000fe40000004100 */
[-C--:B------:R-:W-:Y:S01]  /*3ed0*/  FMUL R12, R17, R166.reuse ;  /* 0x000000a6110c7220 */ /* 0x080fe20000400000 */
[----:B------:R-:W-:Y:S02]  /*3ee0*/  HADD2.F32 R17, -RZ, R138.H1_H1 ;  /* 0x3000008aff117230 */ /* 0x000fe40000004100 */
[-C--:B------:R-:W-:Y:S01]  /*3ef0*/  FMUL R21, R21, R166.reuse ;  /* 0x000000a615157220 */ /* 0x080fe20000400000 */
[----:B------:R-:W-:Y:S02]  /*3f00*/  HADD2.F32 R25, -RZ, R136.H1_H1 ;  /* 0x30000088ff197230 */ /* 0x000fe40000004100 */
[-C--:B-1----:R-:W-:Y:S01]  /*3f10*/  FFMA R155, R155, R163.reuse, R12 ;  /* 0x000000a39b9b7223 */ /* 0x082fe2000000000c */
[-C--:B------:R-:W-:Y:S01]  /*3f20*/  FMUL R13, R13, R166.reuse ;  /* 0x000000a60d0d7220 */ /* 0x080fe20000400000 */
[----:B------:R-:W-:Y:S01]  /*3f30*/  FFMA R154, R154, R163, R21 ;  /* 0x000000a39a9a7223 */ /* 0x000fe20000000015 */
[----:B------:R-:W-:Y:S01]  /*3f40*/  FMUL R12, R17, R166 ;  /* 0x000000a6110c7220 */ /* 0x000fe20000400000 */
[----:B----4-:R-:W-:-:S02]  /*3f50*/  HADD2.F32 R21, -RZ, R132.H1_H1 ;  /* 0x30000084ff157230 */ /* 0x010fc40000004100 */
[-C--:B------:R-:W-:Y:S01]  /*3f60*/  FFMA R152, R152, R163.reuse, R13 ;  /* 0x000000a398987223 */ /* 0x080fe2000000000d */
[----:B------:R-:W-:Y:S02]  /*3f70*/  HADD2.F32 R17, -RZ, R139.H1_H1 ;  /* 0x3000008bff117230 */ /* 0x000fe40000004100 */
[-C--:B---3--:R-:W-:Y:S01]  /*3f80*/  FFMA R149, R149, R163.reuse, R12 ;  /* 0x000000a395957223 */ /* 0x088fe2000000000c */
[-C--:B------:R-:W-:Y:S01]  /*3f90*/  FMUL R16, R25, R166.reuse ;  /* 0x000000a619107220 */ /* 0x080fe20000400000 */
[-C--:B------:R-:W-:Y:S01]  /*3fa0*/  FMUL R20, R21, R166.reuse ;  /* 0x000000a615147220 */ /* 0x080fe20000400000 */
[----:B------:R-:W-:Y:S02]  /*3fb0*/  HADD2.F32 R21, -RZ, R133.H1_H1 ;  /* 0x30000085ff157230 */ /* 0x000fe40000004100 */
[----:B------:R-:W-:Y:S01]  /*3fc0*/  FMUL R12, R17, R166 ;  /* 0x000000a6110c7220 */ /* 0x000fe20000400000 */
[----:B------:R-:W-:Y:S02]  /*3fd0*/  HADD2.F32 R13, -RZ, R138.H0_H0 ;  /* 0x2000008aff0d7230 */ /* 0x000fe40000004100 */
[----:B------:R-:W-:Y:S01]  /*3fe0*/  FFMA R153, R153, R163, R16 ;  /* 0x000000a399997223 */ /* 0x000fe20000000010 */
[----:B------:R-:W-:-:S02]  /*3ff0*/  HADD2.F32 R25, -RZ, R139.H0_H0 ;  /* 0x2000008bff197230 */ /* 0x000fc40000004100 */
[-C--:B------:R-:W-:Y:S01]  /*4000*/  FFMA R151, R151, R163.reuse, R12 ;  /* 0x000000a397977223 */ /* 0x080fe2000000000c */
[----:B------:R-:W-:Y:S02]  /*4010*/  HADD2.F32 R17, -RZ, R133.H0_H0 ;  /* 0x20000085ff117230 */ /* 0x000fe40000004100 */
[-C--:B------:R-:W-:Y:S01]  /*4020*/  FMUL R12, R21, R166.reuse ;  /* 0x000000a6150c7220 */ /* 0x080fe20000400000 */
[----:B------:R-:W-:Y:S02]  /*4030*/  HADD2.F32 R33, -RZ, R134.H1_H1 ;  /* 0x30000086ff217230 */ /* 0x000fe40000004100 */
[-C--:B------:R-:W-:Y:S01]  /*4040*/  FMUL R13, R13, R166.reuse ;  /* 0x000000a60d0d7220 */ /* 0x080fe20000400000 */
[----:B------:R-:W-:Y:S02]  /*4050*/  HADD2.F32 R29, -RZ, R135.H1_H1 ;  /* 0x30000087ff1d7230 */ /* 0x000fe40000004100 */
[-C--:B------:R-:W-:Y:S01]  /*4060*/  FMUL R25, R25, R166.reuse ;  /* 0x000000a619197220 */ /* 0x080fe20000400000 */
[-C--:B------:R-:W-:Y:S01]  /*4070*/  FMUL R17, R17, R166.reuse ;  /* 0x000000a611117220 */ /* 0x080fe20000400000 */
[-C--:B-----5:R-:W-:Y:S01]  /*4080*/  FFMA R21, R147, R163.reuse, R12 ;  /* 0x000000a393157223 */ /* 0x0a0fe2000000000c */
[-C--:B------:R-:W-:Y:S01]  /*4090*/  FMUL R28, R33, R166.reuse ;  /* 0x000000a6211c7220 */ /* 0x080fe20000400000 */
[----:B------:R-:W-:Y:S01]  /*40a0*/  FMUL R12, R29, R166 ;  /* 0x000000a61d0c7220 */ /* 0x000fe20000400000 */
[----:B------:R-:W-:Y:S01]  /*40b0*/  LOP3.LUT R33, R5, 0xfffffffe, RZ, 0xc0, !PT ;  /* 0xfffffffe05217812 */ /* 0x000fe200078ec0ff */
[-C--:B------:R-:W-:Y:S01]  /*40c0*/  FFMA R148, R148, R163.reuse, R13 ;  /* 0x000000a394947223 */ /* 0x080fe2000000000d */
[-C--:B------:R-:W-:Y:S01]  /*40d0*/  FFMA R150, R150, R163.reuse, R25 ;  /* 0x000000a396967223 */ /* 0x080fe20000000019 */
[----:B------:R-:W-:Y:S01]  /*40e0*/  FFMA R16, R146, R163, R17 ;  /* 0x000000a392107223 */ /* 0x000fe20000000011 */
[----:B------:R-:W-:-:S02]  /*40f0*/  HADD2.F32 R13, -RZ, R132.H0_H0 ;  /* 0x20000084ff0d7230 */ /* 0x000fc40000004100 */
[----:B------:R-:W-:Y:S01]  /*4100*/  FFMA R143, R143, R163, R12 ;  /* 0x000000a38f8f7223 */ /* 0x000fe2000000000c */
[----:B------:R-:W-:Y:S01]  /*4110*/  HADD2.F32 R17, -RZ, R134.H0_H0 ;  /* 0x20000086ff117230 */ /* 0x000fe20000004100 */
[----:B------:R-:W-:Y:S01]  /*4120*/  LOP3.LUT R12, R4, 0x1fffffff, RZ, 0xc0, !PT ;  /* 0x1fffffff040c7812 */ /* 0x000fe200078ec0ff */
[----:B------:R-:W-:Y:S01]  /*4130*/  HADD2.F32 R25, -RZ, R135.H0_H0 ;  /* 0x20000087ff197230 */ /* 0x000fe20000004100 */
[----:B------:R-:W-:Y:S01]  /*4140*/  IADD3 R32, P3, R2, R33, RZ ;  /* 0x0000002102207210 */ /* 0x000fe20007f7e0ff */
[-C--:B------:R-:W-:Y:S01]  /*4150*/  FMUL R13, R13, R166.reuse ;  /* 0x000000a60d0d7220 */ /* 0x080fe20000400000 */
[----:B------:R-:W-:Y:S01]  /*4160*/  IADD3 R5, R162, 0x8, RZ ;  /* 0x00000008a2057810 */ /* 0x000fe20007ffe0ff */
[-C--:B------:R-:W-:Y:S01]  /*4170*/  FMUL R17, R17, R166.reuse ;  /* 0x000000a611117220 */ /* 0x080fe20000400000 */
[----:B------:R-:W-:Y:S01]  /*4180*/  FMUL R25, R25, R166 ;  /* 0x000000a619197220 */ /* 0x000fe20000400000 */
[----:B------:R-:W-:Y:S01]  /*4190*/  LOP3.LUT R4, R8, 0x1fffffff, RZ, 0xc0, !PT ;  /* 0x1fffffff08047812 */ /* 0x000fe200078ec0ff */
[----:B------:R-:W-:Y:S01]  /*41a0*/  FFMA R13, R144, R163, R13 ;  /* 0x000000a3900d7223 */ /* 0x000fe2000000000d */
[----:B------:R-:W-:Y:S01]  /*41b0*/  IADD3 R8, P2, R2, R9, RZ ;  /* 0x0000000902087210 */ /* 0x000fe20007f5e0ff */
[-C--:B------:R-:W-:Y:S01]  /*41c0*/  FFMA R20, R145, R163.reuse, R20 ;  /* 0x000000a391147223 */ /* 0x080fe20000000014 */
[----:B------:R-:W-:Y:S01]  /*41d0*/  IADD3.X R33, R3, R12, RZ, P3, !PT ;  /* 0x0000000c03217210 */ /* 0x000fe20001ffe4ff */
[-C--:B------:R-:W-:Y:S01]  /*41e0*/  FFMA R17, R140, R163.reuse, R17 ;  /* 0x000000a38c117223 */ /* 0x080fe20000000011 */
[----:B------:R-:W-:Y:S01]  /*41f0*/  ISETP.LT.AND P3, PT, R5, UR5, P0 ;  /* 0x0000000505007c0c */ /* 0x000fe20008761270 */
[-C--:B------:R-:W-:Y:S01]  /*4200*/  FFMA R28, R141, R163.reuse, R28 ;  /* 0x000000a38d1c7223 */ /* 0x080fe2000000001c */
        /* <DEDUP_REMOVED lines=13> */
[----:B------:R1:W-:Y:S01]  /*42e0*/  @P4 STG.E.128 desc[UR12][R8.64], R140 ;  /* 0x0000008c08004986 */ /* 0x0003e2000c101d0c */
[----:B------:R-:W-:-:S03]  /*42f0*/  IADD3 R21, R162, 0xa, RZ ;  /* 0x0000000aa2157810 */ /* 0x000fc60007ffe0ff */
[----:B------:R-:W2:Y:S01]  /*4300*/  @P3 LDG.E.LTC128B.128 R136, desc[UR12][R12.64] ;  /* 0x0000000c0c883981 */ /* 0x000ea2000c1e1d20 */
[----:B------:R-:W-:Y:S02]  /*4310*/  ISETP.LT.AND P3, PT, R21, UR5, P0 ;  /* 0x0000000515007c0c */ /* 0x000fe40008761270 */
[----:B------:R-:W-:-:S04]  /*4320*/  IADD3 R16, P2, R156, R172, RZ ;  /* 0x000000ac9c107210 */ /* 0x000fc80007f5e0ff */
[----:B------:R-:W-:-:S07]  /*4330*/  IADD3.X R17, R157, R173, RZ, P2, !PT ;  /* 0x000000ad9d117210 */ /* 0x000fce00017fe4ff */
[----:B------:R-:W3:Y:S01]  /*4340*/  @P3 LDG.E.LTC128B.128 R132, desc[UR12][R16.64] ;  /* 0x0000000c10843981 */ /* 0x000ee2000c1e1d20 */
[----:B------:R-:W-:Y:S01]  /*4350*/  SHF.R.S32.HI R4, RZ, 0x1f, R21 ;  /* 0x0000001fff047819 */ /* 0x000fe20000011415 */
[----:B------:R-:W-:Y:S01]  /*4360*/  BAR.SYNC.DEFER_BLOCKING 0x0 ;  /* 0x0000000000007b1d */ /* 0x000fe20000010000 */
[----:B------:R-:W-:-:S03]  /*4370*/  ISETP.LT.AND P5, PT, R5, UR5, P1 ;  /* 0x0000000505007c0c */ /* 0x000fc60008fa1270 */
[----:B------:R-:W-:Y:S01]  /*4380*/  IMAD R4, R4, UR9, RZ ;  /* 0x0000000904047c24 */ /* 0x000fe2000f8e02ff */
[C---:B------:R-:W-:Y:S02]  /*4390*/  ISETP.LT.AND P4, PT, R21.reuse, UR5, P1 ;  /* 0x0000000515007c0c */ /* 0x040fe40008f81270 */
[----:B-1----:R-:W-:Y:S01]  /*43a0*/  SHF.R.S32.HI R8, RZ, 0x1f, R5 ;  /* 0x0000001fff087819 */ /* 0x002fe20000011405 */
[----:B------:R1:W-:Y:S04]  /*43b0*/  STS.64 [R161], R6 ;  /* 0x00000006a1007388 */ /* 0x0003e80000000a00 */
[----:B------:R-:W-:Y:S04]  /*43c0*/  STS.64 [R161+0x20], R10 ;  /* 0x0000200aa1007388 */ /* 0x000fe80000000a00 */
[----:B------:R4:W-:Y:S04]  /*43d0*/  STS.64 [R161+0x40], R14 ;  /* 0x0000400ea1007388 */ /* 0x0009e80000000a00 */
[----:B------:R5:W-:Y:S04]  /*43e0*/  STS.64 [R161+0x60], R18 ;  /* 0x00006012a1007388 */ /* 0x000be80000000a00 */
[----:B------:R2:W-:Y:S04]  /*43f0*/  STS.64 [R160+0x80], R22 ;  /* 0x00008016a0007388 */ /* 0x0005e80000000a00 */
[----:B------:R2:W-:Y:S04]  /*4400*/  STS.64 [R160+0xa0], R26 ;  /* 0x0000a01aa0007388 */ /* 0x0005e80000000a00 */
[----:B------:R-:W-:Y:S01]  /*4410*/  STS.64 [R160+0xc0], R30 ;  /* 0x0000c01ea0007388 */ /* 0x000fe20000000a00 */
[----:B-1----:R-:W-:-:S03]  /*4420*/  IMAD.WIDE.U32 R6, R21, UR9, R168 ;  /* 0x0000000915067c25 */ /* 0x002fc6000f8e00a8 */
[----:B------:R-:W-:Y:S01]  /*4430*/  STS.64 [R160+0xe0], R34 ;  /* 0x0000e022a0007388 */ /* 0x000fe20000000a00 */
[----:B------:R-:W-:Y:S01]  /*4440*/  BAR.SYNC.DEFER_BLOCKING 0x0 ;  /* 0x0000000000007b1d */ /* 0x000fe20000010000 */
[----:B----4-:R-:W-:Y:S02]  /*4450*/  IMAD R14, R8, UR9, RZ ;  /* 0x00000009080e7c24 */ /* 0x010fe4000f8e02ff */
[----:B------:R-:W-:Y:S02]  /*4460*/  IMAD R15, R21, UR6, R4 ;  /* 0x00000006150f7c24 */ /* 0x000fe4000f8e0204 */
[C---:B------:R-:W-:Y:S02]  /*4470*/  IMAD R14, R5.reuse, UR6, R14 ;  /* 0x00000006050e7c24 */ /* 0x040fe4000f8e020e */
[----:B-----5:R-:W-:Y:S01]  /*4480*/  IMAD.WIDE.U32 R18, R5, UR9, R168 ;  /* 0x0000000905127c25 */ /* 0x020fe2000f8e00a8 */
[----:B------:R-:W-:-:S04]  /*4490*/  IADD3 R15, R7, R15, RZ ;  /* 0x0000000f070f7210 */ /* 0x000fc80007ffe0ff */
[----:B------:R-:W-:Y:S02]  /*44a0*/  IADD3 R14, R19, R14, RZ ;  /* 0x0000000e130e7210 */ /* 0x000fe40007ffe0ff */
[C---:B------:R-:W-:Y:S02]  /*44b0*/  SHF.L.U32 R19, R18.reuse, 0x1, RZ ;  /* 0x0000000112137819 */ /* 0x040fe400000006ff */
[----:B------:R-:W-:Y:S02]  /*44c0*/  SHF.L.U64.HI R14, R18, 0x1, R14 ;  /* 0x00000001120e7819 */ /* 0x000fe4000001020e */
[C---:B------:R-:W-:Y:S02]  /*44d0*/  SHF.L.U32 R18, R6.reuse, 0x1, RZ ;  /* 0x0000000106127819 */ /* 0x040fe400000006ff */
[----:B------:R-:W-:Y:S01]  /*44e0*/  SHF.L.U64.HI R15, R6, 0x1, R15 ;  /* 0x00000001060f7819 */ /* 0x000fe2000001020f */
[----:B------:R-:W1:Y:S01]  /*44f0*/  LDS.128 R144, [R159] ;  /* 0x000000009f907984 */ /* 0x000e620000000c00 */
[----:B------:R-:W-:-:S03]  /*4500*/  LOP3.LUT R19, R19, 0xfffffffe, RZ, 0xc0, !PT ;  /* 0xfffffffe13137812 */ /* 0x000fc600078ec0ff */
[----:B------:R-:W4:Y:S04]  /*4510*/  LDS.128 R140, [R158] ;  /* 0x000000009e8c7984 */ /* 0x000f280000000c00 */
[----:B------:R-:W5:Y:S04]  /*4520*/  LDS.128 R8, [R159+0x440] ;  /* 0x000440009f087984 */ /* 0x000f680000000c00 */
[----:B------:R-:W5:Y:S01]  /*4530*/  LDS.128 R4, [R158+0x440] ;  /* 0x000440009e047984 */ /* 0x000f620000000c00 */
[----:B--2---:R-:W-:Y:S02]  /*4540*/  HADD2.F32 R23, -RZ, R136.H0_H0 ;  /* 0x20000088ff177230 */ /* 0x004fe40000004100 */
[----:B------:R-:W-:-:S02]  /*4550*/  HADD2.F32 R21, -RZ, R137.H1_H1 ;  /* 0x30000089ff157230 */ /* 0x000fc40000004100 */
[----:B------:R-:W-:Y:S02]  /*4560*/  HADD2.F32 R25, -RZ, R137.H0_H0 ;  /* 0x20000089ff197230 */ /* 0x000fe40000004100 */
[-C--:B------:R-:W-:Y:S01]  /*4570*/  FMUL R23, R23, R166.reuse ;  /* 0x000000a617177220 */ /* 0x080fe20000400000 */
[----:B------:R-:W-:Y:S02]  /*4580*/  HADD2.F32 R27, -RZ, R136.H1_H1 ;  /* 0x30000088ff1b7230 */ /* 0x000fe40000004100 */
[-C--:B------:R-:W-:Y:S01]  /*4590*/  FMUL R20, R21, R166.reuse ;  /* 0x000000a615147220 */ /* 0x080fe20000400000 */
[--C-:B------:R-:W-:Y:S02]  /*45a0*/  HADD2.F32 R21, -RZ, R138.reuse.H1_H1 ;  /* 0x3000008aff157230 */ /* 0x100fe40000004100 */
[-C--:B-1----:R-:W-:Y:S01]  /*45b0*/  FFMA R144, R144, R163.reuse, R23 ;  /* 0x000000a390907223 */ /* 0x082fe20000000017 */
[----:B------:R-:W-:Y:S02]  /*45c0*/  HADD2.F32 R23, -RZ, R138.H0_H0 ;  /* 0x2000008aff177230 */ /* 0x000fe40000004100 */
[-C--:B------:R-:W-:Y:S01]  /*45d0*/  FMUL R25, R25, R166.reuse ;  /* 0x000000a619197220 */ /* 0x080fe20000400000 */
[-C--:B------:R-:W-:Y:S01]  /*45e0*/  FFMA R147, R147, R163.reuse, R20 ;  /* 0x000000a393937223 */ /* 0x080fe20000000014 */
[-C--:B------:R-:W-:Y:S01]  /*45f0*/  FMUL R20, R21, R166.reuse ;  /* 0x000000a615147220 */ /* 0x080fe20000400000 */
[-C--:B------:R-:W-:Y:S01]  /*4600*/  FMUL R22, R27, R166.reuse ;  /* 0x000000a61b167220 */ /* 0x080fe20000400000 */
[----:B------:R-:W-:Y:S01]  /*4610*/  FMUL R23, R23, R166 ;  /* 0x000000a617177220 */ /* 0x000fe20000400000 */
[----:B------:R-:W-:Y:S01]  /*4620*/  FFMA R146, R146, R163, R25 ;  /* 0x000000a392927223 */ /* 0x000fe20000000019 */
[----:B------:R-:W-:-:S02]  /*4630*/  HADD2.F32 R21, -RZ, R139.H1_H1 ;  /* 0x3000008bff157230 */ /* 0x000fc40000004100 */
[-C--:B------:R-:W-:Y:S01]  /*4640*/  FFMA R145, R145, R163.reuse, R22 ;  /* 0x000000a391917223 */ /* 0x080fe20000000016 */
[-C--:B----4-:R-:W-:Y:S01]  /*4650*/  FFMA R140, R140, R163.reuse, R23 ;  /* 0x000000a38c8c7223 */ /* 0x090fe20000000017 */
[--C-:B---3--:R-:W-:Y:S02]  /*4660*/  HADD2.F32 R25, -RZ, R132.reuse.H1_H1 ;  /* 0x30000084ff197230 */ /* 0x108fe40000004100 */
[----:B------:R-:W-:Y:S01]  /*4670*/  FFMA R141, R141, R163, R20 ;  /* 0x000000a38d8d7223 */ /* 0x000fe20000000014 */
[----:B------:R-:W-:Y:S02]  /*4680*/  HADD2.F32 R27, -RZ, R139.H0_H0 ;  /* 0x2000008bff1b7230 */ /* 0x000fe40000004100 */
[-C--:B------:R-:W-:Y:S01]  /*4690*/  FMUL R20, R21, R166.reuse ;  /* 0x000000a615147220 */ /* 0x080fe20000400000 */
[----:B------:R-:W-:Y:S02]  /*46a0*/  HADD2.F32 R23, -RZ, R132.H0_H0 ;  /* 0x20000084ff177230 */ /* 0x000fe40000004100 */
[----:B------:R-:W-:Y:S01]  /*46b0*/  FMUL R22, R25, R166 ;  /* 0x000000a619167220 */ /* 0x000fe20000400000 */
[----:B------:R-:W-:-:S02]  /*46c0*/  HADD2.F32 R25, -RZ, R133.H1_H1 ;  /* 0x30000085ff197230 */ /* 0x000fc40000004100 */
[-C--:B------:R-:W-:Y:S01]  /*46d0*/  FMUL R27, R27, R166.reuse ;  /* 0x000000a61b1b7220 */ /* 0x080fe20000400000 */
[--C-:B------:R-:W-:Y:S02]  /*46e0*/  HADD2.F32 R29, -RZ, R134.reuse.H1_H1 ;  /* 0x30000086ff1d7230 */ /* 0x100fe40000004100 */
[-C--:B------:R-:W-:Y:S01]  /*46f0*/  FMUL R23, R23, R166.reuse ;  /* 0x000000a617177220 */ /* 0x080fe20000400000 */
[-C--:B------:R-:W-:Y:S01]  /*4700*/  FFMA R143, R143, R163.reuse, R20 ;  /* 0x000000a38f8f7223 */ /* 0x080fe20000000014 */
[-C--:B------:R-:W-:Y:S01]  /*4710*/  FFMA R142, R142, R163.reuse, R27 ;  /* 0x000000a38e8e7223 */ /* 0x080fe2000000001b */
[-C--:B------:R-:W-:Y:S01]  /*4720*/  FMUL R24, R25, R166.reuse ;  /* 0x000000a619187220 */ /* 0x080fe20000400000 */
[-C--:B-----5:R-:W-:Y:S01]  /*4730*/  FFMA R20, R8, R163.reuse, R23 ;  /* 0x000000a308147223 */ /* 0x0a0fe20000000017 */
[----:B------:R-:W-:Y:S01]  /*4740*/  FFMA R23, R9, R163, R22 ;  /* 0x000000a309177223 */ /* 0x000fe20000000016 */
[----:B------:R-:W-:Y:S02]  /*4750*/  HADD2.F32 R27, -RZ, R135.H1_H1 ;  /* 0x30000087ff1b7230 */ /* 0x000fe40000004100 */
[----:B------:R-:W-:Y:S01]  /*4760*/  FMUL R8, R29, R166 ;  /* 0x000000a61d087220 */ /* 0x000fe20000400000 */
[----:B------:R-:W-:-:S02]  /*4770*/  HADD2.F32 R9, -RZ, R134.H0_H0 ;  /* 0x20000086ff097230 */ /* 0x000fc40000004100 */
[-C--:B------:R-:W-:Y:S01]  /*4780*/  FFMA R24, R11, R163.reuse, R24 ;  /* 0x000000a30b187223 */ /* 0x080fe20000000018 */
[----:B------:R-:W-:Y:S02]  /*4790*/  HADD2.F32 R25, -RZ, R135.H0_H0 ;  /* 0x20000087ff197230 */ /* 0x000fe40000004100 */
[-C--:B------:R-:W-:Y:S01]  /*47a0*/  FMUL R26, R27, R166.reuse ;  /* 0x000000a61b1a7220 */ /* 0x080fe20000400000 */
[-C--:B------:R-:W-:Y:S01]  /*47b0*/  FFMA R27, R5, R163.reuse, R8 ;  /* 0x000000a3051b7223 */ /* 0x080fe20000000008 */
[-C--:B------:R-:W-:Y:S01]  /*47c0*/  FMUL R9, R9, R166.reuse ;  /* 0x000000a609097220 */ /* 0x080fe20000400000 */
[----:B------:R-:W-:Y:S01]  /*47d0*/  LOP3.LUT R5, R18, 0xfffffffe, RZ, 0xc0, !PT ;  /* 0xfffffffe12057812 */ /* 0x000fe200078ec0ff */
[----:B------:R-:W-:Y:S01]  /*47e0*/  FMUL R25, R25, R166 ;  /* 0x000000a619197220 */ /* 0x000fe20000400000 */
[----:B------:R-:W-:Y:S02]  /*47f0*/  HADD2.F32 R21, -RZ, R133.H0_H0 ;  /* 0x20000085ff157230 */ /* 0x000fe40000004100 */
[-C--:B------:R-:W-:Y:S01]  /*4800*/  FFMA R22, R4, R163.reuse, R9 ;  /* 0x000000a304167223 */ /* 0x080fe20000000009 */
[----:B------:R-:W-:Y:S01]  /*4810*/  F2FP.F16.F32.PACK_AB R4, R23, R20 ;  /* 0x000000141704723e */ /* 0x000fe200000000ff */
[----:B------:R-:W-:Y:S01]  /*4820*/  FFMA R25, R6, R163, R25 ;  /* 0x000000a306197223 */ /* 0x000fe20000000019 */
[----:B------:R-:W-:Y:S01]  /*4830*/  LOP3.LUT R6, R15, 0x1fffffff, RZ, 0xc0, !PT ;  /* 0x1fffffff0f067812 */ /* 0x000fe200078ec0ff */
[----:B------:R-:W-:Y:S01]  /*4840*/  FMUL R21, R21, R166 ;  /* 0x000000a615157220 */ /* 0x000fe20000400000 */
[----:B------:R-:W-:Y:S01]  /*4850*/  IADD3 R18, P3, R2, R5, RZ ;  /* 0x0000000502127210 */ /* 0x000fe20007f7e0ff */
[-C--:B------:R-:W-:Y:S01]  /*4860*/  FFMA R26, R7, R163.reuse, R26 ;  /* 0x000000a3071a7223 */ /* 0x080fe2000000001a */
[----:B------:R-:W-:Y:S01]  /*4870*/  IADD3 R23, R162, 0x10, RZ ;  /* 0x00000010a2177810 */ /* 0x000fe20007ffe0ff */
[----:B------:R-:W-:Y:S01]  /*4880*/  FFMA R21, R10, R163, R21 ;  /* 0x000000a30a157223 */ /* 0x000fe20000000015 */
[----:B------:R-:W-:-:S02]  /*4890*/  LOP3.LUT R20, R14, 0x1fffffff, RZ, 0xc0, !PT ;  /* 0x1fffffff0e147812 */ /* 0x000fc400078ec0ff */
[----:B------:R-:W-:Y:S02]  /*48a0*/  IADD3 R14, P2, R2, R19, RZ ;  /* 0x00000013020e7210 */ /* 0x000fe40007f5e0ff */
[----:B------:R-:W-:Y:S02]  /*48b0*/  IADD3.X R19, R3, R6, RZ, P3, !PT ;  /* 0x0000000603137210 */ /* 0x000fe40001ffe4ff */
[----:B------:R-:W-:Y:S02]  /*48c0*/  ISETP.LT.AND P3, PT, R23, UR5, P0 ;  /* 0x0000000517007c0c */ /* 0x000fe40008761270 */
[----:B------:R-:W-:Y:S02]  /*48d0*/  IADD3.X R15, R3, R20, RZ, P2, !PT ;  /* 0x00000014030f7210 */ /* 0x000fe400017fe4ff */
[----:B------:R-:W-:Y:S02]  /*48e0*/  IADD3 R20, P2, R156, R12, RZ ;  /* 0x0000000c9c147210 */ /* 0x000fe40007f5e0ff */
[----:B------:R-:W-:-:S02]  /*48f0*/  F2FP.F16.F32.PACK_AB R8, R145, R144 ;  /* 0x000000909108723e */ /* 0x000fc400000000ff */
        /* <DEDUP_REMOVED lines=12> */
[----:B------:R-:W-:Y:S02]  /*49c0*/  ISETP.LT.AND P3, PT, R27, UR5, P0 ;  /* 0x000000051b007c0c */ /* 0x000fe40008761270 */
[----:B------:R-:W-:-:S11]  /*49d0*/  IADD3.X R25, R157, R17, RZ, P2, !PT ;  /* 0x000000119d197210 */ /* 0x000fd600017fe4ff */
[----:B------:R-:W3:Y:S01]  /*49e0*/  @P3 LDG.E.LTC128B.128 R132, desc[UR12][R24.64] ;  /* 0x0000000c18843981 */ /* 0x000ee2000c1e1d20 */
[----:B------:R-:W-:Y:S01]  /*49f0*/  SHF.R.S32.HI R22, RZ, 0x1f, R23 ;  /* 0x0000001fff167819 */ /* 0x000fe20000011417 */
[C---:B------:R-:W-:Y:S01]  /*4a00*/  IMAD.WIDE.U32 R28, R23.reuse, UR9, R168 ;  /* 0x00000009171c7c25 */ /* 0x040fe2000f8e00a8 */
[----:B------:R-:W-:Y:S01]  /*4a10*/  ISETP.LT.AND P5, PT, R23, UR5, P1 ;  /* 0x0000000517007c0c */ /* 0x000fe20008fa1270 */
[----:B------:R-:W-:Y:S01]  /*4a20*/  BAR.SYNC.DEFER_BLOCKING 0x0 ;  /* 0x0000000000007b1d */ /* 0x000fe20000010000 */
[----:B------:R-:W-:Y:S01]  /*4a30*/  ISETP.LT.AND P4, PT, R27, UR5, P1 ;  /* 0x000000051b007c0c */ /* 0x000fe20008f81270 */
[----:B------:R-:W-:-:S04]  /*4a40*/  IMAD R22, R22, UR9, RZ ;  /* 0x0000000916167c24 */ /* 0x000fc8000f8e02ff */
[----:B------:R-:W-:Y:S01]  /*4a50*/  IMAD R22, R23, UR6, R22 ;  /* 0x0000000617167c24 */ /* 0x000fe2000f8e0216 */
[----:B-1----:R-:W-:Y:S01]  /*4a60*/  SHF.R.S32.HI R4, RZ, 0x1f, R27 ;  /* 0x0000001fff047819 */ /* 0x002fe2000001141b */
[----:B------:R-:W-:-:S03]  /*4a70*/  IMAD.WIDE.U32 R6, R27, UR9, R168 ;  /* 0x000000091b067c25 */ /* 0x000fc6000f8e00a8 */
[----:B------:R-:W-:Y:S01]  /*4a80*/  IADD3 R22, R29, R22, RZ ;  /* 0x000000161d167210 */ /* 0x000fe20007ffe0ff */
[----:B------:R-:W-:Y:S01]  /*4a90*/  IMAD R4, R4, UR9, RZ ;  /* 0x0000000904047c24 */ /* 0x000fe2000f8e02ff */
[----:B------:R-:W-:Y:S02]  /*4aa0*/  SHF.L.U32 R26, R6, 0x1, RZ ;  /* 0x00000001061a7819 */ /* 0x000fe400000006ff */
[C---:B------:R-:W-:Y:S01]  /*4ab0*/  SHF.L.U64.HI R22, R28.reuse, 0x1, R22 ;  /* 0x000000011c167819 */ /* 0x040fe20000010216 */
[----:B------:R-:W-:Y:S01]  /*4ac0*/  IMAD R4, R27, UR6, R4 ;  /* 0x000000061b047c24 */ /* 0x000fe2000f8e0204 */
[----:B------:R-:W-:Y:S02]  /*4ad0*/  SHF.L.U32 R27, R28, 0x1, RZ ;  /* 0x000000011c1b7819 */ /* 0x000fe400000006ff */
[----:B------:R-:W-:Y:S02]  /*4ae0*/  LOP3.LUT R22, R22, 0x1fffffff, RZ, 0xc0, !PT ;  /* 0x1fffffff16167812 */ /* 0x000fe400078ec0ff */
[----:B------:R-:W-:-:S02]  /*4af0*/  IADD3 R23, R7, R4, RZ ;  /* 0x0000000407177210 */ /* 0x000fc40007ffe0ff */
[----:B------:R-:W-:Y:S01]  /*4b00*/  LOP3.LUT R27, R27, 0xfffffffe, RZ, 0xc0, !PT ;  /* 0xfffffffe1b1b7812 */ /* 0x000fe200078ec0ff */
[----:B------:R-:W-:Y:S01]  /*4b10*/  STS.64 [R161], R64 ;  /* 0x00000040a1007388 */ /* 0x000fe20000000a00 */
[----:B------:R-:W-:-:S03]  /*4b20*/  SHF.L.U64.HI R23, R6, 0x1, R23 ;  /* 0x0000000106177819 */ /* 0x000fc60000010217 */
        /* <DEDUP_REMOVED lines=10> */
[----:B------:R-:W5:Y:S04]  /*4bd0*/  LDS.128 R8, [R159+0x440] ;  /* 0x000440009f087984 */ /* 0x000f680000000c00 */
[----:B------:R-:W5:Y:S01]  /*4be0*/  LDS.128 R4, [R158+0x440] ;  /* 0x000440009e047984 */ /* 0x000f620000000c00 */
[----:B--2---:R-:W-:-:S02]  /*4bf0*/  HADD2.F32 R33, -RZ, R136.H0_H0 ;  /* 0x20000088ff217230 */ /* 0x004fc40000004100 */
[--C-:B------:R-:W-:Y:S02]  /*4c00*/  HADD2.F32 R29, -RZ, R137.reuse.H0_H0 ;  /* 0x20000089ff1d7230 */ /* 0x100fe40000004100 */
[----:B------:R-:W-:Y:S02]  /*4c10*/  HADD2.F32 R31, -RZ, R137.H1_H1 ;  /* 0x30000089ff1f7230 */ /* 0x000fe40000004100 */
[-C--:B------:R-:W-:Y:S01]  /*4c20*/  FMUL R33, R33, R166.reuse ;  /* 0x000000a621217220 */ /* 0x080fe20000400000 */
[----:B------:R-:W-:Y:S02]  /*4c30*/  HADD2.F32 R35, -RZ, R136.H1_H1 ;  /* 0x30000088ff237230 */ /* 0x000fe40000004100 */
[-C--:B------:R-:W-:Y:S01]  /*4c40*/  FMUL R29, R29, R166.reuse ;  /* 0x000000a61d1d7220 */ /* 0x080fe20000400000 */
[-C--:B-1----:R-:W-:Y:S01]  /*4c50*/  FFMA R16, R16, R163.reuse, R33 ;  /* 0x000000a310107223 */ /* 0x082fe20000000021 */
[--C-:B------:R-:W-:Y:S02]  /*4c60*/  HADD2.F32 R33, -RZ, R138.reuse.H0_H0 ;  /* 0x2000008aff217230 */ /* 0x100fe40000004100 */
[----:B------:R-:W-:Y:S01]  /*4c70*/  FMUL R28, R31, R166 ;  /* 0x000000a61f1c7220 */ /* 0x000fe20000400000 */
[----:B------:R-:W-:Y:S01]  /*4c80*/  FFMA R18, R18, R163, R29 ;  /* 0x000000a312127223 */ /* 0x000fe2000000001d */
[----:B------:R-:W-:-:S02]  /*4c90*/  HADD2.F32 R31, -RZ, R138.H1_H1 ;  /* 0x3000008aff1f7230 */ /* 0x000fc40000004100 */
[-C--:B------:R-:W-:Y:S01]  /*4ca0*/  FMUL R30, R35, R166.reuse ;  /* 0x000000a6231e7220 */ /* 0x080fe20000400000 */
[-C--:B------:R-:W-:Y:S01]  /*4cb0*/  FFMA R29, R19, R163.reuse, R28 ;  /* 0x000000a3131d7223 */ /* 0x080fe2000000001c */
[-C--:B------:R-:W-:Y:S01]  /*4cc0*/  FMUL R19, R33, R166.reuse ;  /* 0x000000a621137220 */ /* 0x080fe20000400000 */
[--C-:B------:R-:W-:Y:S02]  /*4cd0*/  HADD2.F32 R33, -RZ, R139.reuse.H1_H1 ;  /* 0x3000008bff217230 */ /* 0x100fe40000004100 */
[-C--:B------:R-:W-:Y:S01]  /*4ce0*/  FMUL R28, R31, R166.reuse ;  /* 0x000000a61f1c7220 */ /* 0x080fe20000400000 */
[----:B------:R-:W-:Y:S02]  /*4cf0*/  HADD2.F32 R35, -RZ, R139.H0_H0 ;  /* 0x2000008bff237230 */ /* 0x000fe40000004100 */
[----:B----4-:R-:W-:Y:S01]  /*4d00*/  FFMA R19, R12, R163, R19 ;  /* 0x000000a30c137223 */ /* 0x010fe20000000013 */
[--C-:B---3--:R-:W-:Y:S02]  /*4d10*/  HADD2.F32 R31, -RZ, R132.reuse.H0_H0 ;  /* 0x20000084ff1f7230 */ /* 0x108fe40000004100 */
[----:B------:R-:W-:Y:S01]  /*4d20*/  FMUL R12, R33, R166 ;  /* 0x000000a6210c7220 */ /* 0x000fe20000400000 */
[----:B------:R-:W-:-:S02]  /*4d30*/  HADD2.F32 R33, -RZ, R132.H1_H1 ;  /* 0x30000084ff217230 */ /* 0x000fc40000004100 */
[-C--:B------:R-:W-:Y:S01]  /*4d40*/  FMUL R35, R35, R166.reuse ;  /* 0x000000a623237220 */ /* 0x080fe20000400000 */
[-C--:B------:R-:W-:Y:S01]  /*4d50*/  FFMA R17, R17, R163.reuse, R30 ;  /* 0x000000a311117223 */ /* 0x080fe2000000001e */
[-C--:B------:R-:W-:Y:S01]  /*4d60*/  FMUL R31, R31, R166.reuse ;  /* 0x000000a61f1f7220 */ /* 0x080fe20000400000 */
[----:B------:R-:W-:Y:S02]  /*4d70*/  HADD2.F32 R37, -RZ, R134.H1_H1 ;  /* 0x30000086ff257230 */ /* 0x000fe40000004100 */
[----:B------:R-:W-:Y:S01]  /*4d80*/  FMUL R30, R33, R166 ;  /* 0x000000a6211e7220 */ /* 0x000fe20000400000 */
[-C--:B------:R-:W-:Y:S01]  /*4d90*/  FFMA R14, R14, R163.reuse, R35 ;  /* 0x000000a30e0e7223 */ /* 0x080fe20000000023 */
[-C--:B------:R-:W-:Y:S01]  /*4da0*/  FFMA R15, R15, R163.reuse, R12 ;  /* 0x000000a30f0f7223 */ /* 0x080fe2000000000c */
[----:B------:R-:W-:Y:S02]  /*4db0*/  HADD2.F32 R33, -RZ, R133.H1_H1 ;  /* 0x30000085ff217230 */ /* 0x000fe40000004100 */
[----:B-----5:R-:W-:Y:S01]  /*4dc0*/  FFMA R12, R8, R163, R31 ;  /* 0x000000a3080c7223 */ /* 0x020fe2000000001f */
[----:B------:R-:W-:-:S02]  /*4dd0*/  HADD2.F32 R35, -RZ, R135.H1_H1 ;  /* 0x30000087ff237230 */ /* 0x000fc40000004100 */
[-C--:B------:R-:W-:Y:S01]  /*4de0*/  FFMA R31, R9, R163.reuse, R30 ;  /* 0x000000a3091f7223 */ /* 0x080fe2000000001e */
[----:B------:R-:W-:Y:S02]  /*4df0*/  HADD2.F32 R9, -RZ, R134.H0_H0 ;  /* 0x20000086ff097230 */ /* 0x000fe40000004100 */
[-C--:B------:R-:W-:Y:S01]  /*4e00*/  FMUL R8, R37, R166.reuse ;  /* 0x000000a625087220 */ /* 0x080fe20000400000 */
[-C--:B------:R-:W-:Y:S01]  /*4e10*/  FFMA R28, R13, R163.reuse, R28 ;  /* 0x000000a30d1c7223 */ /* 0x080fe2000000001c */
[-C--:B------:R-:W-:Y:S01]  /*4e20*/  FMUL R32, R33, R166.reuse ;  /* 0x000000a621207220 */ /* 0x080fe20000400000 */
[----:B------:R-:W-:Y:S01]  /*4e30*/  FMUL R34, R35, R166 ;  /* 0x000000a623227220 */ /* 0x000fe20000400000 */
[----:B------:R-:W-:Y:S02]  /*4e40*/  HADD2.F32 R13, -RZ, R133.H0_H0 ;  /* 0x20000085ff0d7230 */ /* 0x000fe40000004100 */
[----:B------:R-:W-:Y:S01]  /*4e50*/  FFMA R35, R5, R163, R8 ;  /* 0x000000a305237223 */ /* 0x000fe20000000008 */
[----:B------:R-:W-:-:S02]  /*4e60*/  HADD2.F32 R33, -RZ, R135.H0_H0 ;  /* 0x20000087ff217230 */ /* 0x000fc40000004100 */
[----:B------:R-:W-:Y:S01]  /*4e70*/  FMUL R9, R9, R166 ;  /* 0x000000a609097220 */ /* 0x000fe20000400000 */
[----:B------:R-:W-:Y:S01]  /*4e80*/  F2FP.F16.F32.PACK_AB R8, R17, R16 ;  /* 0x000000101108723e */ /* 0x000fe200000000ff */
[-C--:B------:R-:W-:Y:S01]  /*4e90*/  FMUL R13, R13, R166.reuse ;  /* 0x000000a60d0d7220 */ /* 0x080fe20000400000 */
[----:B------:R-:W-:Y:S01]  /*4ea0*/  LOP3.LUT R37, R26, 0xfffffffe, RZ, 0xc0, !PT ;  /* 0xfffffffe1a257812 */ /* 0x000fe200078ec0ff */
[----:B------:R-:W-:Y:S01]  /*4eb0*/  FMUL R33, R33, R166 ;  /* 0x000000a621217220 */ /* 0x000fe20000400000 */
[----:B------:R-:W-:Y:S01]  /*4ec0*/  IADD3 R16, P3, R2, R27, RZ ;  /* 0x0000001b02107210 */ /* 0x000fe20007f7e0ff */
[-C--:B------:R-:W-:Y:S01]  /*4ed0*/  FFMA R30, R4, R163.reuse, R9 ;  /* 0x000000a3041e7223 */ /* 0x080fe20000000009 */
[----:B------:R-:W-:Y:S01]  /*4ee0*/  IADD3 R27, R162, 0x18, RZ ;  /* 0x00000018a21b7810 */ /* 0x000fe20007ffe0ff */
[-C--:B------:R-:W-:Y:S01]  /*4ef0*/  FFMA R13, R10, R163.reuse, R13 ;  /* 0x000000a30a0d7223 */ /* 0x080fe2000000000d */
[----:B------:R-:W-:Y:S01]  /*4f00*/  LOP3.LUT R4, R23, 0x1fffffff, RZ, 0xc0, !PT ;  /* 0x1fffffff17047812 */ /* 0x000fe200078ec0ff */
[----:B------:R-:W-:Y:S01]  /*4f10*/  FFMA R32, R11, R163, R32 ;  /* 0x000000a30b207223 */ /* 0x000fe20000000020 */
[----:B------:R-:W-:Y:S01]  /*4f20*/  IADD3 R36, P2, R2, R37, RZ ;  /* 0x0000002502247210 */ /* 0x000fe20007f5e0ff */
[-C--:B------:R-:W-:Y:S01]  /*4f30*/  FFMA R33, R6, R163.reuse, R33 ;  /* 0x000000a306217223 */ /* 0x080fe20000000021 */
[----:B------:R-:W-:Y:S01]  /*4f40*/  IADD3.X R17, R3, R22, RZ, P3, !PT ;  /* 0x0000001603117210 */ /* 0x000fe20001ffe4ff */
[----:B------:R-:W-:Y:S01]  /*4f50*/  FFMA R34, R7, R163, R34 ;  /* 0x000000a307227223 */ /* 0x000fe20000000022 */
[----:B------:R-:W-:-:S02]  /*4f60*/  ISETP.LT.AND P3, PT, R27, UR5, P0 ;  /* 0x000000051b007c0c */ /* 0x000fc40008761270 */
[----:B------:R-:W-:Y:S02]  /*4f70*/  IADD3.X R37, R3, R4, RZ, P2, !PT ;  /* 0x0000000403257210 */ /* 0x000fe400017fe4ff */
[----:B------:R-:W-:Y:S02]  /*4f80*/  IADD3 R20, P2, R156, R20, RZ ;  /* 0x000000149c147210 */ /* 0x000fe40007f5e0ff */
        /* <DEDUP_REMOVED lines=16> */
[----:B------:R-:W-:Y:S02]  /*5090*/  SHF.R.S32.HI R24, RZ, 0x1f, R27 ;  /* 0x0000001fff187819 */ /* 0x000fe4000001141b */
[----:B------:R-:W-:Y:S01]  /*50a0*/  ISETP.LT.AND P5, PT, R27, UR5, P1 ;  /* 0x000000051b007c0c */ /* 0x000fe20008fa1270 */
[----:B------:R-:W-:Y:S01]  /*50b0*/  BAR.SYNC.DEFER_BLOCKING 0x0 ;  /* 0x0000000000007b1d */ /* 0x000fe20000010000 */
[----:B------:R-:W-:Y:S01]  /*50c0*/  ISETP.LT.AND P4, PT, R29, UR5, P1 ;  /* 0x000000051d007c0c */ /* 0x000fe20008f81270 */
[----:B------:R-:W-:-:S04]  /*50d0*/  IMAD R24, R24, UR9, RZ ;  /* 0x0000000918187c24 */ /* 0x000fc8000f8e02ff */
[C---:B------:R-:W-:Y:S01]  /*50e0*/  IMAD R24, R27.reuse, UR6, R24 ;  /* 0x000000061b187c24 */ /* 0x040fe2000f8e0218 */
[----:B-1----:R-:W-:Y:S01]  /*50f0*/  SHF.R.S32.HI R4, RZ, 0x1f, R29 ;  /* 0x0000001fff047819 */ /* 0x002fe2000001141d */
[----:B------:R-:W-:-:S04]  /*5100*/  IMAD.WIDE.U32 R6, R27, UR9, R168 ;  /* 0x000000091b067c25 */ /* 0x000fc8000f8e00a8 */
[----:B------:R-:W-:Y:S01]  /*5110*/  IMAD R4, R4, UR9, RZ ;  /* 0x0000000904047c24 */ /* 0x000fe2000f8e02ff */
[----:B------:R-:W-:Y:S02]  /*5120*/  IADD3 R24, R7, R24, RZ ;  /* 0x0000001807187210 */ /* 0x000fe40007ffe0ff */
[C---:B------:R-:W-:Y:S01]  /*5130*/  SHF.L.U32 R27, R6.reuse, 0x1, RZ ;  /* 0x00000001061b7819 */ /* 0x040fe200000006ff */
[C---:B------:R-:W-:Y:S01]  /*5140*/  IMAD R25, R29.reuse, UR6, R4 ;  /* 0x000000061d197c24 */ /* 0x040fe2000f8e0204 */
[----:B------:R-:W-:Y:S01]  /*5150*/  SHF.L.U64.HI R24, R6, 0x1, R24 ;  /* 0x0000000106187819 */ /* 0x000fe20000010218 */
[----:B------:R-:W-:Y:S01]  /*5160*/  IMAD.WIDE.U32 R4, R29, UR9, R168 ;  /* 0x000000091d047c25 */ /* 0x000fe2000f8e00a8 */
[----:B------:R-:W-:Y:S02]  /*5170*/  LOP3.LUT R27, R27, 0xfffffffe, RZ, 0xc0, !PT ;  /* 0xfffffffe1b1b7812 */ /* 0x000fe400078ec0ff */
[----:B------:R-:W-:Y:S02]  /*5180*/  LOP3.LUT R24, R24, 0x1fffffff, RZ, 0xc0, !PT ;  /* 0x1fffffff18187812 */ /* 0x000fe400078ec0ff */
[----:B------:R-:W-:Y:S01]  /*5190*/  IADD3 R25, R5, R25, RZ ;  /* 0x0000001905197210 */ /* 0x000fe20007ffe0ff */
[----:B------:R-:W-:Y:S01]  /*51a0*/  STS.64 [R161], R66 ;  /* 0x00000042a1007388 */ /* 0x000fe20000000a00 */
[----:B------:R-:W-:-:S02]  /*51b0*/  SHF.L.U32 R26, R4, 0x1, RZ ;  /* 0x00000001041a7819 */ /* 0x000fc400000006ff */
[----:B------:R-:W-:Y:S01]  /*51c0*/  SHF.L.U64.HI R25, R4, 0x1, R25 ;  /* 0x0000000104197819 */ /* 0x000fe20000010219 */
        /* <DEDUP_REMOVED lines=19> */
[----:B------:R-:W-:Y:S02]  /*5300*/  HADD2.F32 R33, -RZ, R138.H0_H0 ;  /* 0x2000008aff217230 */ /* 0x000fe40000004100 */
[-C--:B------:R-:W-:Y:S01]  /*5310*/  FMUL R28, R31, R166.reuse ;  /* 0x000000a61f1c7220 */ /* 0x080fe20000400000 */
[----:B------:R-:W-:Y:S01]  /*5320*/  FFMA R18, R18, R163, R29 ;  /* 0x000000a312127223 */ /* 0x000fe2000000001d */
[----:B------:R-:W-:Y:S01]  /*5330*/  FMUL R30, R35, R166 ;  /* 0x000000a6231e7220 */ /* 0x000fe20000400000 */
[----:B------:R-:W-:-:S02]  /*5340*/  HADD2.F32 R35, -RZ, R139.H1_H1 ;  /* 0x3000008bff237230 */ /* 0x000fc40000004100 */
[-C--:B------:R-:W-:Y:S01]  /*5350*/  FFMA R29, R19, R163.reuse, R28 ;  /* 0x000000a3131d7223 */ /* 0x080fe2000000001c */
[-C--:B------:R-:W-:Y:S01]  /*5360*/  FMUL R19, R33, R166.reuse ;  /* 0x000000a621137220 */ /* 0x080fe20000400000 */
[----:B------:R-:W-:Y:S02]  /*5370*/  HADD2.F32 R31, -RZ, R138.H1_H1 ;  /* 0x3000008aff1f7230 */ /* 0x000fe40000004100 */
[-C--:B------:R-:W-:Y:S01]  /*5380*/  FFMA R17, R17, R163.reuse, R30 ;  /* 0x000000a311117223 */ /* 0x080fe2000000001e */
[----:B------:R-:W-:Y:S02]  /*5390*/  HADD2.F32 R33, -RZ, R139.H0_H0 ;  /* 0x2000008bff217230 */ /* 0x000fe40000004100 */
[----:B----4-:R-:W-:Y:S01]  /*53a0*/  FFMA R19, R12, R163, R19 ;  /* 0x000000a30c137223 */ /* 0x010fe20000000013 */
[-C--:B------:R-:W-:Y:S01]  /*53b0*/  FMUL R12, R35, R166.reuse ;  /* 0x000000a6230c7220 */ /* 0x080fe20000400000 */
[--C-:B---3--:R-:W-:Y:S02]  /*53c0*/  HADD2.F32 R35, -RZ, R132.reuse.H1_H1 ;  /* 0x30000084ff237230 */ /* 0x108fe40000004100 */
[-C--:B------:R-:W-:Y:S01]  /*53d0*/  FMUL R28, R31, R166.reuse ;  /* 0x000000a61f1c7220 */ /* 0x080fe20000400000 */
[----:B------:R-:W-:Y:S01]  /*53e0*/  FMUL R33, R33, R166 ;  /* 0x000000a621217220 */ /* 0x000fe20000400000 */
[----:B------:R-:W-:-:S02]  /*53f0*/  HADD2.F32 R31, -RZ, R132.H0_H0 ;  /* 0x20000084ff1f7230 */ /* 0x000fc40000004100 */
[-C--:B------:R-:W-:Y:S01]  /*5400*/  FFMA R28, R13, R163.reuse, R28 ;  /* 0x000000a30d1c7223 */ /* 0x080fe2000000001c */
[-C--:B------:R-:W-:Y:S01]  /*5410*/  FMUL R34, R35, R166.reuse ;  /* 0x000000a623227220 */ /* 0x080fe20000400000 */
[--C-:B------:R-:W-:Y:S02]  /*5420*/  HADD2.F32 R13, -RZ, R133.reuse.H0_H0 ;  /* 0x20000085ff0d7230 */ /* 0x100fe40000004100 */
[-C--:B------:R-:W-:Y:S01]  /*5430*/  FFMA R14, R14, R163.reuse, R33 ;  /* 0x000000a30e0e7223 */ /* 0x080fe20000000021 */
[-C--:B------:R-:W-:Y:S01]  /*5440*/  FFMA R33, R15, R163.reuse, R12 ;  /* 0x000000a30f217223 */ /* 0x080fe2000000000c */
[----:B------:R-:W-:Y:S01]  /*5450*/  FMUL R31, R31, R166 ;  /* 0x000000a61f1f7220 */ /* 0x000fe20000400000 */
[----:B------:R-:W-:Y:S02]  /*5460*/  HADD2.F32 R15, -RZ, R133.H1_H1 ;  /* 0x30000085ff0f7230 */ /* 0x000fe40000004100 */
[----:B-----5:R-:W-:Y:S01]  /*5470*/  FFMA R34, R9, R163, R34 ;  /* 0x000000a309227223 */ /* 0x020fe20000000022 */
[----:B------:R-:W-:-:S02]  /*5480*/  HADD2.F32 R9, -RZ, R135.H0_H0 ;  /* 0x20000087ff097230 */ /* 0x000fc40000004100 */
[-C--:B------:R-:W-:Y:S01]  /*5490*/  FMUL R13, R13, R166.reuse ;  /* 0x000000a60d0d7220 */ /* 0x080fe20000400000 */
[-C--:B------:R-:W-:Y:S01]  /*54a0*/  FFMA R31, R8, R163.reuse, R31 ;  /* 0x000000a3081f7223 */ /* 0x080fe2000000001f */
[-C--:B------:R-:W-:Y:S01]  /*54b0*/  FMUL R8, R15, R166.reuse ;  /* 0x000000a60f087220 */ /* 0x080fe20000400000 */
[----:B------:R-:W-:Y:S02]  /*54c0*/  HADD2.F32 R35, -RZ, R135.H1_H1 ;  /* 0x30000087ff237230 */ /* 0x000fe40000004100 */
[----:B------:R-:W-:Y:S01]  /*54d0*/  FFMA R12, R10, R163, R13 ;  /* 0x000000a30a0c7223 */ /* 0x000fe2000000000d */
[----:B------:R-:W-:Y:S01]  /*54e0*/  FMUL R9, R9, R166 ;  /* 0x000000a609097220 */ /* 0x000fe20000400000 */
[----:B------:R-:W-:Y:S01]  /*54f0*/  F2FP.F16.F32.PACK_AB R10, R28, R19 ;  /* 0x000000131c0a723e */ /* 0x000fe200000000ff */
[----:B------:R-:W-:Y:S01]  /*5500*/  FFMA R15, R11, R163, R8 ;  /* 0x000000a30b0f7223 */ /* 0x000fe20000000008 */
[----:B------:R-:W-:Y:S01]  /*5510*/  LOP3.LUT R19, R26, 0xfffffffe, RZ, 0xc0, !PT ;  /* 0xfffffffe1a137812 */ /* 0x000fe200078ec0ff */
[----:B------:R-:W-:-:S02]  /*5520*/  HADD2.F32 R13, -RZ, R134.H0_H0 ;  /* 0x20000086ff0d7230 */ /* 0x000fc40000004100 */
[----:B------:R-:W-:Y:S01]  /*5530*/  FMUL R8, R35, R166 ;  /* 0x000000a623087220 */ /* 0x000fe20000400000 */
[----:B------:R-:W-:Y:S02]  /*5540*/  HADD2.F32 R37, -RZ, R134.H1_H1 ;  /* 0x30000086ff257230 */ /* 0x000fe40000004100 */
[-C--:B------:R-:W-:Y:S01]  /*5550*/  FFMA R30, R6, R163.reuse, R9 ;  /* 0x000000a3061e7223 */ /* 0x080fe20000000009 */
[----:B------:R-:W-:Y:S01]  /*5560*/  F2FP.F16.F32.PACK_AB R9, R29, R18 ;  /* 0x000000121d09723e */ /* 0x000fe200000000ff */
[----:B------:R-:W-:Y:S01]  /*5570*/  FFMA R7, R7, R163, R8 ;  /* 0x000000a307077223 */ /* 0x000fe20000000008 */
[----:B------:R-:W-:Y:S01]  /*5580*/  LOP3.LUT R6, R25, 0x1fffffff, RZ, 0xc0, !PT ;  /* 0x1fffffff19067812 */ /* 0x000fe200078ec0ff */
[-C--:B------:R-:W-:Y:S01]  /*5590*/  FMUL R13, R13, R166.reuse ;  /* 0x000000a60d0d7220 */ /* 0x080fe20000400000 */
[----:B------:R-:W-:Y:S01]  /*55a0*/  IADD3 R18, P3, R2, R19, RZ ;  /* 0x0000001302127210 */ /* 0x000fe20007f7e0ff */
[----:B------:R-:W-:Y:S01]  /*55b0*/  FMUL R32, R37, R166 ;  /* 0x000000a625207220 */ /* 0x000fe20000400000 */
[----:B------:R-:W-:Y:S01]  /*55c0*/  IADD3 R25, R162, 0x20, RZ ;  /* 0x00000020a2197810 */ /* 0x000fe20007ffe0ff */
[-C--:B------:R-:W-:Y:S01]  /*55d0*/  FFMA R13, R4, R163.reuse, R13 ;  /* 0x000000a3040d7223 */ /* 0x080fe2000000000d */
[----:B------:R-:W-:Y:S01]  /*55e0*/  F2FP.F16.F32.PACK_AB R8, R17, R16 ;  /* 0x000000101108723e */ /* 0x000fe200000000ff */
[----:B------:R-:W-:Y:S01]  /*55f0*/  FFMA R32, R5, R163, R32 ;  /* 0x000000a305207223 */ /* 0x000fe20000000020 */
[----:B------:R-:W-:-:S02]  /*5600*/  IADD3 R16, P2, R2, R27, RZ ;  /* 0x0000001b02107210 */ /* 0x000fc40007f5e0ff */
[----:B------:R-:W-:Y:S02]  /*5610*/  IADD3.X R19, R3, R6, RZ, P3, !PT ;  /* 0x0000000603137210 */ /* 0x000fe40001ffe4ff */
[----:B------:R-:W-:Y:S02]  /*5620*/  ISETP.LT.AND P3, PT, R25, UR5, P0 ;  /* 0x0000000519007c0c */ /* 0x000fe40008761270 */
[----:B------:R-:W-:Y:S02]  /*5630*/  IADD3.X R17, R3, R24, RZ, P2, !PT ;  /* 0x0000001803117210 */ /* 0x000fe400017fe4ff */
[----:B------:R-:W-:Y:S02]  /*5640*/  IADD3 R20, P2, R156, R20, RZ ;  /* 0x000000149c147210 */ /* 0x000fe40007f5e0ff */
        /* <DEDUP_REMOVED lines=28> */
[----:B------:R-:W-:-:S04]  /*5810*/  SHF.L.U32 R27, R28, 0x1, RZ ;  /* 0x000000011c1b7819 */ /* 0x000fc800000006ff */
[----:B------:R-:W-:Y:S02]  /*5820*/  IADD3 R25, R7, R4, RZ ;  /* 0x0000000407197210 */ /* 0x000fe40007ffe0ff */
        /* <DEDUP_REMOVED lines=30> */
[-C--:B------:R-:W-:Y:S01]  /*5a10*/  FFMA R17, R17, R163.reuse, R30 ;  /* 0x000000a311117223 */ /* 0x080fe2000000001e */
[-C--:B------:R-:W-:Y:S01]  /*5a20*/  FMUL R28, R31, R166.reuse ;  /* 0x000000a61f1c7220 */ /* 0x080fe20000400000 */
[----:B----4-:R-:W-:Y:S01]  /*5a30*/  FFMA R19, R12, R163, R19 ;  /* 0x000000a30c137223 */ /* 0x010fe20000000013 */
[----:B------:R-:W-:Y:S02]  /*5a40*/  HADD2.F32 R35, -RZ, R139.H0_H0 ;  /* 0x2000008bff237230 */ /* 0x000fe40000004100 */
[----:B------:R-:W-:Y:S01]  /*5a50*/  FMUL R12, R33, R166 ;  /* 0x000000a6210c7220 */ /* 0x000fe20000400000 */
[----:B---3--:R-:W-:-:S02]  /*5a60*/  HADD2.F32 R33, -RZ, R132.H1_H1 ;  /* 0x30000084ff217230 */ /* 0x008fc40000004100 */
[-C--:B------:R-:W-:Y:S01]  /*5a70*/  FFMA R28, R13, R163.reuse, R28 ;  /* 0x000000a30d1c7223 */ /* 0x080fe2000000001c */
[----:B------:R-:W-:Y:S02]  /*5a80*/  HADD2.F32 R31, -RZ, R132.H0_H0 ;  /* 0x20000084ff1f7230 */ /* 0x000fe40000004100 */
[-C--:B------:R-:W-:Y:S01]  /*5a90*/  FMUL R35, R35, R166.reuse ;  /* 0x000000a623237220 */ /* 0x080fe20000400000 */
[----:B------:R-:W-:Y:S02]  /*5aa0*/  HADD2.F32 R37, -RZ, R134.H1_H1 ;  /* 0x30000086ff257230 */ /* 0x000fe40000004100 */
[-C--:B------:R-:W-:Y:S01]  /*5ab0*/  FMUL R30, R33, R166.reuse ;  /* 0x000000a6211e7220 */ /* 0x080fe20000400000 */
[----:B------:R-:W-:Y:S02]  /*5ac0*/  HADD2.F32 R33, -RZ, R133.H1_H1 ;  /* 0x30000085ff217230 */ /* 0x000fe40000004100 */
[----:B------:R-:W-:Y:S01]  /*5ad0*/  FMUL R31, R31, R166 ;  /* 0x000000a61f1f7220 */ /* 0x000fe20000400000 */
[-C--:B------:R-:W-:Y:S01]  /*5ae0*/  FFMA R14, R14, R163.reuse, R35 ;  /* 0x000000a30e0e7223 */ /* 0x080fe20000000023 */
[----:B------:R-:W-:Y:S01]  /*5af0*/  FFMA R15, R15, R163, R12 ;  /* 0x000000a30f0f7223 */ /* 0x000fe2000000000c */
[----:B------:R-:W-:-:S02]  /*5b00*/  HADD2.F32 R35, -RZ, R135.H1_H1 ;  /* 0x30000087ff237230 */ /* 0x000fc40000004100 */
[-C--:B------:R-:W-:Y:S01]  /*5b10*/  FMUL R32, R33, R166.reuse ;  /* 0x000000a621207220 */ /* 0x080fe20000400000 */
[----:B------:R-:W-:Y:S02]  /*5b20*/  HADD2.F32 R33, -RZ, R135.H0_H0 ;  /* 0x20000087ff217230 */ /* 0x000fe40000004100 */
[-C--:B-----5:R-:W-:Y:S01]  /*5b30*/  FFMA R12, R8, R163.reuse, R31 ;  /* 0x000000a3080c7223 */ /* 0x0a0fe2000000001f */
[----:B------:R-:W-:Y:S01]  /*5b40*/  FFMA R31, R9, R163, R30 ;  /* 0x000000a3091f7223 */ /* 0x000fe2000000001e */
[----:B------:R-:W-:Y:S02]  /*5b50*/  HADD2.F32 R9, -RZ, R134.H0_H0 ;  /* 0x20000086ff097230 */ /* 0x000fe40000004100 */
[-C--:B------:R-:W-:Y:S01]  /*5b60*/  FMUL R8, R37, R166.reuse ;  /* 0x000000a625087220 */ /* 0x080fe20000400000 */
[-C--:B------:R-:W-:Y:S01]  /*5b70*/  FMUL R33, R33, R166.reuse ;  /* 0x000000a621217220 */ /* 0x080fe20000400000 */
[----:B------:R-:W-:Y:S01]  /*5b80*/  FMUL R34, R35, R166 ;  /* 0x000000a623227220 */ /* 0x000fe20000400000 */
[----:B------:R-:W-:-:S02]  /*5b90*/  HADD2.F32 R13, -RZ, R133.H0_H0 ;  /* 0x20000085ff0d7230 */ /* 0x000fc40000004100 */
[-C--:B------:R-:W-:Y:S01]  /*5ba0*/  FFMA R35, R5, R163.reuse, R8 ;  /* 0x000000a305237223 */ /* 0x080fe20000000008 */
[----:B------:R-:W-:Y:S01]  /*5bb0*/  FMUL R9, R9, R166 ;  /* 0x000000a609097220 */ /* 0x000fe20000400000 */
[-C--:B------:R-:W-:Y:S01]  /*5bc0*/  FFMA R33, R6, R163.reuse, R33 ;  /* 0x000000a306217223 */ /* 0x080fe20000000021 */
[----:B------:R-:W-:Y:S01]  /*5bd0*/  F2FP.F16.F32.PACK_AB R8, R17, R16 ;  /* 0x000000101108723e */ /* 0x000fe200000000ff */
[----:B------:R-:W-:Y:S01]  /*5be0*/  FMUL R13, R13, R166 ;  /* 0x000000a60d0d7220 */ /* 0x000fe20000400000 */
[----:B------:R-:W-:Y:S01]  /*5bf0*/  LOP3.LUT R5, R26, 0xfffffffe, RZ, 0xc0, !PT ;  /* 0xfffffffe1a057812 */ /* 0x000fe200078ec0ff */
[-C--:B------:R-:W-:Y:S01]  /*5c00*/  FFMA R30, R4, R163.reuse, R9 ;  /* 0x000000a3041e7223 */ /* 0x080fe20000000009 */
[----:B------:R-:W-:Y:S01]  /*5c10*/  LOP3.LUT R6, R24, 0x1fffffff, RZ, 0xc0, !PT ;  /* 0x1fffffff18067812 */ /* 0x000fe200078ec0ff */
[----:B------:R-:W-:Y:S01]  /*5c20*/  FFMA R13, R10, R163, R13 ;  /* 0x000000a30a0d7223 */ /* 0x000fe2000000000d */
        /* <DEDUP_REMOVED lines=14> */
[----:B------:R-:W-:Y:S01]  /*5d10*/  F2FP.F16.F32.PACK_AB R5, R32, R13 ;  /* 0x0000000d2005723e */ /* 0x000fe200000000ff */
[----:B------:R-:W-:Y:S01]  /*5d20*/  @P5 STG.E.128 desc[UR12][R16.64], R8 ;  /* 0x0000000810005986 */ /* 0x000fe2000c101d0c */
[----:B------:R-:W-:Y:S02]  /*5d30*/  F2FP.F16.F32.PACK_AB R6, R35, R30 ;  /* 0x0000001e2306723e */ /* 0x000fe400000000ff */
        /* <DEDUP_REMOVED lines=14> */
[----:B------:R-:W-:Y:S01]  /*5e20*/  IMAD R26, R29, UR6, R26 ;  /* 0x000000061d1a7c24 */ /* 0x000fe2000f8e021a */
[----:B-1----:R-:W-:Y:S01]  /*5e30*/  SHF.R.S32.HI R24, RZ, 0x1f, R27 ;  /* 0x0000001fff187819 */ /* 0x002fe2000001141b */
[----:B------:R-:W-:-:S04]  /*5e40*/  IMAD.WIDE.U32 R6, R27, UR9, R168 ;  /* 0x000000091b067c25 */ /* 0x000fc8000f8e00a8 */
[----:B------:R-:W-:Y:S01]  /*5e50*/  IMAD R24, R24, UR9, RZ ;  /* 0x0000000918187c24 */ /* 0x000fe2000f8e02ff */
[----:B------:R-:W-:Y:S01]  /*5e60*/  SHF.L.U32 R25, R6, 0x1, RZ ;  /* 0x0000000106197819 */ /* 0x000fe200000006ff */
[----:B------:R-:W-:-:S04]  /*5e70*/  IMAD.WIDE.U32 R4, R29, UR9, R168 ;  /* 0x000000091d047c25 */ /* 0x000fc8000f8e00a8 */
[----:B------:R-:W-:Y:S01]  /*5e80*/  IMAD R24, R27, UR6, R24 ;  /* 0x000000061b187c24 */ /* 0x000fe2000f8e0218 */
[----:B------:R-:W-:Y:S02]  /*5e90*/  IADD3 R26, R5, R26, RZ ;  /* 0x0000001a051a7210 */ /* 0x000fe40007ffe0ff */
[C---:B------:R-:W-:Y:S02]  /*5ea0*/  SHF.L.U32 R27, R4.reuse, 0x1, RZ ;  /* 0x00000001041b7819 */ /* 0x040fe400000006ff */
[----:B------:R-:W-:Y:S01]  /*5eb0*/  IADD3 R24, R7, R24, RZ ;  /* 0x0000001807187210 */ /* 0x000fe20007ffe0ff */
[----:B------:R-:W-:Y:S01]  /*5ec0*/  STS.64 [R161], R70 ;  /* 0x00000046a1007388 */ /* 0x000fe20000000a00 */
[----:B------:R-:W-:Y:S02]  /*5ed0*/  SHF.L.U64.HI R26, R4, 0x1, R26 ;  /* 0x00000001041a7819 */ /* 0x000fe4000001021a */
[----:B------:R-:W-:Y:S01]  /*5ee0*/  SHF.L.U64.HI R24, R6, 0x1, R24 ;  /* 0x0000000106187819 */ /* 0x000fe20000010218 */
[----:B------:R-:W-:Y:S01]  /*5ef0*/  STS.64 [R161+0x20], R74 ;  /* 0x0000204aa1007388 */ /* 0x000fe20000000a00 */
[----:B------:R-:W-:-:S02]  /*5f00*/  LOP3.LUT R27, R27, 0xfffffffe, RZ, 0xc0, !PT ;  /* 0xfffffffe1b1b7812 */ /* 0x000fc400078ec0ff */
[----:B------:R-:W-:Y:S01]  /*5f10*/  LOP3.LUT R24, R24, 0x1fffffff, RZ, 0xc0, !PT ;  /* 0x1fffffff18187812 */ /* 0x000fe200078ec0ff */
[----:B------:R-:W-:Y:S01]  /*5f20*/  STS.64 [R161+0x40], R78 ;  /* 0x0000404ea1007388 */ /* 0x000fe20000000a00 */
[----:B------:R-:W-:-:S03]  /*5f30*/  LOP3.LUT R26, R26, 0x1fffffff, RZ, 0xc0, !PT ;  /* 0x1fffffff1a1a7812 */ /* 0x000fc600078ec0ff */
        /* <DEDUP_REMOVED lines=18> */
[-C--:B------:R-:W-:Y:S01]  /*6060*/  FMUL R28, R31, R166.reuse ;  /* 0x000000a61f1c7220 */ /* 0x080fe20000400000 */
[----:B------:R-:W-:Y:S01]  /*6070*/  FFMA R18, R18, R163, R29 ;  /* 0x000000a312127223 */ /* 0x000fe2000000001d */
[----:B------:R-:W-:Y:S01]  /*6080*/  FMUL R30, R35, R166 ;  /* 0x000000a6231e7220 */ /* 0x000fe20000400000 */
[----:B------:R-:W-:-:S02]  /*6090*/  HADD2.F32 R31, -RZ, R138.H1_H1 ;  /* 0x3000008aff1f7230 */ /* 0x000fc40000004100 */
[-C--:B------:R-:W-:Y:S01]  /*60a0*/  FFMA R29, R19, R163.reuse, R28 ;  /* 0x000000a3131d7223 */ /* 0x080fe2000000001c */
[-C--:B------:R-:W-:Y:S01]  /*60b0*/  FMUL R19, R33, R166.reuse ;  /* 0x000000a621137220 */ /* 0x080fe20000400000 */
[--C-:B------:R-:W-:Y:S02]  /*60c0*/  HADD2.F32 R35, -RZ, R139.reuse.H0_H0 ;  /* 0x2000008bff237230 */ /* 0x100fe40000004100 */
[-C--:B------:R-:W-:Y:S01]  /*60d0*/  FFMA R17, R17, R163.reuse, R30 ;  /* 0x000000a311117223 */ /* 0x080fe2000000001e */
[----:B------:R-:W-:Y:S02]  /*60e0*/  HADD2.F32 R33, -RZ, R139.H1_H1 ;  /* 0x3000008bff217230 */ /* 0x000fe40000004100 */
[-C--:B------:R-:W-:Y:S01]  /*60f0*/  FMUL R30, R31, R166.reuse ;  /* 0x000000a61f1e7220 */ /* 0x080fe20000400000 */
[----:B----4-:R-:W-:Y:S01]  /*6100*/  FFMA R19, R12, R163, R19 ;  /* 0x000000a30c137223 */ /* 0x010fe20000000013 */
        /* <DEDUP_REMOVED lines=8> */
[--C-:B------:R-:W-:Y:S02]  /*6190*/  HADD2.F32 R15, -RZ, R133.reuse.H1_H1 ;  /* 0x30000085ff0f7230 */ /* 0x100fe40000004100 */
[----:B------:R-:W-:Y:S02]  /*61a0*/  HADD2.F32 R13, -RZ, R133.H0_H0 ;  /* 0x20000085ff0d7230 */ /* 0x000fe40000004100 */
[----:B-----5:R-:W-:Y:S01]  /*61b0*/  FFMA R14, R8, R163, R31 ;  /* 0x000000a3080e7223 */ /* 0x020fe2000000001f */
[-C--:B------:R-:W-:Y:S01]  /*61c0*/  FMUL R12, R33, R166.reuse ;  /* 0x000000a6210c7220 */ /* 0x080fe20000400000 */
[----:B------:R-:W-:Y:S01]  /*61d0*/  FMUL R8, R15, R166 ;  /* 0x000000a60f087220 */ /* 0x000fe20000400000 */
[----:B------:R-:W-:-:S02]  /*61e0*/  HADD2.F32 R37, -RZ, R134.H1_H1 ;  /* 0x30000086ff257230 */ /* 0x000fc40000004100 */
[----:B------:R-:W-:Y:S01]  /*61f0*/  FMUL R13, R13, R166 ;  /* 0x000000a60d0d7220 */ /* 0x000fe20000400000 */
[-C--:B------:R-:W-:Y:S01]  /*6200*/  FFMA R33, R9, R163.reuse, R12 ;  /* 0x000000a309217223 */ /* 0x080fe2000000000c */
[-C--:B------:R-:W-:Y:S01]  /*6210*/  FFMA R15, R11, R163.reuse, R8 ;  /* 0x000000a30b0f7223 */ /* 0x080fe20000000008 */
[----:B------:R-:W-:Y:S01]  /*6220*/  F2FP.F16.F32.PACK_AB R8, R17, R16 ;  /* 0x000000101108723e */ /* 0x000fe200000000ff */
[----:B------:R-:W-:Y:S01]  /*6230*/  FFMA R12, R10, R163, R13 ;  /* 0x000000a30a0c7223 */ /* 0x000fe2000000000d */
[----:B------:R-:W-:Y:S01]  /*6240*/  LOP3.LUT R17, R25, 0xfffffffe, RZ, 0xc0, !PT ;  /* 0xfffffffe19117812 */ /* 0x000fe200078ec0ff */
[--C-:B------:R-:W-:Y:S01]  /*6250*/  HADD2.F32 R9, -RZ, R135.reuse.H1_H1 ;  /* 0x30000087ff097230 */ /* 0x100fe20000004100 */
[----:B------:R-:W-:Y:S01]  /*6260*/  IADD3 R25, R162, 0x30, RZ ;  /* 0x00000030a2197810 */ /* 0x000fe20007ffe0ff */
[----:B------:R-:W-:Y:S01]  /*6270*/  HADD2.F32 R13, -RZ, R134.H0_H0 ;  /* 0x20000086ff0d7230 */ /* 0x000fe20000004100 */
[----:B------:R-:W-:Y:S01]  /*6280*/  IADD3 R16, P3, R2, R17, RZ ;  /* 0x0000001102107210 */ /* 0x000fe20007f7e0ff */
[----:B------:R-:W-:-:S02]  /*6290*/  HADD2.F32 R31, -RZ, R135.H0_H0 ;  /* 0x20000087ff1f7230 */ /* 0x000fc40000004100 */
[-C--:B------:R-:W-:Y:S01]  /*62a0*/  FMUL R34, R9, R166.reuse ;  /* 0x000000a609227220 */ /* 0x080fe20000400000 */
[-C--:B------:R-:W-:Y:S01]  /*62b0*/  FMUL R32, R37, R166.reuse ;  /* 0x000000a625207220 */ /* 0x080fe20000400000 */
[----:B------:R-:W-:Y:S01]  /*62c0*/  FMUL R13, R13, R166 ;  /* 0x000000a60d0d7220 */ /* 0x000fe20000400000 */
[----:B------:R-:W-:Y:S01]  /*62d0*/  F2FP.F16.F32.PACK_AB R9, R29, R18 ;  /* 0x000000121d09723e */ /* 0x000fe200000000ff */
[----:B------:R-:W-:Y:S01]  /*62e0*/  FMUL R31, R31, R166 ;  /* 0x000000a61f1f7220 */ /* 0x000fe20000400000 */
[----:B------:R-:W-:Y:S01]  /*62f0*/  IADD3 R18, P2, R2, R27, RZ ;  /* 0x0000001b02127210 */ /* 0x000fe20007f5e0ff */
[-C--:B------:R-:W-:Y:S01]  /*6300*/  FFMA R13, R4, R163.reuse, R13 ;  /* 0x000000a3040d7223 */ /* 0x080fe2000000000d */
[----:B------:R-:W-:Y:S01]  /*6310*/  IADD3.X R17, R3, R24, RZ, P3, !PT ;  /* 0x0000001803117210 */ /* 0x000fe20001ffe4ff */
[-C--:B------:R-:W-:Y:S01]  /*6320*/  FFMA R32, R5, R163.reuse, R32 ;  /* 0x000000a305207223 */ /* 0x080fe20000000020 */
[----:B------:R-:W-:Y:S01]  /*6330*/  ISETP.LT.AND P3, PT, R25, UR5, P0 ;  /* 0x0000000519007c0c */ /* 0x000fe20008761270 */
[-C--:B------:R-:W-:Y:S01]  /*6340*/  FFMA R31, R6, R163.reuse, R31 ;  /* 0x000000a3061f7223 */ /* 0x080fe2000000001f */
[----:B------:R-:W-:Y:S01]  /*6350*/  FFMA R34, R7, R163, R34 ;  /* 0x000000a307227223 */ /* 0x000fe20000000022 */
[----:B------:R-:W-:-:S02]  /*6360*/  F2FP.F16.F32.PACK_AB R10, R30, R19 ;  /* 0x000000131e0a723e */ /* 0x000fc400000000ff */
[----:B------:R-:W-:Y:S02]  /*6370*/  IADD3.X R19, R3, R26, RZ, P2, !PT ;  /* 0x0000001a03137210 */ /* 0x000fe400017fe4ff */
[----:B------:R-:W-:Y:S02]  /*6380*/  IADD3 R20, P2, R156, R20, RZ ;  /* 0x000000149c147210 */ /* 0x000fe40007f5e0ff */
[----:B------:R-:W-:Y:S02]  /*6390*/  F2FP.F16.F32.PACK_AB R11, R35, R28 ;  /* 0x0000001c230b723e */ /* 0x000fe400000000ff */
[----:B------:R-:W-:Y:S02]  /*63a0*/  F2FP.F16.F32.PACK_AB R4, R33, R14 ;  /* 0x0000000e2104723e */ /* 0x000fe400000000ff */
[----:B------:R-:W-:Y:S01]  /*63b0*/  F2FP.F16.F32.PACK_AB R5, R15, R12 ;  /* 0x0000000c0f05723e */ /* 0x000fe200000000ff */
[----:B------:R-:W-:Y:S01]  /*63c0*/  @P5 STG.E.128 desc[UR12][R16.64], R8 ;  /* 0x0000000810005986 */ /* 0x000fe2000c101d0c */
[----:B------:R-:W-:-:S02]  /*63d0*/  F2FP.F16.F32.PACK_AB R6, R32, R13 ;  /* 0x0000000d2006723e */ /* 0x000fc400000000ff */
        /* <DEDUP_REMOVED lines=23> */
[----:B------:R-:W-:Y:S01]  /*6550*/  SHF.L.U32 R27, R28, 0x1, RZ ;  /* 0x000000011c1b7819 */ /* 0x000fe200000006ff */
[----:B------:R-:W-:Y:S03]  /*6560*/  STS.64 [R161], R128 ;  /* 0x00000080a1007388 */ /* 0x000fe60000000a00 */
[----:B------:R-:W-:Y:S01]  /*6570*/  IADD3 R25, R7, R4, RZ ;  /* 0x0000000407197210 */ /* 0x000fe20007ffe0ff */
[----:B------:R-:W-:Y:S03]  /*6580*/  STS.64 [R161+0x20], R124 ;  /* 0x0000207ca1007388 */ /* 0x000fe60000000a00 */
[----:B------:R-:W-:Y:S01]  /*6590*/  SHF.L.U64.HI R25, R6, 0x1, R25 ;  /* 0x0000000106197819 */ /* 0x000fe20000010219 */
        /* <DEDUP_REMOVED lines=12> */
[--C-:B------:R-:W-:Y:S02]  /*6660*/  HADD2.F32 R29, -RZ, R137.reuse.H1_H1 ;  /* 0x30000089ff1d7230 */ /* 0x100fe40000004100 */
[----:B------:R-:W-:Y:S02]  /*6670*/  HADD2.F32 R31, -RZ, R137.H0_H0 ;  /* 0x20000089ff1f7230 */ /* 0x000fe40000004100 */
[-C--:B------:R-:W-:Y:S01]  /*6680*/  FMUL R33, R33, R166.reuse ;  /* 0x000000a621217220 */ /* 0x080fe20000400000 */
[----:B------:R-:W-:Y:S02]  /*6690*/  HADD2.F32 R35, -RZ, R136.H1_H1 ;  /* 0x30000088ff237230 */ /* 0x000fe40000004100 */
[----:B------:R-:W-:Y:S01]  /*66a0*/  FMUL R28, R29, R166 ;  /* 0x000000a61d1c7220 */ /* 0x000fe20000400000 */
[--C-:B------:R-:W-:Y:S02]  /*66b0*/  HADD2.F32 R29, -RZ, R138.reuse.H1_H1 ;  /* 0x3000008aff1d7230 */ /* 0x100fe40000004100 */
[----:B-1----:R-:W-:Y:S01]  /*66c0*/  FFMA R16, R16, R163, R33 ;  /* 0x000000a310107223 */ /* 0x002fe20000000021 */
[----:B------:R-:W-:-:S02]  /*66d0*/  HADD2.F32 R33, -RZ, R138.H0_H0 ;  /* 0x2000008aff217230 */ /* 0x000fc40000004100 */
[-C--:B------:R-:W-:Y:S01]  /*66e0*/  FMUL R31, R31, R166.reuse ;  /* 0x000000a61f1f7220 */ /* 0x080fe20000400000 */
[-C--:B------:R-:W-:Y:S01]  /*66f0*/  FFMA R19, R19, R163.reuse, R28 ;  /* 0x000000a313137223 */ /* 0x080fe2000000001c */
[-C--:B------:R-:W-:Y:S01]  /*6700*/  FMUL R28, R29, R166.reuse ;  /* 0x000000a61d1c7220 */ /* 0x080fe20000400000 */
[--C-:B------:R-:W-:Y:S02]  /*6710*/  HADD2.F32 R29, -RZ, R139.reuse.H0_H0 ;  /* 0x2000008bff1d7230 */ /* 0x100fe40000004100 */
[-C--:B------:R-:W-:Y:S01]  /*6720*/  FFMA R18, R18, R163.reuse, R31 ;  /* 0x000000a312127223 */ /* 0x080fe2000000001f */
[-C--:B------:R-:W-:Y:S01]  /*6730*/  FMUL R33, R33, R166.reuse ;  /* 0x000000a621217220 */ /* 0x080fe20000400000 */
[----:B------:R-:W-:Y:S02]  /*6740*/  HADD2.F32 R31, -RZ, R139.H1_H1 ;  /* 0x3000008bff1f7230 */ /* 0x000fe40000004100 */
[-C--:B------:R-:W-:Y:S01]  /*6750*/  FMUL R30, R35, R166.reuse ;  /* 0x000000a6231e7220 */ /* 0x080fe20000400000 */
[-C--:B----4-:R-:W-:Y:S01]  /*6760*/  FFMA R13, R13, R163.reuse, R28 ;  /* 0x000000a30d0d7223 */ /* 0x090fe2000000001c */
[----:B------:R-:W-:Y:S01]  /*6770*/  FFMA R12, R12, R163, R33 ;  /* 0x000000a30c0c7223 */ /* 0x000fe20000000021 */
[----:B------:R-:W-:Y:S01]  /*6780*/  FMUL R29, R29, R166 ;  /* 0x000000a61d1d7220 */ /* 0x000fe20000400000 */
[----:B---3--:R-:W-:-:S02]  /*6790*/  HADD2.F32 R33, -RZ, R132.H1_H1 ;  /* 0x30000084ff217230 */ /* 0x008fc40000004100 */
[-C--:B------:R-:W-:Y:S01]  /*67a0*/  FMUL R28, R31, R166.reuse ;  /* 0x000000a61f1c7220 */ /* 0x080fe20000400000 */
[----:B------:R-:W-:Y:S02]  /*67b0*/  HADD2.F32 R35, -RZ, R132.H0_H0 ;  /* 0x20000084ff237230 */ /* 0x000fe40000004100 */
[-C--:B------:R-:W-:Y:S01]  /*67c0*/  FFMA R17, R17, R163.reuse, R30 ;  /* 0x000000a311117223 */ /* 0x080fe2000000001e */
[--C-:B------:R-:W-:Y:S02]  /*67d0*/  HADD2.F32 R31, -RZ, R133.reuse.H0_H0 ;  /* 0x20000085ff1f7230 */ /* 0x100fe40000004100 */
[-C--:B------:R-:W-:Y:S01]  /*67e0*/  FFMA R14, R14, R163.reuse, R29 ;  /* 0x000000a30e0e7223 */ /* 0x080fe2000000001d */
[----:B------:R-:W-:Y:S01]  /*67f0*/  FFMA R29, R15, R163, R28 ;  /* 0x000000a30f1d7223 */ /* 0x000fe2000000001c */
[-C--:B------:R-:W-:Y:S01]  /*6800*/  FMUL R30, R33, R166.reuse ;  /* 0x000000a6211e7220 */ /* 0x080fe20000400000 */
[----:B------:R-:W-:Y:S01]  /*6810*/  FMUL R15, R35, R166 ;  /* 0x000000a6230f7220 */ /* 0x000fe20000400000 */
[----:B------:R-:W-:-:S02]  /*6820*/  HADD2.F32 R33, -RZ, R133.H1_H1 ;  /* 0x30000085ff217230 */ /* 0x000fc40000004100 */
[-C--:B------:R-:W-:Y:S01]  /*6830*/  FMUL R31, R31, R166.reuse ;  /* 0x000000a61f1f7220 */ /* 0x080fe20000400000 */
[--C-:B------:R-:W-:Y:S02]  /*6840*/  HADD2.F32 R37, -RZ, R134.reuse.H1_H1 ;  /* 0x30000086ff257230 */ /* 0x100fe40000004100 */
[-C--:B-----5:R-:W-:Y:S01]  /*6850*/  FFMA R30, R9, R163.reuse, R30 ;  /* 0x000000a3091e7223 */ /* 0x0a0fe2000000001e */
[-C--:B------:R-:W-:Y:S01]  /*6860*/  FFMA R15, R8, R163.reuse, R15 ;  /* 0x000000a3080f7223 */ /* 0x080fe2000000000f */
[--C-:B------:R-:W-:Y:S02]  /*6870*/  HADD2.F32 R9, -RZ, R135.reuse.H0_H0 ;  /* 0x20000087ff097230 */ /* 0x100fe40000004100 */
[-C--:B------:R-:W-:Y:S01]  /*6880*/  FMUL R8, R33, R166.reuse ;  /* 0x000000a621087220 */ /* 0x080fe20000400000 */
[----:B------:R-:W-:Y:S02]  /*6890*/  HADD2.F32 R35, -RZ, R135.H1_H1 ;  /* 0x30000087ff237230 */ /* 0x000fe40000004100 */
[----:B------:R-:W-:Y:S01]  /*68a0*/  FMUL R34, R37, R166 ;  /* 0x000000a625227220 */ /* 0x000fe20000400000 */
[----:B------:R-:W-:Y:S01]  /*68b0*/  FFMA R28, R10, R163, R31 ;  /* 0x000000a30a1c7223 */ /* 0x000fe2000000001f */
[----:B------:R-:W-:-:S02]  /*68c0*/  HADD2.F32 R31, -RZ, R134.H0_H0 ;  /* 0x20000086ff1f7230 */ /* 0x000fc40000004100 */
[-C--:B------:R-:W-:Y:S01]  /*68d0*/  FFMA R33, R11, R163.reuse, R8 ;  /* 0x000000a30b217223 */ /* 0x080fe20000000008 */
[-C--:B------:R-:W-:Y:S01]  /*68e0*/  FMUL R9, R9, R166.reuse ;  /* 0x000000a609097220 */ /* 0x080fe20000400000 */
[-C--:B------:R-:W-:Y:S01]  /*68f0*/  FMUL R8, R35, R166.reuse ;  /* 0x000000a623087220 */ /* 0x080fe20000400000 */
[-C--:B------:R-:W-:Y:S01]  /*6900*/  FFMA R34, R5, R163.reuse, R34 ;  /* 0x000000a305227223 */ /* 0x080fe20000000022 */
[----:B------:R-:W-:Y:S01]  /*6910*/  LOP3.LUT R5, R27, 0xfffffffe, RZ, 0xc0, !PT ;  /* 0xfffffffe1b057812 */ /* 0x000fe200078ec0ff */
[----:B------:R-:W-:Y:S01]  /*6920*/  FMUL R31, R31, R166 ;  /* 0x000000a61f1f7220 */ /* 0x000fe20000400000 */
[-C--:B------:R-:W-:Y:S01]  /*6930*/  FFMA R32, R6, R163.reuse, R9 ;  /* 0x000000a306207223 */ /* 0x080fe20000000009 */
[-C--:B------:R-:W-:Y:S01]  /*6940*/  FFMA R7, R7, R163.reuse, R8 ;  /* 0x000000a307077223 */ /* 0x080fe20000000008 */
[----:B------:R-:W-:Y:S01]  /*6950*/  LOP3.LUT R6, R24, 0x1fffffff, RZ, 0xc0, !PT ;  /* 0x1fffffff18067812 */ /* 0x000fe200078ec0ff */
[----:B------:R-:W-:Y:S01]  /*6960*/  FFMA R31, R4, R163, R31 ;  /* 0x000000a3041f7223 */ /* 0x000fe2000000001f */
[----:B------:R-:W-:-:S02]  /*6970*/  F2FP.F16.F32.PACK_AB R8, R17, R16 ;  /* 0x000000101108723e */ /* 0x000fc400000000ff */
[----:B------:R-:W-:Y:S02]  /*6980*/  LOP3.LUT R27, R26, 0xfffffffe, RZ, 0xc0, !PT ;  /* 0xfffffffe1a1b7812 */ /* 0x000fe400078ec0ff */
[----:B------:R-:W-:Y:S02]  /*6990*/  IADD3 R24, P3, R2, R5, RZ ;  /* 0x0000000502187210 */ /* 0x000fe40007f7e0ff */
[----:B------:R-:W-:Y:S02]  /*69a0*/  IADD3 R17, R162, 0x38, RZ ;  /* 0x00000038a2117810 */ /* 0x000fe40007ffe0ff */
[----:B------:R-:W-:Y:S02]  /*69b0*/  LOP3.LUT R4, R25, 0x1fffffff, RZ, 0xc0, !PT ;  /* 0x1fffffff19047812 */ /* 0x000fe400078ec0ff */
[----:B------:R-:W-:Y:S02]  /*69c0*/  IADD3 R26, P2, R2, R27, RZ ;  /* 0x0000001b021a7210 */ /* 0x000fe40007f5e0ff */
[----:B------:R-:W-:-:S02]  /*69d0*/  IADD3.X R25, R3, R6, RZ, P3, !PT ;  /* 0x0000000603197210 */ /* 0x000fc40001ffe4ff */
[----:B------:R-:W-:Y:S02]  /*69e0*/  ISETP.LT.AND P3, PT, R17, UR5, P0 ;  /* 0x0000000511007c0c */ /* 0x000fe40008761270 */
[----:B------:R-:W-:Y:S02]  /*69f0*/  F2FP.F16.F32.PACK_AB R10, R13, R12 ;  /* 0x0000000c0d0a723e */ /* 0x000fe400000000ff */
[----:B------:R-:W-:Y:S02]  /*6a00*/  IADD3.X R27, R3, R4, RZ, P2, !PT ;  /* 0x00000004031b7210 */ /* 0x000fe400017fe4ff */
[----:B------:R-:W-:Y:S02]  /*6a10*/  IADD3 R12, P2, R156, R20, RZ ;  /* 0x000000149c0c7210 */ /* 0x000fe40007f5e0ff */
[----:B------:R-:W-:Y:S02]  /*6a20*/  F2FP.F16.F32.PACK_AB R9, R19, R18 ;  /* 0x000000121309723e */ /* 0x000fe400000000ff */
[----:B------:R-:W-:-:S02]  /*6a30*/  F2FP.F16.F32.PACK_AB R11, R29, R14 ;  /* 0x0000000e1d0b723e */ /* 0x000fc400000000ff */
[----:B------:R-:W-:Y:S02]  /*6a40*/  F2FP.F16.F32.PACK_AB R4, R30, R15 ;  /* 0x0000000f1e04723e */ /* 0x000fe400000000ff */
[----:B------:R-:W-:Y:S01]  /*6a50*/  F2FP.F16.F32.PACK_AB R5, R33, R28 ;  /* 0x0000001c2105723e */ /* 0x000fe200000000ff */
[----:B------:R1:W-:Y:S01]  /*6a60*/  @P5 STG.E.128 desc[UR12][R24.64], R8 ;  /* 0x0000000818005986 */ /* 0x0003e2000c101d0c */
[----:B------:R-:W-:Y:S02]  /*6a70*/  F2FP.F16.F32.PACK_AB R6, R34, R31 ;  /* 0x0000001f2206723e */ /* 0x000fe400000000ff */
[----:B------:R-:W-:Y:S02]  /*6a80*/  F2FP.F16.F32.PACK_AB R7, R7, R32 ;  /* 0x000000200707723e */ /* 0x000fe400000000ff */
[----:B------:R-:W-:-:S03]  /*6a90*/  IADD3.X R13, R157, R21, RZ, P2, !PT ;  /* 0x000000159d0d7210 */ /* 0x000fc600017fe4ff */
[----:B------:R-:W-:Y:S04]  /*6aa0*/  @P4 STG.E.128 desc[UR12][R26.64], R4 ;  /* 0x000000041a004986 */ /* 0x000fe8000c101d0c */
[----:B------:R2:W3:Y:S01]  /*6ab0*/  @P3 LDG.E.LTC128B.128 R136, desc[UR12][R12.64] ;  /* 0x0000000c0c883981 */ /* 0x0004e2000c1e1d20 */
[----:B------:R-:W-:-:S04]  /*6ac0*/  IADD3 R15, R162, 0x3a, RZ ;  /* 0x0000003aa20f7810 */ /* 0x000fc80007ffe0ff */
[----:B------:R-:W-:Y:S02]  /*6ad0*/  ISETP.LT.AND P2, PT, R15, UR5, P0 ;  /* 0x000000050f007c0c */ /* 0x000fe40008741270 */
[----:B------:R-:W-:-:S04]  /*6ae0*/  IADD3 R156, P0, R156, R22, RZ ;  /* 0x000000169c9c7210 */ /* 0x000fc80007f1e0ff */
[----:B------:R-:W-:-:S07]  /*6af0*/  IADD3.X R157, R157, R23, RZ, P0, !PT ;  /* 0x000000179d9d7210 */ /* 0x000fce00007fe4ff */
[----:B------:R-:W4:Y:S01]  /*6b00*/  @P2 LDG.E.LTC128B.128 R132, desc[UR12][R156.64] ;  /* 0x0000000c9c842981 */ /* 0x000f22000c1e1d20 */
[----:B------:R-:W-:Y:S01]  /*6b10*/  IMAD.WIDE.U32 R18, R17, UR9, R168 ;  /* 0x0000000911127c25 */ /* 0x000fe2000f8e00a8 */
[----:B------:R-:W-:Y:S01]  /*6b20*/  SHF.R.S32.HI R14, RZ, 0x1f, R17 ;  /* 0x0000001fff0e7819 */ /* 0x000fe20000011411 */
[----:B------:R-:W-:Y:S02]  /*6b30*/  BAR.SYNC.DEFER_BLOCKING 0x0 ;  /* 0x0000000000007b1d */ /* 0x000fe40000010000 */
[C---:B------:R-:W-:Y:S01]  /*6b40*/  IMAD.WIDE.U32 R20, R15.reuse, UR9, R168 ;  /* 0x000000090f147c25 */ /* 0x040fe2000f8e00a8 */
[----:B------:R-:W-:Y:S02]  /*6b50*/  ISETP.LT.AND P3, PT, R15, UR5, P1 ;  /* 0x000000050f007c0c */ /* 0x000fe40008f61270 */
[----:B--2---:R-:W-:Y:S01]  /*6b60*/  SHF.R.S32.HI R12, RZ, 0x1f, R15 ;  /* 0x0000001fff0c7819 */ /* 0x004fe2000001140f */
[----:B------:R-:W-:Y:S01]  /*6b70*/  IMAD R14, R14, UR9, RZ ;  /* 0x000000090e0e7c24 */ /* 0x000fe2000f8e02ff */
[----:B------:R-:W-:-:S02]  /*6b80*/  SHF.L.U32 R13, R20, 0x1, RZ ;  /* 0x00000001140d7819 */ /* 0x000fc400000006ff */
[----:B------:R-:W-:Y:S01]  /*6b90*/  ISETP.LT.AND P0, PT, R17, UR5, P1 ;  /* 0x0000000511007c0c */ /* 0x000fe20008f01270 */
[----:B------:R-:W-:Y:S01]  /*6ba0*/  IMAD R12, R12, UR9, RZ ;  /* 0x000000090c0c7c24 */ /* 0x000fe2000f8e02ff */
[----:B------:R-:W-:Y:S01]  /*6bb0*/  LOP3.LUT R13, R13, 0xfffffffe, RZ, 0xc0, !PT ;  /* 0xfffffffe0d0d7812 */ /* 0x000fe200078ec0ff */
[----:B------:R-:W-:Y:S02]  /*6bc0*/  IMAD R17, R17, UR6, R14 ;  /* 0x0000000611117c24 */ /* 0x000fe4000f8e020e */
[----:B------:R-:W-:Y:S01]  /*6bd0*/  IMAD R23, R15, UR6, R12 ;  /* 0x000000060f177c24 */ /* 0x000fe2000f8e020c */
[----:B------:R-:W-:Y:S02]  /*6be0*/  SHF.L.U32 R12, R18, 0x1, RZ ;  /* 0x00000001120c7819 */ /* 0x000fe400000006ff */
[----:B------:R-:W-:Y:S02]  /*6bf0*/  IADD3 R17, R19, R17, RZ ;  /* 0x0000001113117210 */ /* 0x000fe40007ffe0ff */
[----:B------:R-:W-:-:S02]  /*6c00*/  IADD3 R15, R21, R23, RZ ;  /* 0x00000017150f7210 */ /* 0x000fc40007ffe0ff */
[----:B------:R-:W-:Y:S02]  /*6c10*/  LOP3.LUT R23, R12, 0xfffffffe, RZ, 0xc0, !PT ;  /* 0xfffffffe0c177812 */ /* 0x000fe400078ec0ff */
[----:B------:R-:W-:Y:S01]  /*6c20*/  SHF.L.U64.HI R21, R18, 0x1, R17 ;  /* 0x0000000112157819 */ /* 0x000fe20000010211 */
[----:B------:R-:W-:Y:S01]  /*6c30*/  STS.64 [R161], R130 ;  /* 0x00000082a1007388 */ /* 0x000fe20000000a00 */
[C---:B------:R-:W-:Y:S02]  /*6c40*/  IADD3 R22, P2, R2.reuse, R23, RZ ;  /* 0x0000001702167210 */ /* 0x040fe40007f5e0ff */
[----:B------:R-:W-:Y:S01]  /*6c50*/  IADD3 R2, P1, R2, R13, RZ ;  /* 0x0000000d02027210 */ /* 0x000fe20007f3e0ff */
[----:B------:R-:W-:Y:S01]  /*6c60*/  STS.64 [R161+0x20], R126 ;  /* 0x0000207ea1007388 */ /* 0x000fe20000000a00 */
[----:B------:R-:W-:-:S03]  /*6c70*/  SHF.L.U64.HI R20, R20, 0x1, R15 ;  /* 0x0000000114147819 */ /* 0x000fc6000001020f */
        /* <DEDUP_REMOVED lines=8> */
[----:B------:R-:W2:Y:S04]  /*6d00*/  LDS.128 R8, [R159] ;  /* 0x000000009f087984 */ /* 0x000ea80000000c00 */
[----:B------:R-:W5:Y:S01]  /*6d10*/  LDS.128 R4, [R158] ;  /* 0x000000009e047984 */ /* 0x000f620000000c00 */
[----:B---3--:R-:W-:-:S02]  /*6d20*/  HADD2.F32 R13, -RZ, R136.H0_H0 ;  /* 0x20000088ff0d7230 */ /* 0x008fc40000004100 */
[----:B------:R-:W-:Y:S02]  /*6d30*/  HADD2.F32 R19, -RZ, R136.H1_H1 ;  /* 0x30000088ff137230 */ /* 0x000fe40000004100 */
[--C-:B------:R-:W-:Y:S02]  /*6d40*/  HADD2.F32 R17, -RZ, R137.reuse.H0_H0 ;  /* 0x20000089ff117230 */ /* 0x100fe40000004100 */
[-C--:B------:R-:W-:Y:S01]  /*6d50*/  FMUL R13, R13, R166.reuse ;  /* 0x000000a60d0d7220 */ /* 0x080fe20000400000 */
[----:B------:R-:W-:Y:S02]  /*6d60*/  HADD2.F32 R137, -RZ, R137.H1_H1 ;  /* 0x30000089ff897230 */ /* 0x000fe40000004100 */
[-C--:B-1----:R-:W-:Y:S01]  /*6d70*/  FMUL R24, R19, R166.reuse ;  /* 0x000000a613187220 */ /* 0x082fe20000400000 */
[--C-:B------:R-:W-:Y:S02]  /*6d80*/  HADD2.F32 R25, -RZ, R139.reuse.H0_H0 ;  /* 0x2000008bff197230 */ /* 0x100fe40000004100 */
[----:B--2---:R-:W-:Y:S01]  /*6d90*/  FFMA R8, R8, R163, R13 ;  /* 0x000000a308087223 */ /* 0x004fe2000000000d */
        /* <DEDUP_REMOVED lines=8> */
[-C--:B------:R-:W-:Y:S01]  /*6e20*/  FMUL R25, R25, R166.reuse ;  /* 0x000000a619197220 */ /* 0x080fe20000400000 */
[-C--:B------:R-:W-:Y:S01]  /*6e30*/  FMUL R26, R139, R166.reuse ;  /* 0x000000a68b1a7220 */ /* 0x080fe20000400000 */
[-C--:B------:R-:W-:Y:S01]  /*6e40*/  FFMA R9, R9, R163.reuse, R24 ;  /* 0x000000a309097223 */ /* 0x080fe20000000018 */
[-C--:B------:R-:W-:Y:S01]  /*6e50*/  FFMA R10, R10, R163.reuse, R29 ;  /* 0x000000a30a0a7223 */ /* 0x080fe2000000001d */
[-C--:B------:R-:W-:Y:S01]  /*6e60*/  FMUL R23, R23, R166.reuse ;  /* 0x000000a617177220 */ /* 0x080fe20000400000 */
[----:B------:R-:W-:Y:S01]  /*6e70*/  FMUL R24, R27, R166 ;  /* 0x000000a61b187220 */ /* 0x000fe20000400000 */
[-C--:B-----5:R-:W-:Y:S01]  /*6e80*/  FFMA R25, R6, R163.reuse, R25 ;  /* 0x000000a306197223 */ /* 0x0a0fe20000000019 */
[-C--:B------:R-:W-:Y:S01]  /*6e90*/  FFMA R26, R7, R163.reuse, R26 ;  /* 0x000000a3071a7223 */ /* 0x080fe2000000001a */
[-C--:B------:R-:W-:Y:S01]  /*6ea0*/  FFMA R23, R4, R163.reuse, R23 ;  /* 0x000000a304177223 */ /* 0x080fe20000000017 */
[----:B------:R-:W-:Y:S01]  /*6eb0*/  FFMA R24, R5, R163, R24 ;  /* 0x000000a305187223 */ /* 0x000fe20000000018 */
[----:B------:R-:W-:Y:S01]  /*6ec0*/  F2FP.F16.F32.PACK_AB R4, R9, R8 ;  /* 0x000000080904723e */ /* 0x000fe200000000ff */
[--C-:B----4-:R-:W-:Y:S01]  /*6ed0*/  HADD2.F32 R9, -RZ, R132.reuse.H0_H0 ;  /* 0x20000084ff097230 */ /* 0x110fe20000004100 */
[----:B------:R-:W-:Y:S01]  /*6ee0*/  F2FP.F16.F32.PACK_AB R5, R11, R10 ;  /* 0x0000000a0b05723e */ /* 0x000fe200000000ff */
[----:B------:R-:W-:Y:S01]  /*6ef0*/  HADD2.F32 R11, -RZ, R133.H0_H0 ;  /* 0x20000085ff0b7230 */ /* 0x000fe20000004100 */
[----:B------:R-:W-:Y:S01]  /*6f00*/  F2FP.F16.F32.PACK_AB R7, R26, R25 ;  /* 0x000000191a07723e */ /* 0x000fe200000000ff */
[----:B------:R-:W-:Y:S01]  /*6f10*/  HADD2.F32 R25, -RZ, R135.H0_H0 ;  /* 0x20000087ff197230 */ /* 0x000fe20000004100 */
[----:B------:R-:W-:Y:S01]  /*6f20*/  LOP3.LUT R8, R21, 0x1fffffff, RZ, 0xc0, !PT ;  /* 0x1fffffff15087812 */ /* 0x000fe200078ec0ff */
[----:B------:R-:W-:Y:S01]  /*6f30*/  HADD2.F32 R21, -RZ, R132.H1_H1 ;  /* 0x30000084ff157230 */ /* 0x000fe20000004100 */
[----:B------:R-:W-:Y:S01]  /*6f40*/  F2FP.F16.F32.PACK_AB R6, R24, R23 ;  /* 0x000000171806723e */ /* 0x000fe200000000ff */
[----:B------:R-:W-:Y:S01]  /*6f50*/  HADD2.F32 R133, -RZ, R133.H1_H1 ;  /* 0x30000085ff857230 */ /* 0x000fe20000004100 */
[----:B------:R-:W-:Y:S01]  /*6f60*/  IADD3.X R23, R3, R8, RZ, P2, !PT ;  /* 0x0000000803177210 */ /* 0x000fe200017fe4ff */
[----:B------:R-:W-:-:S02]  /*6f70*/  HADD2.F32 R135, -RZ, R135.H1_H1 ;  /* 0x30000087ff877230 */ /* 0x000fc40000004100 */
[-C--:B------:R-:W-:Y:S01]  /*6f80*/  FMUL R9, R9, R166.reuse ;  /* 0x000000a609097220 */ /* 0x080fe20000400000 */
[--C-:B------:R-:W-:Y:S02]  /*6f90*/  HADD2.F32 R27, -RZ, R134.reuse.H0_H0 ;  /* 0x20000086ff1b7230 */ /* 0x100fe40000004100 */
        /* <DEDUP_REMOVED lines=25> */
.L_x_870:
[----:B------:R-:W-:Y:S01]  /*7130*/  BAR.SYNC.DEFER_BLOCKING 0x0 ;  /* 0x0000000000007b1d */ /* 0x000fe20000010000 */
[----:B------:R-:W-:-:S05]  /*7140*/  IMAD R167, R167, UR9, RZ ;  /* 0x00000009a7a77c24 */ /* 0x000fca000f8e02ff */
[----:B------:R-:W-:Y:S02]  /*7150*/  ULDC.64 UR4, c[0x0][0x210] ;  /* 0x0000840000047ab9 */ /* 0x000fe40000000a00 */
        /* <DEDUP_REMOVED lines=13> */
[----:B-1----:R-:W-:Y:S01]  /*7230*/  IMAD R8, R162, UR6, R167 ;  /* 0x00000006a2087c24 */ /* 0x002fe2000f8e02a7 */
[----:B------:R-:W-:Y:S02]  /*7240*/  ISETP.LT.AND P2, PT, R5, UR4, P1 ;  /* 0x0000000405007c0c */ /* 0x000fe40008f41270 */
[----:B------:R-:W-:-:S04]  /*7250*/  IMAD R4, R4, UR9, RZ ;  /* 0x0000000904047c24 */ /* 0x000fc8000f8e02ff */
        /* <DEDUP_REMOVED lines=22> */
[-C--:B------:R-:W-:Y:S01]  /*73c0*/  FMUL R29, R133, R163.reuse ;  /* 0x000000a3851d7220 */ /* 0x080fe20000400000 */
        /* <DEDUP_REMOVED lines=141> */
[----:B------:R-:W-:Y:S01]  /*7ca0*/  F2FP.F16.F32.PACK_AB R11, R27, R14 ;  /* 0x0000000e1b0b723e */ /* 0x000fe200000000ff */
[----:B------:R-:W-:Y:S01]  /*7cb0*/  FMUL R26, R10, R163 ;  /* 0x000000a30a1a7220 */ /* 0x000fe20000400000 */
        /* <DEDUP_REMOVED lines=64> */
[-C--:B------:R-:W-:Y:S01]  /*80c0*/  FMUL R31, R11, R163.reuse ;  /* 0x000000a30b1f7220 */ /* 0x080fe20000400000 */
        /* <DEDUP_REMOVED lines=280> */
.L_x_871:
[----:B------:R-:W-:Y:S05]  /*9250*/  BSYNC B0 ;  /* 0x0000000000007941 */ /* 0x000fea0003800000 */
.L_x_869:
[----:B------:R-:W-:Y:S05]  /*9260*/  @!P6 EXIT ;  /* 0x000000000000e94d */ /* 0x000fea0003800000 */
        /* <DEDUP_REMOVED lines=11> */
[----:B------:R-:W-:Y:S06]  /*9320*/  MEMBAR.ALL.GPU ;  /* 0x0000000000007992 */ /* 0x000fec000000a000 */
[----:B------:R-:W-:-:S00]  /*9330*/  ERRBAR ;  /* 0x00000000000079ab */ /* 0x000fc00000000000 */
[----:B------:R-:W-:Y:S06]  /*9340*/  CGAERRBAR ;  /* 0x00000000000075ab */ /* 0x000fec0000000000 */
[----:B------:R-:W-:Y:S01]  /*9350*/  STG.E.STRONG.GPU desc[UR12][R164.64], R3 ;  /* 0x00000003a4007986 */ /* 0x000fe2000c10f90c */
[----:B------:R-:W-:Y:S05]  /*9360*/  EXIT ;  /* 0x000000000000794d */ /* 0x000fea0003800000 */
.L_x_872:
        /* <DEDUP_REMOVED lines=9> */
.L_x_3449:


//--------------------- .text._ZN7cutlass7Kernel2INS_4gemm6kernel20DefaultGemmUniversalINS_6half_tENS_6layout8RowMajorELNS_16ComplexTransformE0ELi8ES4_S6_LS7_0ELi8ES4_S6_fNS_4arch15OpClassTensorOpENS8_4Sm80ENS1_9GemmShapeILi128ELi128ELi32EEENSB_ILi64ELi64ELi32EEENSB_ILi16ELi8ELi16EEENS_8epilogue6thread17LinearCombinationIS4_Li8EffLNSG_9ScaleType4KindE0ELNS_15FloatRoundStyleE2ES4_EENS1_11threadblock30GemmIdentityThreadblockSwizzleILi8EEELi4ENS8_13OpMultiplyAddELNS1_23SharedMemoryClearOptionE0ELb0ELb0ELb0ENS5_33Tensor4DPermuteBMM0321ColumnMajorILi12EEENS5_40Tensor4DPermuteBMM0321ColumnMajorInverseILi12EEENS5_9NoPermuteEvE10SelectBaseISO_vEEEEvNT_6ParamsE --------------------------
	.section	.text._ZN7cutlass7Kernel2INS_4gemm6kernel20DefaultGemmUniversalINS_6half_tENS_6layout8RowMajorELNS_16ComplexTransformE0ELi8ES4_S6_LS7_0ELi8ES4_S6_fNS_4arch15OpClassTensorOpENS8_4Sm80ENS1_9GemmShapeILi128ELi128ELi32EEENSB_ILi64ELi64ELi32EEENSB_ILi16ELi8ELi16EEENS_8epilogue6thread17LinearCombinationIS4_Li8EffLNSG_9ScaleType4KindE0ELNS_15FloatRoundStyleE2ES4_EENS1_11threadblock30GemmIdentityThreadblockSwizzleILi8EEELi4ENS8_13OpMultiplyAddELNS1_23SharedMemoryClearOptionE0ELb0ELb0ELb0ENS5_33Tensor4DPermuteBMM0321ColumnMajorILi12EEENS5_40Tensor4DPermuteBMM0321ColumnMajorInverseILi12EEENS5_9NoPermuteEvE10SelectBaseISO_vEEEEvNT_6ParamsE,"ax",@progbits
	.align	128
.text._ZN7cutlass7Kernel2INS_4gemm6kernel20DefaultGemmUniversalINS_6half_tENS_6layout8RowMajorELNS_16ComplexTransformE0ELi8ES4_S6_LS7_0ELi8ES4_S6_fNS_4arch15OpClassTensorOpENS8_4Sm80ENS1_9GemmShapeILi128ELi128ELi32EEENSB_ILi64ELi64ELi32EEENSB_ILi16ELi8ELi16EEENS_8epilogue6thread17LinearCombinationIS4_Li8EffLNSG_9ScaleType4KindE0ELNS_15FloatRoundStyleE2ES4_EENS1_11threadblock30GemmIdentityThreadblockSwizzleILi8EEELi4ENS8_13OpMultiplyAddELNS1_23SharedMemoryClearOptionE0ELb0ELb0ELb0ENS5_33Tensor4DPermuteBMM0321ColumnMajorILi12EEENS5_40Tensor4DPermuteBMM0321ColumnMajorInverseILi12EEENS5_9NoPermuteEvE10SelectBaseISO_vEEEEvNT_6ParamsE:
        .type           _ZN7cutlass7Kernel2INS_4gemm6kernel20DefaultGemmUniversalINS_6half_tENS_6layout8RowMajorELNS_16ComplexTransformE0ELi8ES4_S6_LS7_0ELi8ES4_S6_fNS_4arch15OpClassTensorOpENS8_4Sm80ENS1_9GemmShapeILi128ELi128ELi32EEENSB_ILi64ELi64ELi32EEENSB_ILi16ELi8ELi16EEENS_8epilogue6thread17LinearCombinationIS4_Li8EffLNSG_9ScaleType4KindE0ELNS_15FloatRoundStyleE2ES4_EENS1_11threadblock30GemmIdentityThreadblockSwizzleILi8EEELi4ENS8_13OpMultiplyAddELNS1_23SharedMemoryClearOptionE0ELb0ELb0ELb0ENS5_33Tensor4DPermuteBMM0321ColumnMajorILi12EEENS5_40Tensor4DPermuteBMM0321ColumnMajorInverseILi12EEENS5_9NoPermuteEvE10SelectBaseISO_vEEEEvNT_6ParamsE,@function
        .size           _ZN7cutlass7Kernel2INS_4gemm6kernel20DefaultGemmUniversalINS_6half_tENS_6layout8RowMajorELNS_16ComplexTransformE0ELi8ES4_S6_LS7_0ELi8ES4_S6_fNS_4arch15OpClassTensorOpENS8_4Sm80ENS1_9GemmShapeILi128ELi128ELi32EEENSB_ILi64ELi64ELi32EEENSB_ILi16ELi8ELi16EEENS_8epilogue6thread17LinearCombinationIS4_Li8EffLNSG_9ScaleType4KindE0ELNS_15FloatRoundStyleE2ES4_EENS1_11threadblock30GemmIdentityThreadblockSwizzleILi8EEELi4ENS8_13OpMultiplyAddELNS1_23SharedMemoryClearOptionE0ELb0ELb0ELb0ENS5_33Tensor4DPermuteBMM0321ColumnMajorILi12EEENS5_40Tensor4DPermuteBMM0321ColumnMajorInverseILi12EEENS5_9NoPermuteEvE10SelectBaseISO_vEEEEvNT_6ParamsE,(.L_x_3450 - _ZN7cutlass7Kernel2INS_4gemm6kernel20DefaultGemmUniversalINS_6half_tENS_6layout8RowMajorELNS_16ComplexTransformE0ELi8ES4_S6_LS7_0ELi8ES4_S6_fNS_4arch15OpClassTensorOpENS8_4Sm80ENS1_9GemmShapeILi128ELi128ELi32EEENSB_ILi64ELi64ELi32EEENSB_ILi16ELi8ELi16EEENS_8epilogue6thread17LinearCombinationIS4_Li8EffLNSG_9ScaleType4KindE0ELNS_15FloatRoundStyleE2ES4_EENS1_11threadblock30GemmIdentityThreadblockSwizzleILi8EEELi4ENS8_13OpMultiplyAddELNS1_23SharedMemoryClearOptionE0ELb0ELb0ELb0ENS5_33Tensor4DPermuteBMM0321ColumnMajorILi12EEENS5_40Tensor4DPermuteBMM0321ColumnMajorInverseILi12EEENS5_9NoPermuteEvE10SelectBaseISO_vEEEEvNT_6ParamsE)
        .other          _ZN7cutlass7Kernel2INS_4gemm6kernel20DefaultGemmUniversalINS_6half_tENS_6layout8RowMajorELNS_16ComplexTransformE0ELi8ES4_S6_LS7_0ELi8ES4_S6_fNS_4arch15OpClassTensorOpENS8_4Sm80ENS1_9GemmShapeILi128ELi128ELi32EEENSB_ILi64ELi64ELi32EEENSB_ILi16ELi8ELi16EEENS_8epilogue6thread17LinearCombinationIS4_Li8EffLNSG_9ScaleType4KindE0ELNS_15FloatRoundStyleE2ES4_EENS1_11threadblock30GemmIdentityThreadblockSwizzleILi8EEELi4ENS8_13OpMultiplyAddELNS1_23SharedMemoryClearOptionE0ELb0ELb0ELb0ENS5_33Tensor4DPermuteBMM0321ColumnMajorILi12EEENS5_40Tensor4DPermuteBMM0321ColumnMajorInverseILi12EEENS5_9NoPermuteEvE10SelectBaseISO_vEEEEvNT_6ParamsE,@"STO_CUDA_ENTRY STV_DEFAULT"
_ZN7cutlass7Kernel2INS_4gemm6kernel20DefaultGemmUniversalINS_6half_tENS_6layout8RowMajorELNS_16ComplexTransformE0ELi8ES4_S6_LS7_0ELi8ES4_S6_fNS_4arch15OpClassTensorOpENS8_4Sm80ENS1_9GemmShapeILi128ELi128ELi32EEENSB_ILi64ELi64ELi32EEENSB_ILi16ELi8ELi16EEENS_8epilogue6thread17LinearCombinationIS4_Li8EffLNSG_9ScaleType4KindE0ELNS_15FloatRoundStyleE2ES4_EENS1_11threadblock30GemmIdentityThreadblockSwizzleILi8EEELi4ENS8_13OpMultiplyAddELNS1_23SharedMemoryClearOptionE0ELb0ELb0ELb0ENS5_33Tensor4DPermuteBMM0321ColumnMajorILi12EEENS5_40Tensor4DPermuteBMM0321ColumnMajorInverseILi12EEENS5_9NoPermuteEvE10SelectBaseISO_vEEEEvNT_6ParamsE:
        /* <DEDUP_REMOVED lines=40> */
.L_x_874:
[----:B------:R-:W1:Y:S01]  /*0280*/  LDC.64 R4, c[0x0][0x350] ;  /* 0x0000d400ff047b82 */ /* 0x000e620000000a00 */
[----:B------:R-:W-:-:S07]  /*0290*/  SHF.R.S32.HI R7, RZ, 0x1f, R201 ;  /* 0x0000001fff077819 */ /* 0x000fce00000114c9 */
[----:B------:R-:W2:Y:S08]  /*02a0*/  LDC.64 R2, c[0x0][0x358] ;  /* 0x0000d600ff027b82 */ /* 0x000eb00000000a00 */
[----:B------:R-:W3:Y:S08]  /*02b0*/  LDC.64 R202, c[0x0][0x330] ;  /* 0x0000cc00ffca7b82 */ /* 0x000ef00000000a00 */
[----:B------:R-:W4:Y:S01]  /*02c0*/  LDC.64 R16, c[0x0][0x338] ;  /* 0x0000ce00ff107b82 */ /* 0x000f220000000a00 */
[----:B-1----:R-:W-:-:S02]  /*02d0*/  IMAD R8, R7, R4, RZ ;  /* 0x0000000407087224 */ /* 0x002fc400078e02ff */
[----:B------:R-:W-:-:S04]  /*02e0*/  IMAD.WIDE.U32 R10, R201, R4, RZ ;  /* 0x00000004c90a7225 */ /* 0x000fc800078e00ff */
[----:B------:R-:W-:Y:S02]  /*02f0*/  IMAD R5, R201, R5, R8 ;  /* 0x00000005c9057224 */ /* 0x000fe400078e0208 */
        /* <DEDUP_REMOVED lines=10> */
.L_x_873:
[----:B------:R-:W1:Y:S01]  /*03a0*/  LDC R2, c[0x0][0x224] ;  /* 0x00008900ff027b82 */ /* 0x000e620000000800 */
[----:B------:R-:W-:-:S07]  /*03b0*/  IADD3 R3, R201, 0x1, RZ ;  /* 0x00000001c9037810 */ /* 0x000fce0007ffe0ff */
[----:B------:R-:W2:Y:S01]  /*03c0*/  LDC R0, c[0x0][0x234] ;  /* 0x00008d00ff007b82 */ /* 0x000ea20000000800 */
[C---:B-1----:R-:W-:Y:S01]  /*03d0*/  ISETP.GE.AND P0, PT, R3.reuse, R2, PT ;  /* 0x000000020300720c */ /* 0x042fe20003f06270 */
[-C--:B--2---:R-:W-:Y:S02]  /*03e0*/  IMAD R22, R3, R0.reuse, RZ ;  /* 0x0000000003167224 */ /* 0x084fe400078e02ff */
[----:B------:R-:W-:-:S10]  /*03f0*/  IMAD R19, R201, R0, RZ ;  /* 0x00000000c9137224 */ /* 0x000fd400078e02ff */
[----:B------:R-:W1:Y:S02]  /*0400*/  @P0 LDC R22, c[0x0][0x218] ;  /* 0x00008600ff160b82 */ /* 0x000e640000000800 */
.L_x_875:
[----:B-1----:R-:W-:Y:S01]  /*0410*/  IMAD.HI R0, R22, 0x2aaaaaab, RZ ;  /* 0x2aaaaaab16007827 */ /* 0x002fe200078e02ff */
[----:B------:R-:W-:Y:S04]  /*0420*/  BAR.SYNC.DEFER_BLOCKING 0x0 ;  /* 0x0000000000007b1d */ /* 0x000fe80000010000 */
[----:B------:R-:W-:-:S04]  /*0430*/  SHF.R.S32.HI R205, RZ, 0x1, R0 ;  /* 0x00000001ffcd7819 */ /* 0x000fc80000011400 */
        /* <DEDUP_REMOVED lines=20> */
.L_x_876:
[----:B------:R-:W1:Y:S01]  /*0580*/  S2R R204, SR_TID.X ;  /* 0x0000000000cc7919 */ /* 0x000e620000002100 */
[----:B------:R-:W-:Y:S01]  /*0590*/  IMAD.IADD R3, R22, 0x1, -R19 ;  /* 0x0000000116037824 */ /* 0x000fe200078e0a13 */
[----:B------:R-:W-:Y:S01]  /*05a0*/  ULDC.64 UR4, c[0x0][0x210] ;  /* 0x0000840000047ab9 */ /* 0x000fe20000000a00 */
[----:B------:R-:W2:Y:S03]  /*05b0*/  LDC R14, c[0x0][0x248] ;  /* 0x00009200ff0e7b82 */ /* 0x000ea60000000800 */
[----:B------:R-:W-:-:S04]  /*05c0*/  SHF.R.S32.HI R0, RZ, 0x1f, R3 ;  /* 0x0000001fff007819 */ /* 0x000fc80000011403 */
[----:B------:R-:W-:-:S04]  /*05d0*/  LEA.HI R0, R0, R3, RZ, 0x5 ;  /* 0x0000000300007211 */ /* 0x000fc800078f28ff */
[----:B------:R-:W-:-:S05]  /*05e0*/  LOP3.LUT R0, R0, 0xffffffe0, RZ, 0xc0, !PT ;  /* 0xffffffe000007812 */ /* 0x000fca00078ec0ff */
[----:B------:R-:W-:-:S05]  /*05f0*/  IMAD.IADD R0, R3, 0x1, -R0 ;  /* 0x0000000103007824 */ /* 0x000fca00078e0a00 */
[----:B------:R-:W-:Y:S01]  /*0600*/  ISETP.NE.AND P0, PT, R0, RZ, PT ;  /* 0x000000ff0000720c */ /* 0x000fe20003f05270 */
[----:B--2---:R-:W-:-:S03]  /*0610*/  IMAD.HI R14, R14, 0x2aaaaaab, RZ ;  /* 0x2aaaaaab0e0e7827 */ /* 0x004fc600078e02ff */
[----:B------:R-:W-:Y:S02]  /*0620*/  SEL R0, R0, 0x20, P0 ;  /* 0x0000002000007807 */ /* 0x000fe40000000000 */
[----:B-1----:R-:W-:Y:S02]  /*0630*/  SHF.R.S32.HI R5, RZ, 0x1f, R204 ;  /* 0x0000001fff057819 */ /* 0x002fe400000114cc */
[----:B------:R-:W-:Y:S02]  /*0640*/  VIADDMNMX R3, R19, R0, R22, PT ;  /* 0x0000000013037246 */ /* 0x000fe40003800116 */
[----:B------:R-:W-:Y:S02]  /*0650*/  LEA.HI R6, R5, R204, RZ, 0x5 ;  /* 0x000000cc05067211 */ /* 0x000fe400078f28ff */
[----:B------:R-:W-:Y:S02]  /*0660*/  SHF.R.S32.HI R211, RZ, 0x1, R14 ;  /* 0x00000001ffd37819 */ /* 0x000fe4000001140e */
[----:B------:R-:W-:-:S02]  /*0670*/  LOP3.LUT R10, R6, 0xffffffe0, RZ, 0xc0, !PT ;  /* 0xffffffe0060a7812 */ /* 0x000fc400078ec0ff */
[----:B------:R-:W-:Y:S02]  /*0680*/  SHF.R.S32.HI R6, RZ, 0x5, R6 ;  /* 0x00000005ff067819 */ /* 0x000fe40000011406 */
[----:B------:R-:W-:Y:S01]  /*0690*/  LEA.HI R211, R14, R211, RZ, 0x1 ;  /* 0x000000d30ed37211 */ /* 0x000fe200078f08ff */
[----:B------:R-:W-:Y:S02]  /*06a0*/  IMAD.IADD R18, R204, 0x1, -R10 ;  /* 0x00000001cc127824 */ /* 0x000fe400078e0a0a */
[----:B------:R-:W-:Y:S02]  /*06b0*/  IMAD.SHL.U32 R6, R6, 0x8, RZ ;  /* 0x0000000806067824 */ /* 0x000fe400078e00ff */
[----:B------:R-:W-:Y:S01]  /*06c0*/  IMAD R210, R211, UR4, RZ ;  /* 0x00000004d3d27c24 */ /* 0x000fe2000f8e02ff */
[----:B------:R-:W-:-:S04]  /*06d0*/  SHF.R.S32.HI R7, RZ, 0x1f, R18 ;  /* 0x0000001fff077819 */ /* 0x000fc80000011412 */
[CC--:B------:R-:W-:Y:S02]  /*06e0*/  LEA.HI R5, R7.reuse, R18.reuse, RZ, 0x2 ;  /* 0x0000001207057211 */ /* 0x0c0fe400078f10ff */
[----:B------:R-:W-:Y:S02]  /*06f0*/  LEA.HI R7, R7, R18, RZ, 0x3 ;  /* 0x0000001207077211 */ /* 0x000fe400078f18ff */
[C---:B------:R-:W-:Y:S02]  /*0700*/  LEA.HI.SX32 R10, R5.reuse, R10, 0x1e ;  /* 0x0000000a050a7211 */ /* 0x040fe400078ff2ff */
[----:B------:R-:W-:Y:S02]  /*0710*/  LOP3.LUT R5, R5, 0xfffffffc, RZ, 0xc0, !PT ;  /* 0xfffffffc05057812 */ /* 0x000fe400078ec0ff */
[----:B------:R-:W-:Y:S01]  /*0720*/  LEA.HI.SX32 R6, R7, R6, 0x1d ;  /* 0x0000000607067211 */ /* 0x000fe200078feaff */
[----:B------:R-:W-:Y:S01]  /*0730*/  IMAD R209, R209, 0x80, R10 ;  /* 0x00000080d1d17824 */ /* 0x000fe200078e020a */
[----:B------:R-:W-:Y:S01]  /*0740*/  LOP3.LUT R11, R7, 0xfffffff8, RZ, 0xc0, !PT ;  /* 0xfffffff8070b7812 */ /* 0x000fe200078ec0ff */
[----:B------:R-:W-:-:S02]  /*0750*/  IMAD.IADD R24, R18, 0x1, -R5 ;  /* 0x0000000112187824 */ /* 0x000fc400078e0a05 */
[C---:B------:R-:W-:Y:S01]  /*0760*/  VIADD R208, R209.reuse, 0x8 ;  /* 0x00000008d1d07836 */ /* 0x040fe20000000000 */
[C---:B------:R-:W-:Y:S01]  /*0770*/  ISETP.GE.AND P2, PT, R209.reuse, UR4, PT ;  /* 0x00000004d1007c0c */ /* 0x040fe2000bf46270 */
[C---:B------:R-:W-:Y:S02]  /*0780*/  VIADD R207, R209.reuse, 0x10 ;  /* 0x00000010d1cf7836 */ /* 0x040fe40000000000 */
[--C-:B------:R-:W-:Y:S01]  /*0790*/  IMAD R224, R24, 0x8, R19.reuse ;  /* 0x0000000818e07824 */ /* 0x100fe200078e0213 */
[----:B------:R-:W-:Y:S01]  /*07a0*/  ISETP.GE.AND P1, PT, R208, UR4, PT ;  /* 0x00000004d0007c0c */ /* 0x000fe2000bf26270 */
[----:B------:R-:W-:Y:S01]  /*07b0*/  VIADD R206, R209, 0x18 ;  /* 0x00000018d1ce7836 */ /* 0x000fe20000000000 */
[----:B------:R-:W-:Y:S01]  /*07c0*/  ISETP.GE.AND P5, PT, R207, UR4, PT ;  /* 0x00000004cf007c0c */ /* 0x000fe2000bfa6270 */
[----:B------:R-:W-:Y:S01]  /*07d0*/  IMAD.IADD R13, R6, 0x1, R19 ;  /* 0x00000001060d7824 */ /* 0x000fe200078e0213 */
[-C--:B------:R-:W-:Y:S01]  /*07e0*/  ISETP.LT.AND P0, PT, R224, R3.reuse, !P2 ;  /* 0x00000003e000720c */ /* 0x080fe20005701270 */
[----:B------:R-:W-:Y:S01]  /*07f0*/  IMAD.IADD R18, R18, 0x1, -R11 ;  /* 0x0000000112127824 */ /* 0x000fe200078e0a0b */
[----:B------:R-:W-:Y:S01]  /*0800*/  ISETP.GE.AND P4, PT, R206, UR4, PT ;  /* 0x00000004ce007c0c */ /* 0x000fe2000bf86270 */
[----:B------:R-:W-:Y:S01]  /*0810*/  VIADD R2, R13, 0x4 ;  /* 0x000000040d027836 */ /* 0x000fe20000000000 */
[----:B------:R-:W-:Y:S01]  /*0820*/  P2R R8, PR, RZ, 0x4 ;  /* 0x00000004ff087803 */ /* 0x000fe20000000000 */
[----:B------:R-:W-:Y:S01]  /*0830*/  IMAD R20, R23, 0x10, R18 ;  /* 0x0000001017147824 */ /* 0x000fe200078e0212 */
[----:B------:R-:W-:Y:S01]  /*0840*/  P2R R5, PR, RZ, 0x2 ;  /* 0x00000002ff057803 */ /* 0x000fe20000000000 */
[----:B------:R-:W-:Y:S01]  /*0850*/  UMOV UR4, 0xffffffff ;  /* 0xffffffff00047882 */ /* 0x000fe20000000000 */
[-C--:B------:R-:W-:Y:S01]  /*0860*/  ISETP.LT.AND P1, PT, R224, R3.reuse, !P1 ;  /* 0x00000003e000720c */ /* 0x080fe20004f21270 */
[----:B------:R-:W-:Y:S01]  /*0870*/  IMAD.SHL.U32 R20, R20, 0x8, RZ ;  /* 0x0000000814147824 */ /* 0x000fe200078e00ff */
[----:B------:R-:W-:-:S02]  /*0880*/  ISETP.LT.AND P2, PT, R224, R3, !P5 ;  /* 0x00000003e000720c */ /* 0x000fc40006f41270 */
[----:B------:R-:W-:Y:S01]  /*0890*/  SEL R9, RZ, 0x1, !P0 ;  /* 0x00000001ff097807 */ /* 0x000fe20004000000 */
[----:B------:R-:W-:Y:S01]  /*08a0*/  VIADD R11, R20, 0x40 ;  /* 0x00000040140b7836 */ /* 0x000fe20000000000 */
[-C--:B------:R-:W-:Y:S02]  /*08b0*/  ISETP.LT.AND P3, PT, R224, R3.reuse, !P4 ;  /* 0x00000003e000720c */ /* 0x080fe40006761270 */
[----:B------:R-:W-:Y:S02]  /*08c0*/  SHF.R.S32.HI R7, RZ, 0x1f, R13 ;  /* 0x0000001fff077819 */ /* 0x000fe4000001140d */
[----:B------:R-:W-:Y:S02]  /*08d0*/  P2R R9, PR, R9, 0xf ;  /* 0x0000000f09097803 */ /* 0x000fe40000000000 */
[-C--:B------:R-:W-:Y:S02]  /*08e0*/  ISETP.GE.AND P1, PT, R13, R3.reuse, PT ;  /* 0x000000030d00720c */ /* 0x080fe40003f26270 */
[----:B------:R-:W-:-:S02]  /*08f0*/  ISETP.GE.AND P2, PT, R2, R3, PT ;  /* 0x000000030200720c */ /* 0x000fc40003f46270 */
[----:B------:R-:W1:Y:S01]  /*0900*/  LDC.64 R2, c[0x0][0x268] ;  /* 0x00009a00ff027b82 */ /* 0x000e620000000a00 */
[C---:B------:R-:W-:Y:S02]  /*0910*/  ISETP.LT.AND P0, PT, R20.reuse, UR5, !P1 ;  /* 0x0000000514007c0c */ /* 0x040fe4000cf01270 */
[----:B------:R-:W-:Y:S02]  /*0920*/  SHF.R.S32.HI R21, RZ, 0x1f, R20 ;  /* 0x0000001fff157819 */ /* 0x000fe40000011414 */
[C---:B------:R-:W-:Y:S02]  /*0930*/  ISETP.LT.AND P3, PT, R11.reuse, UR5, !P2 ;  /* 0x000000050b007c0c */ /* 0x040fe4000d761270 */
[----:B------:R-:W-:Y:S02]  /*0940*/  ISETP.LT.AND P1, PT, R11, UR5, !P1 ;  /* 0x000000050b007c0c */ /* 0x000fe4000cf21270 */
[----:B------:R-:W-:Y:S02]  /*0950*/  ISETP.LT.AND P2, PT, R20, UR5, !P2 ;  /* 0x0000000514007c0c */ /* 0x000fe4000d741270 */
[----:B------:R-:W-:-:S04]  /*0960*/  SEL R4, RZ, 0x1, !P0 ;  /* 0x00000001ff047807 */ /* 0x000fc80004000000 */
[----:B------:R-:W-:Y:S02]  /*0970*/  P2R R4, PR, R4, 0xf ;  /* 0x0000000f04047803 */ /* 0x000fe40000000000 */
[----:B------:R-:W-:Y:S02]  /*0980*/  ISETP.GE.AND P1, PT, R20, UR5, PT ;  /* 0x0000000514007c0c */ /* 0x000fe4000bf26270 */
[----:B------:R-:W-:Y:S01]  /*0990*/  ISETP.GE.AND P0, PT, R11, UR5, PT ;  /* 0x000000050b007c0c */ /* 0x000fe2000bf06270 */
[----:B-1----:R-:W-:-:S04]  /*09a0*/  IMAD R12, R7, R2, RZ ;  /* 0x00000002070c7224 */ /* 0x002fc800078e02ff */
[C---:B------:R-:W-:Y:S02]  /*09b0*/  IMAD R7, R13.reuse, R3, R12 ;  /* 0x000000030d077224 */ /* 0x040fe400078e020c */
[----:B------:R-:W-:-:S04]  /*09c0*/  IMAD.WIDE.U32 R12, R13, R2, R20 ;  /* 0x000000020d0c7225 */ /* 0x000fc800078e0014 */
[----:B------:R-:W-:Y:S01]  /*09d0*/  IMAD.IADD R7, R13, 0x1, R7 ;  /* 0x000000010d077824 */ /* 0x000fe200078e0207 */
[C---:B-----5:R-:W-:Y:S02]  /*09e0*/  LEA R20, P2, R12.reuse, R16, 0x1 ;  /* 0x000000100c147211 */ /* 0x060fe400078408ff */
[----:B------:R-:W-:Y:S02]  /*09f0*/  SHF.R.U32.HI R13, RZ, 0x5, R204 ;  /* 0x00000005ff0d7819 */ /* 0x000fe400000116cc */
[----:B------:R-:W-:Y:S01]  /*0a00*/  LEA.HI.X R21, R12, R17, R7, 0x1, P2 ;  /* 0x000000110c157211 */ /* 0x000fe200010f0c07 */
[----:B------:R-:W-:Y:S08]  /*0a10*/  BRA.DIV UR4, `(.L_x_877) ;  /* 0x000000b604607947 */ /* 0x000ff0000b800000 */
[----:B------:R1:W2:Y:S02]  /*0a20*/  SHFL.IDX PT, R14, R13, RZ, 0x1f ;  /* 0x00001fff0d0e7589 */ /* 0x0002a400000e0000 */
.L_x_929:
[----:B--2---:R-:W-:Y:S01]  /*0a30*/  SHF.R.S32.HI R215, RZ, 0x1f, R14 ;  /* 0x0000001fffd77819 */ /* 0x004fe2000001140e */
[----:B------:R-:W-:Y:S01]  /*0a40*/  BSSY B0, `(.L_x_878) ;  /* 0x000003a000007945 */ /* 0x000fe20003800000 */
[----:B------:R-:W-:Y:S01]  /*0a50*/  IADD3 R7, R22, 0x1f, -R19 ;  /* 0x0000001f16077810 */ /* 0x000fe20007ffe813 */
[----:B-1----:R-:W-:Y:S01]  /*0a60*/  IMAD.MOV.U32 R13, RZ, RZ, RZ ;  /* 0x000000ffff0d7224 */ /* 0x002fe200078e00ff */
[----:B------:R-:W-:Y:S02]  /*0a70*/  LEA.HI R215, R215, R14, RZ, 0x2 ;  /* 0x0000000ed7d77211 */ /* 0x000fe400078f10ff */
[----:B------:R-:W-:Y:S02]  /*0a80*/  CS2R R16, SRZ ;  /* 0x0000000000107805 */ /* 0x000fe4000001ff00 */
[----:B------:R-:W-:Y:S01]  /*0a90*/  SHF.R.S32.HI R220, RZ, 0x1f, R7 ;  /* 0x0000001fffdc7819 */ /* 0x000fe20000011407 */
[----:B------:R-:W-:Y:S01]  /*0aa0*/  VIADD R12, R7, 0x1f ;  /* 0x0000001f070c7836 */ /* 0x000fe20000000000 */
[----:B------:R-:W-:-:S02]  /*0ab0*/  LOP3.LUT R212, R215, 0xfffffffc, RZ, 0xc0, !PT ;  /* 0xfffffffcd7d47812 */ /* 0x000fc400078ec0ff */
[----:B------:R-:W-:Y:S02]  /*0ac0*/  SHF.R.S32.HI R215, RZ, 0x2, R215 ;  /* 0x00000002ffd77819 */ /* 0x000fe400000114d7 */
[----:B------:R-:W-:Y:S01]  /*0ad0*/  ISETP.GE.U32.AND P3, PT, R12, 0x3f, PT ;  /* 0x0000003f0c00780c */ /* 0x000fe20003f66070 */
[----:B------:R-:W-:Y:S01]  /*0ae0*/  IMAD.IADD R212, R14, 0x1, -R212 ;  /* 0x000000010ed47824 */ /* 0x000fe200078e0ad4 */
[----:B------:R-:W-:Y:S01]  /*0af0*/  LEA.HI R220, R220, R7, RZ, 0x5 ;  /* 0x00000007dcdc7211 */ /* 0x000fe200078f28ff */
[----:B------:R-:W-:Y:S01]  /*0b00*/  IMAD.MOV.U32 R14, RZ, RZ, RZ ;  /* 0x000000ffff0e7224 */ /* 0x000fe200078e00ff */
[----:B------:R-:W-:Y:S02]  /*0b10*/  SEL R12, R9, RZ, P3 ;  /* 0x000000ff090c7207 */ /* 0x000fe40001800000 */
[----:B------:R-:W-:Y:S02]  /*0b20*/  LEA.HI R213, R212, R212, RZ, 0x1 ;  /* 0x000000d4d4d57211 */ /* 0x000fe400078f08ff */
[----:B------:R-:W-:-:S02]  /*0b30*/  LOP3.LUT P2, R15, R12, 0x1, RZ, 0xc0, !PT ;  /* 0x000000010c0f7812 */ /* 0x000fc4000784c0ff */
[----:B------:R-:W-:Y:S02]  /*0b40*/  LOP3.LUT R11, R213, 0xfffffffe, RZ, 0xc0, !PT ;  /* 0xfffffffed50b7812 */ /* 0x000fe400078ec0ff */
[----:B------:R-:W-:Y:S02]  /*0b50*/  SHF.R.S32.HI R213, RZ, 0x1, R213 ;  /* 0x00000001ffd57819 */ /* 0x000fe400000114d5 */
[----:B------:R-:W-:Y:S01]  /*0b60*/  LEA.HI.SX32 R220, R220, 0xfffffffd, 0x1b ;  /* 0xfffffffddcdc7811 */ /* 0x000fe200078fdaff */
[----:B------:R-:W-:Y:S02]  /*0b70*/  IMAD.IADD R212, R212, 0x1, -R11 ;  /* 0x00000001d4d47824 */ /* 0x000fe400078e0a0b */
[----:B------:R-:W-:Y:S02]  /*0b80*/  IMAD R198, R215, 0x40, R213 ;  /* 0x00000040d7c67824 */ /* 0x000fe400078e02d5 */
[----:B------:R-:W-:Y:S02]  /*0b90*/  IMAD R11, R212, 0x80, R215 ;  /* 0x00000080d40b7824 */ /* 0x000fe400078e02d7 */
[----:B------:R-:W-:-:S02]  /*0ba0*/  IMAD.SHL.U32 R198, R198, 0x40, RZ ;  /* 0x00000040c6c67824 */ /* 0x000fc400078e00ff */
[----:B------:R-:W-:Y:S02]  /*0bb0*/  IMAD.SHL.U32 R11, R11, 0x8, RZ ;  /* 0x000000080b0b7824 */ /* 0x000fe400078e00ff */
        /* <DEDUP_REMOVED lines=10> */
[----:B-1----:R-:W-:-:S04]  /*0c60*/  IMAD.MOV R22, RZ, RZ, -R23 ;  /* 0x000000ffff167224 */ /* 0x002fc800078e0a17 */
[----:B------:R-:W-:Y:S01]  /*0c70*/  IMAD R17, R22, R19, RZ ;  /* 0x0000001316117224 */ /* 0x000fe200078e02ff */
[----:B------:R-:W-:-:S05]  /*0c80*/  MOV R22, RZ ;  /* 0x000000ff00167202 */ /* 0x000fca0000000f00 */
[----:B------:R-:W-:-:S06]  /*0c90*/  IMAD.HI.U32 R17, R23, R17, R22 ;  /* 0x0000001117117227 */ /* 0x000fcc00078e0016 */
[----:B------:R-:W-:-:S04]  /*0ca0*/  IMAD.HI.U32 R17, R17, R16, RZ ;  /* 0x0000001011117227 */ /* 0x000fc800078e00ff */
[----:B------:R-:W-:Y:S01]  /*0cb0*/  IMAD R16, R17, R9, R16 ;  /* 0x0000000911107224 */ /* 0x000fe200078e0210 */
[----:B------:R-:W-:-:S04]  /*0cc0*/  LOP3.LUT R9, R224, R205, RZ, 0x3c, !PT ;  /* 0x000000cde0097212 */ /* 0x000fc800078e3cff */
[----:B------:R-:W-:-:S13]  /*0cd0*/  ISETP.GT.U32.AND P2, PT, R19, R16, PT ;  /* 0x000000101300720c */ /* 0x000fda0003f44070 */
[----:B------:R-:W-:Y:S01]  /*0ce0*/  @!P2 IADD3 R16, R16, -R19, RZ ;  /* 0x800000131010a210 */ /* 0x000fe20007ffe0ff */
[----:B------:R-:W-:-:S03]  /*0cf0*/  @!P2 VIADD R17, R17, 0x1 ;  /* 0x000000011111a836 */ /* 0x000fc60000000000 */
        /* <DEDUP_REMOVED lines=12> */
[----:B------:R-:W-:-:S04]  /*0dc0*/  LEA R16, P2, R22, R202, 0x1 ;  /* 0x000000ca16107211 */ /* 0x000fc800078408ff */
[----:B------:R-:W-:-:S09]  /*0dd0*/  LEA.HI.X R17, R22, R203, R23, 0x1, P2 ;  /* 0x000000cb16117211 */ /* 0x000fd200010f0c17 */
.L_x_879:
[----:B------:R-:W-:Y:S05]  /*0de0*/  BSYNC B0 ;  /* 0x0000000000007941 */ /* 0x000fea0003800000 */
.L_x_878:
[----:B------:R-:W-:Y:S01]  /*0df0*/  LEA.HI R26, R10, R10, RZ, 0x1 ;  /* 0x0000000a0a1a7211 */ /* 0x000fe200078f08ff */
[----:B------:R-:W1:Y:S01]  /*0e00*/  S2R R9, SR_CgaCtaId ;  /* 0x0000000000097919 */ /* 0x000e620000008800 */
[----:B------:R-:W-:Y:S01]  /*0e10*/  IMAD.SHL.U32 R15, R15, 0x10, RZ ;  /* 0x000000100f0f7824 */ /* 0x000fe200078e00ff */
[----:B------:R-:W-:Y:S01]  /*0e20*/  BSSY B0, `(.L_x_880) ;  /* 0x000003b000007945 */ /* 0x000fe20003800000 */
[----:B------:R-:W-:Y:S02]  /*0e30*/  LOP3.LUT R23, R26, 0x3ffffffe, RZ, 0xc0, !PT ;  /* 0x3ffffffe1a177812 */ /* 0x000fe400078ec0ff */
[--C-:B------:R-:W-:Y:S02]  /*0e40*/  SHF.R.S32.HI R25, RZ, 0x1, R26.reuse ;  /* 0x00000001ff197819 */ /* 0x100fe4000001141a */
[----:B------:R-:W-:Y:S01]  /*0e50*/  SHF.R.S32.HI R26, RZ, 0x1f, R26 ;  /* 0x0000001fff1a7819 */ /* 0x000fe2000001141a */
[----:B------:R-:W-:Y:S01]  /*0e60*/  IMAD.IADD R23, R10, 0x1, -R23 ;  /* 0x000000010a177824 */ /* 0x000fe200078e0a17 */
[----:B------:R-:W-:-:S02]  /*0e70*/  ISETP.NE.U32.AND P2, PT, R15, RZ, PT ;  /* 0x000000ff0f00720c */ /* 0x000fc40003f45070 */
[----:B------:R-:W-:Y:S01]  /*0e80*/  LEA.HI R26, R26, R25, RZ, 0x2 ;  /* 0x000000191a1a7211 */ /* 0x000fe200078f10ff */
[----:B------:R-:W-:-:S03]  /*0e90*/  IMAD R23, R23, 0x4, R24 ;  /* 0x0000000417177824 */ /* 0x000fc600078e0218 */
[----:B------:R-:W-:Y:S02]  /*0ea0*/  LOP3.LUT R26, R26, 0x1ffffffc, RZ, 0xc0, !PT ;  /* 0x1ffffffc1a1a7812 */ /* 0x000fe400078ec0ff */
[----:B------:R-:W-:-:S03]  /*0eb0*/  SHF.R.S32.HI R22, RZ, 0x1f, R23 ;  /* 0x0000001fff167819 */ /* 0x000fc60000011417 */
[----:B------:R-:W-:Y:S01]  /*0ec0*/  IMAD.IADD R19, R25, 0x1, -R26 ;  /* 0x0000000119137824 */ /* 0x000fe200078e0a1a */
[----:B------:R-:W-:-:S04]  /*0ed0*/  LEA.HI R22, R22, R23, RZ, 0x2 ;  /* 0x0000001716167211 */ /* 0x000fc800078f10ff */
[----:B------:R-:W-:-:S05]  /*0ee0*/  LOP3.LUT R22, R22, 0xfffffffc, RZ, 0xc0, !PT ;  /* 0xfffffffc16167812 */ /* 0x000fca00078ec0ff */
[----:B------:R-:W-:-:S05]  /*0ef0*/  IMAD.IADD R26, R23, 0x1, -R22 ;  /* 0x00000001171a7824 */ /* 0x000fca00078e0a16 */
[----:B------:R-:W-:-:S05]  /*0f00*/  LOP3.LUT R19, R26, R19, RZ, 0x3c, !PT ;  /* 0x000000131a137212 */ /* 0x000fca00078e3cff */
[----:B------:R-:W-:Y:S01]  /*0f10*/  IMAD.IADD R26, R22, 0x1, R19 ;  /* 0x00000001161a7824 */ /* 0x000fe200078e0213 */
[----:B------:R-:W-:-:S03]  /*0f20*/  MOV R22, 0x400 ;  /* 0x0000040000167802 */ /* 0x000fc60000000f00 */
[----:B------:R-:W-:Y:S01]  /*0f30*/  IMAD R25, R25, 0x20, R26 ;  /* 0x0000002019197824 */ /* 0x000fe200078e021a */
[----:B-1----:R-:W-:-:S03]  /*0f40*/  LEA R9, R9, R22, 0x18 ;  /* 0x0000001609097211 */ /* 0x002fc600078ec0ff */
[----:B------:R-:W-:-:S04]  /*0f50*/  IMAD.SHL.U32 R22, R25, 0x8, RZ ;  /* 0x0000000819167824 */ /* 0x000fc800078e00ff */
[----:B------:R-:W-:-:S05]  /*0f60*/  IMAD R219, R22, 0x2, R9 ;  /* 0x0000000216db7824 */ /* 0x000fca00078e0209 */
        /* <DEDUP_REMOVED lines=38> */
.L_x_881:
[----:B------:R-:W-:Y:S05]  /*11d0*/  BSYNC B0 ;  /* 0x0000000000007941 */ /* 0x000fea0003800000 */
.L_x_880:
[----:B-1----:R-:W-:Y:S01]  /*11e0*/  VIADD R17, R10, 0x8 ;  /* 0x000000080a117836 */ /* 0x002fe20000000000 */
[----:B------:R-:W-:Y:S01]  /*11f0*/  BSSY B0, `(.L_x_882) ;  /* 0x0000041000007945 */ /* 0x000fe20003800000 */
[----:B------:R-:W-:Y:S02]  /*1200*/  IMAD.SHL.U32 R15, R15, 0x8, RZ ;  /* 0x000000080f0f7824 */ /* 0x000fe400078e00ff */
[----:B------:R-:W-:Y:S01]  /*1210*/  IMAD.MOV.U32 R25, RZ, RZ, R13 ;  /* 0x000000ffff197224 */ /* 0x000fe200078e000d */
[----:B------:R-:W-:Y:S01]  /*1220*/  LEA.HI R10, R17, R17, RZ, 0x1 ;  /* 0x00000011110a7211 */ /* 0x000fe200078f08ff */
[----:B------:R-:W-:Y:S01]  /*1230*/  IMAD.MOV.U32 R22, RZ, RZ, RZ ;  /* 0x000000ffff167224 */ /* 0x000fe200078e00ff */
[----:B------:R-:W-:Y:S01]  /*1240*/  ISETP.NE.U32.AND P2, PT, R15, RZ, PT ;  /* 0x000000ff0f00720c */ /* 0x000fe20003f45070 */
[----:B------:R-:W-:Y:S01]  /*1250*/  IMAD.MOV.U32 R13, RZ, RZ, RZ ;  /* 0x000000ffff0d7224 */ /* 0x000fe200078e00ff */
[----:B------:R-:W-:Y:S02]  /*1260*/  LOP3.LUT R16, R10, 0x3ffffffe, RZ, 0xc0, !PT ;  /* 0x3ffffffe0a107812 */ /* 0x000fe400078ec0ff */
[----:B------:R-:W-:-:S02]  /*1270*/  SHF.R.S32.HI R19, RZ, 0x1, R10 ;  /* 0x00000001ff137819 */ /* 0x000fc4000001140a */
[----:B------:R-:W-:Y:S01]  /*1280*/  SHF.R.S32.HI R10, RZ, 0x1f, R10 ;  /* 0x0000001fff0a7819 */ /* 0x000fe2000001140a */
[----:B------:R-:W-:-:S03]  /*1290*/  IMAD.IADD R23, R17, 0x1, -R16 ;  /* 0x0000000111177824 */ /* 0x000fc600078e0a10 */
[----:B------:R-:W-:Y:S01]  /*12a0*/  LEA.HI R10, R10, R19, RZ, 0x2 ;  /* 0x000000130a0a7211 */ /* 0x000fe200078f10ff */
[----:B------:R-:W-:Y:S01]  /*12b0*/  IMAD R23, R23, 0x4, R24 ;  /* 0x0000000417177824 */ /* 0x000fe200078e0218 */
[----:B------:R-:W-:Y:S02]  /*12c0*/  MOV R24, R14 ;  /* 0x0000000e00187202 */ /* 0x000fe40000000f00 */
[----:B------:R-:W-:Y:S02]  /*12d0*/  LOP3.LUT R10, R10, 0x1ffffffc, RZ, 0xc0, !PT ;  /* 0x1ffffffc0a0a7812 */ /* 0x000fe400078ec0ff */
[----:B------:R-:W-:-:S03]  /*12e0*/  SHF.R.S32.HI R16, RZ, 0x1f, R23 ;  /* 0x0000001fff107819 */ /* 0x000fc60000011417 */
[----:B------:R-:W-:Y:S01]  /*12f0*/  IMAD.IADD R17, R19, 0x1, -R10 ;  /* 0x0000000113117824 */ /* 0x000fe200078e0a0a */
[----:B------:R-:W-:-:S04]  /*1300*/  LEA.HI R16, R16, R23, RZ, 0x2 ;  /* 0x0000001710107211 */ /* 0x000fc800078f10ff */
[----:B------:R-:W-:-:S05]  /*1310*/  LOP3.LUT R16, R16, 0xfffffffc, RZ, 0xc0, !PT ;  /* 0xfffffffc10107812 */ /* 0x000fca00078ec0ff */
[----:B------:R-:W-:-:S05]  /*1320*/  IMAD.IADD R10, R23, 0x1, -R16 ;  /* 0x00000001170a7824 */ /* 0x000fca00078e0a10 */
[----:B------:R-:W-:Y:S01]  /*1330*/  LOP3.LUT R17, R10, R17, RZ, 0x3c, !PT ;  /* 0x000000110a117212 */ /* 0x000fe200078e3cff */
[----:B------:R-:W-:-:S03]  /*1340*/  IMAD.MOV.U32 R10, RZ, RZ, RZ ;  /* 0x000000ffff0a7224 */ /* 0x000fc600078e00ff */
[----:B------:R-:W-:Y:S02]  /*1350*/  IADD3 R16, R16, R17, RZ ;  /* 0x0000001110107210 */ /* 0x000fe40007ffe0ff */
[----:B------:R-:W-:-:S03]  /*1360*/  MOV R17, RZ ;  /* 0x000000ff00117202 */ /* 0x000fc60000000f00 */
[----:B------:R-:W-:-:S04]  /*1370*/  IMAD R16, R19, 0x20, R16 ;  /* 0x0000002013107824 */ /* 0x000fc800078e0210 */
        /* <DEDUP_REMOVED lines=40> */
.L_x_883:
[----:B------:R-:W-:Y:S05]  /*1600*/  BSYNC B0 ;  /* 0x0000000000007941 */ /* 0x000fea0003800000 */
.L_x_882:
[----:B------:R-:W-:Y:S01]  /*1610*/  IMAD.SHL.U32 R16, R16, 0x4, RZ ;  /* 0x0000000410107824 */ /* 0x000fe200078e00ff */
[----:B------:R-:W-:Y:S01]  /*1620*/  MOV R14, R10 ;  /* 0x0000000a000e7202 */ /* 0x000fe20000000f00 */
[----:B------:R-:W-:Y:S01]  /*1630*/  IMAD.MOV.U32 R15, RZ, RZ, R13 ;  /* 0x000000ffff0f7224 */ /* 0x000fe200078e000d */
[----:B------:R-:W-:Y:S02]  /*1640*/  BSSY B0, `(.L_x_884) ;  /* 0x0000028000007945 */ /* 0x000fe40003800000 */
        /* <DEDUP_REMOVED lines=39> */
.L_x_885:
[----:B------:R-:W-:Y:S05]  /*18c0*/  BSYNC B0 ;  /* 0x0000000000007941 */ /* 0x000fea0003800000 */
.L_x_884:
[----:B------:R-:W-:Y:S01]  /*18d0*/  IMAD.SHL.U32 R12, R12, 0x2, RZ ;  /* 0x000000020c0c7824 */ /* 0x000fe200078e00ff */
[----:B------:R-:W-:Y:S01]  /*18e0*/  SEL R4, R4, RZ, P3 ;  /* 0x000000ff04047207 */ /* 0x000fe20001800000 */
[----:B------:R-:W-:Y:S01]  /*18f0*/  IMAD.MOV.U32 R23, RZ, RZ, R17 ;  /* 0x000000ffff177224 */ /* 0x000fe200078e0011 */
[----:B------:R-:W-:Y:S01]  /*1900*/  ISETP.NE.AND P3, PT, R8, RZ, PT ;  /* 0x000000ff0800720c */ /* 0x000fe20003f65270 */
[----:B------:R-:W3:Y:S01]  /*1910*/  LDC.64 R228, c[0x0][0x278] ;  /* 0x00009e00ffe47b82 */ /* 0x000ee20000000a00 */
[----:B------:R-:W-:Y:S01]  /*1920*/  ISETP.NE.U32.AND P2, PT, R12, RZ, PT ;  /* 0x000000ff0c00720c */ /* 0x000fe20003f45070 */
[C---:B------:R-:W-:Y:S01]  /*1930*/  IMAD.SHL.U32 R8, R4.reuse, 0x10, RZ ;  /* 0x0000001004087824 */ /* 0x040fe200078e00ff */
[----:B------:R-:W-:Y:S01]  /*1940*/  ISETP.NE.AND P6, PT, R5, RZ, PT ;  /* 0x000000ff0500720c */ /* 0x000fe20003fc5270 */
[----:B------:R-:W-:Y:S01]  /*1950*/  IMAD.SHL.U32 R5, R4, 0x8, RZ ;  /* 0x0000000804057824 */ /* 0x000fe200078e00ff */
[----:B--2---:R-:W-:Y:S01]  /*1960*/  SEL R15, RZ, 0x1, P3 ;  /* 0x00000001ff0f7807 */ /* 0x004fe20001800000 */
[----:B------:R-:W-:Y:S01]  /*1970*/  ULDC.64 UR4, c[0x0][0x280] ;  /* 0x0000a00000047ab9 */ /* 0x000fe20000000a00 */
[----:B------:R-:W-:Y:S01]  /*1980*/  SHF.R.S32.HI R13, RZ, 0x1f, R6 ;  /* 0x0000001fff0d7819 */ /* 0x000fe20000011406 */
[----:B------:R-:W-:Y:S01]  /*1990*/  IMAD.IADD R224, R0, 0x1, R224 ;  /* 0x0000000100e07824 */ /* 0x000fe200078e02e0 */
[----:B------:R-:W-:Y:S01]  /*19a0*/  LOP3.LUT P3, RZ, R5, 0x10, RZ, 0xc0, !PT ;  /* 0x0000001005ff7812 */ /* 0x000fe2000786c0ff */
[----:B------:R-:W-:Y:S01]  /*19b0*/  IMAD.SHL.U32 R5, R4, 0x2, RZ ;  /* 0x0000000204057824 */ /* 0x000fe200078e00ff */
[----:B------:R-:W-:Y:S01]  /*19c0*/  SEL R223, RZ, 0xffffffff, P0 ;  /* 0xffffffffffdf7807 */ /* 0x000fe20000000000 */
[----:B------:R-:W-:Y:S01]  /*19d0*/  IMAD.SHL.U32 R133, R204, 0x4, RZ ;  /* 0x00000004cc857824 */ /* 0x000fe200078e00ff */
[----:B------:R-:W-:Y:S01]  /*19e0*/  LEA.HI R13, R13, R6, RZ, 0x3 ;  /* 0x000000060d0d7211 */ /* 0x000fe200078f18ff */
[----:B------:R-:W-:Y:S01]  /*19f0*/  @!PT LDS RZ, [RZ] ;  /* 0x00000000fffff984 */ /* 0x000fe20000000800 */
[----:B------:R-:W-:Y:S01]  /*1a00*/  @!PT LDS RZ, [RZ] ;  /* 0x00000000fffff984 */ /* 0x000fe20000000800 */
[----:B------:R-:W-:Y:S01]  /*1a10*/  @!PT LDS RZ, [RZ] ;  /* 0x00000000fffff984 */ /* 0x000fe20000000800 */
[----:B------:R2:W-:Y:S01]  /*1a20*/  LDGSTS.E.BYPASS.LTC128B.128 [R218+0x1000], desc[UR36][R22.64], P2 ;  /* 0x0100000016da7fae */ /* 0x0005e20009101d64 */
[----:B------:R-:W-:Y:S01]  /*1a30*/  LOP3.LUT P2, RZ, R8, 0x10, RZ, 0xc0, !PT ;  /* 0x0000001008ff7812 */ /* 0x000fe2000784c0ff */
[----:B------:R-:W-:Y:S01]  /*1a40*/  IMAD.SHL.U32 R8, R4, 0x4, RZ ;  /* 0x0000000404087824 */ /* 0x000fe200078e00ff */
[----:B------:R-:W-:Y:S01]  /*1a50*/  SEL R4, RZ, 0xffffffff, P6 ;  /* 0xffffffffff047807 */ /* 0x000fe20003000000 */
[----:B------:R-:W-:Y:S01]  /*1a60*/  IMAD.SHL.U32 R223, R223, 0x2, RZ ;  /* 0x00000002dfdf7824 */ /* 0x000fe200078e00ff */
[----:B------:R-:W-:Y:S01]  /*1a70*/  SEL R10, RZ, 0x1, P1 ;  /* 0x00000001ff0a7807 */ /* 0x000fe20000800000 */
[----:B------:R-:W-:Y:S01]  /*1a80*/  BSSY B0, `(.L_x_886) ;  /* 0x0000089000007945 */ /* 0x000fe20003800000 */
[----:B------:R-:W-:Y:S01]  /*1a90*/  LOP3.LUT P6, RZ, R8, 0x10, RZ, 0xc0, !PT ;  /* 0x0000001008ff7812 */ /* 0x000fe200078cc0ff */
[----:B------:R-:W-:Y:S01]  /*1aa0*/  VIADD R8, R6, 0x4 ;  /* 0x0000000406087836 */ /* 0x000fe20000000000 */
[----:B------:R-:W-:Y:S01]  /*1ab0*/  LOP3.LUT R13, R13, 0xfffffff8, RZ, 0xc0, !PT ;  /* 0xfffffff80d0d7812 */ /* 0x000fe200078ec0ff */
[----:B------:R-:W-:Y:S01]  /*1ac0*/  IMAD.SHL.U32 R4, R4, 0x2, RZ ;  /* 0x0000000204047824 */ /* 0x000fe200078e00ff */
[----:B------:R-:W-:Y:S01]  /*1ad0*/  SEL R225, RZ, 0x4, P5 ;  /* 0x00000004ffe17807 */ /* 0x000fe20002800000 */
[----:B------:R-:W-:Y:S01]  /*1ae0*/  IMAD R199, R11, 0x10, R9 ;  /* 0x000000100bc77824 */ /* 0x000fe200078e0209 */
[----:B------:R-:W-:-:S02]  /*1af0*/  SHF.R.S32.HI R19, RZ, 0x1f, R8 ;  /* 0x0000001fff137819 */ /* 0x000fc40000011408 */
[----:B------:R-:W-:Y:S02]  /*1b00*/  LOP3.LUT P5, RZ, R5, 0x10, RZ, 0xc0, !PT ;  /* 0x0000001005ff7812 */ /* 0x000fe400078ac0ff */
[----:B------:R-:W-:Y:S02]  /*1b10*/  LEA.HI R19, R19, R8, RZ, 0x3 ;  /* 0x0000000813137211 */ /* 0x000fe400078f18ff */
[----:B------:R-:W-:Y:S02]  /*1b20*/  SHF.R.S32.HI R5, RZ, 0x1f, R0 ;  /* 0x0000001fff057819 */ /* 0x000fe40000011400 */
[----:B------:R-:W-:Y:S02]  /*1b30*/  LOP3.LUT R19, R19, 0xfffffff8, RZ, 0xc0, !PT ;  /* 0xfffffff813137812 */ /* 0x000fe400078ec0ff */
[----:B------:R-:W-:Y:S01]  /*1b40*/  LOP3.LUT R223, R223, 0x2, R10, 0xe2, !PT ;  /* 0x00000002dfdf7812 */ /* 0x000fe200078ee20a */
[----:B------:R-:W-:Y:S01]  /*1b50*/  IMAD.IADD R10, R6, 0x1, -R13 ;  /* 0x00000001060a7824 */ /* 0x000fe200078e0a0d */
[----:B------:R-:W-:Y:S01]  /*1b60*/  LOP3.LUT R4, R4, 0x2, R15, 0xe2, !PT ;  /* 0x0000000204047812 */ /* 0x000fe200078ee20f */
[----:B------:R-:W-:Y:S01]  /*1b70*/  IMAD.IADD R19, R8, 0x1, -R19 ;  /* 0x0000000108137824 */ /* 0x000fe200078e0a13 */
[----:B------:R-:W-:Y:S01]  /*1b80*/  LOP3.LUT R133, R133, 0x4, RZ, 0xc0, !PT ;  /* 0x0000000485857812 */ /* 0x000fe200078ec0ff */
[----:B------:R-:W-:Y:S01]  /*1b90*/  IMAD R12, R5, R2, RZ ;  /* 0x00000002050c7224 */ /* 0x000fe200078e02ff */
[----:B------:R-:W-:-:S02]  /*1ba0*/  SHF.R.S32.HI R5, RZ, 0x1f, R18 ;  /* 0x0000001fff057819 */ /* 0x000fc40000011412 */
[----:B------:R-:W-:Y:S01]  /*1bb0*/  SHF.R.S32.HI R17, RZ, 0x1f, R10 ;  /* 0x0000001fff117819 */ /* 0x000fe2000001140a */
[----:B------:R-:W-:Y:S01]  /*1bc0*/  IMAD R3, R0, R3, R12 ;  /* 0x0000000300037224 */ /* 0x000fe200078e020c */
[----:B------:R-:W-:Y:S02]  /*1bd0*/  SHF.R.S32.HI R14, RZ, 0x1f, R19 ;  /* 0x0000001fff0e7819 */ /* 0x000fe40000011413 */
[----:B--2---:R-:W-:Y:S02]  /*1be0*/  LEA.HI R22, R5, R18, RZ, 0x2 ;  /* 0x0000001205167211 */ /* 0x004fe400078f10ff */
[----:B------:R-:W-:Y:S02]  /*1bf0*/  LEA.HI R17, R17, R10, RZ, 0x2 ;  /* 0x0000000a11117211 */ /* 0x000fe400078f10ff */
[----:B------:R-:W-:Y:S02]  /*1c00*/  LEA.HI R14, R14, R19, RZ, 0x2 ;  /* 0x000000130e0e7211 */ /* 0x000fe400078f10ff */
[----:B------:R-:W-:-:S02]  /*1c10*/  LOP3.LUT R5, R22, 0xfffffffc, RZ, 0xc0, !PT ;  /* 0xfffffffc16057812 */ /* 0x000fc400078ec0ff */
[----:B------:R-:W-:Y:S02]  /*1c20*/  SEL R12, RZ, 0x8, P4 ;  /* 0x00000008ff0c7807 */ /* 0x000fe40002000000 */
[----:B------:R-:W-:Y:S01]  /*1c30*/  SHF.R.S32.HI R16, RZ, 0x2, R17 ;  /* 0x00000002ff107819 */ /* 0x000fe20000011411 */
[----:B------:R-:W-:Y:S01]  /*1c40*/  IMAD.IADD R18, R18, 0x1, -R5 ;  /* 0x0000000112127824 */ /* 0x000fe200078e0a05 */
[----:B------:R-:W-:Y:S02]  /*1c50*/  SHF.R.S32.HI R13, RZ, 0x2, R14 ;  /* 0x00000002ff0d7819 */ /* 0x000fe4000001140e */
[----:B------:R-:W-:Y:S02]  /*1c60*/  LOP3.LUT R225, R12, R225, R4, 0xfe, !PT ;  /* 0x000000e10ce17212 */ /* 0x000fe400078efe04 */
[----:B------:R-:W-:Y:S01]  /*1c70*/  LEA.HI R15, R17, R16, RZ, 0x1 ;  /* 0x00000010110f7211 */ /* 0x000fe200078f08ff */
[----:B------:R-:W2:Y:S01]  /*1c80*/  LDC.64 R4, c[0x0][0x270] ;  /* 0x00009c00ff047b82 */ /* 0x000ea20000000a00 */
[----:B------:R-:W-:-:S02]  /*1c90*/  LEA.HI R12, R14, R13, RZ, 0x1 ;  /* 0x0000000d0e0c7211 */ /* 0x000fc400078f08ff */
[----:B------:R-:W-:Y:S02]  /*1ca0*/  LOP3.LUT R17, R17, 0x1ffffffc, RZ, 0xc0, !PT ;  /* 0x1ffffffc11117812 */ /* 0x000fe400078ec0ff */
[----:B------:R-:W-:Y:S02]  /*1cb0*/  LOP3.LUT R15, R15, 0x7fffffe, RZ, 0xc0, !PT ;  /* 0x07fffffe0f0f7812 */ /* 0x000fe400078ec0ff */
[----:B------:R-:W-:Y:S01]  /*1cc0*/  LOP3.LUT R12, R12, 0x7fffffe, RZ, 0xc0, !PT ;  /* 0x07fffffe0c0c7812 */ /* 0x000fe200078ec0ff */
[----:B------:R-:W-:Y:S01]  /*1cd0*/  IMAD.IADD R17, R10, 0x1, -R17 ;  /* 0x000000010a117824 */ /* 0x000fe200078e0a11 */
[----:B------:R-:W-:Y:S01]  /*1ce0*/  LOP3.LUT R14, R14, 0x1ffffffc, RZ, 0xc0, !PT ;  /* 0x1ffffffc0e0e7812 */ /* 0x000fe200078ec0ff */
[----:B------:R-:W-:Y:S01]  /*1cf0*/  IMAD.IADD R15, R16, 0x1, -R15 ;  /* 0x00000001100f7824 */ /* 0x000fe200078e0a0f */
[----:B------:R-:W-:Y:S01]  /*1d00*/  SHF.R.S32.HI R22, RZ, 0x2, R22 ;  /* 0x00000002ff167819 */ /* 0x000fe20000011416 */
[----:B------:R-:W-:Y:S01]  /*1d10*/  IMAD.IADD R13, R13, 0x1, -R12 ;  /* 0x000000010d0d7824 */ /* 0x000fe200078e0a0c */
[----:B------:R-:W-:Y:S01]  /*1d20*/  LOP3.LUT R17, R18, R17, RZ, 0x3c, !PT ;  /* 0x0000001112117212 */ /* 0x000fe200078e3cff */
[----:B------:R-:W-:Y:S01]  /*1d30*/  IMAD.IADD R19, R19, 0x1, -R14 ;  /* 0x0000000113137824 */ /* 0x000fe200078e0a0e */
[-C--:B------:R-:W-:Y:S01]  /*1d40*/  LOP3.LUT R10, R15, R22.reuse, RZ, 0x3c, !PT ;  /* 0x000000160f0a7212 */ /* 0x080fe200078e3cff */
[----:B------:R-:W-:Y:S01]  /*1d50*/  IMAD.MOV.U32 R14, RZ, RZ, RZ ;  /* 0x000000ffff0e7224 */ /* 0x000fe200078e00ff */
[----:B------:R-:W-:-:S02]  /*1d60*/  LOP3.LUT R22, R13, R22, RZ, 0x3c, !PT ;  /* 0x000000160d167212 */ /* 0x000fc400078e3cff */
[----:B------:R-:W-:Y:S01]  /*1d70*/  LOP3.LUT R19, R18, R19, RZ, 0x3c, !PT ;  /* 0x0000001312137212 */ /* 0x000fe200078e3cff */
[----:B------:R-:W-:Y:S01]  /*1d80*/  IMAD R17, R10, 0x4, R17 ;  /* 0x000000040a117824 */ /* 0x000fe200078e0211 */
[----:B------:R-:W-:Y:S02]  /*1d90*/  SEL R13, RZ, 0x4, P1 ;  /* 0x00000004ff0d7807 */ /* 0x000fe40000800000 */
[----:B------:R-:W-:Y:S01]  /*1da0*/  SEL R12, RZ, 0x8, P0 ;  /* 0x00000008ff0c7807 */ /* 0x000fe20000000000 */
[----:B------:R-:W-:Y:S01]  /*1db0*/  IMAD R19, R22, 0x4, R19 ;  /* 0x0000000416137824 */ /* 0x000fe200078e0213 */
[----:B--2---:R-:W-:Y:S01]  /*1dc0*/  IADD3 R26, P4, R20, R4, RZ ;  /* 0x00000004141a7210 */ /* 0x004fe20007f9e0ff */
[----:B------:R-:W-:Y:S01]  /*1dd0*/  IMAD R16, R6, 0x10, R17 ;  /* 0x0000001006107824 */ /* 0x000fe200078e0211 */
[----:B------:R-:W-:Y:S01]  /*1de0*/  LOP3.LUT R223, R12, R13, R223, 0xfe, !PT ;  /* 0x0000000d0cdf7212 */ /* 0x000fe200078efedf */
[----:B------:R-:W-:Y:S01]  /*1df0*/  IMAD R19, R8, 0x10, R19 ;  /* 0x0000001008137824 */ /* 0x000fe200078e0213 */
[----:B---3--:R-:W-:Y:S01]  /*1e00*/  IADD3 R13, P1, R228, -UR4, RZ ;  /* 0x80000004e40d7c10 */ /* 0x008fe2000ff3e0ff */
[----:B------:R-:W-:Y:S01]  /*1e10*/  IMAD.WIDE.U32 R22, R0, R2, RZ ;  /* 0x0000000200167225 */ /* 0x000fe200078e00ff */
[----:B------:R-:W-:-:S02]  /*1e20*/  LOP3.LUT R6, R204, 0x6, RZ, 0xc0, !PT ;  /* 0x00000006cc067812 */ /* 0x000fc400078ec0ff */
[----:B------:R-:W-:Y:S01]  /*1e30*/  IADD3 R13, P0, R13, R4, RZ ;  /* 0x000000040d0d7210 */ /* 0x000fe20007f1e0ff */
[----:B------:R-:W-:Y:S01]  /*1e40*/  IMAD.SHL.U32 R16, R16, 0x8, RZ ;  /* 0x0000000810107824 */ /* 0x000fe200078e00ff */
[----:B------:R-:W-:Y:S01]  /*1e50*/  LOP3.LUT R18, R7, 0xffffffe0, RZ, 0xc0, !PT ;  /* 0xffffffe007127812 */ /* 0x000fe200078ec0ff */
[----:B------:R-:W-:Y:S01]  /*1e60*/  IMAD.SHL.U32 R216, R19, 0x8, RZ ;  /* 0x0000000813d87824 */ /* 0x000fe200078e00ff */
[----:B------:R-:W-:Y:S01]  /*1e70*/  IADD3.X R0, R5, ~UR5, R229, P0, P1 ;  /* 0x8000000505007c10 */ /* 0x000fe200087e24e5 */
[----:B------:R-:W-:Y:S01]  /*1e80*/  IMAD.IADD R3, R23, 0x1, R3 ;  /* 0x0000000117037824 */ /* 0x000fe200078e0203 */
[----:B------:R-:W-:Y:S01]  /*1e90*/  LEA R13, P0, R22, R13, 0x1 ;  /* 0x0000000d160d7211 */ /* 0x000fe200078008ff */
[----:B------:R-:W-:Y:S01]  /*1ea0*/  IMAD R15, R16, 0x2, R9 ;  /* 0x00000002100f7824 */ /* 0x000fe200078e0209 */
[----:B------:R-:W-:Y:S01]  /*1eb0*/  SHF.R.U32.HI R23, RZ, 0x4, R204 ;  /* 0x00000004ff177819 */ /* 0x000fe200000116cc */
[----:B------:R-:W-:Y:S01]  /*1ec0*/  IMAD.X R27, R21, 0x1, R5, P4 ;  /* 0x00000001151b7824 */ /* 0x000fe200020e0605 */
[----:B------:R-:W-:Y:S01]  /*1ed0*/  LEA.HI.X R3, R22, R0, R3, 0x1, P0 ;  /* 0x0000000016037211 */ /* 0x000fe200000f0c03 */
[----:B------:R-:W-:Y:S01]  /*1ee0*/  IMAD R2, R216, 0x2, R9 ;  /* 0x00000002d8027824 */ /* 0x000fe200078e0209 */
[----:B-1----:R-:W-:Y:S01]  /*1ef0*/  IADD3 R24, P0, R13, R20, RZ ;  /* 0x000000140d187210 */ /* 0x002fe20007f1e0ff */
[----:B------:R-:W-:Y:S01]  /*1f00*/  LDGSTS.E.BYPASS.LTC128B.128 [R15+0x8000], desc[UR36][R20.64], P2 ;  /* 0x08000000140f7fae */ /* 0x000fe20009101d64 */
[----:B------:R-:W-:Y:S01]  /*1f10*/  LOP3.LUT R23, R23, 0x1, RZ, 0xc0, !PT ;  /* 0x0000000117177812 */ /* 0x000fe200078ec0ff */
[----:B------:R-:W-:-:S02]  /*1f20*/  IMAD.SHL.U32 R0, R204, 0x10, RZ ;  /* 0x00000010cc007824 */ /* 0x000fc400078e00ff */
[----:B------:R1:W-:Y:S01]  /*1f30*/  LDGSTS.E.BYPASS.LTC128B.128 [R15+0x8080], desc[UR36][R20.64+0x80], P3 ;  /* 0x08080080140f7fae */ /* 0x0003e20009901d64 */
[----:B------:R-:W-:Y:S01]  /*1f40*/  IMAD.X R25, R3, 0x1, R21, P0 ;  /* 0x0000000103197824 */ /* 0x000fe200000e0615 */
[----:B------:R-:W-:Y:S01]  /*1f50*/  ISETP.NE.AND P0, PT, R18, 0x20, PT ;  /* 0x000000201200780c */ /* 0x000fe20003f05270 */
[----:B------:R-:W-:Y:S01]  /*1f60*/  VIADD R3, R9, 0x8000 ;  /* 0x0000800009037836 */ /* 0x000fe20000000000 */
[----:B------:R-:W-:Y:S01]  /*1f70*/  LDGSTS.E.BYPASS.LTC128B.128 [R2+0x8000], desc[UR36][R26.64], P6 ;  /* 0x080000001a027fae */ /* 0x000fe2000b101d64 */
[----:B------:R-:W-:Y:S01]  /*1f80*/  IMAD.MOV.U32 R19, RZ, RZ, RZ ;  /* 0x000000ffff137224 */ /* 0x000fe200078e00ff */
[----:B------:R-:W-:Y:S01]  /*1f90*/  SEL R225, R225, RZ, P0 ;  /* 0x000000ffe1e17207 */ /* 0x000fe20000000000 */
[----:B------:R-:W-:Y:S01]  /*1fa0*/  IMAD.MOV.U32 R13, RZ, RZ, RZ ;  /* 0x000000ffff0d7224 */ /* 0x000fe200078e00ff */
[----:B------:R2:W-:Y:S01]  /*1fb0*/  LDGSTS.E.BYPASS.LTC128B.128 [R2+0x8080], desc[UR36][R26.64+0x80], P5 ;  /* 0x080800801a027fae */ /* 0x0005e2000a901d64 */
[----:B------:R-:W-:Y:S01]  /*1fc0*/  SEL R223, R223, RZ, P0 ;  /* 0x000000ffdfdf7207 */ /* 0x000fe20000000000 */
[----:B------:R-:W-:-:S02]  /*1fd0*/  IMAD R217, R16, 0x2, R3 ;  /* 0x0000000210d97824 */ /* 0x000fc400078e0203 */
[----:B------:R-:W0:Y:S01]  /*1fe0*/  LDGDEPBAR ;  /* 0x00000000000079af */ /* 0x000e220000000000 */
[----:B------:R-:W-:Y:S01]  /*1ff0*/  IMAD R216, R216, 0x2, R3 ;  /* 0x00000002d8d87824 */ /* 0x000fe200078e0203 */
[----:B-1----:R-:W-:Y:S01]  /*2000*/  LOP3.LUT R15, R23, 0x2, RZ, 0xfc, !PT ;  /* 0x00000002170f7812 */ /* 0x002fe200078efcff */
[----:B------:R-:W-:-:S03]  /*2010*/  IMAD.MOV.U32 R20, RZ, RZ, RZ ;  /* 0x000000ffff147224 */ /* 0x000fc600078e00ff */
[----:B------:R-:W-:Y:S02]  /*2020*/  LOP3.LUT R15, R15, 0x3, R204, 0x78, !PT ;  /* 0x000000030f0f7812 */ /* 0x000fe400078e78cc */
[----:B--2---:R-:W-:Y:S02]  /*2030*/  SHF.R.U32.HI R2, RZ, 0x1, R6 ;  /* 0x00000001ff027819 */ /* 0x004fe40000011606 */
[----:B------:R-:W-:Y:S02]  /*2040*/  LOP3.LUT R21, R15, 0x4, R204, 0xf8, !PT ;  /* 0x000000040f157812 */ /* 0x000fe400078ef8cc */
[----:B------:R-:W-:Y:S02]  /*2050*/  LOP3.LUT R17, R133, R23, R2, 0xf6, !PT ;  /* 0x0000001785117212 */ /* 0x000fe400078ef602 */
[----:B------:R-:W-:Y:S02]  /*2060*/  LOP3.LUT R23, R23, 0x3, R204, 0x78, !PT ;  /* 0x0000000317177812 */ /* 0x000fe400078e78cc */
[----:B------:R-:W-:-:S02]  /*2070*/  LOP3.LUT R164, R17, 0xe0, R0, 0xf8, !PT ;  /* 0x000000e011a47812 */ /* 0x000fc400078ef800 */
[----:B------:R-:W-:Y:S02]  /*2080*/  LOP3.LUT P0, R17, R225, 0x1, RZ, 0xc0, !PT ;  /* 0x00000001e1117812 */ /* 0x000fe4000780c0ff */
[C-C-:B------:R-:W-:Y:S02]  /*2090*/  LOP3.LUT R27, R23.reuse, 0x4, R204.reuse, 0xf8, !PT ;  /* 0x00000004171b7812 */ /* 0x140fe400078ef8cc */
[--C-:B------:R-:W-:Y:S02]  /*20a0*/  LOP3.LUT R23, R23, 0x4, R204.reuse, 0xf4, !PT ;  /* 0x0000000417177812 */ /* 0x100fe400078ef4cc */
[----:B------:R-:W-:Y:S02]  /*20b0*/  LOP3.LUT R15, R15, 0x4, R204, 0xf4, !PT ;  /* 0x000000040f0f7812 */ /* 0x000fe400078ef4cc */
[--C-:B------:R-:W-:Y:S02]  /*20c0*/  LOP3.LUT R12, R27, 0xf0, R0.reuse, 0xf8, !PT ;  /* 0x000000f01b0c7812 */ /* 0x100fe400078ef800 */
[----:B------:R-:W-:-:S02]  /*20d0*/  LOP3.LUT R8, R23, 0xf0, R0, 0xf8, !PT ;  /* 0x000000f017087812 */ /* 0x000fc400078ef800 */
[--C-:B------:R-:W-:Y:S02]  /*20e0*/  LOP3.LUT R10, R21, 0xf0, R0.reuse, 0xf8, !PT ;  /* 0x000000f0150a7812 */ /* 0x100fe400078ef800 */
[----:B------:R-:W-:Y:S01]  /*20f0*/  LOP3.LUT R6, R15, 0xf0, R0, 0xf8, !PT ;  /* 0x000000f00f067812 */ /* 0x000fe200078ef800 */
        /* <DEDUP_REMOVED lines=33> */
.L_x_887:
[----:B------:R-:W-:Y:S05]  /*2310*/  BSYNC B0 ;  /* 0x0000000000007941 */ /* 0x000fea0003800000 */
.L_x_886:
[----:B------:R-:W-:Y:S01]  /*2320*/  IMAD.SHL.U32 R17, R17, 0x10, RZ ;  /* 0x0000001011117824 */ /* 0x000fe200078e00ff */
[----:B------:R-:W-:Y:S01]  /*2330*/  BSSY B0, `(.L_x_888) ;  /* 0x0000029000007945 */ /* 0x000fe20003800000 */
[----:B------:R-:W-:-:S03]  /*2340*/  IMAD.MOV.U32 R15, RZ, RZ, R13 ;  /* 0x000000ffff0f7224 */ /* 0x000fc600078e000d */
        /* <DEDUP_REMOVED lines=8> */
[----:B-1----:R-:W-:Y:S02]  /*23d0*/  IABS R15, R224 ;  /* 0x000000e0000f7213 */ /* 0x002fe40000000000 */
        /* <DEDUP_REMOVED lines=30> */
.L_x_889:
[----:B------:R-:W-:Y:S05]  /*25c0*/  BSYNC B0 ;  /* 0x0000000000007941 */ /* 0x000fea0003800000 */
.L_x_888:
[----:B------:R-:W-:Y:S01]  /*25d0*/  IMAD.SHL.U32 R13, R13, 0x8, RZ ;  /* 0x000000080d0d7824 */ /* 0x000fe200078e00ff */
[----:B------:R-:W-:Y:S01]  /*25e0*/  MOV R22, R20 ;  /* 0x0000001400167202 */ /* 0x000fe20000000f00 */
[----:B------:R-:W-:Y:S01]  /*25f0*/  IMAD.MOV.U32 R23, RZ, RZ, R19 ;  /* 0x000000ffff177224 */ /* 0x000fe200078e0013 */
[----:B------:R-:W-:Y:S01]  /*2600*/  BSSY B0, `(.L_x_890) ;  /* 0x000002c000007945 */ /* 0x000fe20003800000 */
[----:B------:R-:W-:Y:S01]  /*2610*/  MOV R20, RZ ;  /* 0x000000ff00147202 */ /* 0x000fe20000000f00 */
[----:B------:R-:W-:Y:S01]  /*2620*/  IMAD.MOV.U32 R19, RZ, RZ, RZ ;  /* 0x000000ffff137224 */ /* 0x000fe200078e00ff */
[----:B------:R-:W-:Y:S01]  /*2630*/  ISETP.NE.U32.AND P0, PT, R13, RZ, PT ;  /* 0x000000ff0d00720c */ /* 0x000fe20003f05070 */
[----:B------:R-:W-:Y:S01]  /*2640*/  IMAD.MOV.U32 R13, RZ, RZ, RZ ;  /* 0x000000ffff0d7224 */ /* 0x000fe200078e00ff */
[----:B-1----:R-:W-:-:S11]  /*2650*/  MOV R14, RZ ;  /* 0x000000ff000e7202 */ /* 0x002fd60000000f00 */
        /* <DEDUP_REMOVED lines=38> */
.L_x_891:
[----:B------:R-:W-:Y:S05]  /*28c0*/  BSYNC B0 ;  /* 0x0000000000007941 */ /* 0x000fea0003800000 */
.L_x_890:
        /* <DEDUP_REMOVED lines=42> */
.L_x_893:
[----:B------:R-:W-:Y:S05]  /*2b70*/  BSYNC B0 ;  /* 0x0000000000007941 */ /* 0x000fea0003800000 */
.L_x_892:
[----:B--2---:R-:W-:Y:S01]  /*2b80*/  IMAD.SHL.U32 R14, R13, 0x2, RZ ;  /* 0x000000020d0e7824 */ /* 0x004fe200078e00ff */
[----:B------:R-:W-:Y:S01]  /*2b90*/  IADD3 R16, P0, R24, R4, RZ ;  /* 0x0000000418107210 */ /* 0x000fe20007f1e0ff */
[C---:B------:R-:W-:Y:S01]  /*2ba0*/  IMAD.SHL.U32 R13, R223.reuse, 0x10, RZ ;  /* 0x00000010df0d7824 */ /* 0x040fe200078e00ff */
[----:B------:R-:W-:Y:S01]  /*2bb0*/  BSSY B0, `(.L_x_894) ;  /* 0x000003f000007945 */ /* 0x000fe20003800000 */
[C---:B------:R-:W-:Y:S01]  /*2bc0*/  IMAD.SHL.U32 R15, R223.reuse, 0x8, RZ ;  /* 0x00000008df0f7824 */ /* 0x040fe200078e00ff */
[----:B------:R-:W-:Y:S01]  /*2bd0*/  ISETP.NE.U32.AND P5, PT, R14, RZ, PT ;  /* 0x000000ff0e00720c */ /* 0x000fe20003fa5070 */
[----:B------:R-:W-:Y:S01]  /*2be0*/  IMAD.SHL.U32 R14, R223, 0x4, RZ ;  /* 0x00000004df0e7824 */ /* 0x000fe200078e00ff */
[----:B------:R-:W-:Y:S01]  /*2bf0*/  LOP3.LUT P4, RZ, R13, 0x10, RZ, 0xc0, !PT ;  /* 0x000000100dff7812 */ /* 0x000fe2000788c0ff */
[----:B------:R-:W-:Y:S01]  /*2c00*/  IMAD.SHL.U32 R13, R223, 0x2, RZ ;  /* 0x00000002df0d7824 */ /* 0x000fe200078e00ff */
[----:B------:R-:W-:Y:S01]  /*2c10*/  LOP3.LUT P3, RZ, R15, 0x10, RZ, 0xc0, !PT ;  /* 0x000000100fff7812 */ /* 0x000fe2000786c0ff */
[----:B------:R-:W-:Y:S01]  /*2c20*/  IMAD.MOV.U32 R21, RZ, RZ, R19 ;  /* 0x000000ffff157224 */ /* 0x000fe200078e0013 */
[----:B------:R-:W-:Y:S01]  /*2c30*/  LOP3.LUT P2, RZ, R14, 0x10, RZ, 0xc0, !PT ;  /* 0x000000100eff7812 */ /* 0x000fe2000784c0ff */
[----:B------:R-:W-:Y:S01]  /*2c40*/  IMAD.X R17, R25, 0x1, R5, P0 ;  /* 0x0000000119117824 */ /* 0x000fe200000e0605 */
[----:B------:R-:W-:Y:S01]  /*2c50*/  LOP3.LUT P1, RZ, R13, 0x10, RZ, 0xc0, !PT ;  /* 0x000000100dff7812 */ /* 0x000fe2000782c0ff */
[----:B-1----:R-:W-:Y:S01]  /*2c60*/  VIADD R22, R224, 0x20 ;  /* 0x00000020e0167836 */ /* 0x002fe20000000000 */
[----:B------:R-:W-:Y:S01]  /*2c70*/  IADD3 R14, P0, R16, R228, RZ ;  /* 0x000000e4100e7210 */ /* 0x000fe20007f1e0ff */
[----:B------:R-:W-:-:S02]  /*2c80*/  IMAD.MOV.U32 R13, RZ, RZ, RZ ;  /* 0x000000ffff0d7224 */ /* 0x000fc400078e00ff */
[----:B------:R-:W-:Y:S01]  /*2c90*/  @!PT LDS RZ, [RZ] ;  /* 0x00000000fffff984 */ /* 0x000fe20000000800 */
[----:B------:R-:W-:Y:S01]  /*2ca0*/  @!PT LDS RZ, [RZ] ;  /* 0x00000000fffff984 */ /* 0x000fe20000000800 */
[----:B------:R-:W-:Y:S01]  /*2cb0*/  @!PT LDS RZ, [RZ] ;  /* 0x00000000fffff984 */ /* 0x000fe20000000800 */
[----:B------:R1:W-:Y:S02]  /*2cc0*/  LDGSTS.E.BYPASS.LTC128B.128 [R218+0x1080], desc[UR36][R20.64], P5 ;  /* 0x0108000014da7fae */ /* 0x0003e4000a901d64 */
[----:B------:R-:W-:Y:S02]  /*2cd0*/  IMAD.X R15, R17, 0x1, R229, P0 ;  /* 0x00000001110f7824 */ /* 0x000fe400000e06e5 */
[----:B------:R2:W-:Y:S04]  /*2ce0*/  LDGSTS.E.BYPASS.LTC128B.128 [R217+0x2000], desc[UR36][R24.64], P4 ;  /* 0x0200000018d97fae */ /* 0x0005e8000a101d64 */
[----:B------:R2:W-:Y:S04]  /*2cf0*/  LDGSTS.E.BYPASS.LTC128B.128 [R217+0x2080], desc[UR36][R24.64+0x80], P3 ;  /* 0x0208008018d97fae */ /* 0x0005e80009901d64 */
[----:B------:R2:W-:Y:S01]  /*2d00*/  LDGSTS.E.BYPASS.LTC128B.128 [R216+0x2000], desc[UR36][R16.64], P2 ;  /* 0x0200000010d87fae */ /* 0x0005e20009101d64 */
[----:B------:R-:W-:Y:S01]  /*2d10*/  ISETP.NE.AND P2, PT, R18, 0x40, PT ;  /* 0x000000401200780c */ /* 0x000fe20003f45270 */
[----:B------:R-:W-:-:S02]  /*2d20*/  IMAD.MOV.U32 R18, RZ, RZ, RZ ;  /* 0x000000ffff127224 */ /* 0x000fc400078e00ff */
[----:B------:R2:W-:Y:S01]  /*2d30*/  LDGSTS.E.BYPASS.LTC128B.128 [R216+0x2080], desc[UR36][R16.64+0x80], P1 ;  /* 0x0208008010d87fae */ /* 0x0005e20008901d64 */
[----:B------:R-:W-:Y:S02]  /*2d40*/  SEL R225, R225, RZ, P2 ;  /* 0x000000ffe1e17207 */ /* 0x000fe40001000000 */
[----:B------:R-:W-:Y:S01]  /*2d50*/  SEL R223, R223, RZ, P2 ;  /* 0x000000ffdfdf7207 */ /* 0x000fe20001000000 */
[----:B------:R-:W0:Y:S01]  /*2d60*/  LDGDEPBAR ;  /* 0x00000000000079af */ /* 0x000e220000000000 */
[----:B------:R-:W-:Y:S02]  /*2d70*/  LOP3.LUT P1, R19, R225, 0x1, RZ, 0xc0, !PT ;  /* 0x00000001e1137812 */ /* 0x000fe4000782c0ff */
[----:B-1----:R-:W-:-:S11]  /*2d80*/  CS2R R20, SRZ ;  /* 0x0000000000147805 */ /* 0x002fd6000001ff00 */
[----:B------:R-:W-:Y:S05]  /*2d90*/  @!P1 BRA `(.L_x_895) ;  /* 0x0000000000809947 */ /* 0x000fea0003800000 */
[-C--:B------:R-:W-:Y:S02]  /*2da0*/  IABS R18, R205.reuse ;  /* 0x000000cd00127213 */ /* 0x080fe40000000000 */
[----:B--2---:R-:W-:Y:S02]  /*2db0*/  IABS R16, R22 ;  /* 0x0000001600107213 */ /* 0x004fe40000000000 */
        /* <DEDUP_REMOVED lines=30> */
.L_x_895:
[----:B------:R-:W-:Y:S05]  /*2fa0*/  BSYNC B0 ;  /* 0x0000000000007941 */ /* 0x000fea0003800000 */
.L_x_894:
[----:B------:R-:W-:Y:S01]  /*2fb0*/  IMAD.SHL.U32 R19, R19, 0x10, RZ ;  /* 0x0000001013137824 */ /* 0x000fe200078e00ff */
[----:B------:R-:W-:Y:S04]  /*2fc0*/  BSSY B0, `(.L_x_896) ;  /* 0x0000029000007945 */ /* 0x000fe80003800000 */
[----:B------:R-:W-:Y:S01]  /*2fd0*/  ISETP.NE.U32.AND P0, PT, R19, RZ, PT ;  /* 0x000000ff1300720c */ /* 0x000fe20003f05070 */
[----:B------:R-:W-:-:S12]  /*2fe0*/  IMAD.MOV.U32 R19, RZ, RZ, R13 ;  /* 0x000000ffff137224 */ /* 0x000fd800078e000d */
[----:B------:R-:W-:Y:S01]  /*2ff0*/  @!PT LDS RZ, [RZ] ;  /* 0x00000000fffff984 */ /* 0x000fe20000000800 */
[----:B------:R-:W-:Y:S01]  /*3000*/  @!PT LDS RZ, [RZ] ;  /* 0x00000000fffff984 */ /* 0x000fe20000000800 */
[----:B------:R-:W-:Y:S01]  /*3010*/  @!PT LDS RZ, [RZ] ;  /* 0x00000000fffff984 */ /* 0x000fe20000000800 */
[----:B------:R1:W-:Y:S01]  /*3020*/  LDGSTS.E.BYPASS.LTC128B.128 [R219+0x100], desc[UR36][R18.64], P0 ;  /* 0x0010000012db7fae */ /* 0x0003e20008101d64 */
[----:B------:R-:W-:-:S13]  /*3030*/  LOP3.LUT P0, R13, R225, 0x2, RZ, 0xc0, !PT ;  /* 0x00000002e10d7812 */ /* 0x000fda000780c0ff */
[----:B------:R-:W-:Y:S05]  /*3040*/  @!P0 BRA `(.L_x_897) ;  /* 0x0000000000808947 */ /* 0x000fea0003800000 */
[-C--:B-1----:R-:W-:Y:S02]  /*3050*/  IABS R19, R205.reuse ;  /* 0x000000cd00137213 */ /* 0x082fe40000000000 */
        /* <DEDUP_REMOVED lines=31> */
.L_x_897:
[----:B------:R-:W-:Y:S05]  /*3250*/  BSYNC B0 ;  /* 0x0000000000007941 */ /* 0x000fea0003800000 */
.L_x_896:
[----:B------:R-:W-:Y:S01]  /*3260*/  IMAD.SHL.U32 R13, R13, 0x8, RZ ;  /* 0x000000080d0d7824 */ /* 0x000fe200078e00ff */
[----:B------:R-:W-:Y:S01]  /*3270*/  BSSY B0, `(.L_x_898) ;  /* 0x000002b000007945 */ /* 0x000fe20003800000 */
[----:B--2---:R-:W-:Y:S01]  /*3280*/  CS2R R16, SRZ ;  /* 0x0000000000107805 */ /* 0x004fe2000001ff00 */
[----:B-1----:R-:W-:Y:S02]  /*3290*/  IMAD.MOV.U32 R18, RZ, RZ, RZ ;  /* 0x000000ffff127224 */ /* 0x002fe400078e00ff */
[----:B------:R-:W-:Y:S01]  /*32a0*/  ISETP.NE.U32.AND P0, PT, R13, RZ, PT ;  /* 0x000000ff0d00720c */ /* 0x000fe20003f05070 */
[----:B------:R-:W-:-:S12]  /*32b0*/  IMAD.MOV.U32 R13, RZ, RZ, RZ ;  /* 0x000000ffff0d7224 */ /* 0x000fd800078e00ff */
[----:B------:R-:W-:Y:S01]  /*32c0*/  @!PT LDS RZ, [RZ] ;  /* 0x00000000fffff984 */ /* 0x000fe20000000800 */
[----:B------:R-:W-:Y:S01]  /*32d0*/  @!PT LDS RZ, [RZ] ;  /* 0x00000000fffff984 */ /* 0x000fe20000000800 */
[----:B------:R-:W-:Y:S01]  /*32e0*/  @!PT LDS RZ, [RZ] ;  /* 0x00000000fffff984 */ /* 0x000fe20000000800 */
[----:B------:R1:W-:Y:S02]  /*32f0*/  LDGSTS.E.BYPASS.LTC128B.128 [R218+0x100], desc[UR36][R20.64], P0 ;  /* 0x0010000014da7fae */ /* 0x0003e40008101d64 */
[----:B-1----:R-:W-:-:S13]  /*3300*/  LOP3.LUT P0, R21, R225, 0x4, RZ, 0xc0, !PT ;  /* 0x00000004e1157812 */ /* 0x002fda000780c0ff */
        /* <DEDUP_REMOVED lines=33> */
.L_x_899:
[----:B------:R-:W-:Y:S05]  /*3520*/  BSYNC B0 ;  /* 0x0000000000007941 */ /* 0x000fea0003800000 */
.L_x_898:
        /* <DEDUP_REMOVED lines=42> */
.L_x_901:
[----:B------:R-:W-:Y:S05]  /*37d0*/  BSYNC B0 ;  /* 0x0000000000007941 */ /* 0x000fea0003800000 */
.L_x_900:
[----:B-1----:R-:W-:Y:S01]  /*37e0*/  IMAD.SHL.U32 R19, R17, 0x2, RZ ;  /* 0x0000000211137824 */ /* 0x002fe200078e00ff */
[----:B------:R-:W-:Y:S01]  /*37f0*/  ISETP.GE.AND P1, PT, R7, 0x20, PT ;  /* 0x000000200700780c */ /* 0x000fe20003f26270 */
[C---:B------:R-:W-:Y:S01]  /*3800*/  IMAD.SHL.U32 R18, R223.reuse, 0x10, RZ ;  /* 0x00000010df127824 */ /* 0x040fe200078e00ff */
[----:B------:R-:W-:Y:S01]  /*3810*/  CS2R R102, SRZ ;  /* 0x0000000000667805 */ /* 0x000fe2000001ff00 */
[----:B------:R-:W-:Y:S01]  /*3820*/  IMAD.SHL.U32 R17, R223, 0x8, RZ ;  /* 0x00000008df117824 */ /* 0x000fe200078e00ff */
[----:B------:R-:W-:Y:S01]  /*3830*/  ISETP.NE.U32.AND P6, PT, R19, RZ, PT ;  /* 0x000000ff1300720c */ /* 0x000fe20003fc5070 */
[----:B------:R-:W-:Y:S01]  /*3840*/  IMAD.IADD R20, R11, 0x1, R164 ;  /* 0x000000010b147824 */ /* 0x000fe200078e02a4 */
[----:B------:R-:W-:Y:S01]  /*3850*/  LOP3.LUT P5, RZ, R18, 0x10, RZ, 0xc0, !PT ;  /* 0x0000001012ff7812 */ /* 0x000fe200078ac0ff */
[----:B------:R-:W-:Y:S01]  /*3860*/  IMAD.SHL.U32 R18, R223, 0x4, RZ ;  /* 0x00000004df127824 */ /* 0x000fe200078e00ff */
[----:B------:R-:W-:Y:S01]  /*3870*/  LOP3.LUT P4, RZ, R17, 0x10, RZ, 0xc0, !PT ;  /* 0x0000001011ff7812 */ /* 0x000fe2000788c0ff */
[----:B------:R-:W-:Y:S01]  /*3880*/  IMAD.SHL.U32 R17, R223, 0x2, RZ ;  /* 0x00000002df117824 */ /* 0x000fe200078e00ff */
[----:B------:R-:W-:Y:S01]  /*3890*/  CS2R R100, SRZ ;  /* 0x0000000000647805 */ /* 0x000fe2000001ff00 */
[--C-:B------:R-:W-:Y:S01]  /*38a0*/  IMAD R11, R12, 0x10, R3.reuse ;  /* 0x000000100c0b7824 */ /* 0x100fe200078e0203 */
[----:B------:R-:W-:Y:S01]  /*38b0*/  LOP3.LUT P3, RZ, R18, 0x10, RZ, 0xc0, !PT ;  /* 0x0000001012ff7812 */ /* 0x000fe2000786c0ff */
[----:B------:R-:W-:Y:S01]  /*38c0*/  IMAD R7, R8, 0x10, R3 ;  /* 0x0000001008077824 */ /* 0x000fe200078e0203 */
[----:B------:R-:W-:Y:S01]  /*38d0*/  LOP3.LUT P2, RZ, R17, 0x10, RZ, 0xc0, !PT ;  /* 0x0000001011ff7812 */ /* 0x000fe2000784c0ff */
[----:B------:R-:W-:Y:S01]  /*38e0*/  IMAD.MOV.U32 R17, RZ, RZ, R13 ;  /* 0x000000ffff117224 */ /* 0x000fe200078e000d */
[----:B------:R-:W-:Y:S01]  /*38f0*/  IADD3 R18, P0, R14, R4, RZ ;  /* 0x000000040e127210 */ /* 0x000fe20007f1e0ff */
[----:B------:R-:W-:Y:S01]  /*3900*/  IMAD R4, R20, 0x10, R9 ;  /* 0x0000001014047824 */ /* 0x000fe200078e0209 */
[----:B------:R-:W-:Y:S01]  /*3910*/  CS2R R98, SRZ ;  /* 0x0000000000627805 */ /* 0x000fe2000001ff00 */
[----:B------:R-:W-:Y:S01]  /*3920*/  IMAD R9, R10, 0x10, R3 ;  /* 0x000000100a097824 */ /* 0x000fe200078e0203 */
[----:B------:R-:W-:Y:S01]  /*3930*/  @!PT LDS RZ, [RZ] ;  /* 0x00000000fffff984 */ /* 0x000fe20000000800 */
[----:B------:R-:W-:Y:S01]  /*3940*/  @!PT LDS RZ, [RZ] ;  /* 0x00000000fffff984 */ /* 0x000fe20000000800 */
[----:B------:R-:W-:Y:S01]  /*3950*/  @!PT LDS RZ, [RZ] ;  /* 0x00000000fffff984 */ /* 0x000fe20000000800 */
[----:B------:R1:W-:Y:S01]  /*3960*/  LDGSTS.E.BYPASS.LTC128B.128 [R218+0x1100], desc[UR36][R16.64], P6 ;  /* 0x0110000010da7fae */ /* 0x0003e2000b101d64 */
[----:B------:R-:W-:Y:S01]  /*3970*/  IMAD.X R19, R15, 0x1, R5, P0 ;  /* 0x000000010f137824 */ /* 0x000fe200000e0605 */
[----:B------:R-:W-:Y:S01]  /*3980*/  IADD3 R228, P0, R18, R228, RZ ;  /* 0x000000e412e47210 */ /* 0x000fe20007f1e0ff */
[----:B------:R-:W-:Y:S01]  /*3990*/  IMAD R5, R6, 0x10, R3 ;  /* 0x0000001006057824 */ /* 0x000fe200078e0203 */
[----:B------:R1:W-:Y:S01]  /*39a0*/  LDGSTS.E.BYPASS.LTC128B.128 [R217+0x4000], desc[UR36][R14.64], P5 ;  /* 0x040000000ed97fae */ /* 0x0003e2000a901d64 */
[----:B------:R-:W-:Y:S01]  /*39b0*/  IMAD R164, R164, 0x10, R199 ;  /* 0x00000010a4a47824 */ /* 0x000fe200078e02c7 */
[----:B------:R-:W-:Y:S01]  /*39c0*/  CS2R R96, SRZ ;  /* 0x0000000000607805 */ /* 0x000fe2000001ff00 */
[C---:B------:R-:W-:Y:S01]  /*39d0*/  IMAD.IADD R136, R198.reuse, 0x1, R11 ;  /* 0x00000001c6887824 */ /* 0x040fe200078e020b */
[----:B------:R1:W-:Y:S01]  /*39e0*/  LDGSTS.E.BYPASS.LTC128B.128 [R217+0x4080], desc[UR36][R14.64+0x80], P4 ;  /* 0x040800800ed97fae */ /* 0x0003e2000a101d64 */
[C---:B------:R-:W-:Y:S01]  /*39f0*/  IMAD.IADD R140, R198.reuse, 0x1, R9 ;  /* 0x00000001c68c7824 */ /* 0x040fe200078e0209 */
[----:B------:R-:W-:Y:S01]  /*3a00*/  CS2R R38, SRZ ;  /* 0x0000000000267805 */ /* 0x000fe2000001ff00 */
[C---:B------:R-:W-:Y:S01]  /*3a10*/  IMAD.IADD R144, R198.reuse, 0x1, R7 ;  /* 0x00000001c6907824 */ /* 0x040fe200078e0207 */
[----:B------:R1:W-:Y:S01]  /*3a20*/  LDGSTS.E.BYPASS.LTC128B.128 [R216+0x4000], desc[UR36][R18.64], P3 ;  /* 0x0400000012d87fae */ /* 0x0003e20009901d64 */
[----:B------:R-:W-:Y:S01]  /*3a30*/  IMAD.IADD R148, R198, 0x1, R5 ;  /* 0x00000001c6947824 */ /* 0x000fe200078e0205 */
[----:B------:R-:W-:Y:S01]  /*3a40*/  CS2R R36, SRZ ;  /* 0x0000000000247805 */ /* 0x000fe2000001ff00 */
[----:B------:R-:W-:Y:S01]  /*3a50*/  IMAD.X R229, R19, 0x1, R229, P0 ;  /* 0x0000000113e57824 */ /* 0x000fe200000e06e5 */
[----:B------:R1:W-:Y:S01]  /*3a60*/  LDGSTS.E.BYPASS.LTC128B.128 [R216+0x4080], desc[UR36][R18.64+0x80], P2 ;  /* 0x0408008012d87fae */ /* 0x0003e20009101d64 */
[----:B------:R-:W-:-:S02]  /*3a70*/  CS2R R34, SRZ ;  /* 0x0000000000227805 */ /* 0x000fc4000001ff00 */
[----:B------:R-:W-:Y:S02]  /*3a80*/  CS2R R32, SRZ ;  /* 0x0000000000207805 */ /* 0x000fe4000001ff00 */
[----:B------:R-:W-:Y:S01]  /*3a90*/  CS2R R106, SRZ ;  /* 0x00000000006a7805 */ /* 0x000fe2000001ff00 */
[----:B------:R-:W0:Y:S01]  /*3aa0*/  LDGDEPBAR ;  /* 0x00000000000079af */ /* 0x000e220000000000 */
        /* <DEDUP_REMOVED lines=22> */
[----:B------:R-:W-:Y:S01]  /*3c10*/  CS2R R20, SRZ ;  /* 0x0000000000147805 */ /* 0x000fe2000001ff00 */
[----:B-1----:R-:W-:-:S06]  /*3c20*/  DEPBAR.LE SB0, 0x2 ;  /* 0x000080800000791a */ /* 0x002fcc0000000000 */
[----:B------:R-:W-:Y:S05]  /*3c30*/  WARPSYNC.ALL ;  /* 0x0000000000007948 */ /* 0x000fea0003800000 */
[----:B------:R-:W-:Y:S01]  /*3c40*/  BAR.SYNC.DEFER_BLOCKING 0x0 ;  /* 0x0000000000007b1d */ /* 0x000fe20000010000 */
        /* <DEDUP_REMOVED lines=22> */
[----:B------:R-:W-:Y:S01]  /*3db0*/  CS2R R10, SRZ ;  /* 0x00000000000a7805 */ /* 0x000fe2000001ff00 */
[----:B------:R-:W1:Y:S01]  /*3dc0*/  LDSM.16.M88.4 R164, [R164] ;  /* 0x00000000a4a4783b */ /* 0x000e620000000200 */
[----:B------:R-:W-:Y:S02]  /*3dd0*/  CS2R R8, SRZ ;  /* 0x0000000000087805 */ /* 0x000fe4000001ff00 */
[----:B------:R-:W-:Y:S02]  /*3de0*/  CS2R R130, SRZ ;  /* 0x0000000000827805 */ /* 0x000fe4000001ff00 */
[----:B------:R-:W-:Y:S01]  /*3df0*/  CS2R R128, SRZ ;  /* 0x0000000000807805 */ /* 0x000fe2000001ff00 */
[----:B------:R-:W2:Y:S01]  /*3e00*/  LDSM.16.M88.4 R152, [R4+0x1000] ;  /* 0x001000000498783b */ /* 0x000ea20000000200 */
[----:B------:R-:W-:-:S02]  /*3e10*/  CS2R R70, SRZ ;  /* 0x0000000000467805 */ /* 0x000fc4000001ff00 */
[----:B------:R-:W-:Y:S02]  /*3e20*/  CS2R R68, SRZ ;  /* 0x0000000000447805 */ /* 0x000fe4000001ff00 */
[----:B------:R-:W-:Y:S01]  /*3e30*/  CS2R R66, SRZ ;  /* 0x0000000000427805 */ /* 0x000fe2000001ff00 */
[----:B------:R-:W3:Y:S01]  /*3e40*/  LDSM.16.M88.4 R156, [R4+0x2000] ;  /* 0x00200000049c783b */ /* 0x000ee20000000200 */
[----:B------:R-:W-:Y:S02]  /*3e50*/  CS2R R64, SRZ ;  /* 0x0000000000407805 */ /* 0x000fe4000001ff00 */
[----:B------:R-:W-:Y:S01]  /*3e60*/  CS2R R6, SRZ ;  /* 0x0000000000067805 */ /* 0x000fe2000001ff00 */
[----:B------:R4:W1:Y:S04]  /*3e70*/  LDSM.16.M88.4 R160, [R4+0x3000] ;  /* 0x0030000004a0783b */ /* 0x0008680000000200 */
[----:B------:R-:W1:Y:S04]  /*3e80*/  LDSM.16.MT88.4 R136, [R136] ;  /* 0x000000008888783b */ /* 0x000e680000004200 */
[----:B------:R-:W1:Y:S04]  /*3e90*/  LDSM.16.MT88.4 R140, [R140] ;  /* 0x000000008c8c783b */ /* 0x000e680000004200 */
[----:B------:R-:W1:Y:S04]  /*3ea0*/  LDSM.16.MT88.4 R144, [R144] ;  /* 0x000000009090783b */ /* 0x000e680000004200 */
[----:B------:R-:W1:Y:S01]  /*3eb0*/  LDSM.16.MT88.4 R148, [R148] ;  /* 0x000000009494783b */ /* 0x000e620000004200 */
[----:B----4-:R-:W-:Y:S01]  /*3ec0*/  CS2R R4, SRZ ;  /* 0x0000000000047805 */ /* 0x010fe2000001ff00 */
[----:B------:R-:W-:Y:S06]  /*3ed0*/  @!P1 BRA `(.L_x_902) ;  /* 0x0000001800249947 */ /* 0x000fec0003800000 */
[----:B------:R-:W-:Y:S01]  /*3ee0*/  LOP3.LUT R169, R204, 0x1f, RZ, 0xc0, !PT ;  /* 0x0000001fcca97812 */ /* 0x000fe200078ec0ff */
[----:B------:R-:W-:Y:S01]  /*3ef0*/  VIADD R224, R224, 0x40 ;  /* 0x00000040e0e07836 */ /* 0x000fe20000000000 */
[----:B------:R-:W-:Y:S01]  /*3f00*/  ISETP.NE.AND P0, PT, R220, RZ, PT ;  /* 0x000000ffdc00720c */ /* 0x000fe20003f05270 */
[----:B------:R-:W-:Y:S01]  /*3f10*/  IMAD.MOV.U32 R226, RZ, RZ, RZ ;  /* 0x000000ffffe27224 */ /* 0x000fe200078e00ff */
[----:B------:R-:W-:Y:S01]  /*3f20*/  SHF.R.U32.HI R169, RZ, 0x4, R169 ;  /* 0x00000004ffa97819 */ /* 0x000fe200000116a9 */
[----:B------:R-:W-:Y:S01]  /*3f30*/  UMOV UR12, 0x180 ;  /* 0x00000180000c7882 */ /* 0x000fe20000000000 */
[----:B------:R-:W-:Y:S01]  /*3f40*/  SHF.R.S32.HI R222, RZ, 0x1f, R210 ;  /* 0x0000001fffde7819 */ /* 0x000fe200000114d2 */
[----:B------:R-:W-:Y:S01]  /*3f50*/  UMOV UR11, 0x6000 ;  /* 0x00006000000b7882 */ /* 0x000fe20000000000 */
[C---:B------:R-:W-:Y:S01]  /*3f60*/  LOP3.LUT R135, R169.reuse, 0x3, R204, 0x78, !PT ;  /* 0x00000003a9877812 */ /* 0x040fe200078e78cc */
[----:B------:R-:W-:Y:S01]  /*3f70*/  VIADD R103, R169, 0x2 ;  /* 0x00000002a9677836 */ /* 0x000fe20000000000 */
[----:B------:R-:W-:Y:S01]  /*3f80*/  LOP3.LUT R133, R133, R169, R2, 0xf6, !PT ;  /* 0x000000a985857212 */ /* 0x000fe200078ef602 */
[----:B------:R-:W-:Y:S01]  /*3f90*/  UMOV UR10, 0x3 ;  /* 0x00000003000a7882 */ /* 0x000fe20000000000 */
[--C-:B------:R-:W-:Y:S01]  /*3fa0*/  LOP3.LUT R169, R135, 0x4, R204.reuse, 0xf4, !PT ;  /* 0x0000000487a97812 */ /* 0x100fe200078ef4cc */
[----:B------:R-:W-:Y:S01]  /*3fb0*/  ULDC.64 UR6, c[0x0][0x270] ;  /* 0x00009c0000067ab9 */ /* 0x000fe20000000a00 */
[----:B------:R-:W-:Y:S01]  /*3fc0*/  LOP3.LUT R103, R103, 0x3, R204, 0x78, !PT ;  /* 0x0000000367677812 */ /* 0x000fe200078e78cc */
[----:B------:R-:W-:Y:S01]  /*3fd0*/  ULDC.64 UR4, c[0x0][0x278] ;  /* 0x00009e0000047ab9 */ /* 0x000fe20000000a00 */
[----:B------:R-:W-:-:S02]  /*3fe0*/  LOP3.LUT R214, R133, 0xe0, R0, 0xf8, !PT ;  /* 0x000000e085d67812 */ /* 0x000fc400078ef800 */
[--C-:B------:R-:W-:Y:S02]  /*3ff0*/  LOP3.LUT R135, R135, 0x4, R204.reuse, 0xf8, !PT ;  /* 0x0000000487877812 */ /* 0x100fe400078ef8cc */
[C-C-:B------:R-:W-:Y:S02]  /*4000*/  LOP3.LUT R133, R103.reuse, 0x4, R204.reuse, 0xf4, !PT ;  /* 0x0000000467857812 */ /* 0x140fe400078ef4cc */
[----:B------:R-:W-:Y:S02]  /*4010*/  LOP3.LUT R103, R103, 0x4, R204, 0xf8, !PT ;  /* 0x0000000467677812 */ /* 0x000fe400078ef8cc */
[--C-:B------:R-:W-:Y:S02]  /*4020*/  LOP3.LUT R134, R169, 0xf0, R0.reuse, 0xf8, !PT ;  /* 0x000000f0a9867812 */ /* 0x100fe400078ef800 */
[--C-:B------:R-:W-:Y:S01]  /*4030*/  LOP3.LUT R2, R135, 0xf0, R0.reuse, 0xf8, !PT ;  /* 0x000000f087027812 */ /* 0x100fe200078ef800 */
[----:B-1----:R-:W-:Y:S01]  /*4040*/  IMAD.MOV.U32 R135, RZ, RZ, R167 ;  /* 0x000000ffff877224 */ /* 0x002fe200078e00a7 */
[--C-:B------:R-:W-:Y:S01]  /*4050*/  LOP3.LUT R132, R133, 0xf0, R0.reuse, 0xf8, !PT ;  /* 0x000000f085847812 */ /* 0x100fe200078ef800 */
[--C-:B------:R-:W-:Y:S01]  /*4060*/  IMAD R196, R134, 0x10, R3.reuse ;  /* 0x0000001086c47824 */ /* 0x100fe200078e0203 */
[----:B------:R-:W-:Y:S01]  /*4070*/  LOP3.LUT R0, R103, 0xf0, R0, 0xf8, !PT ;  /* 0x000000f067007812 */ /* 0x000fe200078ef800 */
[----:B------:R-:W-:Y:S01]  /*4080*/  IMAD R2, R2, 0x10, R3 ;  /* 0x0000001002027824 */ /* 0x000fe200078e0203 */
[----:B------:R-:W-:Y:S01]  /*4090*/  SHF.R.S32.HI R221, RZ, 0x1f, R211 ;  /* 0x0000001fffdd7819 */ /* 0x000fe200000114d3 */
[--C-:B------:R-:W-:Y:S01]  /*40a0*/  IMAD R197, R132, 0x10, R3.reuse ;  /* 0x0000001084c57824 */ /* 0x100fe200078e0203 */
[----:B------:R-:W-:Y:S01]  /*40b0*/  SEL R225, R225, RZ, P0 ;  /* 0x000000ffe1e17207 */ /* 0x000fe20000000000 */
[----:B------:R-:W-:Y:S01]  /*40c0*/  IMAD R3, R0, 0x10, R3 ;  /* 0x0000001000037824 */ /* 0x000fe200078e0203 */
[----:B------:R-:W-:Y:S01]  /*40d0*/  SEL R223, R223, RZ, P0 ;  /* 0x000000ffdfdf7207 */ /* 0x000fe20000000000 */
[----:B------:R-:W-:-:S02]  /*40e0*/  IMAD.SHL.U32 R0, R214, 0x10, RZ ;  /* 0x00000010d6007824 */ /* 0x000fc400078e00ff */
[----:B------:R-:W-:Y:S02]  /*40f0*/  IMAD.MOV.U32 R132, RZ, RZ, R164 ;  /* 0x000000ffff847224 */ /* 0x000fe400078e00a4 */
[----:B------:R-:W-:Y:S01]  /*4100*/  IMAD.MOV.U32 R133, RZ, RZ, R165 ;  /* 0x000000ffff857224 */ /* 0x000fe200078e00a5 */
[----:B------:R-:W-:Y:S01]  /*4110*/  LOP3.LUT R0, R0, 0x20, RZ, 0x3c, !PT ;  /* 0x0000002000007812 */ /* 0x000fe200078e3cff */
[----:B------:R-:W-:Y:S02]  /*4120*/  IMAD.MOV.U32 R134, RZ, RZ, R166 ;  /* 0x000000ffff867224 */ /* 0x000fe400078e00a6 */
[----:B------:R-:W-:-:S07]  /*4130*/  IMAD.MOV.U32 R103, RZ, RZ, RZ ;  /* 0x000000ffff677224 */ /* 0x000fce00078e00ff */
.L_x_911:
[C---:B-1----:R-:W-:Y:S01]  /*4140*/  HMMA.16816.F32 R4, R132.reuse, R136, R4 ;  /* 0x000000888404723c */ /* 0x042fe20000001804 */
[----:B------:R-:W-:Y:S01]  /*4150*/  BSSY B0, `(.L_x_903) ;  /* 0x000005d000007945 */ /* 0x000fe20003800000 */
[----:B----4-:R-:W-:Y:S01]  /*4160*/  MOV R230, RZ ;  /* 0x000000ff00e67202 */ /* 0x010fe20000000f00 */
[----:B------:R-:W-:Y:S01]  /*4170*/  IMAD.MOV.U32 R227, RZ, RZ, RZ ;  /* 0x000000ffffe37224 */ /* 0x000fe200078e00ff */
[----:B------:R-:W-:Y:S02]  /*4180*/  CS2R R232, SRZ ;  /* 0x0000000000e87805 */ /* 0x000fe4000001ff00 */
[-C--:B------:R-:W-:Y:S01]  /*4190*/  IADD3 R168, R2, R198.reuse, RZ ;  /* 0x000000c602a87210 */ /* 0x080fe20007ffe0ff */
[C---:B------:R-:W-:Y:S05]  /*41a0*/  HMMA.16816.F32 R8, R132.reuse, R138, R8 ;  /* 0x0000008a8408723c */ /* 0x040fea0000001808 */
[----:B------:R-:W1:Y:S01]  /*41b0*/  LDSM.16.MT88.4 R168, [R168+0x1000] ;  /* 0x00100000a8a8783b */ /* 0x000e620000004200 */
[C---:B------:R-:W-:Y:S05]  /*41c0*/  HMMA.16816.F32 R12, R132.reuse, R140, R12 ;  /* 0x0000008c840c723c */ /* 0x040fea000000180c */
[--C-:B------:R-:W-:Y:S01]  /*41d0*/  IMAD.IADD R172, R3, 0x1, R198.reuse ;  /* 0x0000000103ac7824 */ /* 0x100fe200078e02c6 */
[C---:B------:R-:W-:Y:S05]  /*41e0*/  HMMA.16816.F32 R16, R132.reuse, R142, R16 ;  /* 0x0000008e8410723c */ /* 0x040fea0000001810 */
[----:B------:R-:W1:Y:S01]  /*41f0*/  LDSM.16.MT88.4 R172, [R172+0x1000] ;  /* 0x00100000acac783b */ /* 0x000e620000004200 */
[C---:B------:R-:W-:Y:S05]  /*4200*/  HMMA.16816.F32 R20, R132.reuse, R144, R20 ;  /* 0x000000908414723c */ /* 0x040fea0000001814 */
[----:B------:R-:W-:Y:S01]  /*4210*/  IADD3 R176, R196, R198, RZ ;  /* 0x000000c6c4b07210 */ /* 0x000fe20007ffe0ff */
[C---:B------:R-:W-:Y:S05]  /*4220*/  HMMA.16816.F32 R24, R132.reuse, R146, R24 ;  /* 0x000000928418723c */ /* 0x040fea0000001818 */
[----:B------:R-:W1:Y:S01]  /*4230*/  LDSM.16.MT88.4 R176, [R176+0x1000] ;  /* 0x00100000b0b0783b */ /* 0x000e620000004200 */
[C---:B------:R-:W-:Y:S05]  /*4240*/  HMMA.16816.F32 R28, R132.reuse, R148, R28 ;  /* 0x00000094841c723c */ /* 0x040fea000000181c */
[----:B------:R-:W-:Y:S01]  /*4250*/  IMAD.IADD R180, R197, 0x1, R198 ;  /* 0x00000001c5b47824 */ /* 0x000fe200078e02c6 */
[-C--:B------:R-:W-:Y:S05]  /*4260*/  HMMA.16816.F32 R32, R132, R150.reuse, R32 ;  /* 0x000000968420723c */ /* 0x080fea0000001820 */
[----:B------:R-:W1:Y:S01]  /*4270*/  LDSM.16.MT88.4 R180, [R180+0x1000] ;  /* 0x00100000b4b4783b */ /* 0x000e620000004200 */
[C---:B--2---:R-:W-:Y:S05]  /*4280*/  HMMA.16816.F32 R36, R152.reuse, R150, R36 ;  /* 0x000000969824723c */ /* 0x044fea0000001824 */
        /* <DEDUP_REMOVED lines=13> */
[C---:B---3--:R-:W-:Y:S06]  /*4360*/  HMMA.16816.F32 R68, R156.reuse, R136, R68 ;  /* 0x000000889c44723c */ /* 0x048fec0000001844 */
        /* <DEDUP_REMOVED lines=56> */
[C---:B------:R-:W-:Y:S03]  /*46f0*/  LEA R232, P0, R136.reuse, R202, 0x1 ;  /* 0x000000ca88e87211 */ /* 0x040fe600078008ff */
[----:B------:R-:W-:Y:S05]  /*4700*/  IMAD.IADD R133, R137, 0x1, R133 ;  /* 0x0000000189857824 */ /* 0x000fea00078e0285 */
[----:B------:R-:W-:Y:S02]  /*4710*/  LEA.HI.X R233, R136, R203, R133, 0x1, P0 ;  /* 0x000000cb88e97211 */ /* 0x000fe400000f0c85 */
.L_x_904:
[----:B------:R-:W-:Y:S05]  /*4720*/  BSYNC B0 ;  /* 0x0000000000007941 */ /* 0x000fea0003800000 */
.L_x_903:
        /* <DEDUP_REMOVED lines=40> */
[----:B------:R-:W-:Y:S03]  /*49b0*/  SHF.R.S32.HI R137, RZ, 0x1f, R136 ;  /* 0x0000001fff897819 */ /* 0x000fe60000011488 */
        /* <DEDUP_REMOVED lines=10> */
.L_x_906:
[----:B------:R-:W-:Y:S05]  /*4a60*/  BSYNC B0 ;  /* 0x0000000000007941 */ /* 0x000fea0003800000 */
.L_x_905:
[C---:B------:R-:W-:Y:S01]  /*4a70*/  LOP3.LUT R134, R223.reuse, 0x2, RZ, 0xc0, !PT ;  /* 0x00000002df867812 */ /* 0x040fe200078ec0ff */
[----:B--2---:R-:W-:Y:S01]  /*4a80*/  VIADD R200, R218, UR12 ;  /* 0x0000000cdac87c36 */ /* 0x004fe20008000000 */
[----:B------:R-:W-:Y:S01]  /*4a90*/  ISETP.NE.AND P2, PT, R132, RZ, PT ;  /* 0x000000ff8400720c */ /* 0x000fe20003f45270 */
[----:B------:R-:W-:Y:S01]  /*4aa0*/  IMAD.MOV.U32 R231, RZ, RZ, R227 ;  /* 0x000000ffffe77224 */ /* 0x000fe200078e00e3 */
[----:B------:R-:W-:Y:S01]  /*4ab0*/  LOP3.LUT P1, RZ, R223, 0x1, RZ, 0xc0, !PT ;  /* 0x00000001dfff7812 */ /* 0x000fe2000782c0ff */
[----:B------:R-:W-:Y:S01]  /*4ac0*/  VIADD R137, R217, UR11 ;  /* 0x0000000bd9897c36 */ /* 0x000fe20008000000 */
[----:B------:R-:W-:Y:S01]  /*4ad0*/  SHF.R.U32.HI R134, RZ, 0x1, R134 ;  /* 0x00000001ff867819 */ /* 0x000fe20000011686 */
[----:B------:R-:W-:Y:S01]  /*4ae0*/  BSSY B0, `(.L_x_907) ;  /* 0x0000038000007945 */ /* 0x000fe20003800000 */
[----:B------:R-:W-:Y:S02]  /*4af0*/  IMAD.MOV.U32 R227, RZ, RZ, RZ ;  /* 0x000000ffffe37224 */ /* 0x000fe400078e00ff */
[----:B------:R-:W-:Y:S02]  /*4b00*/  ISETP.NE.U32.AND P0, PT, R134, RZ, PT ;  /* 0x000000ff8600720c */ /* 0x000fe40003f05070 */
[----:B------:R-:W-:Y:S03]  /*4b10*/  CS2R R134, SRZ ;  /* 0x0000000000867805 */ /* 0x000fe6000001ff00 */
[----:B------:R-:W-:Y:S01]  /*4b20*/  @!PT LDS RZ, [RZ] ;  /* 0x00000000fffff984 */ /* 0x000fe20000000800 */
[----:B------:R-:W-:Y:S01]  /*4b30*/  @!PT LDS RZ, [RZ] ;  /* 0x00000000fffff984 */ /* 0x000fe20000000800 */
[----:B------:R-:W-:Y:S01]  /*4b40*/  @!PT LDS RZ, [RZ] ;  /* 0x00000000fffff984 */ /* 0x000fe20000000800 */
[----:B------:R2:W-:Y:S05]  /*4b50*/  @P2 LDGSTS.E.BYPASS.LTC128B.128 [R200], desc[UR36][R230.64] ;  /* 0x00000000e6c82fae */ /* 0x0005ea000b901d64 */
[----:B------:R4:W-:Y:S01]  /*4b60*/  @P1 LDGSTS.E.BYPASS.LTC128B.128 [R137], desc[UR36][R228.64] ;  /* 0x00000000e4891fae */ /* 0x0009e2000b901d64 */
[----:B------:R-:W-:Y:S04]  /*4b70*/  LOP3.LUT P1, R132, R225, 0x4, RZ, 0xc0, !PT ;  /* 0x00000004e1847812 */ /* 0x000fe8000782c0ff */
[----:B------:R4:W-:Y:S01]  /*4b80*/  @P0 LDGSTS.E.BYPASS.LTC128B.128 [R137+0x80], desc[UR36][R228.64+0x80] ;  /* 0x00080080e4890fae */ /* 0x0009e2000b901d64 */
[----:B---3--:R-:W-:Y:S04]  /*4b90*/  IADD3 R232, P0, R228, UR6, RZ ;  /* 0x00000006e4e87c10 */ /* 0x008fe8000ff1e0ff */
[----:B------:R-:W-:Y:S01]  /*4ba0*/  IADD3.X R233, R229, UR7, RZ, P0, !PT ;  /* 0x00000007e5e97c10 */ /* 0x000fe200087fe4ff */
[----:B--2---:R-:W-:Y:S03]  /*4bb0*/  IMAD.MOV.U32 R230, RZ, RZ, RZ ;  /* 0x000000ffffe67224 */ /* 0x004fe600078e00ff */
[----:B------:R-:W-:Y:S05]  /*4bc0*/  @!P1 BRA `(.L_x_908) ;  /* 0x0000000000a49947 */ /* 0x000fea0003800000 */
[-C--:B------:R-:W-:Y:S04]  /*4bd0*/  IABS R138, R205.reuse ;  /* 0x000000cd008a7213 */ /* 0x080fe80000000000 */
[----:B----4-:R-:W2:Y:S10]  /*4be0*/  I2F.RP R137, R138 ;  /* 0x0000008a00897306 */ /* 0x010eb40000209400 */
        /* <DEDUP_REMOVED lines=39> */
.L_x_908:
[----:B------:R-:W-:Y:S05]  /*4e60*/  BSYNC B0 ;  /* 0x0000000000007941 */ /* 0x000fea0003800000 */
.L_x_907:
[----:B------:R-:W-:Y:S01]  /*4e70*/  ISETP.NE.AND P0, PT, R132, RZ, PT ;  /* 0x000000ff8400720c */ /* 0x000fe20003f05270 */
[----:B------:R-:W-:Y:S11]  /*4e80*/  BSSY B0, `(.L_x_909) ;  /* 0x0000032000007945 */ /* 0x000ff60003800000 */
[----:B------:R-:W-:Y:S01]  /*4e90*/  @!UPT UIADD3 URZ, URZ, URZ, URZ ;  /* 0x0000003f3f3ff290 */ /* 0x000fe2000fffe03f */
        /* <DEDUP_REMOVED lines=8> */
[----:B--2---:R-:W2:Y:S10]  /*4f20*/  I2F.RP R135, R136 ;  /* 0x0000008800877306 */ /* 0x004eb40000209400 */
        /* <DEDUP_REMOVED lines=39> */
.L_x_910:
[----:B------:R-:W-:Y:S05]  /*51a0*/  BSYNC B0 ;  /* 0x0000000000007941 */ /* 0x000fea0003800000 */
.L_x_909:
[C---:B-1----:R-:W-:Y:S01]  /*51b0*/  HMMA.16816.F32 R4, R164.reuse, R168, R4 ;  /* 0x000000a8a404723c */ /* 0x042fe20000001804 */
        /* <DEDUP_REMOVED lines=8> */
[----:B------:R-:W-:Y:S01]  /*5240*/  VIADD R235, R216, UR11 ;  /* 0x0000000bd8eb7c36 */ /* 0x000fe20008000000 */
[C---:B------:R-:W-:Y:S01]  /*5250*/  HMMA.16816.F32 R16, R164.reuse, R174, R16 ;  /* 0x000000aea410723c */ /* 0x040fe20000001810 */
[----:B------:R-:W-:Y:S01]  /*5260*/  @!PT LDS RZ, [RZ] ;  /* 0x00000000fffff984 */ /* 0x000fe20000000800 */
[----:B------:R-:W-:Y:S01]  /*5270*/  @!PT LDS RZ, [RZ] ;  /* 0x00000000fffff984 */ /* 0x000fe20000000800 */
[----:B------:R-:W-:Y:S01]  /*5280*/  @!PT LDS RZ, [RZ] ;  /* 0x00000000fffff984 */ /* 0x000fe20000000800 */
[----:B--2---:R2:W-:Y:S01]  /*5290*/  @P3 LDGSTS.E.BYPASS.LTC128B.128 [R200+0x1000], desc[UR36][R230.64] ;  /* 0x01000000e6c83fae */ /* 0x0045e2000b901d64 */
[----:B------:R-:W-:Y:S02]  /*52a0*/  @!UP0 UIADD3 UR8, UR11, -0x6000, URZ ;  /* 0xffffa0000b088890 */ /* 0x000fe4000fffe03f */
[----:B------:R-:W-:Y:S01]  /*52b0*/  @!UP0 UIADD3 UR9, UR12, -0x180, URZ ;  /* 0xfffffe800c098890 */ /* 0x000fe2000fffe03f */
[----:B------:R-:W-:Y:S01]  /*52c0*/  VIADD R227, R198, 0x2000 ;  /* 0x00002000c6e37836 */ /* 0x000fe20000000000 */
[C---:B------:R-:W-:Y:S01]  /*52d0*/  HMMA.16816.F32 R20, R164.reuse, R176, R20 ;  /* 0x000000b0a414723c */ /* 0x040fe20000001814 */
[----:B------:R-:W-:Y:S02]  /*52e0*/  @!UP0 UMOV UR10, URZ ;  /* 0x0000003f000a8c82 */ /* 0x000fe40008000000 */
[----:B------:R-:W-:Y:S02]  /*52f0*/  UMOV UR11, UR8 ;  /* 0x00000008000b7c82 */ /* 0x000fe40008000000 */
[C---:B------:R-:W-:Y:S01]  /*5300*/  LOP3.LUT R234, R223.reuse, 0x4, RZ, 0xc0, !PT ;  /* 0x00000004dfea7812 */ /* 0x040fe200078ec0ff */
[C---:B------:R-:W-:Y:S01]  /*5310*/  HMMA.16816.F32 R24, R164.reuse, R178, R24 ;  /* 0x000000b2a418723c */ /* 0x040fe20000001818 */
[----:B------:R-:W-:Y:S04]  /*5320*/  UMOV UR12, UR9 ;  /* 0x00000009000c7c82 */ /* 0x000fe80008000000 */
[----:B------:R-:W-:Y:S01]  /*5330*/  SHF.R.U32.HI R234, RZ, 0x2, R234 ;  /* 0x00000002ffea7819 */ /* 0x000fe200000116ea */
[C---:B------:R-:W-:Y:S03]  /*5340*/  HMMA.16816.F32 R28, R164.reuse, R180, R28 ;  /* 0x000000b4a41c723c */ /* 0x040fe6000000181c */
[----:B------:R-:W-:Y:S02]  /*5350*/  ISETP.NE.U32.AND P2, PT, R234, RZ, PT ;  /* 0x000000ffea00720c */ /* 0x000fe40003f45070 */
[----:B------:R-:W-:Y:S01]  /*5360*/  LOP3.LUT R229, R223, 0x8, RZ, 0xc0, !PT ;  /* 0x00000008dfe57812 */ /* 0x000fe200078ec0ff */
[-C--:B------:R-:W-:Y:S05]  /*5370*/  HMMA.16816.F32 R32, R164, R182.reuse, R32 ;  /* 0x000000b6a420723c */ /* 0x080fea0000001820 */
[----:B------:R-:W-:Y:S01]  /*5380*/  SHF.R.U32.HI R229, RZ, 0x3, R229 ;  /* 0x00000003ffe57819 */ /* 0x000fe200000116e5 */
[C---:B------:R-:W-:Y:S04]  /*5390*/  HMMA.16816.F32 R36, R184.reuse, R182, R36 ;  /* 0x000000b6b824723c */ /* 0x040fe80000001824 */
[----:B------:R-:W-:Y:S01]  /*53a0*/  @P2 LDGSTS.E.BYPASS.LTC128B.128 [R235], desc[UR36][R232.64] ;  /* 0x00000000e8eb2fae */ /* 0x000fe2000b901d64 */
[----:B------:R-:W-:Y:S01]  /*53b0*/  ISETP.NE.U32.AND P1, PT, R229, RZ, PT ;  /* 0x000000ffe500720c */ /* 0x000fe20003f25070 */
[C---:B------:R-:W-:Y:S05]  /*53c0*/  HMMA.16816.F32 R40, R184.reuse, R180, R40 ;  /* 0x000000b4b828723c */ /* 0x040fea0000001828 */
[----:B--2---:R-:W-:Y:S01]  /*53d0*/  VIADD R231, R199, 0x80 ;  /* 0x00000080c7e77836 */ /* 0x004fe20000000000 */
[C---:B------:R-:W-:Y:S05]  /*53e0*/  HMMA.16816.F32 R44, R184.reuse, R178, R44 ;  /* 0x000000b2b82c723c */ /* 0x040fea000000182c */
[----:B------:R-:W-:Y:S01]  /*53f0*/  VIADD R226, R226, 0x1 ;  /* 0x00000001e2e27836 */ /* 0x000fe20000000000 */
[C---:B------:R-:W-:Y:S01]  /*5400*/  HMMA.16816.F32 R48, R184.reuse, R176, R48 ;  /* 0x000000b0b830723c */ /* 0x040fe20000001830 */
[----:B------:R1:W-:Y:S03]  /*5410*/  @P1 LDGSTS.E.BYPASS.LTC128B.128 [R235+0x80], desc[UR36][R232.64+0x80] ;  /* 0x00080080e8eb1fae */ /* 0x0003e6000b901d64 */
[----:B------:R-:W-:Y:S01]  /*5420*/  ISETP.NE.AND P0, PT, R226, 0x4, PT ;  /* 0x00000004e200780c */ /* 0x000fe20003f05270 */
[----:B------:R-:W-:Y:S01]  /*5430*/  VIADD R200, R220, 0xffffffff ;  /* 0xffffffffdcc87836 */ /* 0x000fe20000000000 */
[C---:B------:R-:W-:Y:S03]  /*5440*/  HMMA.16816.F32 R52, R184.reuse, R174, R52 ;  /* 0x000000aeb834723c */ /* 0x040fe60000001834 */
[----:B------:R-:W0:Y:S01]  /*5450*/  LDGDEPBAR ;  /* 0x00000000000079af */ /* 0x000e220000000000 */
[----:B------:R-:W-:Y:S01]  /*5460*/  ISETP.NE.AND P2, PT, R200, RZ, PT ;  /* 0x000000ffc800720c */ /* 0x000fe20003f45270 */
[----:B------:R-:W-:Y:S01]  /*5470*/  VIADD R224, R224, 0x20 ;  /* 0x00000020e0e07836 */ /* 0x000fe20000000000 */
[C---:B------:R-:W-:Y:S05]  /*5480*/  HMMA.16816.F32 R56, R184.reuse, R172, R56 ;  /* 0x000000acb838723c */ /* 0x040fea0000001838 */
[----:B------:R-:W-:Y:S01]  /*5490*/  @!P0 IADD3 R227, R198, -0x6000, RZ ;  /* 0xffffa000c6e38810 */ /* 0x000fe20007ffe0ff */
[C---:B------:R-:W-:Y:S01]  /*54a0*/  HMMA.16816.F32 R60, R184.reuse, R170, R60 ;  /* 0x000000aab83c723c */ /* 0x040fe2000000183c */
[----:B------:R-:W-:Y:S04]  /*54b0*/  @!P0 IMAD.MOV.U32 R226, RZ, RZ, RZ ;  /* 0x000000ffffe28224 */ /* 0x000fe800078e00ff */
[--C-:B------:R-:W-:Y:S01]  /*54c0*/  IMAD.IADD R234, R2, 0x1, R227.reuse ;  /* 0x0000000102ea7824 */ /* 0x100fe200078e02e3 */
[-C--:B------:R-:W-:Y:S05]  /*54d0*/  HMMA.16816.F32 R64, R184, R168.reuse, R64 ;  /* 0x000000a8b840723c */ /* 0x080fea0000001840 */
[--C-:B------:R-:W-:Y:S01]  /*54e0*/  IMAD.IADD R230, R197, 0x1, R227.reuse ;  /* 0x00000001c5e67824 */ /* 0x100fe200078e02e3 */
[C---:B------:R-:W-:Y:S05]  /*54f0*/  HMMA.16816.F32 R68, R188.reuse, R168, R68 ;  /* 0x000000a8bc44723c */ /* 0x040fea0000001844 */
[----:B------:R-:W-:Y:S01]  /*5500*/  IADD3 R228, P1, R232, UR4, RZ ;  /* 0x00000004e8e47c10 */ /* 0x000fe2000ff3e0ff */
[C---:B------:R-:W-:Y:S01]  /*5510*/  HMMA.16816.F32 R72, R188.reuse, R170, R72 ;  /* 0x000000aabc48723c */ /* 0x040fe20000001848 */
[----:B------:R-:W-:Y:S04]  /*5520*/  DEPBAR.LE SB0, 0x2 ;  /* 0x000080800000791a */ /* 0x000fe80000000000 */
[----:B------:R-:W-:Y:S01]  /*5530*/  BAR.SYNC.DEFER_BLOCKING 0x0 ;  /* 0x0000000000007b1d */ /* 0x000fe20000010000 */
[C---:B------:R-:W-:Y:S05]  /*5540*/  HMMA.16816.F32 R76, R188.reuse, R172, R76 ;  /* 0x000000acbc4c723c */ /* 0x040fea000000184c */
[----:B-1----:R-:W-:Y:S01]  /*5550*/  IMAD.IADD R232, R196, 0x1, R227 ;  /* 0x00000001c4e87824 */ /* 0x002fe200078e02e3 */
[C---:B------:R-:W-:Y:S05]  /*5560*/  HMMA.16816.F32 R80, R188.reuse, R174, R80 ;  /* 0x000000aebc50723c */ /* 0x040fea0000001850 */
[----:B------:R-:W-:Y:S01]  /*5570*/  @!P0 VIADD R231, R199, 0xfffffe80 ;  /* 0xfffffe80c7e78836 */ /* 0x000fe20000000000 */
[C---:B------:R-:W-:Y:S03]  /*5580*/  HMMA.16816.F32 R84, R188.reuse, R176, R84 ;  /* 0x000000b0bc54723c */ /* 0x040fe60000001854 */
[----:B------:R-:W-:Y:S02]  /*5590*/  ISETP.GT.AND P0, PT, R220, -0x2, PT ;  /* 0xfffffffedc00780c */ /* 0x000fe40003f04270 */
[----:B------:R-:W-:Y:S01]  /*55a0*/  IMAD R235, R214, 0x10, R231 ;  /* 0x00000010d6eb7824 */ /* 0x000fe200078e02e7 */
[C---:B------:R-:W-:Y:S04]  /*55b0*/  HMMA.16816.F32 R88, R188.reuse, R178, R88 ;  /* 0x000000b2bc58723c */ /* 0x040fe80000001858 */
[----:B------:R4:W1:Y:S02]  /*55c0*/  LDSM.16.M88.4 R132, [R235] ;  /* 0x00000000eb84783b */ /* 0x0008640000000200 */
[C---:B------:R-:W-:Y:S05]  /*55d0*/  HMMA.16816.F32 R92, R188.reuse, R180, R92 ;  /* 0x000000b4bc5c723c */ /* 0x040fea000000185c */
[----:B------:R-:W-:Y:S01]  /*55e0*/  IADD3.X R229, R233, UR5, RZ, P1, !PT ;  /* 0x00000005e9e57c10 */ /* 0x000fe20008ffe4ff */
[-C--:B------:R-:W-:Y:S01]  /*55f0*/  HMMA.16816.F32 R96, R188, R182.reuse, R96 ;  /* 0x000000b6bc60723c */ /* 0x080fe20000001860 */
[----:B------:R4:W1:Y:S04]  /*5600*/  LDSM.16.M88.4 R152, [R235+0x1000] ;  /* 0x00100000eb98783b */ /* 0x0008680000000200 */
[----:B------:R-:W-:Y:S01]  /*5610*/  IADD3 R233, R3, R227, RZ ;  /* 0x000000e303e97210 */ /* 0x000fe20007ffe0ff */
[C---:B------:R-:W-:Y:S03]  /*5620*/  HMMA.16816.F32 R100, R192.reuse, R182, R100 ;  /* 0x000000b6c064723c */ /* 0x040fe60000001864 */
[----:B------:R4:W1:Y:S02]  /*5630*/  LDSM.16.M88.4 R156, [R235+0x2000] ;  /* 0x00200000eb9c783b */ /* 0x0008640000000200 */
[----:B------:R-:W-:Y:S01]  /*5640*/  SEL R225, R225, RZ, P2 ;  /* 0x000000ffe1e17207 */ /* 0x000fe20001000000 */
[C---:B------:R-:W-:Y:S05]  /*5650*/  HMMA.16816.F32 R104, R192.reuse, R180, R104 ;  /* 0x000000b4c068723c */ /* 0x040fea0000001868 */
[----:B------:R4:W1:Y:S01]  /*5660*/  LDSM.16.M88.4 R160, [R235+0x3000] ;  /* 0x00300000eba0783b */ /* 0x0008620000000200 */
[C---:B------:R-:W-:Y:S05]  /*5670*/  HMMA.16816.F32 R108, R192.reuse, R178, R108 ;  /* 0x000000b2c06c723c */ /* 0x040fea000000186c */
[----:B------:R-:W-:Y:S01]  /*5680*/  IMAD.MOV.U32 R198, RZ, RZ, R227 ;  /* 0x000000ffffc67224 */ /* 0x000fe200078e00e3 */
[C---:B------:R-:W-:Y:S01]  /*5690*/  HMMA.16816.F32 R112, R192.reuse, R176, R112 ;  /* 0x000000b0c070723c */ /* 0x040fe20000001870 */
[----:B------:R4:W1:Y:S04]  /*56a0*/  LDSM.16.MT88.4 R136, [R234] ;  /* 0x00000000ea88783b */ /* 0x0008680000004200 */
[----:B------:R-:W-:Y:S01]  /*56b0*/  SEL R223, R223, RZ, P2 ;  /* 0x000000ffdfdf7207 */ /* 0x000fe20001000000 */
[C---:B------:R-:W-:Y:S03]  /*56c0*/  HMMA.16816.F32 R116, R192.reuse, R174, R116 ;  /* 0x000000aec074723c */ /* 0x040fe60000001874 */
[----:B------:R4:W1:Y:S02]  /*56d0*/  LDSM.16.MT88.4 R140, [R233] ;  /* 0x00000000e98c783b */ /* 0x0008640000004200 */
[----:B------:R-:W-:Y:S01]  /*56e0*/  MOV R199, R231 ;  /* 0x000000e700c77202 */ /* 0x000fe20000000f00 */
[C---:B------:R-:W-:Y:S05]  /*56f0*/  HMMA.16816.F32 R120, R192.reuse, R172, R120 ;  /* 0x000000acc078723c */ /* 0x040fea0000001878 */
[----:B------:R4:W1:Y:S01]  /*5700*/  LDSM.16.MT88.4 R144, [R232] ;  /* 0x00000000e890783b */ /* 0x0008620000004200 */
[C---:B------:R-:W-:Y:S05]  /*5710*/  HMMA.16816.F32 R124, R192.reuse, R170, R124 ;  /* 0x000000aac07c723c */ /* 0x040fea000000187c */
[----:B------:R-:W-:Y:S01]  /*5720*/  IMAD.MOV.U32 R220, RZ, RZ, R200 ;  /* 0x000000ffffdc7224 */ /* 0x000fe200078e00c8 */
[----:B------:R-:W-:Y:S01]  /*5730*/  HMMA.16816.F32 R128, R192, R168, R128 ;  /* 0x000000a8c080723c */ /* 0x000fe20000001880 */
[----:B------:R4:W1:Y:S05]  /*5740*/  LDSM.16.MT88.4 R148, [R230] ;  /* 0x00000000e694783b */ /* 0x00086a0000004200 */
[----:B------:R-:W-:Y:S07]  /*5750*/  @!UPT UIADD3 URZ, URZ, URZ, URZ ;  /* 0x0000003f3f3ff290 */ /* 0x000fee000fffe03f */
[----:B------:R-:W-:Y:S11]  /*5760*/  @P0 BRA `(.L_x_911) ;  /* 0xffffffe800740947 */ /* 0x000ff6000383ffff */
.L_x_902:
        /* <DEDUP_REMOVED lines=8> */
[----:B------:R-:W5:Y:S02]  /*57f0*/  LDC.64 R2, c[0x0][0x320] ;  /* 0x0000c800ff027b82 */ /* 0x000f640000000a00 */
[----:B-----5:R-:W5:Y:S02]  /*5800*/  LDG.E.64 R2, desc[UR36][R2.64] ;  /* 0x0000002402027981 */ /* 0x020f64000c1e1b00 */
[----:B-----5:R-:W-:-:S04]  /*5810*/  ISETP.NE.U32.AND P0, PT, R2, RZ, PT ;  /* 0x000000ff0200720c */ /* 0x020fc80003f05070 */
[----:B------:R-:W-:-:S13]  /*5820*/  ISETP.NE.AND.EX P0, PT, R3, RZ, PT, P0 ;  /* 0x000000ff0300720c */ /* 0x000fda0003f05300 */
[----:B------:R-:W-:Y:S05]  /*5830*/  @!P0 BRA `(.L_x_912) ;  /* 0x0000000000088947 */ /* 0x000fea0003800000 */
[----:B------:R1:W5:Y:S01]  /*5840*/  LD.E R0, desc[UR36][R2.64] ;  /* 0x0000002402007980 */ /* 0x000362000c101900 */
[----:B------:R-:W-:Y:S05]  /*5850*/  BRA `(.L_x_913) ;  /* 0x0000000000247947 */ /* 0x000fea0003800000 */
.L_x_912:
[----:B------:R-:W-:Y:S02]  /*5860*/  ULDC.64 UR4, c[0x0][0x310] ;  /* 0x0000c40000047ab9 */ /* 0x000fe40000000a00 */
[----:B------:R-:W-:-:S04]  /*5870*/  ISETP.NE.U32.AND P0, PT, RZ, UR4, PT ;  /* 0x00000004ff007c0c */ /* 0x000fc8000bf05070 */
[----:B------:R-:W-:-:S13]  /*5880*/  ISETP.NE.AND.EX P0, PT, RZ, UR5, PT, P0 ;  /* 0x00000005ff007c0c */ /* 0x000fda000bf05300 */
[----:B------:R-:W-:Y:S05]  /*5890*/  @!P0 BRA `(.L_x_914) ;  /* 0x00000000000c8947 */ /* 0x000fea0003800000 */
[----:B------:R-:W1:Y:S02]  /*58a0*/  LDC.64 R2, c[0x0][0x310] ;  /* 0x0000c400ff027b82 */ /* 0x000e640000000a00 */
[----:B-1----:R1:W5:Y:S01]  /*58b0*/  LDG.E R0, desc[UR36][R2.64] ;  /* 0x0000002402007981 */ /* 0x002362000c1e1900 */
[----:B------:R-:W-:Y:S05]  /*58c0*/  BRA `(.L_x_913) ;  /* 0x0000000000087947 */ /* 0x000fea0003800000 */
.L_x_914:
[----:B------:R-:W-:Y:S02]  /*58d0*/  ULDC UR4, c[0x0][0x308] ;  /* 0x0000c20000047ab9 */ /* 0x000fe40000000800 */
[----:B------:R-:W-:-:S07]  /*58e0*/  MOV R0, UR4 ;  /* 0x0000000400007c02 */ /* 0x000fce0008000f00 */
.L_x_913:
        /* <DEDUP_REMOVED lines=11> */
.L_x_915:
[----:B------:R-:W-:Y:S02]  /*59a0*/  ULDC.64 UR4, c[0x0][0x318] ;  /* 0x0000c60000047ab9 */ /* 0x000fe40000000a00 */
[----:B------:R-:W-:-:S04]  /*59b0*/  ISETP.NE.U32.AND P0, PT, RZ, UR4, PT ;  /* 0x00000004ff007c0c */ /* 0x000fc8000bf05070 */
[----:B------:R-:W-:-:S13]  /*59c0*/  ISETP.NE.AND.EX P0, PT, RZ, UR5, PT, P0 ;  /* 0x00000005ff007c0c */ /* 0x000fda000bf05300 */
[----:B------:R-:W-:Y:S05]  /*59d0*/  @!P0 BRA `(.L_x_917) ;  /* 0x00000000000c8947 */ /* 0x000fea0003800000 */
[----:B-1----:R-:W1:Y:S02]  /*59e0*/  LDC.64 R2, c[0x0][0x318] ;  /* 0x0000c600ff027b82 */ /* 0x002e640000000a00 */
[----:B-1----:R1:W5:Y:S01]  /*59f0*/  LDG.E R165, desc[UR36][R2.64] ;  /* 0x0000002402a57981 */ /* 0x002362000c1e1900 */
[----:B------:R-:W-:Y:S05]  /*5a00*/  BRA `(.L_x_916) ;  /* 0x0000000000087947 */ /* 0x000fea0003800000 */
.L_x_917:
[----:B------:R-:W-:Y:S02]  /*5a10*/  ULDC UR4, c[0x0][0x30c] ;  /* 0x0000c30000047ab9 */ /* 0x000fe40000000800 */
[----:B-1----:R-:W-:-:S07]  /*5a20*/  MOV R165, UR4 ;  /* 0x0000000400a57c02 */ /* 0x002fce0008000f00 */
.L_x_916:
[----:B------:R-:W2:Y:S01]  /*5a30*/  S2R R133, SR_CTAID.Y ;  /* 0x0000000000857919 */ /* 0x000ea20000002600 */
[----:B------:R-:W4:Y:S01]  /*5a40*/  LDC.64 R138, c[0x0][0x228] ;  /* 0x00008a00ff8a7b82 */ /* 0x000f220000000a00 */
[----:B------:R-:W-:Y:S01]  /*5a50*/  IMAD.MOV.U32 R134, RZ, RZ, -0x1 ;  /* 0xffffffffff867424 */ /* 0x000fe200078e00ff */
[----:B------:R-:W-:Y:S01]  /*5a60*/  ULDC UR4, c[0x0][0x21c] ;  /* 0x0000870000047ab9 */ /* 0x000fe20000000800 */
[----:B-1----:R-:W1:Y:S01]  /*5a70*/  S2R R3, SR_CTAID.X ;  /* 0x0000000000037919 */ /* 0x002e620000002500 */
[----:B------:R-:W-:-:S04]  /*5a80*/  ULDC.64 UR6, c[0x0][0x340] ;  /* 0x0000d00000067ab9 */ /* 0x000fc80000000a00 */
[----:B---3--:R-:W3:Y:S01]  /*5a90*/  LDC.64 R158, c[0x0][0x240] ;  /* 0x00009000ff9e7b82 */ /* 0x008ee20000000a00 */
[-C--:B----4-:R-:W-:Y:S02]  /*5aa0*/  SHF.L.U32 R132, R134, R138.reuse, RZ ;  /* 0x0000008a86847219 */ /* 0x090fe400000006ff */
[----:B------:R-:W-:Y:S02]  /*5ab0*/  ISETP.NE.AND P0, PT, R139, RZ, PT ;  /* 0x000000ff8b00720c */ /* 0x000fe40003f05270 */
[----:B--2---:R-:W-:Y:S02]  /*5ac0*/  SHF.L.U32 R2, R133, R138, RZ ;  /* 0x0000008a85027219 */ /* 0x004fe400000006ff */
[----:B------:R-:W-:Y:S02]  /*5ad0*/  MOV R133, UR7 ;  /* 0x0000000700857c02 */ /* 0x000fe40008000f00 */
[----:B-1----:R-:W-:Y:S01]  /*5ae0*/  LOP3.LUT R141, R3, R132, RZ, 0x30, !PT ;  /* 0x00000084038d7212 */ /* 0x002fe200078e30ff */
[----:B------:R-:W-:Y:S01]  /*5af0*/  IMAD.U32 R132, RZ, RZ, UR6 ;  /* 0x00000006ff847e24 */ /* 0x000fe2000f8e00ff */
[----:B------:R-:W-:-:S02]  /*5b00*/  SHF.R.S32.HI R164, RZ, R138, R3 ;  /* 0x0000008affa47219 */ /* 0x000fc40000011403 */
[----:B------:R-:W-:Y:S01]  /*5b10*/  MOV R138, 0xffffffff ;  /* 0xffffffff008a7802 */ /* 0x000fe20000000f00 */
        /* <DEDUP_REMOVED lines=11> */
.L_x_3290:
[----:B------:R-:W-:Y:S05]  /*5bd0*/  BRX R136 -0x5be0                                                                                                                           (*"BRANCH_TARGETS .L_x_3291,.L_x_3292,.L_x_3293"*) ;  /* 0xffffffa488087949 */ /* 0x000fea000383ffff */
.L_x_3293:
        /* <DEDUP_REMOVED lines=9> */
.L_x_3291:
        /* <DEDUP_REMOVED lines=10> */
.L_x_3292:
        /* <DEDUP_REMOVED lines=18> */
.L_x_918:
        /* <DEDUP_REMOVED lines=9> */
.L_x_921:
[----:B------:R-:W-:Y:S05]  /*5ec0*/  BSYNC B0 ;  /* 0x0000000000007941 */ /* 0x000fea0003800000 */
.L_x_920:
[----:B------:R-:W-:-:S04]  /*5ed0*/  ISETP.NE.AND P0, PT, R201, RZ, PT ;  /* 0x000000ffc900720c */ /* 0x000fc80003f05270 */
[----:B-----5:R-:W-:-:S09]  /*5ee0*/  FSEL R165, R165, 1, !P0 ;  /* 0x3f800000a5a57808 */ /* 0x020fd20004000000 */
.L_x_919:
[----:B------:R-:W-:Y:S01]  /*5ef0*/  SHF.R.S32.HI R137, RZ, 0x1f, R204 ;  /* 0x0000001fff897819 */ /* 0x000fe200000114cc */
[----:B------:R-:W-:Y:S01]  /*5f00*/  IMAD R162, R215, 0x2, R212 ;  /* 0x00000002d7a27824 */ /* 0x000fe200078e02d4 */
[----:B------:R-:W-:Y:S01]  /*5f10*/  LOP3.LUT R163, R204, 0x2, RZ, 0xc0, !PT ;  /* 0x00000002cca37812 */ /* 0x000fe200078ec0ff */
[----:B------:R-:W2:Y:S01]  /*5f20*/  S2UR UR8, SR_CgaCtaId ;  /* 0x00000000000879c3 */ /* 0x000ea20000008800 */
[CC--:B------:R-:W-:Y:S01]  /*5f30*/  LEA.HI R143, R137.reuse, R204.reuse, RZ, 0x5 ;  /* 0x000000cc898f7211 */ /* 0x0c0fe200078f28ff */
[----:B------:R-:W-:Y:S01]  /*5f40*/  IMAD R162, R162, 0x11, R213 ;  /* 0x00000011a2a27824 */ /* 0x000fe200078e02d5 */
[----:B------:R-:W-:Y:S01]  /*5f50*/  LEA.HI R140, R137, R204, RZ, 0x7 ;  /* 0x000000cc898c7211 */ /* 0x000fe200078f38ff */
[----:B------:R-:W-:Y:S01]  /*5f60*/  ULDC.64 UR6, c[0x0][0x288] ;  /* 0x0000a20000067ab9 */ /* 0x000fe20000000a00 */
[----:B------:R-:W-:Y:S01]  /*5f70*/  SHF.R.S32.HI R135, RZ, 0x5, R143 ;  /* 0x00000005ff877819 */ /* 0x000fe2000001148f */
[----:B------:R-:W-:Y:S01]  /*5f80*/  IMAD.SHL.U32 R162, R162, 0x20, RZ ;  /* 0x00000020a2a27824 */ /* 0x000fe200078e00ff */
[----:B------:R-:W-:Y:S01]  /*5f90*/  LOP3.LUT R143, R143, 0xffffffe0, RZ, 0xc0, !PT ;  /* 0xffffffe08f8f7812 */ /* 0x000fe200078ec0ff */
[----:B------:R-:W-:Y:S01]  /*5fa0*/  ULDC.64 UR4, c[0x0][0x2c8] ;  /* 0x0000b20000047ab9 */ /* 0x000fe20000000a00 */
        /* <DEDUP_REMOVED lines=21> */
[--C-:B------:R-:W-:Y:S01]  /*6100*/  IMAD R137, R140, -0x70, R145.reuse ;  /* 0xffffff908c897824 */ /* 0x100fe200078e0291 */
        /* <DEDUP_REMOVED lines=14> */
[C---:B------:R-:W-:Y:S01]  /*61f0*/  LOP3.LUT R163, R142.reuse, R163, RZ, 0xfc, !PT ;  /* 0x000000a38ea37212 */ /* 0x040fe200078efcff */
[----:B------:R-:W-:Y:S01]  /*6200*/  IMAD.WIDE R140, R149, 0x2, RZ ;  /* 0x00000002958c7825 */ /* 0x000fe200078e02ff */
[----:B------:R-:W-:-:S02]  /*6210*/  LOP3.LUT R143, R142, R143, RZ, 0xfc, !PT ;  /* 0x0000008f8e8f7212 */ /* 0x000fc400078efcff */
[----:B------:R-:W-:Y:S01]  /*6220*/  SHF.R.S32.HI R148, RZ, 0x1f, R164 ;  /* 0x0000001fff947819 */ /* 0x000fe200000114a4 */
[--C-:B------:R-:W-:Y:S01]  /*6230*/  IMAD.IADD R163, R163, 0x1, R162.reuse ;  /* 0x00000001a3a37824 */ /* 0x100fe200078e02a2 */
[----:B------:R-:W-:Y:S01]  /*6240*/  LOP3.LUT R142, R140, 0xfffffff0, RZ, 0xc0, !PT ;  /* 0xfffffff08c8e7812 */ /* 0x000fe200078ec0ff */
[----:B------:R-:W-:Y:S01]  /*6250*/  IMAD.IADD R162, R143, 0x1, R162 ;  /* 0x000000018fa27824 */ /* 0x000fe200078e02a2 */
[----:B------:R-:W-:Y:S01]  /*6260*/  LOP3.LUT R143, R141, 0x1fffffff, RZ, 0xc0, !PT ;  /* 0x1fffffff8d8f7812 */ /* 0x000fe200078ec0ff */
[C---:B------:R-:W-:Y:S01]  /*6270*/  IMAD R141, R148.reuse, UR6, RZ ;  /* 0x00000006948d7c24 */ /* 0x040fe2000f8e02ff */
[----:B------:R-:W-:Y:S01]  /*6280*/  LEA R163, R163, UR8, 0x3 ;  /* 0x00000008a3a37c11 */ /* 0x000fe2000f8e18ff */
[----:B------:R-:W-:Y:S02]  /*6290*/  IMAD R137, R148, UR4, RZ ;  /* 0x0000000494897c24 */ /* 0x000fe4000f8e02ff */
[C---:B------:R-:W-:Y:S02]  /*62a0*/  IMAD R166, R164.reuse, UR7, R141 ;  /* 0x00000007a4a67c24 */ /* 0x040fe4000f8e028d */
[----:B------:R-:W-:Y:S01]  /*62b0*/  IMAD.WIDE.U32 R140, R164, UR4, R142 ;  /* 0x00000004a48c7c25 */ /* 0x000fe2000f8e008e */
[----:B--2---:R-:W-:-:S03]  /*62c0*/  ISETP.GT.AND P6, PT, R134, 0x1, PT ;  /* 0x000000018600780c */ /* 0x004fc60003fc4270 */
[----:B------:R-:W-:Y:S01]  /*62d0*/  IMAD.WIDE.U32 R144, R164, UR6, R142 ;  /* 0x00000006a4907c25 */ /* 0x000fe2000f8e008e */
[----:B------:R-:W-:Y:S01]  /*62e0*/  ISETP.EQ.AND P6, PT, R139, RZ, P6 ;  /* 0x000000ff8b00720c */ /* 0x000fe200037c2270 */
[----:B------:R-:W-:Y:S01]  /*62f0*/  ULDC.64 UR6, c[0x0][0x290] ;  /* 0x0000a40000067ab9 */ /* 0x000fe20000000a00 */
[----:B------:R-:W-:Y:S01]  /*6300*/  IADD3 R140, P1, R2, R140, RZ ;  /* 0x0000008c028c7210 */ /* 0x000fe20007f3e0ff */
        /* <DEDUP_REMOVED lines=32> */
.L_x_925:
[----:B------:R-:W-:Y:S05]  /*6510*/  YIELD ;  /* 0x0000000000007946 */ /* 0x000fea0003800000 */
[----:B---3--:R-:W-:Y:S05]  /*6520*/  @P2 BRA `(.L_x_924) ;  /* 0x0000000000082947 */ /* 0x008fea0003800000 */
[----:B------:R3:W5:Y:S04]  /*6530*/  LDG.E.STRONG.GPU R138, desc[UR36][R158.64] ;  /* 0x000000249e8a7981 */ /* 0x000768000c1ef900 */
[----:B-----5:R-:W-:Y:S01]  /*6540*/  CCTL.IVALL ;  /* 0x00000000ff00798f */ /* 0x020fe20002000000 */
.L_x_924:
[----:B------:R-:W-:Y:S01]  /*6550*/  ISETP.NE.AND P0, PT, R138, R201, PT ;  /* 0x000000c98a00720c */ /* 0x000fe20003f05270 */
[----:B------:R-:W-:-:S12]  /*6560*/  WARPSYNC.ALL ;  /* 0x0000000000007948 */ /* 0x000fd80003800000 */
[----:B------:R-:W-:Y:S06]  /*6570*/  BAR.RED.AND.DEFER_BLOCKING 0x0, P0 ;  /* 0x0000000000007b1d */ /* 0x000fec0000014400 */
[----:B------:R-:W5:Y:S02]  /*6580*/  B2R.RESULT RZ, P0 ;  /* 0x0000000000ff731c */ /* 0x000f640000004000 */
[----:B-----5:R-:W-:Y:S05]  /*6590*/  @P0 BRA `(.L_x_925) ;  /* 0xfffffffc00dc0947 */ /* 0x020fea000383ffff */
.L_x_923:
[----:B------:R-:W-:Y:S05]  /*65a0*/  WARPSYNC.ALL ;  /* 0x0000000000007948 */ /* 0x000fea0003800000 */
[----:B------:R-:W-:Y:S06]  /*65b0*/  BAR.SYNC.DEFER_BLOCKING 0x0 ;  /* 0x0000000000007b1d */ /* 0x000fec0000010000 */
.L_x_922:
        /* <DEDUP_REMOVED lines=888> */
.L_x_926:
        /* <DEDUP_REMOVED lines=531> */
.L_x_927:
[----:B------:R-:W-:Y:S05]  /*be70*/  @!P6 EXIT ;  /* 0x000000000000e94d */ /* 0x000fea0003800000 */
[----:B------:R-:W-:Y:S05]  /*be80*/  WARPSYNC.ALL ;  /* 0x0000000000007948 */ /* 0x000fea0003800000 */
[----:B------:R-:W-:Y:S01]  /*be90*/  BAR.SYNC.DEFER_BLOCKING 0x0 ;  /* 0x0000000000007b1d */ /* 0x000fe20000010000 */
[----:B------:R-:W-:-:S13]  /*bea0*/  ISETP.GT.AND P0, PT, R204, RZ, PT ;  /* 0x000000ffcc00720c */ /* 0x000fda0003f04270 */
[----:B------:R-:W-:Y:S05]  /*beb0*/  @P0 EXIT ;  /* 0x000000000000094d */ /* 0x000fea0003800000 */
[----:B------:R-:W4:Y:S01]  /*bec0*/  LDC R0, c[0x0][0x224] ;  /* 0x00008900ff007b82 */ /* 0x000f220000000800 */
[----:B------:R-:W-:-:S05]  /*bed0*/  VIADD R201, R201, 0x1 ;  /* 0x00000001c9c97836 */ /* 0x000fca0000000000 */
[----:B----4-:R-:W-:-:S04]  /*bee0*/  ISETP.NE.AND P0, PT, R201, R0, PT ;  /* 0x00000000c900720c */ /* 0x010fc80003f05270 */
[----:B------:R-:W-:Y:S01]  /*bef0*/  SEL R201, R201, RZ, P0 ;  /* 0x000000ffc9c97207 */ /* 0x000fe20000000000 */
[----:B------:R-:W-:Y:S01]  /*bf00*/  @!PT LDS RZ, [RZ] ;  /* 0x00000000fffff984 */ /* 0x000fe20000000800 */
[----:B------:R-:W-:Y:S01]  /*bf10*/  @!PT LDS RZ, [RZ] ;  /* 0x00000000fffff984 */ /* 0x000fe20000000800 */
[----:B------:R-:W-:Y:S01]  /*bf20*/  @!PT LDS RZ, [RZ] ;  /* 0x00000000fffff984 */ /* 0x000fe20000000800 */
[----:B------:R-:W-:Y:S01]  /*bf30*/  @!PT LDS RZ, [RZ] ;  /* 0x00000000fffff984 */ /* 0x000fe20000000800 */
[----:B------:R4:W-:Y:S06]  /*bf40*/  MEMBAR.ALL.CTA ;  /* 0x0000000000007992 */ /* 0x0009ec0000008000 */
[----:B----4-:R-:W-:Y:S06]  /*bf50*/  MEMBAR.ALL.GPU ;  /* 0x0000000000007992 */ /* 0x010fec000000a000 */
[----:B------:R-:W-:-:S00]  /*bf60*/  ERRBAR ;  /* 0x00000000000079ab */ /* 0x000fc00000000000 */
[----:B------:R-:W-:Y:S06]  /*bf70*/  CGAERRBAR ;  /* 0x00000000000075ab */ /* 0x000fec0000000000 */
[----:B------:R-:W-:Y:S01]  /*bf80*/  STG.E.STRONG.GPU desc[UR36][R158.64], R201 ;  /* 0x000000c99e007986 */ /* 0x000fe2000c10f924 */
[----:B------:R-:W-:Y:S05]  /*bf90*/  EXIT ;  /* 0x000000000000794d */ /* 0x000fea0003800000 */
.L_x_877:
[----:B------:R-:W-:Y:S02]  /*bfa0*/  MOV R12, RZ ;  /* 0x000000ff000c7202 */ /* 0x000fe40000000f00 */
[----:B------:R-:W-:Y:S02]  /*bfb0*/  MOV R11, 0x1f ;  /* 0x0000001f000b7802 */ /* 0x000fe40000000f00 */
[----:B------:R-:W-:-:S07]  /*bfc0*/  MOV R15, 0xffffffff ;  /* 0xffffffff000f7802 */ /* 0x000fce0000000f00 */
[----:B------:R-:W-:Y:S05]  /*bfd0*/  WARPSYNC.COLLECTIVE R15, `(.L_x_928) ;  /* 0x000000000f087348 */ /* 0x000fea0003c00000 */
[----:B------:R1:W2:Y:S02]  /*bfe0*/  SHFL.IDX P6, R14, R13, R12, R11 ;  /* 0x0000000c0d0e7389 */ /* 0x0002a400000c000b */
[----:B-12---:R-:W-:Y:S01]  /*bff0*/  ENDCOLLECTIVE ;  /* 0x000000000000791b */ /* 0x006fe20003800000 */
.L_x_928:
[----:B------:R-:W-:Y:S05]  /*c000*/  BRA `(.L_x_929) ;  /* 0xffffff4800887947 */ /* 0x000fea000383ffff */
.L_x_930:
        /* <DEDUP_REMOVED lines=15> */
.L_x_3450:


//--------------------- .text._ZN7cutlass7Kernel2INS_4gemm6kernel20DefaultGemmUniversalINS_6half_tENS_6layout8RowMajorELNS_16ComplexTransformE0ELi8ES4_S6_LS7_0ELi8ES4_S6_fNS_4arch15OpClassTensorOpENS8_4Sm80ENS1_9GemmShapeILi128ELi128ELi32EEENSB_ILi64ELi64ELi32EEENSB_ILi16ELi8ELi16EEENS_8epilogue6thread17LinearCombinationIS4_Li8EffLNSG_9ScaleType4KindE0ELNS_15FloatRoundStyleE2ES4_EENS1_11threadblock30GemmIdentityThreadblockSwizzleILi8EEELi4ENS8_13OpMultiplyAddELNS1_23SharedMemoryClearOptionE0ELb0ELb0ELb0ENS5_9NoPermuteENS5_40Tensor4DPermuteBMM0321ColumnMajorInverseILi12EEESR_vE10SelectBaseISO_vEEEEvNT_6ParamsE --------------------------
	.section	.text._ZN7cutlass7Kernel2INS_4gemm6kernel20DefaultGemmUniversalINS_6half_tENS_6layout8RowMajorELNS_16ComplexTransformE0ELi8ES4_S6_LS7_0ELi8ES4_S6_fNS_4arch15OpClassTensorOpENS8_4Sm80ENS1_9GemmShapeILi128ELi128ELi32EEENSB_ILi64ELi64ELi32EEENSB_ILi16ELi8ELi16EEENS_8epilogue6thread17LinearCombinationIS4_Li8EffLNSG_9ScaleType4KindE0ELNS_15FloatRoundStyleE2ES4_EENS1_11threadblock30GemmIdentityThreadblockSwizzleILi8EEELi4ENS8_13OpMultiplyAddELNS1_23SharedMemoryClearOptionE0ELb0ELb0ELb0ENS5_9NoPermuteENS5_40Tensor4DPermuteBMM0321ColumnMajorInverseILi12EEESR_vE10SelectBaseISO_vEEEEvNT_6ParamsE,"ax",@progbits
	.align	128
.text._ZN7cutlass7Kernel2INS_4gemm6kernel20DefaultGemmUniversalINS_6half_tENS_6layout8RowMajorELNS_16ComplexTransformE0ELi8ES4_S6_LS7_0ELi8ES4_S6_fNS_4arch15OpClassTensorOpENS8_4Sm80ENS1_9GemmShapeILi128ELi128ELi32EEENSB_ILi64ELi64ELi32EEENSB_ILi16ELi8ELi16EEENS_8epilogue6thread17LinearCombinationIS4_Li8EffLNSG_9ScaleType4KindE0ELNS_15FloatRoundStyleE2ES4_EENS1_11threadblock30GemmIdentityThreadblockSwizzleILi8EEELi4ENS8_13OpMultiplyAddELNS1_23SharedMemoryClearOptionE0ELb0ELb0ELb0ENS5_9NoPermuteENS5_40Tensor4DPermuteBMM0321ColumnMajorInverseILi12EEESR_vE10SelectBaseISO_vEEEEvNT_6ParamsE:
        .type           _ZN7cutlass7Kernel2INS_4gemm6kernel20DefaultGemmUniversalINS_6half_tENS_6layout8RowMajorELNS_16ComplexTransformE0ELi8ES4_S6_LS7_0ELi8ES4_S6_fNS_4arch15OpClassTensorOpENS8_4Sm80ENS1_9GemmShapeILi128ELi128ELi32EEENSB_ILi64ELi64ELi32EEENSB_ILi16ELi8ELi16EEENS_8epilogue6thread17LinearCombinationIS4_Li8EffLNSG_9ScaleType4KindE0ELNS_15FloatRoundStyleE2ES4_EENS1_11threadblock30GemmIdentityThreadblockSwizzleILi8EEELi4ENS8_13OpMultiplyAddELNS1_23SharedMemoryClearOptionE0ELb0ELb0ELb0ENS5_9NoPermuteENS5_40Tensor4DPermuteBMM0321ColumnMajorInverseILi12EEESR_vE10SelectBaseISO_vEEEEvNT_6ParamsE,@function
        .size           _ZN7cutlass7Kernel2INS_4gemm6kernel20DefaultGemmUniversalINS_6half_tENS_6layout8RowMajorELNS_16ComplexTransformE0ELi8ES4_S6_LS7_0ELi8ES4_S6_fNS_4arch15OpClassTensorOpENS8_4Sm80ENS1_9GemmShapeILi128ELi128ELi32EEENSB_ILi64ELi64ELi32EEENSB_ILi16ELi8ELi16EEENS_8epilogue6thread17LinearCombinationIS4_Li8EffLNSG_9ScaleType4KindE0ELNS_15FloatRoundStyleE2ES4_EENS1_11threadblock30GemmIdentityThreadblockSwizzleILi8EEELi4ENS8_13OpMultiplyAddELNS1_23SharedMemoryClearOptionE0ELb0ELb0ELb0ENS5_9NoPermuteENS5_40Tensor4DPermuteBMM0321ColumnMajorInverseILi12EEESR_vE10SelectBaseISO_vEEEEvNT_6ParamsE,(.L_x_3451 - _ZN7cutlass7Kernel2INS_4gemm6kernel20DefaultGemmUniversalINS_6half_tENS_6layout8RowMajorELNS_16ComplexTransformE0ELi8ES4_S6_LS7_0ELi8ES4_S6_fNS_4arch15OpClassTensorOpENS8_4Sm80ENS1_9GemmShapeILi128ELi128ELi32EEENSB_ILi64ELi64ELi32EEENSB_ILi16ELi8ELi16EEENS_8epilogue6thread17LinearCombinationIS4_Li8EffLNSG_9ScaleType4KindE0ELNS_15FloatRoundStyleE2ES4_EENS1_11threadblock30GemmIdentityThreadblockSwizzleILi8EEELi4ENS8_13OpMultiplyAddELNS1_23SharedMemoryClearOptionE0ELb0ELb0ELb0ENS5_9NoPermuteENS5_40Tensor4DPermuteBMM0321ColumnMajorInverseILi12EEESR_vE10SelectBaseISO_vEEEEvNT_6ParamsE)
        .other          _ZN7cutlass7Kernel2INS_4gemm6kernel20DefaultGemmUniversalINS_6half_tENS_6layout8RowMajorELNS_16ComplexTransformE0ELi8ES4_S6_LS7_0ELi8ES4_S6_fNS_4arch15OpClassTensorOpENS8_4Sm80ENS1_9GemmShapeILi128ELi128ELi32EEENSB_ILi64ELi64ELi32EEENSB_ILi16ELi8ELi16EEENS_8epilogue6thread17LinearCombinationIS4_Li8EffLNSG_9ScaleType4KindE0ELNS_15FloatRoundStyleE2ES4_EENS1_11threadblock30GemmIdentityThreadblockSwizzleILi8EEELi4ENS8_13OpMultiplyAddELNS1_23SharedMemoryClearOptionE0ELb0ELb0ELb0ENS5_9NoPermuteENS5_40Tensor4DPermuteBMM0321ColumnMajorInverseILi12EEESR_vE10SelectBaseISO_vEEEEvNT_6ParamsE,@"STO_CUDA_ENTRY STV_DEFAULT"
_ZN7cutlass7Kernel2INS_4gemm6kernel20DefaultGemmUniversalINS_6half_tENS_6layout8RowMajorELNS_16ComplexTransformE0ELi8ES4_S6_LS7_0ELi8ES4_S6_fNS_4arch15OpClassTensorOpENS8_4Sm80ENS1_9GemmShapeILi128ELi128ELi32EEENSB_ILi64ELi64ELi32EEENSB_ILi16ELi8ELi16EEENS_8epilogue6thread17LinearCombinationIS4_Li8EffLNSG_9ScaleType4KindE0ELNS_15FloatRoundStyleE2ES4_EENS1_11threadblock30GemmIdentityThreadblockSwizzleILi8EEELi4ENS8_13OpMultiplyAddELNS1_23SharedMemoryClearOptionE0ELb0ELb0ELb0ENS5_9NoPermuteENS5_40Tensor4DPermuteBMM0321ColumnMajorInverseILi12EEESR_vE10SelectBaseISO_vEEEEvNT_6ParamsE:
        /* <DEDUP_REMOVED lines=40> */
.L_x_932:
        /* <DEDUP_REMOVED lines=18> */
.L_x_931:
[----:B------:R-:W1:Y:S01]  /*03a0*/  LDC R2, c[0x0][0x224] ;  /* 0x00008900ff027b82 */ /* 0x000e620000000800 */
[----:B------:R-:W-:-:S07]  /*03b0*/  IADD3 R3, R201, 0x1, RZ ;  /* 0x00000001c9037810 */ /* 0x000fce0007ffe0ff */
[----:B------:R-:W2:Y:S01]  /*03c0*/  LDC R0, c[0x0][0x234] ;  /* 0x00008d00ff007b82 */ /* 0x000ea20000000800 */
[C---:B-1----:R-:W-:Y:S01]  /*03d0*/  ISETP.GE.AND P0, PT, R3.reuse, R2, PT ;  /* 0x000000020300720c */ /* 0x042fe20003f06270 */
[-C--:B--2---:R-:W-:Y:S02]  /*03e0*/  IMAD R22, R3, R0.reuse, RZ ;  /* 0x0000000003167224 */ /* 0x084fe400078e02ff */
[----:B------:R-:W-:-:S10]  /*03f0*/  IMAD R19, R201, R0, RZ ;  /* 0x00000000c9137224 */ /* 0x000fd400078e02ff */
[----:B------:R-:W1:Y:S02]  /*0400*/  @P0 LDC R22, c[0x0][0x218] ;  /* 0x00008600ff160b82 */ /* 0x000e640000000800 */
.L_x_933:
        /* <DEDUP_REMOVED lines=23> */
.L_x_934:
        /* <DEDUP_REMOVED lines=75> */
.L_x_987:
[----:B--2---:R-:W-:Y:S01]  /*0a30*/  SHF.R.S32.HI R221, RZ, 0x1f, R14 ;  /* 0x0000001fffdd7819 */ /* 0x004fe2000001140e */
[----:B------:R-:W-:Y:S01]  /*0a40*/  BSSY B0, `(.L_x_936) ;  /* 0x000003a000007945 */ /* 0x000fe20003800000 */
[----:B------:R-:W-:Y:S01]  /*0a50*/  IADD3 R7, R22, 0x1f, -R19 ;  /* 0x0000001f16077810 */ /* 0x000fe20007ffe813 */
[----:B-1----:R-:W-:Y:S01]  /*0a60*/  IMAD.MOV.U32 R13, RZ, RZ, RZ ;  /* 0x000000ffff0d7224 */ /* 0x002fe200078e00ff */
[----:B------:R-:W-:Y:S02]  /*0a70*/  LEA.HI R221, R221, R14, RZ, 0x2 ;  /* 0x0000000edddd7211 */ /* 0x000fe400078f10ff */
[----:B------:R-:W-:Y:S01]  /*0a80*/  CS2R R16, SRZ ;  /* 0x0000000000107805 */ /* 0x000fe2000001ff00 */
[----:B------:R-:W-:Y:S01]  /*0a90*/  VIADD R12, R7, 0x1f ;  /* 0x0000001f070c7836 */ /* 0x000fe20000000000 */
[----:B------:R-:W-:Y:S02]  /*0aa0*/  LOP3.LUT R218, R221, 0xfffffffc, RZ, 0xc0, !PT ;  /* 0xfffffffcddda7812 */ /* 0x000fe400078ec0ff */
[----:B------:R-:W-:-:S02]  /*0ab0*/  SHF.R.S32.HI R221, RZ, 0x2, R221 ;  /* 0x00000002ffdd7819 */ /* 0x000fc400000114dd */
[----:B------:R-:W-:Y:S01]  /*0ac0*/  ISETP.GE.U32.AND P3, PT, R12, 0x3f, PT ;  /* 0x0000003f0c00780c */ /* 0x000fe20003f66070 */
[----:B------:R-:W-:Y:S01]  /*0ad0*/  IMAD.IADD R218, R14, 0x1, -R218 ;  /* 0x000000010eda7824 */ /* 0x000fe200078e0ada */
[----:B------:R-:W-:Y:S01]  /*0ae0*/  SHF.R.S32.HI R12, RZ, 0x1f, R7 ;  /* 0x0000001fff0c7819 */ /* 0x000fe20000011407 */
[----:B------:R-:W-:-:S03]  /*0af0*/  IMAD.MOV.U32 R14, RZ, RZ, RZ ;  /* 0x000000ffff0e7224 */ /* 0x000fc600078e00ff */
[----:B------:R-:W-:Y:S02]  /*0b00*/  LEA.HI R217, R12, R7, RZ, 0x5 ;  /* 0x000000070cd97211 */ /* 0x000fe400078f28ff */
[----:B------:R-:W-:Y:S02]  /*0b10*/  SEL R12, R9, RZ, P3 ;  /* 0x000000ff090c7207 */ /* 0x000fe40001800000 */
[----:B------:R-:W-:Y:S02]  /*0b20*/  LEA.HI R219, R218, R218, RZ, 0x1 ;  /* 0x000000dadadb7211 */ /* 0x000fe400078f08ff */
[----:B------:R-:W-:Y:S02]  /*0b30*/  LOP3.LUT P2, R15, R12, 0x1, RZ, 0xc0, !PT ;  /* 0x000000010c0f7812 */ /* 0x000fe4000784c0ff */
[----:B------:R-:W-:Y:S02]  /*0b40*/  LOP3.LUT R11, R219, 0xfffffffe, RZ, 0xc0, !PT ;  /* 0xfffffffedb0b7812 */ /* 0x000fe400078ec0ff */
[----:B------:R-:W-:-:S02]  /*0b50*/  SHF.R.S32.HI R219, RZ, 0x1, R219 ;  /* 0x00000001ffdb7819 */ /* 0x000fc400000114db */
[----:B------:R-:W-:Y:S01]  /*0b60*/  LEA.HI.SX32 R217, R217, 0xfffffffd, 0x1b ;  /* 0xfffffffdd9d97811 */ /* 0x000fe200078fdaff */
[----:B------:R-:W-:Y:S02]  /*0b70*/  IMAD.IADD R218, R218, 0x1, -R11 ;  /* 0x00000001dada7824 */ /* 0x000fe400078e0a0b */
[----:B------:R-:W-:Y:S02]  /*0b80*/  IMAD R198, R221, 0x40, R219 ;  /* 0x00000040ddc67824 */ /* 0x000fe400078e02db */
[----:B------:R-:W-:Y:S02]  /*0b90*/  IMAD R11, R218, 0x80, R221 ;  /* 0x00000080da0b7824 */ /* 0x000fe400078e02dd */
[----:B------:R-:W-:Y:S02]  /*0ba0*/  IMAD.SHL.U32 R198, R198, 0x40, RZ ;  /* 0x00000040c6c67824 */ /* 0x000fe400078e00ff */
        /* <DEDUP_REMOVED lines=35> */
.L_x_937:
[----:B------:R-:W-:Y:S05]  /*0de0*/  BSYNC B0 ;  /* 0x0000000000007941 */ /* 0x000fea0003800000 */
.L_x_936:
        /* <DEDUP_REMOVED lines=62> */
.L_x_939:
[----:B------:R-:W-:Y:S05]  /*11d0*/  BSYNC B0 ;  /* 0x0000000000007941 */ /* 0x000fea0003800000 */
.L_x_938:
        /* <DEDUP_REMOVED lines=21> */
[----:B------:R-:W-:-:S04]  /*1330*/  LOP3.LUT R17, R10, R17, RZ, 0x3c, !PT ;  /* 0x000000110a117212 */ /* 0x000fc800078e3cff */
[----:B------:R-:W-:Y:S02]  /*1340*/  IADD3 R16, R16, R17, RZ ;  /* 0x0000001110107210 */ /* 0x000fe40007ffe0ff */
[----:B------:R-:W-:-:S03]  /*1350*/  MOV R17, RZ ;  /* 0x000000ff00117202 */ /* 0x000fc60000000f00 */
[----:B------:R-:W-:-:S04]  /*1360*/  IMAD R10, R19, 0x20, R16 ;  /* 0x00000020130a7824 */ /* 0x000fc800078e0210 */
[----:B------:R-:W-:-:S04]  /*1370*/  IMAD.SHL.U32 R10, R10, 0x8, RZ ;  /* 0x000000080a0a7824 */ /* 0x000fc800078e00ff */
[----:B------:R-:W-:Y:S02]  /*1380*/  IMAD R215, R10, 0x2, R9 ;  /* 0x000000020ad77824 */ /* 0x000fe400078e0209 */
[----:B------:R-:W-:-:S03]  /*1390*/  IMAD.MOV.U32 R10, RZ, RZ, RZ ;  /* 0x000000ffff0a7224 */ /* 0x000fc600078e00ff */
        /* <DEDUP_REMOVED lines=38> */
.L_x_941:
[----:B------:R-:W-:Y:S05]  /*1600*/  BSYNC B0 ;  /* 0x0000000000007941 */ /* 0x000fea0003800000 */
.L_x_940:
        /* <DEDUP_REMOVED lines=43> */
.L_x_943:
[----:B------:R-:W-:Y:S05]  /*18c0*/  BSYNC B0 ;  /* 0x0000000000007941 */ /* 0x000fea0003800000 */
.L_x_942:
        /* <DEDUP_REMOVED lines=43> */
[----:B--2---:R-:W-:Y:S01]  /*1b80*/  SHF.R.U32.HI R23, RZ, 0x4, R204 ;  /* 0x00000004ff177819 */ /* 0x004fe200000116cc */
[----:B------:R-:W-:Y:S01]  /*1b90*/  IMAD R12, R5, R2, RZ ;  /* 0x00000002050c7224 */ /* 0x000fe200078e02ff */
[----:B------:R-:W-:-:S02]  /*1ba0*/  SHF.R.S32.HI R5, RZ, 0x1f, R18 ;  /* 0x0000001fff057819 */ /* 0x000fc40000011412 */
[----:B------:R-:W-:Y:S01]  /*1bb0*/  SHF.R.S32.HI R17, RZ, 0x1f, R10 ;  /* 0x0000001fff117819 */ /* 0x000fe2000001140a */
[----:B------:R-:W-:Y:S01]  /*1bc0*/  IMAD R3, R0, R3, R12 ;  /* 0x0000000300037224 */ /* 0x000fe200078e020c */
[----:B------:R-:W-:Y:S02]  /*1bd0*/  SHF.R.S32.HI R14, RZ, 0x1f, R19 ;  /* 0x0000001fff0e7819 */ /* 0x000fe40000011413 */
[----:B------:R-:W-:Y:S02]  /*1be0*/  LEA.HI R22, R5, R18, RZ, 0x2 ;  /* 0x0000001205167211 */ /* 0x000fe400078f10ff */
        /* <DEDUP_REMOVED lines=19> */
[C---:B------:R-:W-:Y:S01]  /*1d20*/  LOP3.LUT R17, R18.reuse, R17, RZ, 0x3c, !PT ;  /* 0x0000001112117212 */ /* 0x040fe200078e3cff */
[----:B------:R-:W-:Y:S01]  /*1d30*/  IMAD.IADD R13, R13, 0x1, -R12 ;  /* 0x000000010d0d7824 */ /* 0x000fe200078e0a0c */
[----:B------:R-:W-:Y:S01]  /*1d40*/  LOP3.LUT R10, R15, R22, RZ, 0x3c, !PT ;  /* 0x000000160f0a7212 */ /* 0x000fe200078e3cff */
        /* <DEDUP_REMOVED lines=22> */
[----:B------:R-:W-:Y:S01]  /*1eb0*/  LOP3.LUT R133, R133, 0x4, RZ, 0xc0, !PT ;  /* 0x0000000485857812 */ /* 0x000fe200078ec0ff */
        /* <DEDUP_REMOVED lines=69> */
.L_x_945:
[----:B------:R-:W-:Y:S05]  /*2310*/  BSYNC B0 ;  /* 0x0000000000007941 */ /* 0x000fea0003800000 */
.L_x_944:
        /* <DEDUP_REMOVED lines=42> */
.L_x_947:
[----:B------:R-:W-:Y:S05]  /*25c0*/  BSYNC B0 ;  /* 0x0000000000007941 */ /* 0x000fea0003800000 */
.L_x_946:
        /* <DEDUP_REMOVED lines=47> */
.L_x_949:
[----:B------:R-:W-:Y:S05]  /*28c0*/  BSYNC B0 ;  /* 0x0000000000007941 */ /* 0x000fea0003800000 */
.L_x_948:
        /* <DEDUP_REMOVED lines=42> */
.L_x_951:
[----:B------:R-:W-:Y:S05]  /*2b70*/  BSYNC B0 ;  /* 0x0000000000007941 */ /* 0x000fea0003800000 */
.L_x_950:
        /* <DEDUP_REMOVED lines=66> */
.L_x_953:
[----:B------:R-:W-:Y:S05]  /*2fa0*/  BSYNC B0 ;  /* 0x0000000000007941 */ /* 0x000fea0003800000 */
.L_x_952:
        /* <DEDUP_REMOVED lines=42> */
.L_x_955:
[----:B------:R-:W-:Y:S05]  /*3250*/  BSYNC B0 ;  /* 0x0000000000007941 */ /* 0x000fea0003800000 */
.L_x_954:
        /* <DEDUP_REMOVED lines=44> */
.L_x_957:
[----:B------:R-:W-:Y:S05]  /*3520*/  BSYNC B0 ;  /* 0x0000000000007941 */ /* 0x000fea0003800000 */
.L_x_956:
        /* <DEDUP_REMOVED lines=42> */
.L_x_959:
[----:B------:R-:W-:Y:S05]  /*37d0*/  BSYNC B0 ;  /* 0x0000000000007941 */ /* 0x000fea0003800000 */
.L_x_958:
        /* <DEDUP_REMOVED lines=150> */
.L_x_969:
        /* <DEDUP_REMOVED lines=94> */
.L_x_962:
[----:B------:R-:W-:Y:S05]  /*4720*/  BSYNC B0 ;  /* 0x0000000000007941 */ /* 0x000fea0003800000 */
.L_x_961:
        /* <DEDUP_REMOVED lines=51> */
.L_x_964:
[----:B------:R-:W-:Y:S05]  /*4a60*/  BSYNC B0 ;  /* 0x0000000000007941 */ /* 0x000fea0003800000 */
.L_x_963:
[----:B------:R-:W-:Y:S01]  /*4a70*/  LOP3.LUT R134, R223, 0x2, RZ, 0xc0, !PT ;  /* 0x00000002df867812 */ /* 0x000fe200078ec0ff */
        /* <DEDUP_REMOVED lines=62> */
.L_x_966:
[----:B------:R-:W-:Y:S05]  /*4e60*/  BSYNC B0 ;  /* 0x0000000000007941 */ /* 0x000fea0003800000 */
.L_x_965:
        /* <DEDUP_REMOVED lines=51> */
.L_x_968:
[----:B------:R-:W-:Y:S05]  /*51a0*/  BSYNC B0 ;  /* 0x0000000000007941 */ /* 0x000fea0003800000 */
.L_x_967:
        /* <DEDUP_REMOVED lines=92> */
.L_x_960:
        /* <DEDUP_REMOVED lines=15> */
.L_x_970:
[----:B------:R-:W-:Y:S02]  /*5860*/  ULDC.64 UR4, c[0x0][0x310] ;  /* 0x0000c40000047ab9 */ /* 0x000fe40000000a00 */
[----:B------:R-:W-:-:S04]  /*5870*/  ISETP.NE.U32.AND P0, PT, RZ, UR4, PT ;  /* 0x00000004ff007c0c */ /* 0x000fc8000bf05070 */
[----:B------:R-:W-:-:S13]  /*5880*/  ISETP.NE.AND.EX P0, PT, RZ, UR5, PT, P0 ;  /* 0x00000005ff007c0c */ /* 0x000fda000bf05300 */
[----:B------:R-:W-:Y:S05]  /*5890*/  @!P0 BRA `(.L_x_972) ;  /* 0x00000000000c8947 */ /* 0x000fea0003800000 */
[----:B------:R-:W1:Y:S02]  /*58a0*/  LDC.64 R2, c[0x0][0x310] ;  /* 0x0000c400ff027b82 */ /* 0x000e640000000a00 */
[----:B-1----:R1:W5:Y:S01]  /*58b0*/  LDG.E R0, desc[UR36][R2.64] ;  /* 0x0000002402007981 */ /* 0x002362000c1e1900 */
[----:B------:R-:W-:Y:S05]  /*58c0*/  BRA `(.L_x_971) ;  /* 0x0000000000087947 */ /* 0x000fea0003800000 */
.L_x_972:
[----:B------:R-:W-:Y:S02]  /*58d0*/  ULDC UR4, c[0x0][0x308] ;  /* 0x0000c20000047ab9 */ /* 0x000fe40000000800 */
[----:B------:R-:W-:-:S07]  /*58e0*/  MOV R0, UR4 ;  /* 0x0000000400007c02 */ /* 0x000fce0008000f00 */
.L_x_971:
        /* <DEDUP_REMOVED lines=11> */
.L_x_973:
[----:B------:R-:W-:Y:S02]  /*59a0*/  ULDC.64 UR4, c[0x0][0x318] ;  /* 0x0000c60000047ab9 */ /* 0x000fe40000000a00 */
[----:B------:R-:W-:-:S04]  /*59b0*/  ISETP.NE.U32.AND P0, PT, RZ, UR4, PT ;  /* 0x00000004ff007c0c */ /* 0x000fc8000bf05070 */
[----:B------:R-:W-:-:S13]  /*59c0*/  ISETP.NE.AND.EX P0, PT, RZ, UR5, PT, P0 ;  /* 0x00000005ff007c0c */ /* 0x000fda000bf05300 */
[----:B------:R-:W-:Y:S05]  /*59d0*/  @!P0 BRA `(.L_x_975) ;  /* 0x00000000000c8947 */ /* 0x000fea0003800000 */
[----:B-1----:R-:W1:Y:S02]  /*59e0*/  LDC.64 R2, c[0x0][0x318] ;  /* 0x0000c600ff027b82 */ /* 0x002e640000000a00 */
[----:B-1----:R1:W5:Y:S01]  /*59f0*/  LDG.E R163, desc[UR36][R2.64] ;  /* 0x0000002402a37981 */ /* 0x002362000c1e1900 */
[----:B------:R-:W-:Y:S05]  /*5a00*/  BRA `(.L_x_974) ;  /* 0x0000000000087947 */ /* 0x000fea0003800000 */
.L_x_975:
[----:B------:R-:W-:Y:S02]  /*5a10*/  ULDC UR4, c[0x0][0x30c] ;  /* 0x0000c30000047ab9 */ /* 0x000fe40000000800 */
[----:B-1----:R-:W-:-:S07]  /*5a20*/  MOV R163, UR4 ;  /* 0x0000000400a37c02 */ /* 0x002fce0008000f00 */
.L_x_974:
[----:B-1----:R-:W1:Y:S01]  /*5a30*/  S2R R3, SR_CTAID.Y ;  /* 0x0000000000037919 */ /* 0x002e620000002600 */
[----:B------:R-:W2:Y:S01]  /*5a40*/  LDC.64 R138, c[0x0][0x228] ;  /* 0x00008a00ff8a7b82 */ /* 0x000ea20000000a00 */
[----:B------:R-:W-:Y:S01]  /*5a50*/  IMAD.MOV.U32 R132, RZ, RZ, -0x1 ;  /* 0xffffffffff847424 */ /* 0x000fe200078e00ff */
[----:B------:R-:W-:Y:S01]  /*5a60*/  ULDC UR4, c[0x0][0x21c] ;  /* 0x0000870000047ab9 */ /* 0x000fe20000000800 */
[----:B------:R-:W4:Y:S01]  /*5a70*/  S2R R141, SR_CTAID.X ;  /* 0x00000000008d7919 */ /* 0x000f220000002500 */
[----:B------:R-:W-:Y:S02]  /*5a80*/  ULDC.64 UR6, c[0x0][0x340] ;  /* 0x0000d00000067ab9 */ /* 0x000fe40000000a00 */
[----:B------:R-:W-:Y:S01]  /*5a90*/  IMAD.U32 R134, RZ, RZ, UR6 ;  /* 0x00000006ff867e24 */ /* 0x000fe2000f8e00ff */
[----:B------:R-:W-:Y:S01]  /*5aa0*/  MOV R135, UR7 ;  /* 0x0000000700877c02 */ /* 0x000fe20008000f00 */
[----:B---3--:R-:W3:Y:S01]  /*5ab0*/  LDC.64 R156, c[0x0][0x240] ;  /* 0x00009000ff9c7b82 */ /* 0x008ee20000000a00 */
[----:B--2---:R-:W-:-:S02]  /*5ac0*/  SHF.L.U32 R140, R132, R138, RZ ;  /* 0x0000008a848c7219 */ /* 0x004fc400000006ff */
[----:B------:R-:W-:Y:S02]  /*5ad0*/  ISETP.NE.AND P0, PT, R139, RZ, PT ;  /* 0x000000ff8b00720c */ /* 0x000fe40003f05270 */
[----:B-1----:R-:W-:Y:S02]  /*5ae0*/  SHF.L.U32 R3, R3, R138, RZ ;  /* 0x0000008a03037219 */ /* 0x002fe400000006ff */
[----:B----4-:R-:W-:Y:S02]  /*5af0*/  LOP3.LUT R140, R141, R140, RZ, 0x30, !PT ;  /* 0x0000008c8d8c7212 */ /* 0x010fe400078e30ff */
[----:B------:R-:W-:Y:S02]  /*5b00*/  SHF.R.S32.HI R141, RZ, R138, R141 ;  /* 0x0000008aff8d7219 */ /* 0x000fe4000001148d */
        /* <DEDUP_REMOVED lines=12> */
.L_x_3294:
[----:B------:R-:W-:Y:S05]  /*5bd0*/  BRX R136 -0x5be0                                                                                                                           (*"BRANCH_TARGETS .L_x_3295,.L_x_3296,.L_x_3297"*) ;  /* 0xffffffa488087949 */ /* 0x000fea000383ffff */
.L_x_3297:
        /* <DEDUP_REMOVED lines=9> */
.L_x_3295:
        /* <DEDUP_REMOVED lines=10> */
.L_x_3296:
        /* <DEDUP_REMOVED lines=18> */
.L_x_976:
        /* <DEDUP_REMOVED lines=9> */
.L_x_979:
[----:B------:R-:W-:Y:S05]  /*5ec0*/  BSYNC B0 ;  /* 0x0000000000007941 */ /* 0x000fea0003800000 */
.L_x_978:
[----:B------:R-:W-:-:S04]  /*5ed0*/  ISETP.NE.AND P0, PT, R201, RZ, PT ;  /* 0x000000ffc900720c */ /* 0x000fc80003f05270 */
[----:B-----5:R-:W-:-:S09]  /*5ee0*/  FSEL R163, R163, 1, !P0 ;  /* 0x3f800000a3a37808 */ /* 0x020fd20004000000 */
.L_x_977:
[----:B------:R-:W-:Y:S01]  /*5ef0*/  SHF.R.S32.HI R133, RZ, 0x1f, R204 ;  /* 0x0000001fff857819 */ /* 0x000fe200000114cc */
[----:B------:R-:W2:Y:S01]  /*5f00*/  S2UR UR8, SR_CgaCtaId ;  /* 0x00000000000879c3 */ /* 0x000ea20000008800 */
[C---:B------:R-:W-:Y:S01]  /*5f10*/  LOP3.LUT R161, R204.reuse, 0x2, RZ, 0xc0, !PT ;  /* 0x00000002cca17812 */ /* 0x040fe200078ec0ff */
[----:B------:R-:W-:Y:S01]  /*5f20*/  IMAD R160, R221, 0x2, R218 ;  /* 0x00000002dda07824 */ /* 0x000fe200078e02da */
[----:B------:R-:W-:Y:S01]  /*5f30*/  LEA.HI R137, R133, R204, RZ, 0x5 ;  /* 0x000000cc85897211 */ /* 0x000fe200078f28ff */
[----:B------:R-:W-:Y:S01]  /*5f40*/  ULDC UR4, c[0x0][0x214] ;  /* 0x0000850000047ab9 */ /* 0x000fe20000000800 */
[----:B------:R-:W-:Y:S01]  /*5f50*/  LOP3.LUT R147, R204, 0x2, RZ, 0xc, !PT ;  /* 0x00000002cc937812 */ /* 0x000fe200078e0cff */
[----:B------:R-:W-:Y:S01]  /*5f60*/  IMAD R160, R160, 0x11, R219 ;  /* 0x00000011a0a07824 */ /* 0x000fe200078e02db */
[----:B------:R-:W-:Y:S01]  /*5f70*/  SHF.R.S32.HI R136, RZ, 0x5, R137 ;  /* 0x00000005ff887819 */ /* 0x000fe20000011489 */
[----:B------:R-:W-:Y:S01]  /*5f80*/  ULDC.64 UR6, c[0x0][0x288] ;  /* 0x0000a20000067ab9 */ /* 0x000fe20000000a00 */
[----:B------:R-:W-:Y:S01]  /*5f90*/  LOP3.LUT R137, R137, 0xffffffe0, RZ, 0xc0, !PT ;  /* 0xffffffe089897812 */ /* 0x000fe200078ec0ff */
[----:B------:R-:W-:Y:S01]  /*5fa0*/  IMAD.SHL.U32 R160, R160, 0x20, RZ ;  /* 0x00000020a0a07824 */ /* 0x000fe200078e00ff */
[----:B------:R-:W-:Y:S01]  /*5fb0*/  SHF.R.S32.HI R145, RZ, 0x1f, R136 ;  /* 0x0000001fff917819 */ /* 0x000fe20000011488 */
[----:B------:R-:W-:Y:S01]  /*5fc0*/  UMOV UR9, 0x400 ;  /* 0x0000040000097882 */ /* 0x000fe20000000000 */
[----:B------:R-:W-:Y:S01]  /*5fd0*/  LOP3.LUT R161, R161, 0x1, R204, 0xf8, !PT ;  /* 0x00000001a1a17812 */ /* 0x000fe200078ef8cc */
[----:B------:R-:W-:Y:S01]  /*5fe0*/  IMAD.IADD R137, R204, 0x1, -R137 ;  /* 0x00000001cc897824 */ /* 0x000fe200078e0a89 */
[----:B------:R-:W-:-:S02]  /*5ff0*/  LEA.HI R145, R145, R136, RZ, 0x2 ;  /* 0x0000008891917211 */ /* 0x000fc400078f10ff */
[----:B------:R-:W-:Y:S02]  /*6000*/  LOP3.LUT R147, R147, 0x1, R204, 0xf8, !PT ;  /* 0x0000000193937812 */ /* 0x000fe400078ef8cc */
[----:B------:R-:W-:Y:S02]  /*6010*/  SHF.R.S32.HI R132, RZ, 0x1f, R137 ;  /* 0x0000001fff847819 */ /* 0x000fe40000011489 */
[----:B------:R-:W-:Y:S02]  /*6020*/  LOP3.LUT R145, R145, 0xfffffffc, RZ, 0xc0, !PT ;  /* 0xfffffffc91917812 */ /* 0x000fe400078ec0ff */
[----:B------:R-:W-:Y:S01]  /*6030*/  LEA.HI R143, R132, R137, RZ, 0x4 ;  /* 0x00000089848f7211 */ /* 0x000fe200078f20ff */
[----:B--2---:R-:W-:Y:S01]  /*6040*/  ULEA UR8, UR8, UR9, 0x18 ;  /* 0x0000000908087291 */ /* 0x004fe2000f8ec03f */
[----:B------:R-:W-:Y:S01]  /*6050*/  LEA.HI R142, R133, R204, RZ, 0x7 ;  /* 0x000000cc858e7211 */ /* 0x000fe200078f38ff */
[----:B------:R-:W-:Y:S01]  /*6060*/  IMAD.IADD R136, R136, 0x1, -R145 ;  /* 0x0000000188887824 */ /* 0x000fe200078e0a91 */
[----:B------:R-:W-:-:S02]  /*6070*/  LOP3.LUT R132, R143, 0xfffffff0, RZ, 0xc0, !PT ;  /* 0xfffffff08f847812 */ /* 0x000fc400078ec0ff */
[----:B------:R-:W-:Y:S02]  /*6080*/  LOP3.LUT R146, R142, 0xffffff80, RZ, 0xc0, !PT ;  /* 0xffffff808e927812 */ /* 0x000fe400078ec0ff */
[----:B------:R-:W-:Y:S01]  /*6090*/  LEA.HI R144, R136, R136, RZ, 0x1 ;  /* 0x0000008888907211 */ /* 0x000fe200078f08ff */
[----:B------:R-:W-:Y:S01]  /*60a0*/  IMAD.IADD R137, R137, 0x1, -R132 ;  /* 0x0000000189897824 */ /* 0x000fe200078e0a84 */
[----:B------:R-:W-:Y:S02]  /*60b0*/  LOP3.LUT R132, R204, 0x1f, RZ, 0xc0, !PT ;  /* 0x0000001fcc847812 */ /* 0x000fe400078ec0ff */
[----:B------:R-:W-:Y:S02]  /*60c0*/  LOP3.LUT R133, R144, 0x3ffffffe, RZ, 0xc0, !PT ;  /* 0x3ffffffe90857812 */ /* 0x000fe400078ec0ff */
[----:B------:R-:W-:Y:S02]  /*60d0*/  SHF.R.U32.HI R132, RZ, 0x2, R132 ;  /* 0x00000002ff847819 */ /* 0x000fe40000011684 */
[----:B------:R-:W-:Y:S01]  /*60e0*/  LEA.HI.SX32 R143, R143, R146, 0x1c ;  /* 0x000000928f8f7211 */ /* 0x000fe200078fe2ff */
[----:B------:R-:W-:Y:S01]  /*60f0*/  IMAD.IADD R136, R136, 0x1, -R133 ;  /* 0x0000000188887824 */ /* 0x000fe200078e0a85 */
[----:B------:R-:W-:Y:S01]  /*6100*/  SHF.R.S32.HI R142, RZ, 0x7, R142 ;  /* 0x00000007ff8e7819 */ /* 0x000fe2000001148e */
[----:B------:R-:W-:Y:S01]  /*6110*/  IMAD R132, R132, 0x44, RZ ;  /* 0x0000004484847824 */ /* 0x000fe200078e02ff */
[----:B-----5:R-:W-:Y:S01]  /*6120*/  ISETP.NE.U32.AND P0, PT, R134, RZ, PT ;  /* 0x000000ff8600720c */ /* 0x020fe20003f05070 */
[----:B------:R-:W-:Y:S01]  /*6130*/  IMAD R133, R140, 0x10, R137 ;  /* 0x000000108c857824 */ /* 0x000fe200078e0289 */
[----:B------:R-:W-:Y:S01]  /*6140*/  SHF.R.S32.HI R140, RZ, 0x1, R144 ;  /* 0x00000001ff8c7819 */ /* 0x000fe20000011490 */
[--C-:B------:R-:W-:Y:S01]  /*6150*/  IMAD R145, R142, -0x70, R143.reuse ;  /* 0xffffff908e917824 */ /* 0x100fe200078e028f */
[C---:B------:R-:W-:Y:S01]  /*6160*/  LOP3.LUT R161, R132.reuse, R161, RZ, 0xfc, !PT ;  /* 0x000000a184a17212 */ /* 0x040fe200078efcff */
[----:B------:R-:W-:Y:S01]  /*6170*/  IMAD.SHL.U32 R133, R133, 0x8, RZ ;  /* 0x0000000885857824 */ /* 0x000fe200078e00ff */
[----:B------:R-:W-:Y:S01]  /*6180*/  LOP3.LUT R147, R132, R147, RZ, 0xfc, !PT ;  /* 0x0000009384937212 */ /* 0x000fe200078efcff */
[C---:B------:R-:W-:Y:S01]  /*6190*/  IMAD R143, R140.reuse, 0x40, R143 ;  /* 0x000000408c8f7824 */ /* 0x040fe200078e028f */
[----:B------:R-:W2:Y:S01]  /*61a0*/  LDC R132, c[0x0][0x224] ;  /* 0x00008900ff847b82 */ /* 0x000ea20000000800 */
[----:B------:R-:W-:Y:S01]  /*61b0*/  IMAD R145, R140, 0x8, R145 ;  /* 0x000000088c917824 */ /* 0x000fe200078e0291 */
[C---:B------:R-:W-:Y:S01]  /*61c0*/  ISETP.GE.AND P4, PT, R133.reuse, UR4, PT ;  /* 0x0000000485007c0c */ /* 0x040fe2000bf86270 */
[----:B------:R-:W-:Y:S01]  /*61d0*/  IMAD R162, R136, 0x4, R143 ;  /* 0x0000000488a27824 */ /* 0x000fe200078e028f */
[----:B------:R-:W-:Y:S01]  /*61e0*/  ULDC.64 UR4, c[0x0][0x2c8] ;  /* 0x0000b20000047ab9 */ /* 0x000fe20000000a00 */
[----:B------:R-:W-:Y:S01]  /*61f0*/  IMAD.WIDE R142, R133, 0x2, RZ ;  /* 0x00000002858e7825 */ /* 0x000fe200078e02ff */
[----:B------:R-:W-:-:S02]  /*6200*/  ISETP.NE.U32.AND P1, PT, R2, RZ, PT ;  /* 0x000000ff0200720c */ /* 0x000fc40003f25070 */
[----:B------:R-:W-:Y:S01]  /*6210*/  ISETP.NE.AND.EX P0, PT, R135, RZ, !P4, P0 ;  /* 0x000000ff8700720c */ /* 0x000fe20006705300 */
[----:B------:R-:W-:Y:S01]  /*6220*/  IMAD R162, R141, 0x80, R162 ;  /* 0x000000808da27824 */ /* 0x000fe200078e02a2 */
[----:B------:R-:W-:Y:S01]  /*6230*/  LOP3.LUT R142, R142, 0xfffffff0, RZ, 0xc0, !PT ;  /* 0xfffffff08e8e7812 */ /* 0x000fe200078ec0ff */
[----:B------:R-:W-:Y:S01]  /*6240*/  IMAD R136, R136, 0x4, R145 ;  /* 0x0000000488887824 */ /* 0x000fe200078e0291 */
[----:B------:R-:W-:Y:S01]  /*6250*/  LOP3.LUT R143, R143, 0x1fffffff, RZ, 0xc0, !PT ;  /* 0x1fffffff8f8f7812 */ /* 0x000fe200078ec0ff */
[----:B------:R-:W-:Y:S01]  /*6260*/  IMAD.IADD R161, R161, 0x1, R160 ;  /* 0x00000001a1a17824 */ /* 0x000fe200078e02a0 */
[----:B------:R-:W-:Y:S01]  /*6270*/  SHF.R.S32.HI R140, RZ, 0x1f, R162 ;  /* 0x0000001fff8c7819 */ /* 0x000fe200000114a2 */
[----:B------:R-:W-:Y:S01]  /*6280*/  IMAD.IADD R160, R147, 0x1, R160 ;  /* 0x0000000193a07824 */ /* 0x000fe200078e02a0 */
[----:B------:R-:W-:Y:S01]  /*6290*/  ISETP.NE.AND.EX P1, PT, R3, RZ, !P4, P1 ;  /* 0x000000ff0300720c */ /* 0x000fe20006725310 */
[----:B------:R-:W-:Y:S01]  /*62a0*/  IMAD.WIDE.U32 R144, R162, UR6, R142 ;  /* 0x00000006a2907c25 */ /* 0x000fe2000f8e008e */
[----:B------:R-:W-:-:S03]  /*62b0*/  LEA R161, R161, UR8, 0x3 ;  /* 0x00000008a1a17c11 */ /* 0x000fc6000f8e18ff */
[----:B------:R-:W-:Y:S01]  /*62c0*/  IMAD R133, R140, UR4, RZ ;  /* 0x000000048c857c24 */ /* 0x000fe2000f8e02ff */
[----:B------:R-:W-:Y:S01]  /*62d0*/  IADD3 R169, P3, R134, R144, RZ ;  /* 0x0000009086a97210 */ /* 0x000fe20007f7e0ff */
[----:B------:R-:W-:Y:S01]  /*62e0*/  IMAD.WIDE.U32 R142, R162, UR4, R142 ;  /* 0x00000004a28e7c25 */ /* 0x000fe2000f8e008e */
[----:B--2---:R-:W-:Y:S02]  /*62f0*/  ISETP.GT.AND P6, PT, R132, 0x1, PT ;  /* 0x000000018400780c */ /* 0x004fe40003fc4270 */
[----:B------:R-:W-:Y:S01]  /*6300*/  SEL R134, RZ, 0x1, !P0 ;  /* 0x00000001ff867807 */ /* 0x000fe20004000000 */
[----:B------:R-:W-:Y:S01]  /*6310*/  IMAD R141, R140, UR6, RZ ;  /* 0x000000068c8d7c24 */ /* 0x000fe2000f8e02ff */
[----:B------:R-:W-:Y:S01]  /*6320*/  ISETP.EQ.AND P6, PT, R139, RZ, P6 ;  /* 0x000000ff8b00720c */ /* 0x000fe200037c2270 */
[----:B------:R-:W-:Y:S01]  /*6330*/  IMAD R140, R162, UR5, R133 ;  /* 0x00000005a28c7c24 */ /* 0x000fe2000f8e0285 */
[----:B------:R-:W-:Y:S01]  /*6340*/  IADD3 R166, P2, R2, R142, RZ ;  /* 0x0000008e02a67210 */ /* 0x000fe20007f5e0ff */
[----:B------:R-:W-:Y:S01]  /*6350*/  IMAD R164, R162, UR7, R141 ;  /* 0x00000007a2a47c24 */ /* 0x000fe2000f8e028d */
[----:B------:R-:W-:Y:S01]  /*6360*/  ULDC.64 UR6, c[0x0][0x290] ;  /* 0x0000a40000067ab9 */ /* 0x000fe20000000a00 */
[----:B------:R-:W-:Y:S01]  /*6370*/  ULDC.64 UR4, c[0x0][0x2a8] ;  /* 0x0000aa0000047ab9 */ /* 0x000fe20000000a00 */
[----:B------:R-:W-:Y:S01]  /*6380*/  IADD3.X R167, R3, R143, R140, P2, !PT ;  /* 0x0000008f03a77210 */ /* 0x000fe200017fe48c */
[----:B------:R-:W-:Y:S01]  /*6390*/  IMAD.U32 R132, RZ, RZ, UR6 ;  /* 0x00000006ff847e24 */ /* 0x000fe2000f8e00ff */
[----:B------:R-:W-:Y:S01]  /*63a0*/  IADD3.X R164, R135, R145, R164, P3, !PT ;  /* 0x0000009187a47210 */ /* 0x000fe20001ffe4a4 */
[----:B------:R-:W-:-:S02]  /*63b0*/  IMAD.U32 R133, RZ, RZ, UR7 ;  /* 0x00000007ff857e24 */ /* 0x000fc4000f8e00ff */
        /* <DEDUP_REMOVED lines=18> */
.L_x_983:
[----:B------:R-:W-:Y:S05]  /*64e0*/  YIELD ;  /* 0x0000000000007946 */ /* 0x000fea0003800000 */
[----:B---3--:R-:W-:Y:S05]  /*64f0*/  @P2 BRA `(.L_x_982) ;  /* 0x0000000000082947 */ /* 0x008fea0003800000 */
[----:B------:R3:W5:Y:S04]  /*6500*/  LDG.E.STRONG.GPU R138, desc[UR36][R156.64] ;  /* 0x000000249c8a7981 */ /* 0x000768000c1ef900 */
[----:B-----5:R-:W-:Y:S01]  /*6510*/  CCTL.IVALL ;  /* 0x00000000ff00798f */ /* 0x020fe20002000000 */
.L_x_982:
[----:B------:R-:W-:Y:S01]  /*6520*/  ISETP.NE.AND P0, PT, R138, R201, PT ;  /* 0x000000c98a00720c */ /* 0x000fe20003f05270 */
[----:B------:R-:W-:-:S12]  /*6530*/  WARPSYNC.ALL ;  /* 0x0000000000007948 */ /* 0x000fd80003800000 */
[----:B------:R-:W-:Y:S06]  /*6540*/  BAR.RED.AND.DEFER_BLOCKING 0x0, P0 ;  /* 0x0000000000007b1d */ /* 0x000fec0000014400 */
[----:B------:R-:W5:Y:S02]  /*6550*/  B2R.RESULT RZ, P0 ;  /* 0x0000000000ff731c */ /* 0x000f640000004000 */
[----:B-----5:R-:W-:Y:S05]  /*6560*/  @P0 BRA `(.L_x_983) ;  /* 0xfffffffc00dc0947 */ /* 0x020fea000383ffff */
.L_x_981:
[----:B------:R-:W-:Y:S05]  /*6570*/  WARPSYNC.ALL ;  /* 0x0000000000007948 */ /* 0x000fea0003800000 */
[----:B------:R-:W-:Y:S06]  /*6580*/  BAR.SYNC.DEFER_BLOCKING 0x0 ;  /* 0x0000000000007b1d */ /* 0x000fec0000010000 */
.L_x_980:
        /* <DEDUP_REMOVED lines=735> */
.L_x_984:
        /* <DEDUP_REMOVED lines=387> */
.L_x_985:
        /* <DEDUP_REMOVED lines=19> */
.L_x_935:
[----:B------:R-:W-:Y:S02]  /*ace0*/  MOV R12, RZ ;  /* 0x000000ff000c7202 */ /* 0x000fe40000000f00 */
[----:B------:R-:W-:Y:S02]  /*acf0*/  MOV R11, 0x1f ;  /* 0x0000001f000b7802 */ /* 0x000fe40000000f00 */
[----:B------:R-:W-:-:S07]  /*ad00*/  MOV R15, 0xffffffff ;  /* 0xffffffff000f7802 */ /* 0x000fce0000000f00 */
[----:B------:R-:W-:Y:S05]  /*ad10*/  WARPSYNC.COLLECTIVE R15, `(.L_x_986) ;  /* 0x000000000f087348 */ /* 0x000fea0003c00000 */
[----:B------:R1:W2:Y:S02]  /*ad20*/  SHFL.IDX P6, R14, R13, R12, R11 ;  /* 0x0000000c0d0e7389 */ /* 0x0002a400000c000b */
[----:B-12---:R-:W-:Y:S01]  /*ad30*/  ENDCOLLECTIVE ;  /* 0x000000000000791b */ /* 0x006fe20003800000 */
.L_x_986:
[----:B------:R-:W-:Y:S05]  /*ad40*/  BRA `(.L_x_987) ;  /* 0xffffff5c00387947 */ /* 0x000fea000383ffff */
.L_x_988:
        /* <DEDUP_REMOVED lines=11> */
.L_x_3451:


//--------------------- .text._ZN7cutlass7Kernel2INS_4gemm6kernel20DefaultGemmUniversalINS_6half_tENS_6layout8RowMajorELNS_16ComplexTransformE0ELi8ES4_S6_LS7_0ELi8ES4_S6_fNS_4arch15OpClassTensorOpENS8_4Sm80ENS1_9GemmShapeILi128ELi128ELi32EEENSB_ILi64ELi64ELi32EEENSB_ILi16ELi8ELi16EEENS_8epilogue6thread17LinearCombinationIS4_Li8EffLNSG_9ScaleType4KindE0ELNS_15FloatRoundStyleE2ES4_EENS1_11threadblock30GemmIdentityThreadblockSwizzleILi8EEELi4ENS8_13OpMultiplyAddELNS1_23SharedMemoryClearOptionE0ELb0ELb0ELb0ENS5_33Tensor4DPermuteBMM0321ColumnMajorILi12EEENS5_9NoPermuteENS5_40Tensor4DPermuteBMM0321ColumnMajorInverseILi12EEEvE10SelectBaseISO_vEEEEvNT_6ParamsE --------------------------
	.section	.text._ZN7cutlass7Kernel2INS_4gemm6kernel20DefaultGemmUniversalINS_6half_tENS_6layout8RowMajorELNS_16ComplexTransformE0ELi8ES4_S6_LS7_0ELi8ES4_S6_fNS_4arch15OpClassTensorOpENS8_4Sm80ENS1_9GemmShapeILi128ELi128ELi32EEENSB_ILi64ELi64ELi32EEENSB_ILi16ELi8ELi16EEENS_8epilogue6thread17LinearCombinationIS4_Li8EffLNSG_9ScaleType4KindE0ELNS_15FloatRoundStyleE2ES4_EENS1_11threadblock30GemmIdentityThreadblockSwizzleILi8EEELi4ENS8_13OpMultiplyAddELNS1_23SharedMemoryClearOptionE0ELb0ELb0ELb0ENS5_33Tensor4DPermuteBMM0321ColumnMajorILi12EEENS5_9NoPermuteENS5_40Tensor4DPermuteBMM0321ColumnMajorInverseILi12EEEvE10SelectBaseISO_vEEEEvNT_6ParamsE,"ax",@progbits
	.align	128
.text._ZN7cutlass7Kernel2INS_4gemm6kernel20DefaultGemmUniversalINS_6half_tENS_6layout8RowMajorELNS_16ComplexTransformE0ELi8ES4_S6_LS7_0ELi8ES4_S6_fNS_4arch15OpClassTensorOpENS8_4Sm80ENS1_9GemmShapeILi128ELi128ELi32EEENSB_ILi64ELi64ELi32EEENSB_ILi16ELi8ELi16EEENS_8epilogue6thread17LinearCombinationIS4_Li8EffLNSG_9ScaleType4KindE0ELNS_15FloatRoundStyleE2ES4_EENS1_11threadblock30GemmIdentityThreadblockSwizzleILi8EEELi4ENS8_13OpMultiplyAddELNS1_23SharedMemoryClearOptionE0ELb0ELb0ELb0ENS5_33Tensor4DPermuteBMM0321ColumnMajorILi12EEENS5_9NoPermuteENS5_40Tensor4DPermuteBMM0321ColumnMajorInverseILi12EEEvE10SelectBaseISO_vEEEEvNT_6ParamsE:
        .type           _ZN7cutlass7Kernel2INS_4gemm6kernel20DefaultGemmUniversalINS_6half_tENS_6layout8RowMajorELNS_16ComplexTransformE0ELi8ES4_S6_LS7_0ELi8ES4_S6_fNS_4arch15OpClassTensorOpENS8_4Sm80ENS1_9GemmShapeILi128ELi128ELi32EEENSB_ILi64ELi64ELi32EEENSB_ILi16ELi8ELi16EEENS_8epilogue6thread17LinearCombinationIS4_Li8EffLNSG_9ScaleType4KindE0ELNS_15FloatRoundStyleE2ES4_EENS1_11threadblock30GemmIdentityThreadblockSwizzleILi8EEELi4ENS8_13OpMultiplyAddELNS1_23SharedMemoryClearOptionE0ELb0ELb0ELb0ENS5_33Tensor4DPermuteBMM0321ColumnMajorILi12EEENS5_9NoPermuteENS5_40Tensor4DPermuteBMM0321ColumnMajorInverseILi12EEEvE10SelectBaseISO_vEEEEvNT_6ParamsE,@function
        .size           _ZN7cutlass7Kernel2INS_4gemm6kernel20DefaultGemmUniversalINS_6half_tENS_6layout8RowMajorELNS_16ComplexTransformE0ELi8ES4_S6_LS7_0ELi8ES4_S6_fNS_4arch15OpClassTensorOpENS8_4Sm80ENS1_9GemmShapeILi128ELi128ELi32EEENSB_ILi64ELi64ELi32EEENSB_ILi16ELi8ELi16EEENS_8epilogue6thread17LinearCombinationIS4_Li8EffLNSG_9ScaleType4KindE0ELNS_15FloatRoundStyleE2ES4_EENS1_11threadblock30GemmIdentityThreadblockSwizzleILi8EEELi4ENS8_13OpMultiplyAddELNS1_23SharedMemoryClearOptionE0ELb0ELb0ELb0ENS5_33Tensor4DPermuteBMM0321ColumnMajorILi12EEENS5_9NoPermuteENS5_40Tensor4DPermuteBMM0321ColumnMajorInverseILi12EEEvE10SelectBaseISO_vEEEEvNT_6ParamsE,(.L_x_3452 - _ZN7cutlass7Kernel2INS_4gemm6kernel20DefaultGemmUniversalINS_6half_tENS_6layout8RowMajorELNS_16ComplexTransformE0ELi8ES4_S6_LS7_0ELi8ES4_S6_fNS_4arch15OpClassTensorOpENS8_4Sm80ENS1_9GemmShapeILi128ELi128ELi32EEENSB_ILi64ELi64ELi32EEENSB_ILi16ELi8ELi16EEENS_8epilogue6thread17LinearCombinationIS4_Li8EffLNSG_9ScaleType4KindE0ELNS_15FloatRoundStyleE2ES4_EENS1_11threadblock30GemmIdentityThreadblockSwizzleILi8EEELi4ENS8_13OpMultiplyAddELNS1_23SharedMemoryClearOptionE0ELb0ELb0ELb0ENS5_33Tensor4DPermuteBMM0321ColumnMajorILi12EEENS5_9NoPermuteENS5_40Tensor4DPermuteBMM0321ColumnMajorInverseILi12EEEvE10SelectBaseISO_vEEEEvNT_6ParamsE)
        .other          _ZN7cutlass7Kernel2INS_4gemm6kernel20DefaultGemmUniversalINS_6half_tENS_6layout8RowMajorELNS_16ComplexTransformE0ELi8ES4_S6_LS7_0ELi8ES4_S6_fNS_4arch15OpClassTensorOpENS8_4Sm80ENS1_9GemmShapeILi128ELi128ELi32EEENSB_ILi64ELi64ELi32EEENSB_ILi16ELi8ELi16EEENS_8epilogue6thread17LinearCombinationIS4_Li8EffLNSG_9ScaleType4KindE0ELNS_15FloatRoundStyleE2ES4_EENS1_11threadblock30GemmIdentityThreadblockSwizzleILi8EEELi4ENS8_13OpMultiplyAddELNS1_23SharedMemoryClearOptionE0ELb0ELb0ELb0ENS5_33Tensor4DPermuteBMM0321ColumnMajorILi12EEENS5_9NoPermuteENS5_40Tensor4DPermuteBMM0321ColumnMajorInverseILi12EEEvE10SelectBaseISO_vEEEEvNT_6ParamsE,@"STO_CUDA_ENTRY STV_DEFAULT"
_ZN7cutlass7Kernel2INS_4gemm6kernel20DefaultGemmUniversalINS_6half_tENS_6layout8RowMajorELNS_16ComplexTransformE0ELi8ES4_S6_LS7_0ELi8ES4_S6_fNS_4arch15OpClassTensorOpENS8_4Sm80ENS1_9GemmShapeILi128ELi128ELi32EEENSB_ILi64ELi64ELi32EEENSB_ILi16ELi8ELi16EEENS_8epilogue6thread17LinearCombinationIS4_Li8EffLNSG_9ScaleType4KindE0ELNS_15FloatRoundStyleE2ES4_EENS1_11threadblock30GemmIdentityThreadblockSwizzleILi8EEELi4ENS8_13OpMultiplyAddELNS1_23SharedMemoryClearOptionE0ELb0ELb0ELb0ENS5_33Tensor4DPermuteBMM0321ColumnMajorILi12EEENS5_9NoPermuteENS5_40Tensor4DPermuteBMM0321ColumnMajorInverseILi12EEEvE10SelectBaseISO_vEEEEvNT_6ParamsE:
        /* <DEDUP_REMOVED lines=40> */
.L_x_990:
        /* <DEDUP_REMOVED lines=18> */
.L_x_989:
[----:B------:R-:W1:Y:S01]  /*03a0*/  LDC R0, c[0x0][0x224] ;  /* 0x00008900ff007b82 */ /* 0x000e620000000800 */
[----:B------:R-:W-:-:S07]  /*03b0*/  IADD3 R23, R201, 0x1, RZ ;  /* 0x00000001c9177810 */ /* 0x000fce0007ffe0ff */
[----:B------:R-:W2:Y:S01]  /*03c0*/  LDC R22, c[0x0][0x234] ;  /* 0x00008d00ff167b82 */ /* 0x000ea20000000800 */
[C---:B-1----:R-:W-:Y:S01]  /*03d0*/  ISETP.GE.AND P0, PT, R23.reuse, R0, PT ;  /* 0x000000001700720c */ /* 0x042fe20003f06270 */
[-C--:B--2---:R-:W-:Y:S02]  /*03e0*/  IMAD R23, R23, R22.reuse, RZ ;  /* 0x0000001617177224 */ /* 0x084fe400078e02ff */
[----:B------:R-:W-:-:S10]  /*03f0*/  IMAD R22, R201, R22, RZ ;  /* 0x00000016c9167224 */ /* 0x000fd400078e02ff */
[----:B------:R-:W1:Y:S02]  /*0400*/  @P0 LDC R23, c[0x0][0x218] ;  /* 0x00008600ff170b82 */ /* 0x000e640000000800 */
.L_x_991:
[----:B------:R-:W2:Y:S01]  /*0410*/  S2R R206, SR_TID.X ;  /* 0x0000000000ce7919 */ /* 0x000ea20000002100 */
[----:B------:R-:W3:Y:S01]  /*0420*/  LDC R0, c[0x0][0x214] ;  /* 0x00008500ff007b82 */ /* 0x000ee20000000800 */
[----:B-1----:R-:W-:-:S05]  /*0430*/  IMAD.IADD R5, R23, 0x1, -R22 ;  /* 0x0000000117057824 */ /* 0x002fca00078e0a16 */
[----:B------:R-:W-:-:S04]  /*0440*/  SHF.R.S32.HI R168, RZ, 0x1f, R5 ;  /* 0x0000001fffa87819 */ /* 0x000fc80000011405 */
[----:B------:R-:W-:-:S04]  /*0450*/  LEA.HI R168, R168, R5, RZ, 0x5 ;  /* 0x00000005a8a87211 */ /* 0x000fc800078f28ff */
[----:B------:R-:W-:-:S05]  /*0460*/  LOP3.LUT R168, R168, 0xffffffe0, RZ, 0xc0, !PT ;  /* 0xffffffe0a8a87812 */ /* 0x000fca00078ec0ff */
[----:B------:R-:W-:Y:S02]  /*0470*/  IMAD.IADD R168, R5, 0x1, -R168 ;  /* 0x0000000105a87824 */ /* 0x000fe400078e0aa8 */
[----:B---3--:R-:W-:Y:S01]  /*0480*/  IMAD.HI R2, R0, 0x2aaaaaab, RZ ;  /* 0x2aaaaaab00027827 */ /* 0x008fe200078e02ff */
[----:B------:R-:W-:Y:S02]  /*0490*/  BAR.SYNC.DEFER_BLOCKING 0x0 ;  /* 0x0000000000007b1d */ /* 0x000fe40000010000 */
[----:B------:R-:W-:Y:S02]  /*04a0*/  ISETP.NE.AND P1, PT, R168, RZ, PT ;  /* 0x000000ffa800720c */ /* 0x000fe40003f25270 */
[----:B------:R-:W-:Y:S02]  /*04b0*/  SHF.R.S32.HI R207, RZ, 0x1, R2 ;  /* 0x00000001ffcf7819 */ /* 0x000fe40000011402 */
[----:B--2---:R-:W-:Y:S02]  /*04c0*/  SHF.R.S32.HI R3, RZ, 0x1f, R206 ;  /* 0x0000001fff037819 */ /* 0x004fe400000114ce */
[----:B------:R-:W-:-:S02]  /*04d0*/  LEA.HI R207, R2, R207, RZ, 0x1 ;  /* 0x000000cf02cf7211 */ /* 0x000fc400078f08ff */
[----:B------:R-:W-:Y:S02]  /*04e0*/  LEA.HI R26, R3, R206, RZ, 0x5 ;  /* 0x000000ce031a7211 */ /* 0x000fe400078f28ff */
[----:B------:R-:W-:Y:S01]  /*04f0*/  SEL R168, R168, 0x20, P1 ;  /* 0x00000020a8a87807 */ /* 0x000fe20000800000 */
[----:B------:R-:W-:Y:S01]  /*0500*/  IMAD R0, R207, -0xc, R0 ;  /* 0xfffffff4cf007824 */ /* 0x000fe200078e0200 */
[----:B------:R-:W-:Y:S02]  /*0510*/  LOP3.LUT R3, R26, 0xffffffe0, RZ, 0xc0, !PT ;  /* 0xffffffe01a037812 */ /* 0x000fe400078ec0ff */
[----:B------:R-:W-:Y:S02]  /*0520*/  SHF.R.S32.HI R26, RZ, 0x5, R26 ;  /* 0x00000005ff1a7819 */ /* 0x000fe4000001141a */
[----:B------:R-:W-:Y:S01]  /*0530*/  ISETP.NE.AND P0, PT, R0, RZ, PT ;  /* 0x000000ff0000720c */ /* 0x000fe20003f05270 */
[----:B------:R-:W-:-:S05]  /*0540*/  IMAD.IADD R24, R206, 0x1, -R3 ;  /* 0x00000001ce187824 */ /* 0x000fca00078e0a03 */
[----:B------:R-:W-:-:S04]  /*0550*/  SHF.R.S32.HI R27, RZ, 0x1f, R24 ;  /* 0x0000001fff1b7819 */ /* 0x000fc80000011418 */
[----:B------:R-:W-:-:S04]  /*0560*/  LEA.HI R2, R27, R24, RZ, 0x2 ;  /* 0x000000181b027211 */ /* 0x000fc800078f10ff */
[----:B------:R-:W-:-:S05]  /*0570*/  LEA.HI.SX32 R18, R2, R3, 0x1e ;  /* 0x0000000302127211 */ /* 0x000fca00078ff2ff */
[----:B------:R-:W-:Y:S01]  /*0580*/  IMAD R19, R19, 0x80, R18 ;  /* 0x0000008013137824 */ /* 0x000fe200078e0212 */
[----:B------:R-:W-:Y:S06]  /*0590*/  @!P0 BRA `(.L_x_992) ;  /* 0x0000000000408947 */ /* 0x000fec0003800000 */
        /* <DEDUP_REMOVED lines=16> */
.L_x_992:
[----:B------:R-:W1:Y:S01]  /*06a0*/  LDC R209, c[0x0][0x268] ;  /* 0x00009a00ffd17b82 */ /* 0x000e620000000800 */
[----:B------:R-:W-:Y:S01]  /*06b0*/  LOP3.LUT R5, R2, 0xfffffffc, RZ, 0xc0, !PT ;  /* 0xfffffffc02057812 */ /* 0x000fe200078ec0ff */
[----:B------:R-:W-:Y:S01]  /*06c0*/  IMAD.SHL.U32 R26, R26, 0x8, RZ ;  /* 0x000000081a1a7824 */ /* 0x000fe200078e00ff */
[----:B------:R-:W-:Y:S01]  /*06d0*/  LEA.HI R7, R27, R24, RZ, 0x3 ;  /* 0x000000181b077211 */ /* 0x000fe200078f18ff */
[----:B------:R-:W-:Y:S01]  /*06e0*/  ULDC.64 UR4, c[0x0][0x248] ;  /* 0x0000920000047ab9 */ /* 0x000fe20000000a00 */
[----:B------:R-:W-:Y:S01]  /*06f0*/  SHF.R.S32.HI R6, RZ, 0x1f, R19 ;  /* 0x0000001fff067819 */ /* 0x000fe20000011413 */
[----:B------:R-:W-:Y:S01]  /*0700*/  IMAD.IADD R5, R24, 0x1, -R5 ;  /* 0x0000000118057824 */ /* 0x000fe200078e0a05 */
[C---:B------:R-:W-:Y:S01]  /*0710*/  LOP3.LUT R9, R7.reuse, 0xfffffff8, RZ, 0xc0, !PT ;  /* 0xfffffff807097812 */ /* 0x040fe200078ec0ff */
[----:B------:R-:W2:Y:S01]  /*0720*/  LDC.64 R2, c[0x0][0x210] ;  /* 0x00008400ff027b82 */ /* 0x000ea20000000a00 */
[----:B------:R-:W-:Y:S01]  /*0730*/  LEA.HI.SX32 R7, R7, R26, 0x1d ;  /* 0x0000001a07077211 */ /* 0x000fe200078feaff */
[----:B------:R-:W-:-:S02]  /*0740*/  IMAD R20, R5, 0x8, R22 ;  /* 0x0000000805147824 */ /* 0x000fc400078e0216 */
[----:B------:R-:W-:Y:S01]  /*0750*/  IMAD.IADD R4, R24, 0x1, -R9 ;  /* 0x0000000118047824 */ /* 0x000fe200078e0a09 */
[----:B------:R-:W-:Y:S01]  /*0760*/  VIADDMNMX R9, R22, R168, R23, PT ;  /* 0x000000a816097246 */ /* 0x000fe20003800117 */
[----:B------:R-:W-:Y:S01]  /*0770*/  IMAD.IADD R10, R7, 0x1, R22 ;  /* 0x00000001070a7824 */ /* 0x000fe200078e0216 */
[----:B------:R-:W-:Y:S01]  /*0780*/  SHF.R.S32.HI R21, RZ, 0x1f, R20 ;  /* 0x0000001fff157819 */ /* 0x000fe20000011414 */
[----:B------:R-:W-:Y:S02]  /*0790*/  IMAD R212, R25, 0x10, R4 ;  /* 0x0000001019d47824 */ /* 0x000fe400078e0204 */
[C---:B------:R-:W-:Y:S01]  /*07a0*/  VIADD R0, R10.reuse, 0x4 ;  /* 0x000000040a007836 */ /* 0x040fe20000000000 */
[-C--:B------:R-:W-:Y:S01]  /*07b0*/  ISETP.GE.AND P1, PT, R10, R9.reuse, PT ;  /* 0x000000090a00720c */ /* 0x080fe20003f26270 */
[----:B------:R-:W-:Y:S02]  /*07c0*/  IMAD R6, R6, UR4, RZ ;  /* 0x0000000406067c24 */ /* 0x000fe4000f8e02ff */
[----:B------:R-:W-:Y:S01]  /*07d0*/  IMAD.SHL.U32 R212, R212, 0x8, RZ ;  /* 0x00000008d4d47824 */ /* 0x000fe200078e00ff */
[----:B------:R-:W-:Y:S01]  /*07e0*/  ISETP.GE.AND P3, PT, R0, R9, PT ;  /* 0x000000090000720c */ /* 0x000fe20003f66270 */
[----:B-1----:R-:W-:-:S04]  /*07f0*/  IMAD.HI R209, R209, 0x2aaaaaab, RZ ;  /* 0x2aaaaaabd1d17827 */ /* 0x002fc800078e02ff */
[C---:B------:R-:W-:Y:S01]  /*0800*/  IMAD R6, R19.reuse, UR5, R6 ;  /* 0x0000000513067c24 */ /* 0x040fe2000f8e0206 */
[----:B------:R-:W-:Y:S01]  /*0810*/  SHF.R.S32.HI R8, RZ, 0x1, R209 ;  /* 0x00000001ff087819 */ /* 0x000fe200000114d1 */
[----:B------:R-:W-:Y:S01]  /*0820*/  IMAD.WIDE.U32 R12, R19, UR4, R20 ;  /* 0x00000004130c7c25 */ /* 0x000fe2000f8e0014 */
[----:B------:R-:W-:Y:S01]  /*0830*/  UMOV UR4, 0xffffffff ;  /* 0xffffffff00047882 */ /* 0x000fe20000000000 */
[CC--:B--2---:R-:W-:Y:S02]  /*0840*/  ISETP.LT.AND P0, PT, R212.reuse, R3.reuse, !P1 ;  /* 0x00000003d400720c */ /* 0x0c4fe40004f01270 */
[C---:B------:R-:W-:Y:S01]  /*0850*/  VIADD R210, R212.reuse, 0x40 ;  /* 0x00000040d4d27836 */ /* 0x040fe20000000000 */
[CC--:B------:R-:W-:Y:S01]  /*0860*/  ISETP.LT.AND P2, PT, R212.reuse, R3.reuse, !P3 ;  /* 0x00000003d400720c */ /* 0x0c0fe20005f41270 */
[----:B------:R-:W-:Y:S01]  /*0870*/  IMAD.IADD R6, R13, 0x1, R6 ;  /* 0x000000010d067824 */ /* 0x000fe200078e0206 */
[-C--:B------:R-:W-:Y:S02]  /*0880*/  ISETP.GE.AND P5, PT, R212, R3.reuse, PT ;  /* 0x00000003d400720c */ /* 0x080fe40003fa6270 */
[----:B------:R-:W-:-:S02]  /*0890*/  ISETP.LT.AND P1, PT, R210, R3, !P1 ;  /* 0x00000003d200720c */ /* 0x000fc40004f21270 */
[CC--:B------:R-:W-:Y:S02]  /*08a0*/  ISETP.LT.AND P3, PT, R210.reuse, R3.reuse, !P3 ;  /* 0x00000003d200720c */ /* 0x0c0fe40005f61270 */
[----:B------:R-:W-:Y:S02]  /*08b0*/  ISETP.GE.AND P4, PT, R210, R3, PT ;  /* 0x00000003d200720c */ /* 0x000fe40003f86270 */
[C---:B-----5:R-:W-:Y:S02]  /*08c0*/  LEA R16, P6, R12.reuse, R16, 0x1 ;  /* 0x000000100c107211 */ /* 0x060fe400078c08ff */
[----:B------:R-:W-:Y:S02]  /*08d0*/  LEA.HI R209, R209, R8, RZ, 0x1 ;  /* 0x00000008d1d17211 */ /* 0x000fe400078f08ff */
[----:B------:R-:W-:Y:S02]  /*08e0*/  SEL R3, RZ, 0x1, !P0 ;  /* 0x00000001ff037807 */ /* 0x000fe40004000000 */
[----:B------:R-:W-:Y:S01]  /*08f0*/  LEA.HI.X R17, R12, R17, R6, 0x1, P6 ;  /* 0x000000110c117211 */ /* 0x000fe200030f0c06 */
[----:B------:R-:W-:Y:S01]  /*0900*/  IMAD R208, R209, R23, RZ ;  /* 0x00000017d1d07224 */ /* 0x000fe200078e02ff */
[----:B------:R-:W-:-:S02]  /*0910*/  SHF.R.U32.HI R13, RZ, 0x5, R206 ;  /* 0x00000005ff0d7819 */ /* 0x000fc400000116ce */
[----:B------:R-:W-:Y:S01]  /*0920*/  P2R R6, PR, R3, 0xf ;  /* 0x0000000f03067803 */ /* 0x000fe20000000000 */
[----:B------:R-:W-:Y:S06]  /*0930*/  BRA.DIV UR4, `(.L_x_993) ;  /* 0x000000ba04347947 */ /* 0x000fec000b800000 */
[----:B------:R1:W2:Y:S02]  /*0940*/  SHFL.IDX PT, R14, R13, RZ, 0x1f ;  /* 0x00001fff0d0e7589 */ /* 0x0002a400000e0000 */
.L_x_1045:
[C---:B-1----:R-:W-:Y:S01]  /*0950*/  VIADD R13, R19.reuse, 0x18 ;  /* 0x00000018130d7836 */ /* 0x042fe20000000000 */
[----:B------:R-:W-:Y:S01]  /*0960*/  LEA.HI R3, R18, R18, RZ, 0x1 ;  /* 0x0000001212037211 */ /* 0x000fe200078f08ff */
[C---:B------:R-:W-:Y:S01]  /*0970*/  VIADD R11, R19.reuse, 0x10 ;  /* 0x00000010130b7836 */ /* 0x040fe20000000000 */
[CC--:B------:R-:W-:Y:S01]  /*0980*/  ISETP.GE.AND P2, PT, R19.reuse, R2.reuse, PT ;  /* 0x000000021300720c */ /* 0x0c0fe20003f46270 */
[----:B------:R-:W-:Y:S01]  /*0990*/  VIADD R19, R19, 0x8 ;  /* 0x0000000813137836 */ /* 0x000fe20000000000 */
[-C--:B------:R-:W-:Y:S01]  /*09a0*/  ISETP.GE.AND P1, PT, R13, R2.reuse, PT ;  /* 0x000000020d00720c */ /* 0x080fe20003f26270 */
[----:B------:R-:W-:Y:S01]  /*09b0*/  BSSY B0, `(.L_x_994) ;  /* 0x0000089000007945 */ /* 0x000fe20003800000 */
[----:B------:R-:W-:Y:S02]  /*09c0*/  LOP3.LUT R13, R3, 0x3ffffffe, RZ, 0xc0, !PT ;  /* 0x3ffffffe030d7812 */ /* 0x000fe400078ec0ff */
[----:B------:R-:W-:Y:S02]  /*09d0*/  IADD3 R8, R23, 0x1f, -R22 ;  /* 0x0000001f17087810 */ /* 0x000fe40007ffe816 */
[-C--:B------:R-:W-:Y:S01]  /*09e0*/  ISETP.LT.AND P0, PT, R20, R9.reuse, !P2 ;  /* 0x000000091400720c */ /* 0x080fe20005701270 */
[C---:B------:R-:W-:Y:S01]  /*09f0*/  IMAD.IADD R22, R18.reuse, 0x1, -R13 ;  /* 0x0000000112167824 */ /* 0x040fe200078e0a0d */
[----:B------:R-:W-:Y:S01]  /*0a00*/  ISETP.GE.AND P3, PT, R19, R2, PT ;  /* 0x000000021300720c */ /* 0x000fe20003f66270 */
[----:B------:R-:W-:Y:S01]  /*0a10*/  VIADD R18, R18, 0x8 ;  /* 0x0000000812127836 */ /* 0x000fe20000000000 */
[----:B------:R-:W-:Y:S01]  /*0a20*/  SEL R13, RZ, 0x1, !P0 ;  /* 0x00000001ff0d7807 */ /* 0x000fe20004000000 */
[----:B------:R-:W-:Y:S01]  /*0a30*/  IMAD R22, R22, 0x4, R5 ;  /* 0x0000000416167824 */ /* 0x000fe200078e0205 */
[----:B------:R-:W-:-:S02]  /*0a40*/  ISETP.LT.AND P0, PT, R20, R9, !P3 ;  /* 0x000000091400720c */ /* 0x000fc40005f01270 */
[----:B------:R-:W-:Y:S02]  /*0a50*/  ISETP.GE.AND P6, PT, R11, R2, PT ;  /* 0x000000020b00720c */ /* 0x000fe40003fc6270 */
[--C-:B------:R-:W-:Y:S01]  /*0a60*/  SHF.R.S32.HI R23, RZ, 0x1, R3.reuse ;  /* 0x00000001ff177819 */ /* 0x100fe20000011403 */
[----:B------:R-:W1:Y:S01]  /*0a70*/  S2R R11, SR_CgaCtaId ;  /* 0x00000000000b7919 */ /* 0x000e620000008800 */
[----:B------:R-:W-:Y:S02]  /*0a80*/  SHF.R.S32.HI R2, RZ, 0x1f, R3 ;  /* 0x0000001fff027819 */ /* 0x000fe40000011403 */
[----:B------:R-:W-:Y:S02]  /*0a90*/  SHF.R.S32.HI R19, RZ, 0x1f, R22 ;  /* 0x0000001fff137819 */ /* 0x000fe40000011416 */
[----:B------:R-:W-:Y:S02]  /*0aa0*/  SEL R3, RZ, 0xffffffff, !P0 ;  /* 0xffffffffff037807 */ /* 0x000fe40004000000 */
[----:B------:R-:W-:-:S02]  /*0ab0*/  ISETP.LT.AND P0, PT, R20, R9, !P6 ;  /* 0x000000091400720c */ /* 0x000fc40007701270 */
[----:B------:R-:W-:Y:S01]  /*0ac0*/  LEA.HI R12, R18, R18, RZ, 0x1 ;  /* 0x00000012120c7211 */ /* 0x000fe200078f08ff */
[----:B------:R-:W-:Y:S01]  /*0ad0*/  IMAD.SHL.U32 R24, R3, 0x2, RZ ;  /* 0x0000000203187824 */ /* 0x000fe200078e00ff */
[----:B------:R-:W-:Y:S02]  /*0ae0*/  LEA.HI R21, R2, R23, RZ, 0x2 ;  /* 0x0000001702157211 */ /* 0x000fe400078f10ff */
[----:B------:R-:W-:Y:S02]  /*0af0*/  LEA.HI R19, R19, R22, RZ, 0x2 ;  /* 0x0000001613137211 */ /* 0x000fe400078f10ff */
[----:B------:R-:W-:Y:S02]  /*0b00*/  SEL R2, RZ, 0xffffffff, !P0 ;  /* 0xffffffffff027807 */ /* 0x000fe40004000000 */
[----:B------:R-:W-:Y:S02]  /*0b10*/  ISETP.LT.AND P0, PT, R20, R9, !P1 ;  /* 0x000000091400720c */ /* 0x000fe40004f01270 */
[----:B------:R-:W-:Y:S01]  /*0b20*/  LOP3.LUT R9, R12, 0x3ffffffe, RZ, 0xc0, !PT ;  /* 0x3ffffffe0c097812 */ /* 0x000fe200078ec0ff */
[----:B------:R-:W-:Y:S01]  /*0b30*/  IMAD.SHL.U32 R2, R2, 0x4, RZ ;  /* 0x0000000402027824 */ /* 0x000fe200078e00ff */
[----:B------:R-:W-:-:S02]  /*0b40*/  LOP3.LUT R20, R21, 0x1ffffffc, RZ, 0xc0, !PT ;  /* 0x1ffffffc15147812 */ /* 0x000fc400078ec0ff */
[----:B------:R-:W-:Y:S01]  /*0b50*/  LOP3.LUT R19, R19, 0xfffffffc, RZ, 0xc0, !PT ;  /* 0xfffffffc13137812 */ /* 0x000fe200078ec0ff */
[----:B------:R-:W-:Y:S01]  /*0b60*/  IMAD.IADD R18, R18, 0x1, -R9 ;  /* 0x0000000112127824 */ /* 0x000fe200078e0a09 */
[----:B------:R-:W-:Y:S01]  /*0b70*/  SEL R9, RZ, 0xffffffff, !P0 ;  /* 0xffffffffff097807 */ /* 0x000fe20004000000 */
[----:B------:R-:W-:Y:S01]  /*0b80*/  IMAD.IADD R20, R23, 0x1, -R20 ;  /* 0x0000000117147824 */ /* 0x000fe200078e0a14 */
[----:B------:R-:W-:Y:S01]  /*0b90*/  LOP3.LUT R13, R24, 0x2, R13, 0xe2, !PT ;  /* 0x00000002180d7812 */ /* 0x000fe200078ee20d */
[----:B------:R-:W-:Y:S01]  /*0ba0*/  IMAD.IADD R3, R22, 0x1, -R19 ;  /* 0x0000000116037824 */ /* 0x000fe200078e0a13 */
[----:B------:R-:W-:Y:S01]  /*0bb0*/  P2R R15, PR, RZ, 0x2 ;  /* 0x00000002ff0f7803 */ /* 0x000fe20000000000 */
[----:B------:R-:W-:Y:S01]  /*0bc0*/  IMAD.SHL.U32 R9, R9, 0x8, RZ ;  /* 0x0000000809097824 */ /* 0x000fe200078e00ff */
[----:B------:R-:W-:Y:S01]  /*0bd0*/  LOP3.LUT R2, R2, 0x4, R13, 0xe2, !PT ;  /* 0x0000000402027812 */ /* 0x000fe200078ee20d */
[----:B------:R-:W-:Y:S01]  /*0be0*/  IMAD R13, R18, 0x4, R5 ;  /* 0x00000004120d7824 */ /* 0x000fe200078e0205 */
[----:B------:R-:W-:Y:S01]  /*0bf0*/  LOP3.LUT R20, R3, R20, RZ, 0x3c, !PT ;  /* 0x0000001403147212 */ /* 0x000fe200078e3cff */
[----:B------:R-:W-:Y:S01]  /*0c00*/  VIADD R3, R8, 0x1f ;  /* 0x0000001f08037836 */ /* 0x000fe20000000000 */
[----:B------:R-:W-:-:S02]  /*0c10*/  LOP3.LUT R5, R9, 0x8, R2, 0xe2, !PT ;  /* 0x0000000809057812 */ /* 0x000fc400078ee202 */
[----:B------:R-:W-:Y:S01]  /*0c20*/  SHF.R.S32.HI R18, RZ, 0x1, R12 ;  /* 0x00000001ff127819 */ /* 0x000fe2000001140c */
[----:B------:R-:W-:Y:S01]  /*0c30*/  IMAD.IADD R20, R19, 0x1, R20 ;  /* 0x0000000113147824 */ /* 0x000fe200078e0214 */
[----:B------:R-:W-:Y:S02]  /*0c40*/  ISETP.GE.U32.AND P0, PT, R3, 0x3f, PT ;  /* 0x0000003f0300780c */ /* 0x000fe40003f06070 */
[----:B------:R-:W3:Y:S01]  /*0c50*/  LDC.64 R2, c[0x0][0x250] ;  /* 0x00009400ff027b82 */ /* 0x000ee20000000a00 */
[----:B------:R-:W-:Y:S01]  /*0c60*/  SHF.R.S32.HI R9, RZ, 0x1f, R12 ;  /* 0x0000001fff097819 */ /* 0x000fe2000001140c */
[----:B------:R-:W-:Y:S01]  /*0c70*/  IMAD R23, R23, 0x20, R20 ;  /* 0x0000002017177824 */ /* 0x000fe200078e0214 */
[----:B------:R-:W-:Y:S02]  /*0c80*/  SEL R5, R5, RZ, P0 ;  /* 0x000000ff05057207 */ /* 0x000fe40000000000 */
[----:B------:R-:W-:Y:S01]  /*0c90*/  SHF.R.S32.HI R22, RZ, 0x1f, R13 ;  /* 0x0000001fff167819 */ /* 0x000fe2000001140d */
[----:B------:R-:W-:Y:S01]  /*0ca0*/  IMAD.SHL.U32 R23, R23, 0x8, RZ ;  /* 0x0000000817177824 */ /* 0x000fe200078e00ff */
[----:B------:R-:W-:Y:S01]  /*0cb0*/  MOV R20, 0x400 ;  /* 0x0000040000147802 */ /* 0x000fe20000000f00 */
[----:B------:R-:W-:Y:S01]  /*0cc0*/  IMAD.SHL.U32 R19, R5, 0x10, RZ ;  /* 0x0000001005137824 */ /* 0x000fe200078e00ff */
[----:B------:R-:W-:-:S02]  /*0cd0*/  LEA.HI R12, R9, R18, RZ, 0x2 ;  /* 0x00000012090c7211 */ /* 0x000fc400078f10ff */
[----:B------:R-:W-:Y:S02]  /*0ce0*/  LEA.HI R21, R22, R13, RZ, 0x2 ;  /* 0x0000000d16157211 */ /* 0x000fe400078f10ff */
[----:B------:R-:W-:Y:S02]  /*0cf0*/  SEL R9, R6, RZ, P0 ;  /* 0x000000ff06097207 */ /* 0x000fe40000000000 */
[----:B-1----:R-:W-:Y:S02]  /*0d00*/  LEA R6, R11, R20, 0x18 ;  /* 0x000000140b067211 */ /* 0x002fe400078ec0ff */
[----:B------:R-:W-:Y:S02]  /*0d10*/  LOP3.LUT P0, RZ, R19, 0x10, RZ, 0xc0, !PT ;  /* 0x0000001013ff7812 */ /* 0x000fe4000780c0ff */
[----:B------:R-:W-:Y:S01]  /*0d20*/  LOP3.LUT R11, R12, 0x1ffffffc, RZ, 0xc0, !PT ;  /* 0x1ffffffc0c0b7812 */ /* 0x000fe200078ec0ff */
[----:B------:R-:W-:Y:S01]  /*0d30*/  IMAD R222, R23, 0x2, R6 ;  /* 0x0000000217de7824 */ /* 0x000fe200078e0206 */
[----:B------:R-:W-:-:S03]  /*0d40*/  LOP3.LUT R12, R21, 0xfffffffc, RZ, 0xc0, !PT ;  /* 0xfffffffc150c7812 */ /* 0x000fc600078ec0ff */
[----:B------:R-:W-:Y:S02]  /*0d50*/  IMAD.IADD R11, R18, 0x1, -R11 ;  /* 0x00000001120b7824 */ /* 0x000fe400078e0a0b */
[----:B------:R-:W-:-:S04]  /*0d60*/  IMAD.IADD R20, R13, 0x1, -R12 ;  /* 0x000000010d147824 */ /* 0x000fc800078e0a0c */
[----:B------:R-:W-:Y:S01]  /*0d70*/  @!PT LDS RZ, [RZ] ;  /* 0x00000000fffff984 */ /* 0x000fe20000000800 */
[----:B------:R-:W-:Y:S01]  /*0d80*/  @!PT LDS RZ, [RZ] ;  /* 0x00000000fffff984 */ /* 0x000fe20000000800 */
[----:B------:R-:W-:Y:S01]  /*0d90*/  @!PT LDS RZ, [RZ] ;  /* 0x00000000fffff984 */ /* 0x000fe20000000800 */
[----:B------:R-:W-:Y:S01]  /*0da0*/  LDGSTS.E.BYPASS.LTC128B.128 [R222], desc[UR36][R16.64], P0 ;  /* 0x0000000010de7fae */ /* 0x000fe20008101d64 */
[----:B------:R-:W-:Y:S01]  /*0db0*/  LOP3.LUT R13, R20, R11, RZ, 0x3c, !PT ;  /* 0x0000000b140d7212 */ /* 0x000fe200078e3cff */
[----:B------:R-:W-:Y:S01]  /*0dc0*/  IMAD.SHL.U32 R11, R5, 0x8, RZ ;  /* 0x00000008050b7824 */ /* 0x000fe200078e00ff */
[----:B---3--:R-:W-:-:S03]  /*0dd0*/  IADD3 R20, P0, R16, R2, RZ ;  /* 0x0000000210147210 */ /* 0x008fc60007f1e0ff */
[----:B------:R-:W-:Y:S02]  /*0de0*/  IMAD.IADD R13, R12, 0x1, R13 ;  /* 0x000000010c0d7824 */ /* 0x000fe400078e020d */
[----:B------:R-:W-:Y:S01]  /*0df0*/  IMAD.X R21, R17, 0x1, R3, P0 ;  /* 0x0000000111157824 */ /* 0x000fe200000e0603 */
[----:B------:R-:W-:Y:S01]  /*0e00*/  LOP3.LUT P0, RZ, R11, 0x10, RZ, 0xc0, !PT ;  /* 0x000000100bff7812 */ /* 0x000fe2000780c0ff */
[----:B------:R-:W-:Y:S02]  /*0e10*/  IMAD R13, R18, 0x20, R13 ;  /* 0x00000020120d7824 */ /* 0x000fe400078e020d */
[----:B------:R-:W-:Y:S02]  /*0e20*/  IMAD.SHL.U32 R11, R5, 0x4, RZ ;  /* 0x00000004050b7824 */ /* 0x000fe400078e00ff */
[----:B------:R-:W-:Y:S02]  /*0e30*/  IMAD.SHL.U32 R13, R13, 0x8, RZ ;  /* 0x000000080d0d7824 */ /* 0x000fe400078e00ff */
[----:B------:R-:W-:-:S02]  /*0e40*/  IMAD.SHL.U32 R5, R5, 0x2, RZ ;  /* 0x0000000205057824 */ /* 0x000fc400078e00ff */
[----:B------:R-:W-:-:S05]  /*0e50*/  IMAD R221, R13, 0x2, R6 ;  /* 0x000000020ddd7824 */ /* 0x000fca00078e0206 */
[----:B------:R-:W-:Y:S01]  /*0e60*/  LDGSTS.E.BYPASS.LTC128B.128 [R221], desc[UR36][R20.64], P0 ;  /* 0x0000000014dd7fae */ /* 0x000fe20008101d64 */
[----:B------:R-:W-:-:S05]  /*0e70*/  IADD3 R12, P0, R20, R2, RZ ;  /* 0x00000002140c7210 */ /* 0x000fca0007f1e0ff */
[----:B------:R-:W-:Y:S01]  /*0e80*/  IMAD.X R13, R21, 0x1, R3, P0 ;  /* 0x00000001150d7824 */ /* 0x000fe200000e0603 */
[----:B------:R-:W-:Y:S02]  /*0e90*/  LOP3.LUT P0, RZ, R11, 0x10, RZ, 0xc0, !PT ;  /* 0x000000100bff7812 */ /* 0x000fe4000780c0ff */
[----:B--2---:R-:W-:-:S04]  /*0ea0*/  SHF.R.S32.HI R11, RZ, 0x1f, R14 ;  /* 0x0000001fff0b7819 */ /* 0x004fc8000001140e */
[----:B------:R-:W-:-:S04]  /*0eb0*/  LEA.HI R11, R11, R14, RZ, 0x2 ;  /* 0x0000000e0b0b7211 */ /* 0x000fc800078f10ff */
[----:B------:R-:W-:-:S03]  /*0ec0*/  SHF.R.S32.HI R214, RZ, 0x2, R11 ;  /* 0x00000002ffd67819 */ /* 0x000fc6000001140b */
[----:B------:R1:W-:Y:S01]  /*0ed0*/  LDGSTS.E.BYPASS.LTC128B.128 [R222+0x1000], desc[UR36][R12.64], P0 ;  /* 0x010000000cde7fae */ /* 0x0003e20008101d64 */
[----:B------:R-:W-:-:S05]  /*0ee0*/  IADD3 R18, P0, R12, R2, RZ ;  /* 0x000000020c127210 */ /* 0x000fca0007f1e0ff */
[----:B------:R-:W-:Y:S01]  /*0ef0*/  IMAD.X R19, R13, 0x1, R3, P0 ;  /* 0x000000010d137824 */ /* 0x000fe200000e0603 */
[----:B------:R-:W-:Y:S02]  /*0f00*/  LOP3.LUT P0, RZ, R5, 0x10, RZ, 0xc0, !PT ;  /* 0x0000001005ff7812 */ /* 0x000fe4000780c0ff */
[----:B------:R-:W-:Y:S02]  /*0f10*/  LOP3.LUT R5, R11, 0xfffffffc, RZ, 0xc0, !PT ;  /* 0xfffffffc0b057812 */ /* 0x000fe400078ec0ff */
[----:B------:R-:W-:-:S03]  /*0f20*/  SHF.R.S32.HI R11, RZ, 0x1f, R8 ;  /* 0x0000001fff0b7819 */ /* 0x000fc60000011408 */
[----:B------:R-:W-:Y:S01]  /*0f30*/  IMAD.IADD R14, R14, 0x1, -R5 ;  /* 0x000000010e0e7824 */ /* 0x000fe200078e0a05 */
[----:B------:R-:W-:Y:S01]  /*0f40*/  LEA.HI R220, R11, R8, RZ, 0x5 ;  /* 0x000000080bdc7211 */ /* 0x000fe200078f28ff */
[----:B------:R-:W-:Y:S02]  /*0f50*/  IMAD.MOV.U32 R5, RZ, RZ, RZ ;  /* 0x000000ffff057224 */ /* 0x000fe400078e00ff */
[----:B------:R-:W-:Y:S01]  /*0f60*/  IMAD.MOV.U32 R11, RZ, RZ, RZ ;  /* 0x000000ffff0b7224 */ /* 0x000fe200078e00ff */
[----:B------:R-:W-:Y:S01]  /*0f70*/  LEA.HI R211, R14, R14, RZ, 0x1 ;  /* 0x0000000e0ed37211 */ /* 0x000fe200078f08ff */
[----:B------:R2:W-:Y:S01]  /*0f80*/  LDGSTS.E.BYPASS.LTC128B.128 [R221+0x1000], desc[UR36][R18.64], P0 ;  /* 0x0100000012dd7fae */ /* 0x0005e20008101d64 */
[----:B------:R-:W-:Y:S02]  /*0f90*/  LEA.HI.SX32 R220, R220, 0xfffffffd, 0x1b ;  /* 0xfffffffddcdc7811 */ /* 0x000fe400078fdaff */
[----:B------:R-:W-:Y:S02]  /*0fa0*/  LOP3.LUT R213, R211, 0xfffffffe, RZ, 0xc0, !PT ;  /* 0xfffffffed3d57812 */ /* 0x000fe400078ec0ff */
[----:B------:R-:W-:-:S02]  /*0fb0*/  SHF.R.S32.HI R211, RZ, 0x1, R211 ;  /* 0x00000001ffd37819 */ /* 0x000fc400000114d3 */
[----:B-1----:R-:W-:Y:S01]  /*0fc0*/  LOP3.LUT P0, R13, R9, 0x1, RZ, 0xc0, !PT ;  /* 0x00000001090d7812 */ /* 0x002fe2000780c0ff */
[----:B------:R-:W-:Y:S02]  /*0fd0*/  IMAD.IADD R213, R14, 0x1, -R213 ;  /* 0x000000010ed57824 */ /* 0x000fe400078e0ad5 */
[----:B------:R-:W-:Y:S02]  /*0fe0*/  IMAD R198, R214, 0x40, R211 ;  /* 0x00000040d6c67824 */ /* 0x000fe400078e02d3 */
[----:B------:R-:W-:Y:S02]  /*0ff0*/  IMAD.MOV.U32 R12, RZ, RZ, RZ ;  /* 0x000000ffff0c7224 */ /* 0x000fe400078e00ff */
[----:B------:R-:W-:Y:S02]  /*1000*/  IMAD.SHL.U32 R198, R198, 0x40, RZ ;  /* 0x00000040c6c67824 */ /* 0x000fe400078e00ff */
[----:B------:R-:W-:Y:S02]  /*1010*/  IMAD.MOV.U32 R14, RZ, RZ, RZ ;  /* 0x000000ffff0e7224 */ /* 0x000fe400078e00ff */
[----:B------:R-:W-:-:S02]  /*1020*/  IMAD.SHL.U32 R198, R198, 0x2, RZ ;  /* 0x00000002c6c67824 */ /* 0x000fc400078e00ff */
        /* <DEDUP_REMOVED lines=33> */
.L_x_995:
[----:B------:R-:W-:Y:S05]  /*1240*/  BSYNC B0 ;  /* 0x0000000000007941 */ /* 0x000fea0003800000 */
.L_x_994:
[----:B--2---:R-:W-:Y:S01]  /*1250*/  SHF.R.S32.HI R18, RZ, 0x1f, R7 ;  /* 0x0000001fff127819 */ /* 0x004fe20000011407 */
[----:B------:R-:W-:Y:S01]  /*1260*/  IMAD.SHL.U32 R13, R13, 0x10, RZ ;  /* 0x000000100d0d7824 */ /* 0x000fe200078e00ff */
[----:B------:R-:W-:Y:S01]  /*1270*/  SHF.R.S32.HI R19, RZ, 0x1f, R4 ;  /* 0x0000001fff137819 */ /* 0x000fe20000011404 */
[----:B------:R-:W-:Y:S01]  /*1280*/  BSSY B0, `(.L_x_996) ;  /* 0x000003f000007945 */ /* 0x000fe20003800000 */
[----:B------:R-:W-:Y:S02]  /*1290*/  LEA.HI R18, R18, R7, RZ, 0x3 ;  /* 0x0000000712127211 */ /* 0x000fe400078f18ff */
[----:B------:R-:W-:Y:S02]  /*12a0*/  LEA.HI R22, R19, R4, RZ, 0x2 ;  /* 0x0000000413167211 */ /* 0x000fe400078f10ff */
[----:B------:R-:W-:Y:S02]  /*12b0*/  LOP3.LUT R18, R18, 0xfffffff8, RZ, 0xc0, !PT ;  /* 0xfffffff812127812 */ /* 0x000fe400078ec0ff */
[----:B------:R-:W-:-:S02]  /*12c0*/  LOP3.LUT R19, R22, 0xfffffffc, RZ, 0xc0, !PT ;  /* 0xfffffffc16137812 */ /* 0x000fc400078ec0ff */
[----:B------:R-:W-:Y:S01]  /*12d0*/  ISETP.NE.U32.AND P0, PT, R13, RZ, PT ;  /* 0x000000ff0d00720c */ /* 0x000fe20003f05070 */
[----:B------:R-:W-:Y:S02]  /*12e0*/  IMAD.IADD R23, R7, 0x1, -R18 ;  /* 0x0000000107177824 */ /* 0x000fe400078e0a12 */
[----:B------:R-:W-:-:S03]  /*12f0*/  IMAD.IADD R19, R4, 0x1, -R19 ;  /* 0x0000000104137824 */ /* 0x000fc600078e0a13 */
[----:B------:R-:W-:-:S04]  /*1300*/  SHF.R.S32.HI R18, RZ, 0x1f, R23 ;  /* 0x0000001fff127819 */ /* 0x000fc80000011417 */
[----:B------:R-:W-:-:S04]  /*1310*/  LEA.HI R18, R18, R23, RZ, 0x2 ;  /* 0x0000001712127211 */ /* 0x000fc800078f10ff */
[----:B------:R-:W-:-:S04]  /*1320*/  SHF.R.S32.HI R21, RZ, 0x2, R18 ;  /* 0x00000002ff157819 */ /* 0x000fc80000011412 */
[C---:B------:R-:W-:Y:S02]  /*1330*/  LEA.HI R20, R18.reuse, R21, RZ, 0x1 ;  /* 0x0000001512147211 */ /* 0x040fe400078f08ff */
[----:B------:R-:W-:Y:S02]  /*1340*/  LOP3.LUT R18, R18, 0x1ffffffc, RZ, 0xc0, !PT ;  /* 0x1ffffffc12127812 */ /* 0x000fe400078ec0ff */
[----:B------:R-:W-:-:S03]  /*1350*/  LOP3.LUT R20, R20, 0x7fffffe, RZ, 0xc0, !PT ;  /* 0x07fffffe14147812 */ /* 0x000fc600078ec0ff */
[----:B------:R-:W-:Y:S02]  /*1360*/  IMAD.IADD R18, R23, 0x1, -R18 ;  /* 0x0000000117127824 */ /* 0x000fe400078e0a12 */
[----:B------:R-:W-:Y:S01]  /*1370*/  IMAD.IADD R21, R21, 0x1, -R20 ;  /* 0x0000000115157824 */ /* 0x000fe200078e0a14 */
[----:B------:R-:W-:Y:S01]  /*1380*/  SHF.R.S32.HI R20, RZ, 0x2, R22 ;  /* 0x00000002ff147819 */ /* 0x000fe20000011416 */
[----:B------:R-:W-:Y:S01]  /*1390*/  IMAD.MOV.U32 R22, RZ, RZ, R14 ;  /* 0x000000ffff167224 */ /* 0x000fe200078e000e */
[----:B------:R-:W-:Y:S01]  /*13a0*/  LOP3.LUT R18, R19, R18, RZ, 0x3c, !PT ;  /* 0x0000001213127212 */ /* 0x000fe200078e3cff */
[----:B------:R-:W-:Y:S01]  /*13b0*/  IMAD.MOV.U32 R23, RZ, RZ, R11 ;  /* 0x000000ffff177224 */ /* 0x000fe200078e000b */
        /* <DEDUP_REMOVED lines=35> */
[----:B------:R-:W-:-:S05]  /*15f0*/  IADD3 R5, -R12, RZ, RZ ;  /* 0x000000ff0c057210 */ /* 0x000fca0007ffe1ff */
[----:B------:R-:W-:Y:S02]  /*1600*/  IMAD R22, R207, R5, R210 ;  /* 0x00000005cf167224 */ /* 0x000fe400078e02d2 */
[----:B------:R-:W-:-:S03]  /*1610*/  IMAD R5, R201, 0xc, R12 ;  /* 0x0000000cc9057824 */ /* 0x000fc600078e020c */
[----:B------:R-:W-:-:S03]  /*1620*/  SHF.R.S32.HI R23, RZ, 0x1f, R22 ;  /* 0x0000001fff177819 */ /* 0x000fc60000011416 */
[----:B------:R-:W-:-:S04]  /*1630*/  IMAD.WIDE R22, R208, R5, R22 ;  /* 0x00000005d0167225 */ /* 0x000fc800078e0216 */
[----:B------:R-:W-:-:S03]  /*1640*/  IMAD.WIDE R22, R209, R10, R22 ;  /* 0x0000000ad1167225 */ /* 0x000fc600078e0216 */
[----:B------:R-:W-:-:S04]  /*1650*/  LEA R12, P0, R22, R202, 0x1 ;  /* 0x000000ca160c7211 */ /* 0x000fc800078008ff */
[----:B------:R-:W-:-:S09]  /*1660*/  LEA.HI.X R5, R22, R203, R23, 0x1, P0 ;  /* 0x000000cb16057211 */ /* 0x000fd200000f0c17 */
.L_x_997:
[----:B------:R-:W-:Y:S05]  /*1670*/  BSYNC B0 ;  /* 0x0000000000007941 */ /* 0x000fea0003800000 */
.L_x_996:
[----:B------:R-:W-:Y:S01]  /*1680*/  IMAD.SHL.U32 R4, R4, 0x8, RZ ;  /* 0x0000000804047824 */ /* 0x000fe200078e00ff */
[----:B------:R-:W-:Y:S01]  /*1690*/  BSSY B0, `(.L_x_998) ;  /* 0x000002e000007945 */ /* 0x000fe20003800000 */
[C---:B------:R-:W-:Y:S01]  /*16a0*/  SHF.L.U64.HI R215, R2.reuse, 0x1, R3 ;  /* 0x0000000102d77819 */ /* 0x040fe20000010203 */
[----:B------:R-:W-:Y:S01]  /*16b0*/  IMAD.MOV.U32 R11, RZ, RZ, RZ ;  /* 0x000000ffff0b7224 */ /* 0x000fe200078e00ff */
[----:B------:R-:W-:Y:S02]  /*16c0*/  SHF.L.U32 R216, R2, 0x1, RZ ;  /* 0x0000000102d87819 */ /* 0x000fe400000006ff */
[----:B------:R-:W-:Y:S01]  /*16d0*/  ISETP.NE.U32.AND P0, PT, R4, RZ, PT ;  /* 0x000000ff0400720c */ /* 0x000fe20003f05070 */
[----:B------:R-:W-:Y:S01]  /*16e0*/  IMAD.MOV.U32 R4, RZ, RZ, R12 ;  /* 0x000000ffff047224 */ /* 0x000fe200078e000c */
[----:B------:R-:W-:Y:S02]  /*16f0*/  CS2R R12, SRZ ;  /* 0x00000000000c7805 */ /* 0x000fe4000001ff00 */
        /* <DEDUP_REMOVED lines=8> */
[----:B-1----:R-:W-:Y:S02]  /*1780*/  MOV R22, RZ ;  /* 0x000000ff00167202 */ /* 0x002fe40000000f00 */
[----:B------:R-:W1:Y:S01]  /*1790*/  I2F.RP R21, R14 ;  /* 0x0000000e00157306 */ /* 0x000e620000209400 */
[----:B--2---:R-:W-:Y:S02]  /*17a0*/  IABS R5, R212 ;  /* 0x000000d400057213 */ /* 0x004fe40000000000 */
[----:B------:R-:W-:-:S05]  /*17b0*/  IABS R4, R207 ;  /* 0x000000cf00047213 */ /* 0x000fca0000000000 */
[----:B------:R-:W-:Y:S01]  /*17c0*/  IMAD.MOV R4, RZ, RZ, -R4 ;  /* 0x000000ffff047224 */ /* 0x000fe200078e0a04 */
[----:B-1----:R-:W1:Y:S02]  /*17d0*/  MUFU.RCP R23, R21 ;  /* 0x0000001500177308 */ /* 0x002e640000001000 */
[----:B-1----:R-:W-:-:S06]  /*17e0*/  VIADD R23, R23, 0xffffffe ;  /* 0x0ffffffe17177836 */ /* 0x002fcc0000000000 */
[----:B------:R-:W1:Y:S02]  /*17f0*/  F2I.FTZ.U32.TRUNC.NTZ R23, R23 ;  /* 0x0000001700177305 */ /* 0x000e64000021f000 */
[----:B-1----:R-:W-:-:S04]  /*1800*/  IMAD.MOV R13, RZ, RZ, -R23 ;  /* 0x000000ffff0d7224 */ /* 0x002fc800078e0a17 */
        /* <DEDUP_REMOVED lines=22> */
.L_x_999:
[----:B------:R-:W-:Y:S05]  /*1970*/  BSYNC B0 ;  /* 0x0000000000007941 */ /* 0x000fea0003800000 */
.L_x_998:
[----:B------:R-:W-:Y:S01]  /*1980*/  VIADD R25, R7, 0x4 ;  /* 0x0000000407197836 */ /* 0x000fe20000000000 */
[----:B--2---:R-:W1:Y:S01]  /*1990*/  LDC.64 R4, c[0x0][0x258] ;  /* 0x00009600ff047b82 */ /* 0x004e620000000a00 */
[----:B------:R-:W-:Y:S01]  /*19a0*/  ULDC.64 UR4, c[0x0][0x260] ;  /* 0x0000980000047ab9 */ /* 0x000fe20000000a00 */
[----:B------:R-:W-:Y:S01]  /*19b0*/  IMAD.SHL.U32 R18, R18, 0x4, RZ ;  /* 0x0000000412127824 */ /* 0x000fe200078e00ff */
[----:B------:R-:W-:Y:S01]  /*19c0*/  BSSY B0, `(.L_x_1000) ;  /* 0x000003f000007945 */ /* 0x000fe20003800000 */
[----:B------:R-:W-:-:S04]  /*19d0*/  SHF.R.S32.HI R26, RZ, 0x1f, R25 ;  /* 0x0000001fff1a7819 */ /* 0x000fc80000011419 */
[----:B------:R-:W-:-:S04]  /*19e0*/  LEA.HI R26, R26, R25, RZ, 0x3 ;  /* 0x000000191a1a7211 */ /* 0x000fc800078f18ff */
[----:B------:R-:W-:-:S05]  /*19f0*/  LOP3.LUT R26, R26, 0xfffffff8, RZ, 0xc0, !PT ;  /* 0xfffffff81a1a7812 */ /* 0x000fca00078ec0ff */
[----:B------:R-:W-:-:S05]  /*1a00*/  IMAD.IADD R26, R25, 0x1, -R26 ;  /* 0x00000001191a7824 */ /* 0x000fca00078e0a1a */
[----:B------:R-:W-:Y:S02]  /*1a10*/  SHF.R.S32.HI R7, RZ, 0x1f, R26 ;  /* 0x0000001fff077819 */ /* 0x000fe4000001141a */
[----:B-1----:R-:W-:Y:S02]  /*1a20*/  IADD3 R23, P1, R4, -UR4, RZ ;  /* 0x8000000404177c10 */ /* 0x002fe4000ff3e0ff */
[----:B------:R-:W-:Y:S02]  /*1a30*/  LEA.HI R7, R7, R26, RZ, 0x2 ;  /* 0x0000001a07077211 */ /* 0x000fe400078f10ff */
[----:B------:R-:W-:Y:S02]  /*1a40*/  IADD3 R22, P0, R23, R2, RZ ;  /* 0x0000000217167210 */ /* 0x000fe40007f1e0ff */
[----:B------:R-:W-:Y:S02]  /*1a50*/  SHF.R.S32.HI R24, RZ, 0x2, R7 ;  /* 0x00000002ff187819 */ /* 0x000fe40000011407 */
[----:B------:R-:W-:-:S02]  /*1a60*/  IADD3.X R23, R3, ~UR5, R5, P0, P1 ;  /* 0x8000000503177c10 */ /* 0x000fc400087e2405 */
[C---:B------:R-:W-:Y:S02]  /*1a70*/  LEA.HI R21, R7.reuse, R24, RZ, 0x1 ;  /* 0x0000001807157211 */ /* 0x040fe400078f08ff */
[----:B------:R-:W-:Y:S02]  /*1a80*/  LOP3.LUT R7, R7, 0x1ffffffc, RZ, 0xc0, !PT ;  /* 0x1ffffffc07077812 */ /* 0x000fe400078ec0ff */
[----:B------:R-:W-:Y:S02]  /*1a90*/  LOP3.LUT R21, R21, 0x7fffffe, RZ, 0xc0, !PT ;  /* 0x07fffffe15157812 */ /* 0x000fe400078ec0ff */
[----:B------:R-:W-:Y:S01]  /*1aa0*/  ISETP.NE.U32.AND P0, PT, R18, RZ, PT ;  /* 0x000000ff1200720c */ /* 0x000fe20003f05070 */
[----:B------:R-:W-:Y:S02]  /*1ab0*/  IMAD.IADD R26, R26, 0x1, -R7 ;  /* 0x000000011a1a7824 */ /* 0x000fe400078e0a07 */
[----:B------:R-:W-:Y:S02]  /*1ac0*/  IMAD.IADD R21, R24, 0x1, -R21 ;  /* 0x0000000118157824 */ /* 0x000fe400078e0a15 */
        /* <DEDUP_REMOVED lines=46> */
.L_x_1001:
[----:B------:R-:W-:Y:S05]  /*1db0*/  BSYNC B0 ;  /* 0x0000000000007941 */ /* 0x000fea0003800000 */
.L_x_1000:
[----:B------:R-:W-:Y:S01]  /*1dc0*/  SEL R13, RZ, 0xffffffff, P3 ;  /* 0xffffffffff0d7807 */ /* 0x000fe20001800000 */
[----:B------:R-:W-:Y:S01]  /*1dd0*/  IMAD.SHL.U32 R9, R9, 0x2, RZ ;  /* 0x0000000209097824 */ /* 0x000fe200078e00ff */
[----:B------:R-:W-:Y:S01]  /*1de0*/  ISETP.NE.AND P0, PT, R15, RZ, PT ;  /* 0x000000ff0f00720c */ /* 0x000fe20003f05270 */
[----:B------:R-:W-:Y:S01]  /*1df0*/  IMAD.WIDE R22, R168, 0x2, R22 ;  /* 0x00000002a8167825 */ /* 0x000fe200078e0216 */
[----:B-1----:R-:W-:Y:S01]  /*1e00*/  SEL R18, RZ, 0x1, P2 ;  /* 0x00000001ff127807 */ /* 0x002fe20001000000 */
[----:B------:R-:W-:Y:S01]  /*1e10*/  BSSY B0, `(.L_x_1002) ;  /* 0x0000053000007945 */ /* 0x000fe20003800000 */
[----:B------:R-:W-:Y:S01]  /*1e20*/  SEL R14, RZ, 0x4, P6 ;  /* 0x00000004ff0e7807 */ /* 0x000fe20003000000 */
[----:B------:R-:W-:Y:S01]  /*1e30*/  IMAD.SHL.U32 R13, R13, 0x2, RZ ;  /* 0x000000020d0d7824 */ /* 0x000fe200078e00ff */
[----:B------:R-:W-:Y:S01]  /*1e40*/  LOP3.LUT R0, R8, 0xffffffe0, RZ, 0xc0, !PT ;  /* 0xffffffe008007812 */ /* 0x000fe200078ec0ff */
[----:B------:R-:W-:Y:S01]  /*1e50*/  IMAD.IADD R168, R168, 0x1, R10 ;  /* 0x00000001a8a87824 */ /* 0x000fe200078e020a */
[----:B------:R-:W-:Y:S01]  /*1e60*/  SEL R7, RZ, 0x8, P0 ;  /* 0x00000008ff077807 */ /* 0x000fe20000000000 */
[----:B------:R-:W-:Y:S01]  /*1e70*/  IMAD.MOV.U32 R15, RZ, RZ, RZ ;  /* 0x000000ffff0f7224 */ /* 0x000fe200078e00ff */
[----:B------:R-:W-:Y:S01]  /*1e80*/  LOP3.LUT R13, R13, 0x2, R18, 0xe2, !PT ;  /* 0x000000020d0d7812 */ /* 0x000fe200078ee212 */
[----:B------:R-:W-:Y:S01]  /*1e90*/  IMAD.MOV.U32 R10, RZ, RZ, RZ ;  /* 0x000000ffff0a7224 */ /* 0x000fe200078e00ff */
[----:B------:R-:W-:-:S02]  /*1ea0*/  ISETP.NE.AND P6, PT, R0, 0x20, PT ;  /* 0x000000200000780c */ /* 0x000fc40003fc5270 */
[----:B------:R-:W-:Y:S01]  /*1eb0*/  LOP3.LUT R7, R7, R14, R13, 0xfe, !PT ;  /* 0x0000000e07077212 */ /* 0x000fe200078efe0d */
[----:B------:R-:W-:Y:S01]  /*1ec0*/  IMAD.MOV.U32 R13, RZ, RZ, R11 ;  /* 0x000000ffff0d7224 */ /* 0x000fe200078e000b */
[----:B------:R-:W-:Y:S02]  /*1ed0*/  ISETP.NE.U32.AND P2, PT, R9, RZ, PT ;  /* 0x000000ff0900720c */ /* 0x000fe40003f45070 */
[----:B------:R-:W-:Y:S02]  /*1ee0*/  SEL R229, R7, RZ, P6 ;  /* 0x000000ff07e57207 */ /* 0x000fe40003000000 */
[----:B------:R-:W-:Y:S02]  /*1ef0*/  IADD3 R20, P1, P0, R22, R16, R216 ;  /* 0x0000001016147210 */ /* 0x000fe4000783e0d8 */
[----:B------:R-:W-:Y:S01]  /*1f00*/  SEL R14, RZ, 0x1, P5 ;  /* 0x00000001ff0e7807 */ /* 0x000fe20002800000 */
[----:B------:R-:W-:Y:S01]  /*1f10*/  IMAD.SHL.U32 R7, R229, 0x10, RZ ;  /* 0x00000010e5077824 */ /* 0x000fe200078e00ff */
[----:B------:R-:W-:Y:S01]  /*1f20*/  IADD3.X R21, R23, R17, R215, P1, P0 ;  /* 0x0000001117157210 */ /* 0x000fe20000fe04d7 */
[----:B------:R-:W-:Y:S01]  /*1f30*/  IMAD.SHL.U32 R9, R229, 0x8, RZ ;  /* 0x00000008e5097824 */ /* 0x000fe200078e00ff */
[----:B------:R-:W-:-:S02]  /*1f40*/  IADD3 R16, P0, R20, R2, RZ ;  /* 0x0000000214107210 */ /* 0x000fc40007f1e0ff */
[----:B------:R-:W-:Y:S01]  /*1f50*/  LOP3.LUT P3, RZ, R7, 0x10, RZ, 0xc0, !PT ;  /* 0x0000001007ff7812 */ /* 0x000fe2000786c0ff */
[----:B------:R-:W-:Y:S01]  /*1f60*/  IMAD.SHL.U32 R7, R229, 0x4, RZ ;  /* 0x00000004e5077824 */ /* 0x000fe200078e00ff */
[----:B------:R-:W-:Y:S01]  /*1f70*/  @!PT LDS RZ, [RZ] ;  /* 0x00000000fffff984 */ /* 0x000fe20000000800 */
[----:B------:R-:W-:Y:S01]  /*1f80*/  @!PT LDS RZ, [RZ] ;  /* 0x00000000fffff984 */ /* 0x000fe20000000800 */
[----:B------:R-:W-:Y:S01]  /*1f90*/  @!PT LDS RZ, [RZ] ;  /* 0x00000000fffff984 */ /* 0x000fe20000000800 */
[----:B------:R1:W-:Y:S01]  /*1fa0*/  LDGSTS.E.BYPASS.LTC128B.128 [R218+0x8080], desc[UR36][R12.64], P2 ;  /* 0x080800000cda7fae */ /* 0x0003e20009101d64 */
[--C-:B------:R-:W-:Y:S01]  /*1fb0*/  IMAD.X R17, R21, 0x1, R3.reuse, P0 ;  /* 0x0000000115117824 */ /* 0x100fe200000e0603 */
[----:B------:R-:W-:Y:S02]  /*1fc0*/  IADD3 R18, P0, R16, R2, RZ ;  /* 0x0000000210127210 */ /* 0x000fe40007f1e0ff */
[----:B------:R-:W-:Y:S01]  /*1fd0*/  LOP3.LUT P1, RZ, R7, 0x10, RZ, 0xc0, !PT ;  /* 0x0000001007ff7812 */ /* 0x000fe2000782c0ff */
[----:B------:R-:W-:Y:S01]  /*1fe0*/  IMAD.SHL.U32 R7, R229, 0x2, RZ ;  /* 0x00000002e5077824 */ /* 0x000fe200078e00ff */
[----:B------:R-:W0:Y:S01]  /*1ff0*/  LDGDEPBAR ;  /* 0x00000000000079af */ /* 0x000e220000000000 */
[----:B------:R-:W-:Y:S01]  /*2000*/  LOP3.LUT P2, RZ, R9, 0x10, RZ, 0xc0, !PT ;  /* 0x0000001009ff7812 */ /* 0x000fe2000784c0ff */
[----:B------:R-:W-:Y:S01]  /*2010*/  IMAD.X R19, R17, 0x1, R3, P0 ;  /* 0x0000000111137824 */ /* 0x000fe200000e0603 */
[----:B------:R-:W-:-:S02]  /*2020*/  SEL R9, RZ, 0x4, P5 ;  /* 0x00000004ff097807 */ /* 0x000fc40002800000 */
[----:B------:R-:W-:Y:S01]  /*2030*/  LDGSTS.E.BYPASS.LTC128B.128 [R222+0x80], desc[UR36][R20.64], P3 ;  /* 0x0008000014de7fae */ /* 0x000fe20009901d64 */
[----:B------:R-:W-:Y:S02]  /*2040*/  LOP3.LUT P3, RZ, R7, 0x10, RZ, 0xc0, !PT ;  /* 0x0000001007ff7812 */ /* 0x000fe4000786c0ff */
[----:B------:R-:W-:-:S05]  /*2050*/  SEL R7, RZ, 0xffffffff, P4 ;  /* 0xffffffffff077807 */ /* 0x000fca0002000000 */
[----:B------:R-:W-:Y:S01]  /*2060*/  IMAD.SHL.U32 R7, R7, 0x2, RZ ;  /* 0x0000000207077824 */ /* 0x000fe200078e00ff */
[----:B------:R2:W-:Y:S04]  /*2070*/  LDGSTS.E.BYPASS.LTC128B.128 [R221+0x80], desc[UR36][R16.64], P2 ;  /* 0x0008000010dd7fae */ /* 0x0005e80009101d64 */
[----:B------:R-:W-:Y:S01]  /*2080*/  LOP3.LUT R7, R7, 0x2, R14, 0xe2, !PT ;  /* 0x0000000207077812 */ /* 0x000fe200078ee20e */
[----:B------:R3:W-:Y:S01]  /*2090*/  LDGSTS.E.BYPASS.LTC128B.128 [R222+0x1080], desc[UR36][R18.64], P1 ;  /* 0x0108000012de7fae */ /* 0x0007e20008901d64 */
[----:B------:R-:W-:Y:S02]  /*20a0*/  SEL R14, RZ, 0x8, P4 ;  /* 0x00000008ff0e7807 */ /* 0x000fe40002000000 */
[----:B-1----:R-:W-:Y:S02]  /*20b0*/  IADD3 R12, P0, R18, R2, RZ ;  /* 0x00000002120c7210 */ /* 0x002fe40007f1e0ff */
[----:B------:R-:W-:Y:S01]  /*20c0*/  LOP3.LUT R7, R14, R9, R7, 0xfe, !PT ;  /* 0x000000090e077212 */ /* 0x000fe200078efe07 */
[----:B------:R-:W-:-:S02]  /*20d0*/  IMAD.MOV.U32 R9, RZ, RZ, RZ ;  /* 0x000000ffff097224 */ /* 0x000fc400078e00ff */
[----:B------:R-:W-:Y:S01]  /*20e0*/  IMAD.X R13, R19, 0x1, R3, P0 ;  /* 0x00000001130d7824 */ /* 0x000fe200000e0603 */
[----:B------:R-:W-:-:S04]  /*20f0*/  SEL R228, R7, RZ, P6 ;  /* 0x000000ff07e47207 */ /* 0x000fc80003000000 */
[----:B------:R3:W-:Y:S01]  /*2100*/  LDGSTS.E.BYPASS.LTC128B.128 [R221+0x1080], desc[UR36][R12.64], P3 ;  /* 0x010800000cdd7fae */ /* 0x0007e20009901d64 */
[----:B------:R-:W-:Y:S01]  /*2110*/  LOP3.LUT P0, R7, R228, 0x1, RZ, 0xc0, !PT ;  /* 0x00000001e4077812 */ /* 0x000fe2000780c0ff */
[----:B--2---:R-:W-:-:S12]  /*2120*/  IMAD.MOV.U32 R16, RZ, RZ, RZ ;  /* 0x000000ffff107224 */ /* 0x004fd800078e00ff */
[----:B------:R-:W-:Y:S05]  /*2130*/  @!P0 BRA `(.L_x_1003) ;  /* 0x0000000000808947 */ /* 0x000fea0003800000 */
[-C--:B------:R-:W-:Y:S02]  /*2140*/  IABS R14, R207.reuse ;  /* 0x000000cf000e7213 */ /* 0x080fe40000000000 */
[----:B------:R-:W-:Y:S02]  /*2150*/  IABS R10, R212 ;  /* 0x000000d4000a7213 */ /* 0x000fe40000000000 */
[----:B------:R-:W3:Y:S01]  /*2160*/  I2F.RP R17, R14 ;  /* 0x0000000e00117306 */ /* 0x000ee20000209400 */
[----:B------:R-:W-:-:S05]  /*2170*/  IABS R9, R207 ;  /* 0x000000cf00097213 */ /* 0x000fca0000000000 */
[----:B------:R-:W-:Y:S02]  /*2180*/  IMAD.MOV R9, RZ, RZ, -R9 ;  /* 0x000000ffff097224 */ /* 0x000fe400078e0a09 */
[----:B---3--:R-:W1:Y:S02]  /*2190*/  MUFU.RCP R18, R17 ;  /* 0x0000001100127308 */ /* 0x008e640000001000 */
        /* <DEDUP_REMOVED lines=26> */
.L_x_1003:
[----:B------:R-:W-:Y:S05]  /*2340*/  BSYNC B0 ;  /* 0x0000000000007941 */ /* 0x000fea0003800000 */
.L_x_1002:
        /* <DEDUP_REMOVED lines=42> */
.L_x_1005:
[----:B------:R-:W-:Y:S05]  /*25f0*/  BSYNC B0 ;  /* 0x0000000000007941 */ /* 0x000fea0003800000 */
.L_x_1004:
[----:B------:R-:W-:Y:S01]  /*2600*/  IMAD.SHL.U32 R7, R7, 0x8, RZ ;  /* 0x0000000807077824 */ /* 0x000fe200078e00ff */
[----:B---3--:R-:W-:Y:S01]  /*2610*/  MOV R18, R16 ;  /* 0x0000001000127202 */ /* 0x008fe20000000f00 */
[----:B------:R-:W-:Y:S01]  /*2620*/  IMAD.MOV.U32 R19, RZ, RZ, R15 ;  /* 0x000000ffff137224 */ /* 0x000fe200078e000f */
[----:B------:R-:W-:Y:S01]  /*2630*/  BSSY B0, `(.L_x_1006) ;  /* 0x000002d000007945 */ /* 0x000fe20003800000 */
[----:B-1----:R-:W-:Y:S01]  /*2640*/  MOV R10, RZ ;  /* 0x000000ff000a7202 */ /* 0x002fe20000000f00 */
[----:B------:R-:W-:Y:S01]  /*2650*/  IMAD.MOV.U32 R9, RZ, RZ, RZ ;  /* 0x000000ffff097224 */ /* 0x000fe200078e00ff */
[----:B------:R-:W-:Y:S01]  /*2660*/  ISETP.NE.U32.AND P0, PT, R7, RZ, PT ;  /* 0x000000ff0700720c */ /* 0x000fe20003f05070 */
[----:B------:R-:W-:Y:S01]  /*2670*/  IMAD.MOV.U32 R7, RZ, RZ, RZ ;  /* 0x000000ffff077224 */ /* 0x000fe200078e00ff */
[----:B------:R-:W-:-:S11]  /*2680*/  MOV R14, RZ ;  /* 0x000000ff000e7202 */ /* 0x000fd60000000f00 */
        /* <DEDUP_REMOVED lines=30> */
[----:B------:R-:W-:-:S04]  /*2870*/  IMAD.MOV R9, RZ, RZ, -R14 ;  /* 0x000000ffff097224 */ /* 0x000fc800078e0a0e */
[----:B------:R-:W-:Y:S02]  /*2880*/  IMAD R18, R207, R9, R212 ;  /* 0x00000009cf127224 */ /* 0x000fe400078e02d4 */
[----:B------:R-:W-:Y:S01]  /*2890*/  IMAD R9, R201, 0xc, R14 ;  /* 0x0000000cc9097824 */ /* 0x000fe200078e020e */
[----:B------:R-:W-:Y:S02]  /*28a0*/  IADD3 R14, R168, 0x4, RZ ;  /* 0x00000004a80e7810 */ /* 0x000fe40007ffe0ff */
[----:B------:R-:W-:-:S03]  /*28b0*/  SHF.R.S32.HI R19, RZ, 0x1f, R18 ;  /* 0x0000001fff137819 */ /* 0x000fc60000011412 */
[----:B------:R-:W-:-:S04]  /*28c0*/  IMAD.WIDE R18, R208, R9, R18 ;  /* 0x00000009d0127225 */ /* 0x000fc800078e0212 */
[----:B------:R-:W-:-:S03]  /*28d0*/  IMAD.WIDE R18, R209, R14, R18 ;  /* 0x0000000ed1127225 */ /* 0x000fc600078e0212 */
[----:B------:R-:W-:-:S04]  /*28e0*/  LEA R14, P0, R18, R202, 0x1 ;  /* 0x000000ca120e7211 */ /* 0x000fc800078008ff */
[----:B------:R-:W-:-:S09]  /*28f0*/  LEA.HI.X R9, R18, R203, R19, 0x1, P0 ;  /* 0x000000cb12097211 */ /* 0x000fd200000f0c13 */
.L_x_1007:
[----:B------:R-:W-:Y:S05]  /*2900*/  BSYNC B0 ;  /* 0x0000000000007941 */ /* 0x000fea0003800000 */
.L_x_1006:
        /* <DEDUP_REMOVED lines=24> */
[----:B------:R-:W-:-:S04]  /*2a90*/  IADD3 R10, R168, 0x4, RZ ;  /* 0x00000004a80a7810 */ /* 0x000fc80007ffe0ff */
[----:B------:R-:W-:-:S13]  /*2aa0*/  ISETP.GT.U32.AND P0, PT, R14, R7, PT ;  /* 0x000000070e00720c */ /* 0x000fda0003f04070 */
[----:B------:R-:W-:Y:S01]  /*2ab0*/  @!P0 IMAD.IADD R7, R7, 0x1, -R14 ;  /* 0x0000000107078824 */ /* 0x000fe200078e0a0e */
[----:B------:R-:W-:Y:S02]  /*2ac0*/  @!P0 IADD3 R11, R11, 0x1, RZ ;  /* 0x000000010b0b8810 */ /* 0x000fe40007ffe0ff */
[----:B------:R-:W-:Y:S02]  /*2ad0*/  ISETP.NE.AND P0, PT, R207, RZ, PT ;  /* 0x000000ffcf00720c */ /* 0x000fe40003f05270 */
[----:B------:R-:W-:Y:S02]  /*2ae0*/  ISETP.GE.U32.AND P2, PT, R7, R14, PT ;  /* 0x0000000e0700720c */ /* 0x000fe40003f46070 */
[----:B------:R-:W-:-:S04]  /*2af0*/  LOP3.LUT R7, R210, R207, RZ, 0x3c, !PT ;  /* 0x000000cfd2077212 */ /* 0x000fc800078e3cff */
[----:B------:R-:W-:-:S07]  /*2b00*/  ISETP.GE.AND P1, PT, R7, RZ, PT ;  /* 0x000000ff0700720c */ /* 0x000fce0003f26270 */
[----:B------:R-:W-:-:S06]  /*2b10*/  @P2 VIADD R11, R11, 0x1 ;  /* 0x000000010b0b2836 */ /* 0x000fcc0000000000 */
[----:B------:R-:W-:Y:S02]  /*2b20*/  @!P1 IADD3 R11, -R11, RZ, RZ ;  /* 0x000000ff0b0b9210 */ /* 0x000fe40007ffe1ff */
[----:B------:R-:W-:-:S05]  /*2b30*/  @!P0 LOP3.LUT R11, RZ, R207, RZ, 0x33, !PT ;  /* 0x000000cfff0b8212 */ /* 0x000fca00078e33ff */
[--C-:B------:R-:W-:Y:S02]  /*2b40*/  IMAD.MOV R7, RZ, RZ, -R11.reuse ;  /* 0x000000ffff077224 */ /* 0x100fe400078e0a0b */
[----:B------:R-:W-:Y:S02]  /*2b50*/  IMAD R11, R201, 0xc, R11 ;  /* 0x0000000cc90b7824 */ /* 0x000fe400078e020b */
[----:B------:R-:W-:-:S05]  /*2b60*/  IMAD R14, R207, R7, R210 ;  /* 0x00000007cf0e7224 */ /* 0x000fca00078e02d2 */
[----:B------:R-:W-:-:S03]  /*2b70*/  SHF.R.S32.HI R15, RZ, 0x1f, R14 ;  /* 0x0000001fff0f7819 */ /* 0x000fc6000001140e */
[----:B------:R-:W-:-:S04]  /*2b80*/  IMAD.WIDE R14, R208, R11, R14 ;  /* 0x0000000bd00e7225 */ /* 0x000fc800078e020e */
[----:B------:R-:W-:-:S03]  /*2b90*/  IMAD.WIDE R14, R209, R10, R14 ;  /* 0x0000000ad10e7225 */ /* 0x000fc600078e020e */
[----:B------:R-:W-:-:S04]  /*2ba0*/  LEA R10, P0, R14, R202, 0x1 ;  /* 0x000000ca0e0a7211 */ /* 0x000fc800078008ff */
[----:B------:R-:W-:-:S09]  /*2bb0*/  LEA.HI.X R7, R14, R203, R15, 0x1, P0 ;  /* 0x000000cb0e077211 */ /* 0x000fd200000f0c0f */
.L_x_1009:
[----:B------:R-:W-:Y:S05]  /*2bc0*/  BSYNC B0 ;  /* 0x0000000000007941 */ /* 0x000fea0003800000 */
.L_x_1008:
[----:B------:R-:W-:Y:S01]  /*2bd0*/  IMAD.SHL.U32 R9, R9, 0x2, RZ ;  /* 0x0000000209097824 */ /* 0x000fe200078e00ff */
[----:B------:R-:W-:Y:S01]  /*2be0*/  ISETP.NE.AND P6, PT, R0, 0x40, PT ;  /* 0x000000400000780c */ /* 0x000fe20003fc5270 */
[----:B------:R-:W-:Y:S01]  /*2bf0*/  IMAD.MOV.U32 R11, RZ, RZ, R7 ;  /* 0x000000ffff0b7224 */ /* 0x000fe200078e0007 */
[----:B------:R-:W-:Y:S01]  /*2c00*/  IADD3 R20, P1, R12, R4, RZ ;  /* 0x000000040c147210 */ /* 0x000fe20007f3e0ff */
[----:B------:R-:W-:Y:S01]  /*2c10*/  BSSY B0, `(.L_x_1010) ;  /* 0x0000042000007945 */ /* 0x000fe20003800000 */
[----:B------:R-:W-:Y:S01]  /*2c20*/  ISETP.NE.U32.AND P0, PT, R9, RZ, PT ;  /* 0x000000ff0900720c */ /* 0x000fe20003f05070 */
[----:B------:R-:W-:Y:S01]  /*2c30*/  VIADD R12, R168, 0x20 ;  /* 0x00000020a80c7836 */ /* 0x000fe20000000000 */
[----:B------:R-:W-:Y:S01]  /*2c40*/  SEL R229, R229, RZ, P6 ;  /* 0x000000ffe5e57207 */ /* 0x000fe20003000000 */
[----:B------:R-:W-:Y:S01]  /*2c50*/  IMAD.X R21, R13, 0x1, R5, P1 ;  /* 0x000000010d157824 */ /* 0x000fe200008e0605 */
[----:B------:R-:W-:Y:S01]  /*2c60*/  SEL R228, R228, RZ, P6 ;  /* 0x000000ffe4e47207 */ /* 0x000fe20003000000 */
[----:B--2---:R-:W-:-:S02]  /*2c70*/  IMAD.MOV.U32 R14, RZ, RZ, RZ ;  /* 0x000000ffff0e7224 */ /* 0x004fc400078e00ff */
[C---:B------:R-:W-:Y:S02]  /*2c80*/  IMAD.SHL.U32 R7, R229.reuse, 0x10, RZ ;  /* 0x00000010e5077824 */ /* 0x040fe400078e00ff */
[----:B------:R-:W-:Y:S02]  /*2c90*/  IMAD.SHL.U32 R0, R229, 0x8, RZ ;  /* 0x00000008e5007824 */ /* 0x000fe400078e00ff */
[----:B------:R-:W-:Y:S01]  /*2ca0*/  IMAD.MOV.U32 R13, RZ, RZ, RZ ;  /* 0x000000ffff0d7224 */ /* 0x000fe200078e00ff */
[----:B------:R-:W-:Y:S01]  /*2cb0*/  LOP3.LUT P5, RZ, R7, 0x10, RZ, 0xc0, !PT ;  /* 0x0000001007ff7812 */ /* 0x000fe200078ac0ff */
[----:B------:R-:W-:Y:S01]  /*2cc0*/  @!PT LDS RZ, [RZ] ;  /* 0x00000000fffff984 */ /* 0x000fe20000000800 */
[----:B------:R-:W-:Y:S01]  /*2cd0*/  @!PT LDS RZ, [RZ] ;  /* 0x00000000fffff984 */ /* 0x000fe20000000800 */
[----:B------:R-:W-:Y:S01]  /*2ce0*/  @!PT LDS RZ, [RZ] ;  /* 0x00000000fffff984 */ /* 0x000fe20000000800 */
[----:B------:R2:W-:Y:S01]  /*2cf0*/  LDGSTS.E.BYPASS.LTC128B.128 [R218+0xa080], desc[UR36][R10.64], P0 ;  /* 0x0a0800000ada7fae */ /* 0x0005e20008101d64 */
[----:B------:R-:W-:Y:S01]  /*2d00*/  LOP3.LUT P4, RZ, R0, 0x10, RZ, 0xc0, !PT ;  /* 0x0000001000ff7812 */ /* 0x000fe2000788c0ff */
[C---:B------:R-:W-:Y:S01]  /*2d10*/  IMAD.SHL.U32 R7, R229.reuse, 0x4, RZ ;  /* 0x00000004e5077824 */ /* 0x040fe200078e00ff */
[-C--:B-1----:R-:W-:Y:S01]  /*2d20*/  IADD3 R18, P0, R20, R2.reuse, RZ ;  /* 0x0000000214127210 */ /* 0x082fe20007f1e0ff */
[----:B------:R-:W-:Y:S01]  /*2d30*/  IMAD.SHL.U32 R0, R229, 0x2, RZ ;  /* 0x00000002e5007824 */ /* 0x000fe200078e00ff */
[----:B------:R-:W0:Y:S02]  /*2d40*/  LDGDEPBAR ;  /* 0x00000000000079af */ /* 0x000e240000000000 */
[----:B------:R-:W-:Y:S01]  /*2d50*/  IADD3 R16, P1, R18, R2, RZ ;  /* 0x0000000212107210 */ /* 0x000fe20007f3e0ff */
[----:B------:R-:W-:Y:S01]  /*2d60*/  IMAD.X R19, R21, 0x1, R3, P0 ;  /* 0x0000000115137824 */ /* 0x000fe200000e0603 */
[----:B------:R-:W-:-:S02]  /*2d70*/  LOP3.LUT P3, RZ, R7, 0x10, RZ, 0xc0, !PT ;  /* 0x0000001007ff7812 */ /* 0x000fc4000786c0ff */
[----:B------:R-:W-:Y:S01]  /*2d80*/  LOP3.LUT P2, RZ, R0, 0x10, RZ, 0xc0, !PT ;  /* 0x0000001000ff7812 */ /* 0x000fe2000784c0ff */
[----:B------:R-:W-:Y:S01]  /*2d90*/  IMAD.X R17, R19, 0x1, R3, P1 ;  /* 0x0000000113117824 */ /* 0x000fe200008e0603 */
[----:B------:R1:W-:Y:S04]  /*2da0*/  LDGSTS.E.BYPASS.LTC128B.128 [R222+0x100], desc[UR36][R20.64], P5 ;  /* 0x0010000014de7fae */ /* 0x0003e8000a901d64 */
[----:B------:R1:W-:Y:S05]  /*2db0*/  LDGSTS.E.BYPASS.LTC128B.128 [R221+0x100], desc[UR36][R18.64], P4 ;  /* 0x0010000012dd7fae */ /* 0x0003ea000a101d64 */
[----:B------:R1:W-:Y:S01]  /*2dc0*/  LDGSTS.E.BYPASS.LTC128B.128 [R222+0x1100], desc[UR36][R16.64], P3 ;  /* 0x0110000010de7fae */ /* 0x0003e20009901d64 */
[----:B--2---:R-:W-:-:S05]  /*2dd0*/  IADD3 R10, P0, R16, R2, RZ ;  /* 0x00000002100a7210 */ /* 0x004fca0007f1e0ff */
[----:B------:R-:W-:Y:S01]  /*2de0*/  IMAD.X R11, R17, 0x1, R3, P0 ;  /* 0x00000001110b7824 */ /* 0x000fe200000e0603 */
[----:B------:R-:W-:Y:S02]  /*2df0*/  LOP3.LUT P0, R9, R228, 0x1, RZ, 0xc0, !PT ;  /* 0x00000001e4097812 */ /* 0x000fe4000780c0ff */
[----:B------:R-:W-:Y:S02]  /*2e00*/  CS2R R2, SRZ ;  /* 0x0000000000027805 */ /* 0x000fe4000001ff00 */
[----:B------:R1:W-:Y:S09]  /*2e10*/  LDGSTS.E.BYPASS.LTC128B.128 [R221+0x1100], desc[UR36][R10.64], P2 ;  /* 0x011000000add7fae */ /* 0x0003f20009101d64 */
[----:B------:R-:W-:Y:S05]  /*2e20*/  @!P0 BRA `(.L_x_1011) ;  /* 0x0000000000808947 */ /* 0x000fea0003800000 */
[----:B------:R-:W-:Y:S02]  /*2e30*/  IABS R7, R207 ;  /* 0x000000cf00077213 */ /* 0x000fe40000000000 */
[----:B------:R-:W-:Y:S02]  /*2e40*/  IABS R2, R212 ;  /* 0x000000d400027213 */ /* 0x000fe40000000000 */
[----:B------:R-:W1:Y:S08]  /*2e50*/  I2F.RP R15, R7 ;  /* 0x00000007000f7306 */ /* 0x000e700000209400 */
[----:B-1----:R-:W1:Y:S02]  /*2e60*/  MUFU.RCP R16, R15 ;  /* 0x0000000f00107308 */ /* 0x002e640000001000 */
[----:B-1----:R-:W-:-:S06]  /*2e70*/  VIADD R16, R16, 0xffffffe ;  /* 0x0ffffffe10107836 */ /* 0x002fcc0000000000 */
[----:B------:R-:W1:Y:S02]  /*2e80*/  F2I.FTZ.U32.TRUNC.NTZ R17, R16 ;  /* 0x0000001000117305 */ /* 0x000e64000021f000 */
[----:B-1----:R-:W-:Y:S01]  /*2e90*/  IMAD.MOV R0, RZ, RZ, -R17 ;  /* 0x000000ffff007224 */ /* 0x002fe200078e0a11 */
[----:B------:R-:W-:-:S03]  /*2ea0*/  MOV R16, RZ ;  /* 0x000000ff00107202 */ /* 0x000fc60000000f00 */
[----:B------:R-:W-:Y:S01]  /*2eb0*/  IMAD R3, R0, R7, RZ ;  /* 0x0000000700037224 */ /* 0x000fe200078e02ff */
[----:B------:R-:W-:-:S03]  /*2ec0*/  IABS R0, R207 ;  /* 0x000000cf00007213 */ /* 0x000fc60000000000 */
[----:B------:R-:W-:-:S04]  /*2ed0*/  IMAD.HI.U32 R3, R17, R3, R16 ;  /* 0x0000000311037227 */ /* 0x000fc800078e0010 */
[----:B------:R-:W-:Y:S02]  /*2ee0*/  IMAD.MOV R0, RZ, RZ, -R0 ;  /* 0x000000ffff007224 */ /* 0x000fe400078e0a00 */
        /* <DEDUP_REMOVED lines=20> */
.L_x_1011:
[----:B------:R-:W-:Y:S05]  /*3030*/  BSYNC B0 ;  /* 0x0000000000007941 */ /* 0x000fea0003800000 */
.L_x_1010:
        /* <DEDUP_REMOVED lines=9> */
[----:B------:R-:W-:Y:S02]  /*30d0*/  IABS R9, R207 ;  /* 0x000000cf00097213 */ /* 0x000fe40000000000 */
[----:B------:R-:W-:Y:S02]  /*30e0*/  MOV R14, RZ ;  /* 0x000000ff000e7202 */ /* 0x000fe40000000f00 */
[----:B------:R-:W3:Y:S01]  /*30f0*/  I2F.RP R13, R9 ;  /* 0x00000009000d7306 */ /* 0x000ee20000209400 */
[----:B--2---:R-:W-:-:S07]  /*3100*/  IABS R3, R210 ;  /* 0x000000d200037213 */ /* 0x004fce0000000000 */
[----:B---3--:R-:W2:Y:S02]  /*3110*/  MUFU.RCP R15, R13 ;  /* 0x0000000d000f7308 */ /* 0x008ea40000001000 */
[----:B--2---:R-:W-:-:S06]  /*3120*/  VIADD R15, R15, 0xffffffe ;  /* 0x0ffffffe0f0f7836 */ /* 0x004fcc0000000000 */
[----:B------:R-:W2:Y:S02]  /*3130*/  F2I.FTZ.U32.TRUNC.NTZ R15, R15 ;  /* 0x0000000f000f7305 */ /* 0x000ea4000021f000 */
[----:B--2---:R-:W-:-:S04]  /*3140*/  IMAD.MOV R2, RZ, RZ, -R15 ;  /* 0x000000ffff027224 */ /* 0x004fc800078e0a0f */
        /* <DEDUP_REMOVED lines=18> */
[----:B-1----:R-:W-:-:S05]  /*3270*/  IMAD R16, R207, R2, R210 ;  /* 0x00000002cf107224 */ /* 0x002fca00078e02d2 */
[----:B------:R-:W-:-:S03]  /*3280*/  SHF.R.S32.HI R17, RZ, 0x1f, R16 ;  /* 0x0000001fff117819 */ /* 0x000fc60000011410 */
[----:B------:R-:W-:-:S04]  /*3290*/  IMAD.WIDE R16, R208, R3, R16 ;  /* 0x00000003d0107225 */ /* 0x000fc800078e0210 */
[----:B------:R-:W-:-:S03]  /*32a0*/  IMAD.WIDE R12, R209, R12, R16 ;  /* 0x0000000cd10c7225 */ /* 0x000fc600078e0210 */
[----:B------:R-:W-:-:S04]  /*32b0*/  LEA R14, P0, R12, R202, 0x1 ;  /* 0x000000ca0c0e7211 */ /* 0x000fc800078008ff */
[----:B------:R-:W-:-:S09]  /*32c0*/  LEA.HI.X R13, R12, R203, R13, 0x1, P0 ;  /* 0x000000cb0c0d7211 */ /* 0x000fd200000f0c0d */
.L_x_1013:
[----:B------:R-:W-:Y:S05]  /*32d0*/  BSYNC B0 ;  /* 0x0000000000007941 */ /* 0x000fea0003800000 */
.L_x_1012:
[----:B------:R-:W-:Y:S01]  /*32e0*/  IMAD.SHL.U32 R0, R0, 0x8, RZ ;  /* 0x0000000800007824 */ /* 0x000fe200078e00ff */
[----:B------:R-:W-:Y:S01]  /*32f0*/  BSSY B0, `(.L_x_1014) ;  /* 0x000002e000007945 */ /* 0x000fe20003800000 */
[----:B------:R-:W-:Y:S01]  /*3300*/  IMAD.MOV.U32 R15, RZ, RZ, R13 ;  /* 0x000000ffff0f7224 */ /* 0x000fe200078e000d */
[----:B------:R-:W-:Y:S01]  /*3310*/  MOV R12, RZ ;  /* 0x000000ff000c7202 */ /* 0x000fe20000000f00 */
[----:B--2---:R-:W-:Y:S01]  /*3320*/  IMAD.MOV.U32 R3, RZ, RZ, RZ ;  /* 0x000000ffff037224 */ /* 0x004fe200078e00ff */
        /* <DEDUP_REMOVED lines=9> */
[----:B------:R-:W-:Y:S02]  /*33c0*/  IABS R9, R207 ;  /* 0x000000cf00097213 */ /* 0x000fe40000000000 */
[----:B------:R-:W-:Y:S02]  /*33d0*/  IABS R2, R212 ;  /* 0x000000d400027213 */ /* 0x000fe40000000000 */
[----:B-1----:R-:W2:Y:S08]  /*33e0*/  I2F.RP R16, R9 ;  /* 0x0000000900107306 */ /* 0x002eb00000209400 */
[----:B--2---:R-:W1:Y:S02]  /*33f0*/  MUFU.RCP R14, R16 ;  /* 0x00000010000e7308 */ /* 0x004e640000001000 */
        /* <DEDUP_REMOVED lines=22> */
[----:B------:R-:W-:Y:S01]  /*3560*/  IMAD R14, R207, R0, R212 ;  /* 0x00000000cf0e7224 */ /* 0x000fe200078e02d4 */
[----:B------:R-:W-:-:S04]  /*3570*/  IADD3 R0, R168, 0x24, RZ ;  /* 0x00000024a8007810 */ /* 0x000fc80007ffe0ff */
[----:B------:R-:W-:-:S03]  /*3580*/  SHF.R.S32.HI R15, RZ, 0x1f, R14 ;  /* 0x0000001fff0f7819 */ /* 0x000fc6000001140e */
[----:B------:R-:W-:-:S04]  /*3590*/  IMAD.WIDE R14, R208, R7, R14 ;  /* 0x00000007d00e7225 */ /* 0x000fc800078e020e */
[----:B------:R-:W-:-:S03]  /*35a0*/  IMAD.WIDE R14, R209, R0, R14 ;  /* 0x00000000d10e7225 */ /* 0x000fc600078e020e */
[----:B------:R-:W-:-:S04]  /*35b0*/  LEA R0, P0, R14, R202, 0x1 ;  /* 0x000000ca0e007211 */ /* 0x000fc800078008ff */
[----:B------:R-:W-:-:S09]  /*35c0*/  LEA.HI.X R7, R14, R203, R15, 0x1, P0 ;  /* 0x000000cb0e077211 */ /* 0x000fd200000f0c0f */
.L_x_1015:
[----:B------:R-:W-:Y:S05]  /*35d0*/  BSYNC B0 ;  /* 0x0000000000007941 */ /* 0x000fea0003800000 */
.L_x_1014:
[----:B------:R-:W-:Y:S01]  /*35e0*/  IMAD.SHL.U32 R13, R13, 0x4, RZ ;  /* 0x000000040d0d7824 */ /* 0x000fe200078e00ff */
[----:B--2---:R-:W-:Y:S01]  /*35f0*/  MOV R14, R0 ;  /* 0x00000000000e7202 */ /* 0x004fe20000000f00 */
        /* <DEDUP_REMOVED lines=11> */
[----:B--2---:R-:W2:Y:S08]  /*36b0*/  I2F.RP R14, R7 ;  /* 0x00000007000e7306 */ /* 0x004eb00000209400 */
[----:B--2---:R-:W2:Y:S02]  /*36c0*/  MUFU.RCP R12, R14 ;  /* 0x0000000e000c7308 */ /* 0x004ea40000001000 */
[----:B--2---:R-:W-:-:S06]  /*36d0*/  VIADD R12, R12, 0xffffffe ;  /* 0x0ffffffe0c0c7836 */ /* 0x004fcc0000000000 */
[----:B------:R-:W2:Y:S02]  /*36e0*/  F2I.FTZ.U32.TRUNC.NTZ R13, R12 ;  /* 0x0000000c000d7305 */ /* 0x000ea4000021f000 */
[----:B--2---:R-:W-:Y:S01]  /*36f0*/  IMAD.MOV R0, RZ, RZ, -R13 ;  /* 0x000000ffff007224 */ /* 0x004fe200078e0a0d */
        /* <DEDUP_REMOVED lines=26> */
.L_x_1017:
[----:B------:R-:W-:Y:S05]  /*38a0*/  BSYNC B0 ;  /* 0x0000000000007941 */ /* 0x000fea0003800000 */
.L_x_1016:
[C---:B------:R-:W-:Y:S01]  /*38b0*/  IMAD.SHL.U32 R217, R206.reuse, 0x4, RZ ;  /* 0x00000004ced97824 */ /* 0x040fe200078e00ff */
[----:B------:R-:W-:Y:S01]  /*38c0*/  SHF.R.U32.HI R7, RZ, 0x4, R206 ;  /* 0x00000004ff077819 */ /* 0x000fe200000116ce */
[C---:B------:R-:W-:Y:S01]  /*38d0*/  IMAD.SHL.U32 R0, R206.reuse, 0x10, RZ ;  /* 0x00000010ce007824 */ /* 0x040fe200078e00ff */
[----:B------:R-:W-:Y:S01]  /*38e0*/  LOP3.LUT R2, R206, 0x6, RZ, 0xc0, !PT ;  /* 0x00000006ce027812 */ /* 0x000fe200078ec0ff */
[----:B------:R-:W-:Y:S01]  /*38f0*/  IMAD.SHL.U32 R9, R9, 0x2, RZ ;  /* 0x0000000209097824 */ /* 0x000fe200078e00ff */
[----:B------:R-:W-:Y:S02]  /*3900*/  LOP3.LUT R217, R217, 0x4, RZ, 0xc0, !PT ;  /* 0x00000004d9d97812 */ /* 0x000fe400078ec0ff */
[----:B------:R-:W-:Y:S02]  /*3910*/  CS2R R102, SRZ ;  /* 0x0000000000667805 */ /* 0x000fe4000001ff00 */
[----:B------:R-:W-:Y:S02]  /*3920*/  LOP3.LUT R7, R7, 0x1, RZ, 0xc0, !PT ;  /* 0x0000000107077812 */ /* 0x000fe400078ec0ff */
[----:B------:R-:W-:-:S02]  /*3930*/  CS2R R100, SRZ ;  /* 0x0000000000647805 */ /* 0x000fc4000001ff00 */
[----:B------:R-:W-:Y:S02]  /*3940*/  SHF.R.U32.HI R2, RZ, 0x1, R2 ;  /* 0x00000001ff027819 */ /* 0x000fe40000011602 */
[----:B------:R-:W-:Y:S02]  /*3950*/  CS2R R98, SRZ ;  /* 0x0000000000627805 */ /* 0x000fe4000001ff00 */
[----:B--2---:R-:W-:Y:S02]  /*3960*/  LOP3.LUT R14, R217, 0xe0, R0, 0xf8, !PT ;  /* 0x000000e0d90e7812 */ /* 0x004fe400078ef800 */
[----:B------:R-:W-:Y:S02]  /*3970*/  CS2R R96, SRZ ;  /* 0x0000000000607805 */ /* 0x000fe4000001ff00 */
[----:B------:R-:W-:Y:S01]  /*3980*/  ISETP.NE.U32.AND P2, PT, R9, RZ, PT ;  /* 0x000000ff0900720c */ /* 0x000fe20003f45070 */
[----:B------:R-:W-:Y:S01]  /*3990*/  IMAD.SHL.U32 R9, R213, 0x400, RZ ;  /* 0x00000400d5097824 */ /* 0x000fe200078e00ff */
[----:B------:R-:W-:-:S02]  /*39a0*/  LOP3.LUT R14, R14, R7, R2, 0xf6, !PT ;  /* 0x000000070e0e7212 */ /* 0x000fc400078ef602 */
[----:B------:R-:W-:Y:S02]  /*39b0*/  CS2R R38, SRZ ;  /* 0x0000000000267805 */ /* 0x000fe4000001ff00 */
[----:B------:R-:W-:Y:S01]  /*39c0*/  ISETP.GE.AND P1, PT, R8, 0x20, PT ;  /* 0x000000200800780c */ /* 0x000fe20003f26270 */
[----:B------:R-:W-:Y:S01]  /*39d0*/  IMAD R199, R214, 0x8, R9 ;  /* 0x00000008d6c77824 */ /* 0x000fe200078e0209 */
[----:B------:R-:W-:Y:S01]  /*39e0*/  LOP3.LUT R13, R14, R9, RZ, 0xfc, !PT ;  /* 0x000000090e0d7212 */ /* 0x000fe200078efcff */
[----:B------:R-:W-:Y:S01]  /*39f0*/  IMAD.MOV.U32 R8, RZ, RZ, R12 ;  /* 0x000000ffff087224 */ /* 0x000fe200078e000c */
[----:B------:R-:W-:Y:S01]  /*3a00*/  IADD3 R225, P0, R10, R4, RZ ;  /* 0x000000040ae17210 */ /* 0x000fe20007f1e0ff */
[----:B------:R-:W-:Y:S01]  /*3a10*/  IMAD.MOV.U32 R9, RZ, RZ, R3 ;  /* 0x000000ffff097224 */ /* 0x000fe200078e0003 */
[----:B------:R-:W-:Y:S01]  /*3a20*/  CS2R R36, SRZ ;  /* 0x0000000000247805 */ /* 0x000fe2000001ff00 */
[----:B------:R-:W-:Y:S01]  /*3a30*/  IMAD R13, R214, 0x8, R13 ;  /* 0x00000008d60d7824 */ /* 0x000fe200078e020d */
[----:B------:R-:W-:Y:S01]  /*3a40*/  CS2R R34, SRZ ;  /* 0x0000000000227805 */ /* 0x000fe2000001ff00 */
[----:B------:R-:W-:Y:S01]  /*3a50*/  IMAD.X R224, R11, 0x1, R5, P0 ;  /* 0x000000010be07824 */ /* 0x000fe200000e0605 */
[----:B------:R-:W-:Y:S01]  /*3a60*/  @!PT LDS RZ, [RZ] ;  /* 0x00000000fffff984 */ /* 0x000fe20000000800 */
[----:B------:R-:W-:Y:S01]  /*3a70*/  @!PT LDS RZ, [RZ] ;  /* 0x00000000fffff984 */ /* 0x000fe20000000800 */
[----:B------:R-:W-:Y:S01]  /*3a80*/  @!PT LDS RZ, [RZ] ;  /* 0x00000000fffff984 */ /* 0x000fe20000000800 */
[----:B------:R2:W-:Y:S01]  /*3a90*/  LDGSTS.E.BYPASS.LTC128B.128 [R218+0xc080], desc[UR36][R8.64], P2 ;  /* 0x0c08000008da7fae */ /* 0x0005e20009101d64 */
[----:B------:R-:W-:Y:S01]  /*3aa0*/  LOP3.LUT R5, R7, 0x2, RZ, 0xfc, !PT ;  /* 0x0000000207057812 */ /* 0x000fe200078efcff */
[----:B------:R-:W-:Y:S01]  /*3ab0*/  IMAD R199, R199, 0x10, R6 ;  /* 0x00000010c7c77824 */ /* 0x000fe200078e0206 */
[----:B------:R-:W-:Y:S01]  /*3ac0*/  CS2R R32, SRZ ;  /* 0x0000000000207805 */ /* 0x000fe2000001ff00 */
[----:B------:R-:W0:Y:S01]  /*3ad0*/  LDGDEPBAR ;  /* 0x00000000000079af */ /* 0x000e220000000000 */
[----:B------:R-:W-:Y:S01]  /*3ae0*/  LOP3.LUT R5, R5, 0x3, R206, 0x78, !PT ;  /* 0x0000000305057812 */ /* 0x000fe200078e78ce */
        /* <DEDUP_REMOVED lines=21> */
[----:B--2---:R-:W-:Y:S01]  /*3c40*/  LOP3.LUT R9, R217, R7, R2, 0xf6, !PT ;  /* 0x00000007d9097212 */ /* 0x004fe200078ef602 */
[----:B------:R-:W-:-:S04]  /*3c50*/  DEPBAR.LE SB0, 0x2 ;  /* 0x000080800000791a */ /* 0x000fc80000000000 */
[----:B------:R-:W-:-:S07]  /*3c60*/  LOP3.LUT R7, R7, 0x3, R206, 0x78, !PT ;  /* 0x0000000307077812 */ /* 0x000fce00078e78ce */
[----:B------:R-:W-:Y:S05]  /*3c70*/  WARPSYNC.ALL ;  /* 0x0000000000007948 */ /* 0x000fea0003800000 */
[----:B------:R-:W-:Y:S01]  /*3c80*/  LOP3.LUT R164, R9, 0xe0, R0, 0xf8, !PT ;  /* 0x000000e009a47812 */ /* 0x000fe200078ef800 */
[----:B------:R-:W-:Y:S01]  /*3c90*/  BAR.SYNC.DEFER_BLOCKING 0x0 ;  /* 0x0000000000007b1d */ /* 0x000fe20000010000 */
[C-C-:B------:R-:W-:Y:S02]  /*3ca0*/  LOP3.LUT R9, R7.reuse, 0x4, R206.reuse, 0xf8, !PT ;  /* 0x0000000407097812 */ /* 0x140fe400078ef8ce */
[----:B------:R-:W-:Y:S02]  /*3cb0*/  CS2R R84, SRZ ;  /* 0x0000000000547805 */ /* 0x000fe4000001ff00 */
[----:B------:R-:W-:Y:S01]  /*3cc0*/  LOP3.LUT R7, R7, 0x4, R206, 0xf4, !PT ;  /* 0x0000000407077812 */ /* 0x000fe200078ef4ce */
[----:B------:R-:W-:Y:S01]  /*3cd0*/  IMAD R164, R164, 0x10, R199 ;  /* 0x00000010a4a47824 */ /* 0x000fe200078e02c7 */
[----:B------:R-:W-:-:S02]  /*3ce0*/  LOP3.LUT R6, R9, 0xf0, R0, 0xf8, !PT ;  /* 0x000000f009067812 */ /* 0x000fc400078ef800 */
[----:B------:R-:W-:Y:S02]  /*3cf0*/  CS2R R50, SRZ ;  /* 0x0000000000327805 */ /* 0x000fe4000001ff00 */
[----:B-1----:R-:W-:Y:S02]  /*3d00*/  LOP3.LUT R10, R7, 0xf0, R0, 0xf8, !PT ;  /* 0x000000f0070a7812 */ /* 0x002fe400078ef800 */
[----:B------:R-:W-:Y:S02]  /*3d10*/  CS2R R48, SRZ ;  /* 0x0000000000307805 */ /* 0x000fe4000001ff00 */
[C-C-:B------:R-:W-:Y:S01]  /*3d20*/  LOP3.LUT R7, R5.reuse, 0x4, R206.reuse, 0xf8, !PT ;  /* 0x0000000405077812 */ /* 0x140fe200078ef8ce */
[--C-:B------:R-:W-:Y:S01]  /*3d30*/  IMAD R11, R6, 0x10, R3.reuse ;  /* 0x00000010060b7824 */ /* 0x100fe200078e0203 */
        /* <DEDUP_REMOVED lines=18> */
[----:B------:R-:W2:Y:S01]  /*3e60*/  LDSM.16.M88.4 R152, [R4+0x1000] ;  /* 0x001000000498783b */ /* 0x000ea20000000200 */
[----:B------:R-:W-:Y:S02]  /*3e70*/  CS2R R52, SRZ ;  /* 0x0000000000347805 */ /* 0x000fe4000001ff00 */
[----:B------:R-:W-:Y:S02]  /*3e80*/  CS2R R18, SRZ ;  /* 0x0000000000127805 */ /* 0x000fe4000001ff00 */
[----:B------:R-:W-:Y:S01]  /*3e90*/  CS2R R16, SRZ ;  /* 0x0000000000107805 */ /* 0x000fe2000001ff00 */
[----:B------:R-:W3:Y:S01]  /*3ea0*/  LDSM.16.M88.4 R156, [R4+0x2000] ;  /* 0x00200000049c783b */ /* 0x000ee20000000200 */
        /* <DEDUP_REMOVED lines=28> */
[----:B----4-:R-:W-:Y:S01]  /*4070*/  CS2R R4, SRZ ;  /* 0x0000000000047805 */ /* 0x010fe2000001ff00 */
[----:B--23--:R-:W-:Y:S06]  /*4080*/  @!P1 BRA `(.L_x_1018) ;  /* 0x0000001800509947 */ /* 0x00cfec0003800000 */
[----:B------:R-:W-:Y:S01]  /*4090*/  LOP3.LUT R133, R206, 0x1f, RZ, 0xc0, !PT ;  /* 0x0000001fce857812 */ /* 0x000fe200078ec0ff */
[----:B------:R-:W2:Y:S01]  /*40a0*/  LDC.64 R204, c[0x0][0x250] ;  /* 0x00009400ffcc7b82 */ /* 0x000ea20000000a00 */
[----:B------:R-:W-:Y:S01]  /*40b0*/  ISETP.NE.AND P0, PT, R220, RZ, PT ;  /* 0x000000ffdc00720c */ /* 0x000fe20003f05270 */
[----:B------:R-:W-:Y:S01]  /*40c0*/  VIADD R227, R168, 0x40 ;  /* 0x00000040a8e37836 */ /* 0x000fe20000000000 */
[----:B------:R-:W-:Y:S01]  /*40d0*/  SHF.R.U32.HI R133, RZ, 0x4, R133 ;  /* 0x00000004ff857819 */ /* 0x000fe20000011685 */
[----:B------:R-:W-:Y:S01]  /*40e0*/  IMAD.MOV.U32 R230, RZ, RZ, RZ ;  /* 0x000000ffffe67224 */ /* 0x000fe200078e00ff */
[----:B------:R-:W-:Y:S01]  /*40f0*/  SHF.R.S32.HI R223, RZ, 0x1f, R208 ;  /* 0x0000001fffdf7819 */ /* 0x000fe200000114d0 */
[----:B------:R-:W-:Y:S01]  /*4100*/  UMOV UR10, 0x180 ;  /* 0x00000180000a7882 */ /* 0x000fe20000000000 */
[C---:B------:R-:W-:Y:S01]  /*4110*/  LOP3.LUT R135, R133.reuse, 0x3, R206, 0x78, !PT ;  /* 0x0000000385877812 */ /* 0x040fe200078e78ce */
[----:B------:R-:W-:Y:S01]  /*4120*/  VIADD R103, R133, 0x2 ;  /* 0x0000000285677836 */ /* 0x000fe20000000000 */
[----:B------:R-:W-:Y:S01]  /*4130*/  LOP3.LUT R217, R217, R133, R2, 0xf6, !PT ;  /* 0x00000085d9d97212 */ /* 0x000fe200078ef602 */
[----:B------:R-:W-:Y:S01]  /*4140*/  UMOV UR9, 0x6000 ;  /* 0x0000600000097882 */ /* 0x000fe20000000000 */
[--C-:B------:R-:W-:Y:S01]  /*4150*/  LOP3.LUT R169, R135, 0x4, R206.reuse, 0xf4, !PT ;  /* 0x0000000487a97812 */ /* 0x100fe200078ef4ce */
[----:B------:R-:W-:Y:S01]  /*4160*/  UMOV UR8, 0x3 ;  /* 0x0000000300087882 */ /* 0x000fe20000000000 */
[--C-:B------:R-:W-:Y:S01]  /*4170*/  LOP3.LUT R103, R103, 0x3, R206.reuse, 0x78, !PT ;  /* 0x0000000367677812 */ /* 0x100fe200078e78ce */
[----:B------:R-:W-:Y:S01]  /*4180*/  ULDC.64 UR4, c[0x0][0x258] ;  /* 0x0000960000047ab9 */ /* 0x000fe20000000a00 */
[----:B------:R-:W-:-:S02]  /*4190*/  LOP3.LUT R135, R135, 0x4, R206, 0xf8, !PT ;  /* 0x0000000487877812 */ /* 0x000fc400078ef8ce */
[C-C-:B------:R-:W-:Y:S02]  /*41a0*/  LOP3.LUT R133, R103.reuse, 0x4, R206.reuse, 0xf4, !PT ;  /* 0x0000000467857812 */ /* 0x140fe400078ef4ce */
[----:B------:R-:W-:Y:S02]  /*41b0*/  LOP3.LUT R103, R103, 0x4, R206, 0xf8, !PT ;  /* 0x0000000467677812 */ /* 0x000fe400078ef8ce */
[--C-:B------:R-:W-:Y:S02]  /*41c0*/  LOP3.LUT R217, R217, 0xe0, R0.reuse, 0xf8, !PT ;  /* 0x000000e0d9d97812 */ /* 0x100fe400078ef800 */
        /* <DEDUP_REMOVED lines=18> */
.L_x_1027:
[C---:B----4-:R-:W-:Y:S01]  /*42f0*/  HMMA.16816.F32 R4, R132.reuse, R136, R4 ;  /* 0x000000888404723c */ /* 0x050fe20000001804 */
[----:B------:R-:W-:Y:S01]  /*4300*/  BSSY B0, `(.L_x_1019) ;  /* 0x000006b000007945 */ /* 0x000fe20003800000 */
[----:B---3--:R-:W-:Y:S02]  /*4310*/  CS2R R236, SRZ ;  /* 0x0000000000ec7805 */ /* 0x008fe4000001ff00 */
[----:B------:R-:W-:Y:S02]  /*4320*/  CS2R R240, SRZ ;  /* 0x0000000000f07805 */ /* 0x000fe4000001ff00 */
[----:B------:R-:W-:Y:S01]  /*4330*/  LOP3.LUT P2, RZ, R229, 0x1, RZ, 0xc0, !PT ;  /* 0x00000001e5ff7812 */ /* 0x000fe2000784c0ff */
[C---:B------:R-:W-:Y:S04]  /*4340*/  HMMA.16816.F32 R8, R132.reuse, R138, R8 ;  /* 0x0000008a8408723c */ /* 0x040fe80000001808 */
[----:B------:R-:W-:Y:S02]  /*4350*/  IMAD.IADD R168, R2, 0x1, R198 ;  /* 0x0000000102a87824 */ /* 0x000fe400078e02c6 */
[C---:B------:R-:W-:Y:S04]  /*4360*/  HMMA.16816.F32 R12, R132.reuse, R140, R12 ;  /* 0x0000008c840c723c */ /* 0x040fe8000000180c */
[----:B------:R-:W1:Y:S02]  /*4370*/  LDSM.16.MT88.4 R168, [R168+0x1000] ;  /* 0x00100000a8a8783b */ /* 0x000e640000004200 */
[C---:B------:R-:W-:Y:S05]  /*4380*/  HMMA.16816.F32 R16, R132.reuse, R142, R16 ;  /* 0x0000008e8410723c */ /* 0x040fea0000001810 */
[----:B------:R-:W-:Y:S01]  /*4390*/  @P2 IMAD.MOV.U32 R239, RZ, RZ, R224 ;  /* 0x000000ffffef2224 */ /* 0x000fe200078e00e0 */
[C---:B------:R-:W-:Y:S05]  /*43a0*/  HMMA.16816.F32 R20, R132.reuse, R144, R20 ;  /* 0x000000908414723c */ /* 0x040fea0000001814 */
[--C-:B------:R-:W-:Y:S01]  /*43b0*/  IMAD.IADD R172, R3, 0x1, R198.reuse ;  /* 0x0000000103ac7824 */ /* 0x100fe200078e02c6 */
[C---:B------:R-:W-:Y:S05]  /*43c0*/  HMMA.16816.F32 R24, R132.reuse, R146, R24 ;  /* 0x000000928418723c */ /* 0x040fea0000001818 */
[----:B------:R-:W1:Y:S01]  /*43d0*/  LDSM.16.MT88.4 R172, [R172+0x1000] ;  /* 0x00100000acac783b */ /* 0x000e620000004200 */
[C---:B------:R-:W-:Y:S05]  /*43e0*/  HMMA.16816.F32 R28, R132.reuse, R148, R28 ;  /* 0x00000094841c723c */ /* 0x040fea000000181c */
[--C-:B------:R-:W-:Y:S01]  /*43f0*/  IMAD.IADD R176, R196, 0x1, R198.reuse ;  /* 0x00000001c4b07824 */ /* 0x100fe200078e02c6 */
[-C--:B------:R-:W-:Y:S05]  /*4400*/  HMMA.16816.F32 R32, R132, R150.reuse, R32 ;  /* 0x000000968420723c */ /* 0x080fea0000001820 */
[----:B------:R-:W1:Y:S01]  /*4410*/  LDSM.16.MT88.4 R176, [R176+0x1000] ;  /* 0x00100000b0b0783b */ /* 0x000e620000004200 */
[C---:B------:R-:W-:Y:S05]  /*4420*/  HMMA.16816.F32 R36, R152.reuse, R150, R36 ;  /* 0x000000969824723c */ /* 0x040fea0000001824 */
[----:B------:R-:W-:Y:S01]  /*4430*/  IMAD.IADD R180, R197, 0x1, R198 ;  /* 0x00000001c5b47824 */ /* 0x000fe200078e02c6 */
[C---:B------:R-:W-:Y:S05]  /*4440*/  HMMA.16816.F32 R40, R152.reuse, R148, R40 ;  /* 0x000000949828723c */ /* 0x040fea0000001828 */
[----:B------:R-:W1:Y:S01]  /*4450*/  LDSM.16.MT88.4 R180, [R180+0x1000] ;  /* 0x00100000b4b4783b */ /* 0x000e620000004200 */
[C---:B------:R-:W-:Y:S05]  /*4460*/  HMMA.16816.F32 R44, R152.reuse, R146, R44 ;  /* 0x00000092982c723c */ /* 0x040fea000000182c */
[----:B------:R-:W-:Y:S01]  /*4470*/  IMAD.IADD R200, R0, 0x1, R199 ;  /* 0x0000000100c87824 */ /* 0x000fe200078e02c7 */
[C---:B------:R-:W-:Y:S04]  /*4480*/  HMMA.16816.F32 R48, R152.reuse, R144, R48 ;  /* 0x000000909830723c */ /* 0x040fe80000001830 */
[----:B------:R3:W1:Y:S01]  /*4490*/  LDSM.16.M88.4 R164, [R200] ;  /* 0x00000000c8a4783b */ /* 0x0006620000000200 */
[----:B------:R-:W-:Y:S01]  /*44a0*/  IADD3 R234, R222, UR10, RZ ;  /* 0x0000000adeea7c10 */ /* 0x000fe2000fffe0ff */
[C---:B------:R-:W-:Y:S05]  /*44b0*/  HMMA.16816.F32 R52, R152.reuse, R142, R52 ;  /* 0x0000008e9834723c */ /* 0x040fea0000001834 */
[----:B------:R-:W-:Y:S01]  /*44c0*/  @P2 MOV R238, R225 ;  /* 0x000000e100ee2202 */ /* 0x000fe20000000f00 */
[C---:B------:R-:W-:Y:S01]  /*44d0*/  HMMA.16816.F32 R56, R152.reuse, R140, R56 ;  /* 0x0000008c9838723c */ /* 0x040fe20000001838 */
[----:B------:R3:W1:Y:S04]  /*44e0*/  LDSM.16.M88.4 R184, [R200+0x1000] ;  /* 0x00100000c8b8783b */ /* 0x0006680000000200 */
[----:B--2---:R-:W-:Y:S01]  /*44f0*/  IADD3 R232, P0, R225, R204, RZ ;  /* 0x000000cce1e87210 */ /* 0x004fe20007f1e0ff */
[C---:B------:R-:W-:Y:S03]  /*4500*/  HMMA.16816.F32 R60, R152.reuse, R138, R60 ;  /* 0x0000008a983c723c */ /* 0x040fe6000000183c */
[----:B------:R3:W1:Y:S02]  /*4510*/  LDSM.16.M88.4 R188, [R200+0x2000] ;  /* 0x00200000c8bc783b */ /* 0x0006640000000200 */
[----:B------:R-:W-:Y:S01]  /*4520*/  IMAD.X R233, R224, 0x1, R205, P0 ;  /* 0x00000001e0e97824 */ /* 0x000fe200000e06cd */
[-C--:B------:R-:W-:Y:S05]  /*4530*/  HMMA.16816.F32 R64, R152, R136.reuse, R64 ;  /* 0x000000889840723c */ /* 0x080fea0000001840 */
[----:B------:R3:W1:Y:S01]  /*4540*/  LDSM.16.M88.4 R192, [R200+0x3000] ;  /* 0x00300000c8c0783b */ /* 0x0006620000000200 */
[C---:B------:R-:W-:Y:S05]  /*4550*/  HMMA.16816.F32 R68, R156.reuse, R136, R68 ;  /* 0x000000889c44723c */ /* 0x040fea0000001844 */
[----:B------:R-:W-:Y:S01]  /*4560*/  LOP3.LUT R231, R229, 0x2, RZ, 0xc0, !PT ;  /* 0x00000002e5e77812 */ /* 0x000fe200078ec0ff */
[C---:B------:R-:W-:Y:S01]  /*4570*/  HMMA.16816.F32 R72, R156.reuse, R138, R72 ;  /* 0x0000008a9c48723c */ /* 0x040fe20000001848 */
[----:B------:R-:W-:Y:S01]  /*4580*/  @!PT LDS RZ, [RZ] ;  /* 0x00000000fffff984 */ /* 0x000fe20000000800 */
[----:B------:R-:W-:Y:S01]  /*4590*/  @!PT LDS RZ, [RZ] ;  /* 0x00000000fffff984 */ /* 0x000fe20000000800 */
[----:B------:R-:W-:Y:S01]  /*45a0*/  @!PT LDS RZ, [RZ] ;  /* 0x00000000fffff984 */ /* 0x000fe20000000800 */
[----:B------:R3:W-:Y:S04]  /*45b0*/  @P2 LDGSTS.E.BYPASS.LTC128B.128 [R234], desc[UR36][R238.64] ;  /* 0x00000000eeea2fae */ /* 0x0007e8000b901d64 */
[----:B------:R-:W-:Y:S01]  /*45c0*/  SHF.R.U32.HI R231, RZ, 0x1, R231 ;  /* 0x00000001ffe77819 */ /* 0x000fe200000116e7 */
[C---:B------:R-:W-:Y:S03]  /*45d0*/  HMMA.16816.F32 R76, R156.reuse, R140, R76 ;  /* 0x0000008c9c4c723c */ /* 0x040fe6000000184c */
[----:B------:R-:W-:Y:S02]  /*45e0*/  ISETP.NE.U32.AND P1, PT, R231, RZ, PT ;  /* 0x000000ffe700720c */ /* 0x000fe40003f25070 */
[----:B------:R-:W-:Y:S01]  /*45f0*/  VIADD R231, R221, UR10 ;  /* 0x0000000adde77c36 */ /* 0x000fe20008000000 */
[C---:B------:R-:W-:Y:S05]  /*4600*/  HMMA.16816.F32 R80, R156.reuse, R142, R80 ;  /* 0x0000008e9c50723c */ /* 0x040fea0000001850 */
[----:B------:R-:W-:Y:S01]  /*4610*/  LOP3.LUT P0, R235, R228, 0x1, RZ, 0xc0, !PT ;  /* 0x00000001e4eb7812 */ /* 0x000fe2000780c0ff */
[C---:B------:R-:W-:Y:S04]  /*4620*/  HMMA.16816.F32 R84, R156.reuse, R144, R84 ;  /* 0x000000909c54723c */ /* 0x040fe80000001854 */
[----:B------:R3:W-:Y:S02]  /*4630*/  @P1 LDGSTS.E.BYPASS.LTC128B.128 [R231], desc[UR36][R232.64] ;  /* 0x00000000e8e71fae */ /* 0x0007e4000b901d64 */
        /* <DEDUP_REMOVED lines=55> */
.L_x_1020:
[----:B------:R-:W-:Y:S05]  /*49b0*/  BSYNC B0 ;  /* 0x0000000000007941 */ /* 0x000fea0003800000 */
.L_x_1019:
[----:B------:R-:W-:Y:S01]  /*49c0*/  ISETP.NE.U32.AND P0, PT, R235, RZ, PT ;  /* 0x000000ffeb00720c */ /* 0x000fe20003f05070 */
[----:B------:R-:W-:Y:S01]  /*49d0*/  VIADD R133, R219, UR9 ;  /* 0x00000009db857c36 */ /* 0x000fe20008000000 */
[----:B------:R-:W-:Y:S11]  /*49e0*/  BSSY B0, `(.L_x_1021) ;  /* 0x0000031000007945 */ /* 0x000ff60003800000 */
        /* <DEDUP_REMOVED lines=45> */
[----:B------:R-:W-:Y:S03]  /*4cc0*/  LEA R236, P0, R136, R202, 0x1 ;  /* 0x000000ca88ec7211 */ /* 0x000fe600078008ff */
[----:B------:R-:W-:Y:S05]  /*4cd0*/  IMAD.IADD R134, R134, 0x1, R137 ;  /* 0x0000000186867824 */ /* 0x000fea00078e0289 */
[----:B------:R-:W-:Y:S02]  /*4ce0*/  LEA.HI.X R237, R136, R203, R134, 0x1, P0 ;  /* 0x000000cb88ed7211 */ /* 0x000fe400000f0c86 */
.L_x_1022:
[----:B------:R-:W-:Y:S05]  /*4cf0*/  BSYNC B0 ;  /* 0x0000000000007941 */ /* 0x000fea0003800000 */
.L_x_1021:
[C---:B------:R-:W-:Y:S01]  /*4d00*/  LOP3.LUT R134, R229.reuse, 0x8, RZ, 0xc0, !PT ;  /* 0x00000008e5867812 */ /* 0x040fe200078ec0ff */
[----:B---3--:R-:W-:Y:S01]  /*4d10*/  IMAD.MOV.U32 R238, RZ, RZ, R225 ;  /* 0x000000ffffee7224 */ /* 0x008fe200078e00e1 */
[----:B------:R-:W-:Y:S01]  /*4d20*/  LOP3.LUT R135, R229, 0x4, RZ, 0xc0, !PT ;  /* 0x00000004e5877812 */ /* 0x000fe200078ec0ff */
[----:B------:R-:W-:Y:S01]  /*4d30*/  IMAD.MOV.U32 R239, RZ, RZ, R224 ;  /* 0x000000ffffef7224 */ /* 0x000fe200078e00e0 */
[----:B------:R-:W-:Y:S01]  /*4d40*/  SHF.R.U32.HI R134, RZ, 0x3, R134 ;  /* 0x00000003ff867819 */ /* 0x000fe20000011686 */
[----:B------:R-:W-:Y:S01]  /*4d50*/  BSSY B0, `(.L_x_1023) ;  /* 0x000003f000007945 */ /* 0x000fe20003800000 */
[----:B------:R-:W-:Y:S01]  /*4d60*/  ISETP.NE.AND P3, PT, R132, RZ, PT ;  /* 0x000000ff8400720c */ /* 0x000fe20003f65270 */
[----:B------:R-:W-:Y:S01]  /*4d70*/  IMAD.WIDE.U32 R238, R204, 0x3, R238 ;  /* 0x00000003ccee7825 */ /* 0x000fe200078e00ee */
[----:B------:R-:W-:Y:S02]  /*4d80*/  SHF.R.U32.HI R135, RZ, 0x2, R135 ;  /* 0x00000002ff877819 */ /* 0x000fe40000011687 */
[----:B------:R-:W-:Y:S02]  /*4d90*/  ISETP.NE.U32.AND P1, PT, R134, RZ, PT ;  /* 0x000000ff8600720c */ /* 0x000fe40003f25070 */
[----:B------:R-:W-:Y:S01]  /*4da0*/  ISETP.NE.U32.AND P2, PT, R135, RZ, PT ;  /* 0x000000ff8700720c */ /* 0x000fe20003f45070 */
[----:B------:R-:W-:Y:S01]  /*4db0*/  IMAD R135, R205, 0x3, RZ ;  /* 0x00000003cd877824 */ /* 0x000fe200078e02ff */
[----:B------:R-:W-:Y:S03]  /*4dc0*/  IADD3 R136, P0, R225, R216, RZ ;  /* 0x000000d8e1887210 */ /* 0x000fe60007f1e0ff */
[----:B------:R-:W-:Y:S02]  /*4dd0*/  IMAD.IADD R233, R239, 0x1, R135 ;  /* 0x00000001efe97824 */ /* 0x000fe400078e0287 */
[----:B------:R-:W-:Y:S01]  /*4de0*/  @!PT LDS RZ, [RZ] ;  /* 0x00000000fffff984 */ /* 0x000fe20000000800 */
[----:B------:R-:W-:Y:S01]  /*4df0*/  @!PT LDS RZ, [RZ] ;  /* 0x00000000fffff984 */ /* 0x000fe20000000800 */
[----:B------:R-:W-:Y:S01]  /*4e00*/  @!PT LDS RZ, [RZ] ;  /* 0x00000000fffff984 */ /* 0x000fe20000000800 */
[----:B------:R2:W-:Y:S01]  /*4e10*/  @P3 LDGSTS.E.BYPASS.LTC128B.128 [R133+0x8080], desc[UR36][R236.64] ;  /* 0x08080000ec853fae */ /* 0x0005e2000b901d64 */
[----:B------:R-:W-:Y:S01]  /*4e20*/  IMAD.X R137, R224, 0x1, R215, P0 ;  /* 0x00000001e0897824 */ /* 0x000fe200000e06d7 */
[----:B------:R-:W-:Y:S02]  /*4e30*/  LOP3.LUT P0, R135, R228, 0x4, RZ, 0xc0, !PT ;  /* 0x00000004e4877812 */ /* 0x000fe4000780c0ff */
[----:B------:R-:W-:Y:S01]  /*4e40*/  CS2R R224, SRZ ;  /* 0x0000000000e07805 */ /* 0x000fe2000001ff00 */
[----:B------:R-:W-:Y:S01]  /*4e50*/  @P1 IMAD.MOV.U32 R232, RZ, RZ, R238 ;  /* 0x000000ffffe81224 */ /* 0x000fe200078e00ee */
[----:B------:R3:W-:Y:S06]  /*4e60*/  @P2 LDGSTS.E.BYPASS.LTC128B.128 [R234+0x1000], desc[UR36][R136.64] ;  /* 0x0100000088ea2fae */ /* 0x0007ec000b901d64 */
[----:B------:R3:W-:Y:S01]  /*4e70*/  @P1 LDGSTS.E.BYPASS.LTC128B.128 [R231+0x1000], desc[UR36][R232.64] ;  /* 0x01000000e8e71fae */ /* 0x0007e2000b901d64 */
[----:B--2---:R-:W-:Y:S02]  /*4e80*/  CS2R R132, SRZ ;  /* 0x0000000000847805 */ /* 0x004fe4000001ff00 */
[----:B------:R-:W-:Y:S05]  /*4e90*/  @!P0 BRA `(.L_x_1024) ;  /* 0x0000000000a88947 */ /* 0x000fea0003800000 */
[-C--:B---3--:R-:W-:Y:S04]  /*4ea0*/  IABS R136, R207.reuse ;  /* 0x000000cf00887213 */ /* 0x088fe80000000000 */
[----:B------:R-:W2:Y:S10]  /*4eb0*/  I2F.RP R137, R136 ;  /* 0x0000008800897306 */ /* 0x000eb40000209400 */
[----:B--2---:R-:W2:Y:S02]  /*4ec0*/  MUFU.RCP R132, R137 ;  /* 0x0000008900847308 */ /* 0x004ea40000001000 */
[----:B--2---:R-:W-:Y:S01]  /*4ed0*/  VIADD R138, R132, 0xffffffe ;  /* 0x0ffffffe848a7836 */ /* 0x004fe20000000000 */
[----:B------:R-:W-:Y:S07]  /*4ee0*/  IABS R132, R207 ;  /* 0x000000cf00847213 */ /* 0x000fee0000000000 */
[----:B------:R-:W2:Y:S01]  /*4ef0*/  F2I.FTZ.U32.TRUNC.NTZ R139, R138 ;  /* 0x0000008a008b7305 */ /* 0x000ea2000021f000 */
[----:B------:R-:W-:Y:S01]  /*4f00*/  IADD3 R132, RZ, -R132, RZ ;  /* 0x80000084ff847210 */ /* 0x000fe20007ffe0ff */
[--C-:B--2---:R-:W-:Y:S02]  /*4f10*/  IMAD.MOV R133, RZ, RZ, -R139.reuse ;  /* 0x000000ffff857224 */ /* 0x104fe400078e0a8b */
[----:B------:R-:W-:Y:S02]  /*4f20*/  IMAD.MOV.U32 R138, RZ, RZ, RZ ;  /* 0x000000ffff8a7224 */ /* 0x000fe400078e00ff */
[----:B------:R-:W-:Y:S01]  /*4f30*/  IMAD R134, R133, R136, RZ ;  /* 0x0000008885867224 */ /* 0x000fe200078e02ff */
[----:B------:R-:W-:Y:S03]  /*4f40*/  IABS R133, R212 ;  /* 0x000000d400857213 */ /* 0x000fe60000000000 */
[----:B------:R-:W-:Y:S06]  /*4f50*/  IMAD.HI.U32 R139, R139, R134, R138 ;  /* 0x000000868b8b7227 */ /* 0x000fec00078e008a */
[----:B------:R-:W-:Y:S04]  /*4f60*/  IMAD.HI.U32 R139, R139, R133, RZ ;  /* 0x000000858b8b7227 */ /* 0x000fe800078e00ff */
[C---:B------:R-:W-:Y:S01]  /*4f70*/  IMAD R133, R139.reuse, R132, R133 ;  /* 0x000000848b857224 */ /* 0x040fe200078e0285 */
        /* <DEDUP_REMOVED lines=18> */
[----:B------:R-:W-:Y:S04]  /*50a0*/  IMAD.WIDE.U32 R136, R208, R139, R136 ;  /* 0x0000008bd0887225 */ /* 0x000fe800078e0088 */
[----:B------:R-:W-:Y:S01]  /*50b0*/  VIADD R139, R227, 0x4 ;  /* 0x00000004e38b7836 */ /* 0x000fe20000000000 */
[----:B------:R-:W-:Y:S03]  /*50c0*/  IADD3 R137, R137, R133, RZ ;  /* 0x0000008589897210 */ /* 0x000fe60007ffe0ff */
[-C--:B------:R-:W-:Y:S01]  /*50d0*/  IMAD R133, R226, R139.reuse, RZ ;  /* 0x0000008be2857224 */ /* 0x080fe200078e02ff */
[----:B------:R-:W-:Y:S01]  /*50e0*/  SHF.R.S32.HI R132, RZ, 0x1f, R139 ;  /* 0x0000001fff847819 */ /* 0x000fe2000001148b */
[C---:B------:R-:W-:Y:S04]  /*50f0*/  IMAD.WIDE.U32 R136, R209.reuse, R139, R136 ;  /* 0x0000008bd1887225 */ /* 0x040fe800078e0088 */
[----:B------:R-:W-:Y:S01]  /*5100*/  IMAD R133, R209, R132, R133 ;  /* 0x00000084d1857224 */ /* 0x000fe200078e0285 */
[C---:B------:R-:W-:Y:S03]  /*5110*/  LEA R132, P0, R136.reuse, R202, 0x1 ;  /* 0x000000ca88847211 */ /* 0x040fe600078008ff */
[----:B------:R-:W-:Y:S05]  /*5120*/  IMAD.IADD R134, R137, 0x1, R133 ;  /* 0x0000000189867824 */ /* 0x000fea00078e0285 */
[----:B------:R-:W-:Y:S02]  /*5130*/  LEA.HI.X R133, R136, R203, R134, 0x1, P0 ;  /* 0x000000cb88857211 */ /* 0x000fe400000f0c86 */
.L_x_1024:
[----:B------:R-:W-:Y:S05]  /*5140*/  BSYNC B0 ;  /* 0x0000000000007941 */ /* 0x000fea0003800000 */
.L_x_1023:
[----:B------:R-:W-:Y:S01]  /*5150*/  ISETP.NE.AND P0, PT, R135, RZ, PT ;  /* 0x000000ff8700720c */ /* 0x000fe20003f05270 */
        /* <DEDUP_REMOVED lines=9> */
[----:B---3--:R-:W-:Y:S01]  /*51f0*/  VIADD R137, R227, 0x4 ;  /* 0x00000004e3897836 */ /* 0x008fe20000000000 */
[-C--:B------:R-:W-:Y:S04]  /*5200*/  IABS R136, R207.reuse ;  /* 0x000000cf00887213 */ /* 0x080fe80000000000 */
        /* <DEDUP_REMOVED lines=28> */
[----:B------:R-:W-:Y:S03]  /*53d0*/  IMAD R133, R223, R139, RZ ;  /* 0x0000008bdf857224 */ /* 0x000fe600078e02ff */
[--C-:B------:R-:W-:Y:S01]  /*53e0*/  SHF.R.S32.HI R135, RZ, 0x1f, R134.reuse ;  /* 0x0000001fff877819 */ /* 0x100fe20000011486 */
[----:B------:R-:W-:Y:S02]  /*53f0*/  IMAD R133, R208, R132, R133 ;  /* 0x00000084d0857224 */ /* 0x000fe400078e0285 */
[----:B------:R-:W-:Y:S02]  /*5400*/  IMAD R132, R226, R137, RZ ;  /* 0x00000089e2847224 */ /* 0x000fe400078e02ff */
[----:B------:R-:W-:Y:S05]  /*5410*/  IMAD.WIDE.U32 R134, R208, R139, R134 ;  /* 0x0000008bd0867225 */ /* 0x000fea00078e0086 */
[----:B------:R-:W-:Y:S02]  /*5420*/  IADD3 R135, R135, R133, RZ ;  /* 0x0000008587877210 */ /* 0x000fe40007ffe0ff */
[----:B------:R-:W-:Y:S01]  /*5430*/  SHF.R.S32.HI R133, RZ, 0x1f, R137 ;  /* 0x0000001fff857819 */ /* 0x000fe20000011489 */
[C---:B------:R-:W-:Y:S04]  /*5440*/  IMAD.WIDE.U32 R134, R209.reuse, R137, R134 ;  /* 0x00000089d1867225 */ /* 0x040fe800078e0086 */
[----:B------:R-:W-:Y:S01]  /*5450*/  IMAD R132, R209, R133, R132 ;  /* 0x00000085d1847224 */ /* 0x000fe200078e0284 */
[C---:B------:R-:W-:Y:S03]  /*5460*/  LEA R224, P0, R134.reuse, R202, 0x1 ;  /* 0x000000ca86e07211 */ /* 0x040fe600078008ff */
[----:B------:R-:W-:Y:S05]  /*5470*/  IMAD.IADD R132, R135, 0x1, R132 ;  /* 0x0000000187847824 */ /* 0x000fea00078e0284 */
[----:B------:R-:W-:Y:S02]  /*5480*/  LEA.HI.X R225, R134, R203, R132, 0x1, P0 ;  /* 0x000000cb86e17211 */ /* 0x000fe400000f0c84 */
.L_x_1026:
[----:B------:R-:W-:Y:S05]  /*5490*/  BSYNC B0 ;  /* 0x0000000000007941 */ /* 0x000fea0003800000 */
.L_x_1025:
[C---:B-1----:R-:W-:Y:S01]  /*54a0*/  HMMA.16816.F32 R4, R164.reuse, R168, R4 ;  /* 0x000000a8a404723c */ /* 0x042fe20000001804 */
[----:B------:R-:W-:Y:S02]  /*54b0*/  UIADD3 UR8, UR8, 0x1, URZ ;  /* 0x0000000108087890 */ /* 0x000fe4000fffe03f */
[----:B------:R-:W-:Y:S02]  /*54c0*/  UIADD3 UR6, UR9, 0x2000, URZ ;  /* 0x0000200009067890 */ /* 0x000fe4000fffe03f */
[----:B------:R-:W-:Y:S01]  /*54d0*/  ISETP.NE.AND P0, PT, R200, RZ, PT ;  /* 0x000000ffc800720c */ /* 0x000fe20003f05270 */
[C---:B------:R-:W-:Y:S01]  /*54e0*/  HMMA.16816.F32 R8, R164.reuse, R170, R8 ;  /* 0x000000aaa408723c */ /* 0x040fe20000001808 */
[----:B------:R-:W-:Y:S02]  /*54f0*/  UISETP.NE.AND UP0, UPT, UR8, 0x4, UPT ;  /* 0x000000040800788c */ /* 0x000fe4000bf05270 */
[----:B------:R-:W-:Y:S02]  /*5500*/  UIADD3 UR7, UR10, 0x80, URZ ;  /* 0x000000800a077890 */ /* 0x000fe4000fffe03f */
[C---:B---3--:R-:W-:Y:S01]  /*5510*/  VIADD R232, R199.reuse, 0x80 ;  /* 0x00000080c7e87836 */ /* 0x048fe20000000000 */
[C---:B------:R-:W-:Y:S05]  /*5520*/  HMMA.16816.F32 R12, R164.reuse, R172, R12 ;  /* 0x000000aca40c723c */ /* 0x040fea000000180c */
[----:B------:R-:W-:Y:S01]  /*5530*/  VIADD R231, R198, 0x2000 ;  /* 0x00002000c6e77836 */ /* 0x000fe20000000000 */
[C---:B------:R-:W-:Y:S01]  /*5540*/  HMMA.16816.F32 R16, R164.reuse, R174, R16 ;  /* 0x000000aea410723c */ /* 0x040fe20000001810 */
[----:B------:R-:W-:Y:S01]  /*5550*/  @!PT LDS RZ, [RZ] ;  /* 0x00000000fffff984 */ /* 0x000fe20000000800 */
[----:B------:R-:W-:Y:S01]  /*5560*/  @!PT LDS RZ, [RZ] ;  /* 0x00000000fffff984 */ /* 0x000fe20000000800 */
[----:B------:R-:W-:Y:S01]  /*5570*/  @!PT LDS RZ, [RZ] ;  /* 0x00000000fffff984 */ /* 0x000fe20000000800 */
[----:B------:R2:W-:Y:S01]  /*5580*/  @P0 LDGSTS.E.BYPASS.LTC128B.128 [R235+0x8080], desc[UR36][R224.64] ;  /* 0x08080000e0eb0fae */ /* 0x0005e2000b901d64 */
[----:B------:R-:W-:Y:S02]  /*5590*/  @!UP0 UIADD3 UR6, UR9, -0x6000, URZ ;  /* 0xffffa00009068890 */ /* 0x000fe4000fffe03f */
[----:B------:R-:W-:Y:S01]  /*55a0*/  @!UP0 UIADD3 UR7, UR10, -0x180, URZ ;  /* 0xfffffe800a078890 */ /* 0x000fe2000fffe03f */
[----:B------:R-:W-:Y:S01]  /*55b0*/  VIADD R230, R230, 0x1 ;  /* 0x00000001e6e67836 */ /* 0x000fe20000000000 */
[C---:B------:R-:W-:Y:S01]  /*55c0*/  HMMA.16816.F32 R20, R164.reuse, R176, R20 ;  /* 0x000000b0a414723c */ /* 0x040fe20000001814 */
[----:B------:R-:W-:Y:S02]  /*55d0*/  @!UP0 UMOV UR8, URZ ;  /* 0x0000003f00088c82 */ /* 0x000fe40008000000 */
[----:B------:R-:W0:Y:S01]  /*55e0*/  LDGDEPBAR ;  /* 0x00000000000079af */ /* 0x000e220000000000 */
[----:B------:R-:W-:Y:S01]  /*55f0*/  ISETP.NE.AND P2, PT, R230, 0x4, PT ;  /* 0x00000004e600780c */ /* 0x000fe20003f45270 */
[----:B------:R-:W-:Y:S01]  /*5600*/  VIADD R200, R220, 0xffffffff ;  /* 0xffffffffdcc87836 */ /* 0x000fe20000000000 */
[C---:B------:R-:W-:Y:S01]  /*5610*/  HMMA.16816.F32 R24, R164.reuse, R178, R24 ;  /* 0x000000b2a418723c */ /* 0x040fe20000001818 */
[----:B------:R-:W-:Y:S01]  /*5620*/  UMOV UR9, UR6 ;  /* 0x0000000600097c82 */ /* 0x000fe20008000000 */
[----:B------:R-:W-:Y:S02]  /*5630*/  UMOV UR10, UR7 ;  /* 0x00000007000a7c82 */ /* 0x000fe40008000000 */
[----:B------:R-:W-:Y:S02]  /*5640*/  ISETP.NE.AND P1, PT, R200, RZ, PT ;  /* 0x000000ffc800720c */ /* 0x000fe40003f25270 */
[C---:B------:R-:W-:Y:S05]  /*5650*/  HMMA.16816.F32 R28, R164.reuse, R180, R28 ;  /* 0x000000b4a41c723c */ /* 0x040fea000000181c */
[----:B------:R-:W-:Y:S01]  /*5660*/  @!P2 IADD3 R232, R199, -0x180, RZ ;  /* 0xfffffe80c7e8a810 */ /* 0x000fe20007ffe0ff */
[-C--:B------:R-:W-:Y:S01]  /*5670*/  HMMA.16816.F32 R32, R164, R182.reuse, R32 ;  /* 0x000000b6a420723c */ /* 0x080fe20000001820 */
[----:B------:R-:W-:Y:S04]  /*5680*/  @!P2 MOV R230, RZ ;  /* 0x000000ff00e6a202 */ /* 0x000fe80000000f00 */
[--C-:B------:R-:W-:Y:S01]  /*5690*/  IMAD R237, R217, 0x10, R232.reuse ;  /* 0x00000010d9ed7824 */ /* 0x100fe200078e02e8 */
[C---:B------:R-:W-:Y:S05]  /*56a0*/  HMMA.16816.F32 R36, R184.reuse, R182, R36 ;  /* 0x000000b6b824723c */ /* 0x040fea0000001824 */
[----:B------:R-:W-:Y:S01]  /*56b0*/  @!P2 VIADD R231, R198, 0xffffa000 ;  /* 0xffffa000c6e7a836 */ /* 0x000fe20000000000 */
[C---:B------:R-:W-:Y:S01]  /*56c0*/  HMMA.16816.F32 R40, R184.reuse, R180, R40 ;  /* 0x000000b4b828723c */ /* 0x040fe20000001828 */
[----:B------:R-:W-:Y:S04]  /*56d0*/  DEPBAR.LE SB0, 0x2 ;  /* 0x000080800000791a */ /* 0x000fe80000000000 */
[----:B------:R-:W-:Y:S01]  /*56e0*/  BAR.SYNC.DEFER_BLOCKING 0x0 ;  /* 0x0000000000007b1d */ /* 0x000fe20000010000 */
[C---:B------:R-:W-:Y:S05]  /*56f0*/  HMMA.16816.F32 R44, R184.reuse, R178, R44 ;  /* 0x000000b2b82c723c */ /* 0x040fea000000182c */
[----:B--2---:R-:W-:Y:S01]  /*5700*/  IADD3 R235, R3, R231, RZ ;  /* 0x000000e703eb7210 */ /* 0x004fe20007ffe0ff */
[C---:B------:R-:W-:Y:S05]  /*5710*/  HMMA.16816.F32 R48, R184.reuse, R176, R48 ;  /* 0x000000b0b830723c */ /* 0x040fea0000001830 */
[--C-:B------:R-:W-:Y:S01]  /*5720*/  IMAD.IADD R236, R2, 0x1, R231.reuse ;  /* 0x0000000102ec7824 */ /* 0x100fe200078e02e7 */
[C---:B------:R-:W-:Y:S05]  /*5730*/  HMMA.16816.F32 R52, R184.reuse, R174, R52 ;  /* 0x000000aeb834723c */ /* 0x040fea0000001834 */
[--C-:B------:R-:W-:Y:S01]  /*5740*/  IMAD.IADD R234, R196, 0x1, R231.reuse ;  /* 0x00000001c4ea7824 */ /* 0x100fe200078e02e7 */
[C---:B------:R-:W-:Y:S01]  /*5750*/  HMMA.16816.F32 R56, R184.reuse, R172, R56 ;  /* 0x000000acb838723c */ /* 0x040fe20000001838 */
[----:B------:R3:W4:Y:S05]  /*5760*/  LDSM.16.M88.4 R132, [R237] ;  /* 0x00000000ed84783b */ /* 0x00072a0000000200 */
[C---:B------:R-:W-:Y:S05]  /*5770*/  HMMA.16816.F32 R60, R184.reuse, R170, R60 ;  /* 0x000000aab83c723c */ /* 0x040fea000000183c */
[----:B------:R-:W-:Y:S01]  /*5780*/  IADD3 R225, P0, R238, UR4, RZ ;  /* 0x00000004eee17c10 */ /* 0x000fe2000ff1e0ff */
[-C--:B------:R-:W-:Y:S01]  /*5790*/  HMMA.16816.F32 R64, R184, R168.reuse, R64 ;  /* 0x000000a8b840723c */ /* 0x080fe20000001840 */
[----:B------:R3:W4:Y:S04]  /*57a0*/  LDSM.16.M88.4 R152, [R237+0x1000] ;  /* 0x00100000ed98783b */ /* 0x0007280000000200 */
[----:B------:R-:W-:Y:S01]  /*57b0*/  IADD3.X R224, R233, UR5, RZ, P0, !PT ;  /* 0x00000005e9e07c10 */ /* 0x000fe200087fe4ff */
[C---:B------:R-:W-:Y:S03]  /*57c0*/  HMMA.16816.F32 R68, R188.reuse, R168, R68 ;  /* 0x000000a8bc44723c */ /* 0x040fe60000001844 */
[----:B------:R3:W4:Y:S01]  /*57d0*/  LDSM.16.M88.4 R156, [R237+0x2000] ;  /* 0x00200000ed9c783b */ /* 0x0007220000000200 */
[----:B------:R-:W-:Y:S01]  /*57e0*/  ISETP.GT.AND P0, PT, R220, -0x2, PT ;  /* 0xfffffffedc00780c */ /* 0x000fe20003f04270 */
[--C-:B------:R-:W-:Y:S01]  /*57f0*/  IMAD.IADD R233, R197, 0x1, R231.reuse ;  /* 0x00000001c5e97824 */ /* 0x100fe200078e02e7 */
[C---:B------:R-:W-:Y:S05]  /*5800*/  HMMA.16816.F32 R72, R188.reuse, R170, R72 ;  /* 0x000000aabc48723c */ /* 0x040fea0000001848 */
[----:B------:R3:W4:Y:S01]  /*5810*/  LDSM.16.M88.4 R160, [R237+0x3000] ;  /* 0x00300000eda0783b */ /* 0x0007220000000200 */
[C---:B------:R-:W-:Y:S05]  /*5820*/  HMMA.16816.F32 R76, R188.reuse, R172, R76 ;  /* 0x000000acbc4c723c */ /* 0x040fea000000184c */
[----:B------:R-:W-:Y:S01]  /*5830*/  IMAD.MOV.U32 R199, RZ, RZ, R232 ;  /* 0x000000ffffc77224 */ /* 0x000fe200078e00e8 */
[C---:B------:R-:W-:Y:S01]  /*5840*/  HMMA.16816.F32 R80, R188.reuse, R174, R80 ;  /* 0x000000aebc50723c */ /* 0x040fe20000001850 */
[----:B------:R3:W4:Y:S04]  /*5850*/  LDSM.16.MT88.4 R136, [R236] ;  /* 0x00000000ec88783b */ /* 0x0007280000004200 */
[----:B------:R-:W-:Y:S01]  /*5860*/  SEL R229, R229, RZ, P1 ;  /* 0x000000ffe5e57207 */ /* 0x000fe20000800000 */
[C---:B------:R-:W-:Y:S03]  /*5870*/  HMMA.16816.F32 R84, R188.reuse, R176, R84 ;  /* 0x000000b0bc54723c */ /* 0x040fe60000001854 */
[----:B------:R3:W4:Y:S02]  /*5880*/  LDSM.16.MT88.4 R140, [R235] ;  /* 0x00000000eb8c783b */ /* 0x0007240000004200 */
[----:B------:R-:W-:Y:S01]  /*5890*/  SEL R228, R228, RZ, P1 ;  /* 0x000000ffe4e47207 */ /* 0x000fe20000800000 */
[C---:B------:R-:W-:Y:S05]  /*58a0*/  HMMA.16816.F32 R88, R188.reuse, R178, R88 ;  /* 0x000000b2bc58723c */ /* 0x040fea0000001858 */
[----:B------:R3:W4:Y:S01]  /*58b0*/  LDSM.16.MT88.4 R144, [R234] ;  /* 0x00000000ea90783b */ /* 0x0007220000004200 */
[C---:B------:R-:W-:Y:S05]  /*58c0*/  HMMA.16816.F32 R92, R188.reuse, R180, R92 ;  /* 0x000000b4bc5c723c */ /* 0x040fea000000185c */
[----:B------:R-:W-:Y:S01]  /*58d0*/  IADD3 R227, R227, 0x20, RZ ;  /* 0x00000020e3e37810 */ /* 0x000fe20007ffe0ff */
[-C--:B------:R-:W-:Y:S01]  /*58e0*/  HMMA.16816.F32 R96, R188, R182.reuse, R96 ;  /* 0x000000b6bc60723c */ /* 0x080fe20000001860 */
[----:B------:R3:W4:Y:S04]  /*58f0*/  LDSM.16.MT88.4 R148, [R233] ;  /* 0x00000000e994783b */ /* 0x0007280000004200 */
[----:B------:R-:W-:Y:S01]  /*5900*/  IMAD.MOV.U32 R198, RZ, RZ, R231 ;  /* 0x000000ffffc67224 */ /* 0x000fe200078e00e7 */
        /* <DEDUP_REMOVED lines=12> */
.L_x_1018:
        /* <DEDUP_REMOVED lines=15> */
.L_x_1028:
[----:B------:R-:W-:Y:S02]  /*5ac0*/  ULDC.64 UR4, c[0x0][0x310] ;  /* 0x0000c40000047ab9 */ /* 0x000fe40000000a00 */
[----:B------:R-:W-:-:S04]  /*5ad0*/  ISETP.NE.U32.AND P0, PT, RZ, UR4, PT ;  /* 0x00000004ff007c0c */ /* 0x000fc8000bf05070 */
[----:B------:R-:W-:-:S13]  /*5ae0*/  ISETP.NE.AND.EX P0, PT, RZ, UR5, PT, P0 ;  /* 0x00000005ff007c0c */ /* 0x000fda000bf05300 */
[----:B------:R-:W-:Y:S05]  /*5af0*/  @!P0 BRA `(.L_x_1030) ;  /* 0x00000000000c8947 */ /* 0x000fea0003800000 */
[----:B------:R-:W2:Y:S02]  /*5b00*/  LDC.64 R2, c[0x0][0x310] ;  /* 0x0000c400ff027b82 */ /* 0x000ea40000000a00 */
[----:B--2---:R2:W5:Y:S01]  /*5b10*/  LDG.E R0, desc[UR36][R2.64] ;  /* 0x0000002402007981 */ /* 0x004562000c1e1900 */
[----:B------:R-:W-:Y:S05]  /*5b20*/  BRA `(.L_x_1029) ;  /* 0x0000000000087947 */ /* 0x000fea0003800000 */
.L_x_1030:
[----:B------:R-:W-:Y:S02]  /*5b30*/  ULDC UR4, c[0x0][0x308] ;  /* 0x0000c20000047ab9 */ /* 0x000fe40000000800 */
[----:B------:R-:W-:-:S07]  /*5b40*/  MOV R0, UR4 ;  /* 0x0000000400007c02 */ /* 0x000fce0008000f00 */
.L_x_1029:
        /* <DEDUP_REMOVED lines=11> */
.L_x_1031:
[----:B------:R-:W-:Y:S02]  /*5c00*/  ULDC.64 UR4, c[0x0][0x318] ;  /* 0x0000c60000047ab9 */ /* 0x000fe40000000a00 */
[----:B------:R-:W-:-:S04]  /*5c10*/  ISETP.NE.U32.AND P0, PT, RZ, UR4, PT ;  /* 0x00000004ff007c0c */ /* 0x000fc8000bf05070 */
[----:B------:R-:W-:-:S13]  /*5c20*/  ISETP.NE.AND.EX P0, PT, RZ, UR5, PT, P0 ;  /* 0x00000005ff007c0c */ /* 0x000fda000bf05300 */
[----:B------:R-:W-:Y:S05]  /*5c30*/  @!P0 BRA `(.L_x_1033) ;  /* 0x00000000000c8947 */ /* 0x000fea0003800000 */
[----:B-1----:R-:W1:Y:S02]  /*5c40*/  LDC.64 R166, c[0x0][0x318] ;  /* 0x0000c600ffa67b82 */ /* 0x002e640000000a00 */
[----:B-1----:R1:W5:Y:S01]  /*5c50*/  LDG.E R166, desc[UR36][R166.64] ;  /* 0x00000024a6a67981 */ /* 0x002362000c1e1900 */
[----:B------:R-:W-:Y:S05]  /*5c60*/  BRA `(.L_x_1032) ;  /* 0x0000000000087947 */ /* 0x000fea0003800000 */
.L_x_1033:
[----:B------:R-:W-:Y:S02]  /*5c70*/  ULDC UR4, c[0x0][0x30c] ;  /* 0x0000c30000047ab9 */ /* 0x000fe40000000800 */
[----:B-1----:R-:W-:-:S07]  /*5c80*/  MOV R166, UR4 ;  /* 0x0000000400a67c02 */ /* 0x002fce0008000f00 */
.L_x_1032:
[----:B--2---:R-:W2:Y:S01]  /*5c90*/  S2R R3, SR_CTAID.Y ;  /* 0x0000000000037919 */ /* 0x004ea20000002600 */
[----:B----4-:R-:W4:Y:S01]  /*5ca0*/  LDC.64 R134, c[0x0][0x228] ;  /* 0x00008a00ff867b82 */ /* 0x010f220000000a00 */
[----:B------:R-:W-:Y:S01]  /*5cb0*/  IMAD.MOV.U32 R136, RZ, RZ, -0x1 ;  /* 0xffffffffff887424 */ /* 0x000fe200078e00ff */
[----:B------:R-:W-:Y:S01]  /*5cc0*/  ULDC UR4, c[0x0][0x21c] ;  /* 0x0000870000047ab9 */ /* 0x000fe20000000800 */
[----:B------:R-:W3:Y:S01]  /*5cd0*/  S2R R165, SR_CTAID.X ;  /* 0x0000000000a57919 */ /* 0x000ee20000002500 */
[----:B------:R-:W-:Y:S02]  /*5ce0*/  ULDC.64 UR6, c[0x0][0x340] ;  /* 0x0000d00000067ab9 */ /* 0x000fe40000000a00 */
[----:B------:R-:W-:Y:S01]  /*5cf0*/  IMAD.U32 R132, RZ, RZ, UR6 ;  /* 0x00000006ff847e24 */ /* 0x000fe2000f8e00ff */
[----:B------:R-:W-:Y:S01]  /*5d00*/  MOV R133, UR7 ;  /* 0x0000000700857c02 */ /* 0x000fe20008000f00 */
[----:B------:R-:W1:Y:S01]  /*5d10*/  LDC.64 R160, c[0x0][0x240] ;  /* 0x00009000ffa07b82 */ /* 0x000e620000000a00 */
[----:B----4-:R-:W-:-:S02]  /*5d20*/  SHF.L.U32 R140, R136, R134, RZ ;  /* 0x00000086888c7219 */ /* 0x010fc400000006ff */
[----:B------:R-:W-:Y:S02]  /*5d30*/  ISETP.NE.AND P0, PT, R135, RZ, PT ;  /* 0x000000ff8700720c */ /* 0x000fe40003f05270 */
[----:B--2---:R-:W-:Y:S02]  /*5d40*/  SHF.L.U32 R3, R3, R134, RZ ;  /* 0x0000008603037219 */ /* 0x004fe400000006ff */
[----:B---3--:R-:W-:Y:S02]  /*5d50*/  LOP3.LUT R140, R165, R140, RZ, 0x30, !PT ;  /* 0x0000008ca58c7212 */ /* 0x008fe400078e30ff */
[----:B------:R-:W-:Y:S02]  /*5d60*/  SHF.R.S32.HI R165, RZ, R134, R165 ;  /* 0x00000086ffa57219 */ /* 0x000fe400000114a5 */
[----:B------:R-:W-:Y:S01]  /*5d70*/  MOV R134, 0xffffffff ;  /* 0xffffffff00867802 */ /* 0x000fe20000000f00 */
[----:B------:R-:W-:-:S04]  /*5d80*/  IMAD.IADD R140, R3, 0x1, R140 ;  /* 0x00000001038c7824 */ /* 0x000fc800078e028c */
[----:B------:R-:W-:Y:S01]  /*5d90*/  IMAD R3, R140, UR4, R165 ;  /* 0x000000048c037c24 */ /* 0x000fe2000f8e02a5 */
[----:B------:R-:W-:Y:S02]  /*5da0*/  ULDC.64 UR4, c[0x0][0x348] ;  /* 0x0000d20000047ab9 */ /* 0x000fe40000000a00 */
[----:B------:R-:W-:Y:S02]  /*5db0*/  IMAD.U32 R2, RZ, RZ, UR4 ;  /* 0x00000004ff027e24 */ /* 0x000fe4000f8e00ff */
[----:B-1----:R-:W-:Y:S01]  /*5dc0*/  IMAD.WIDE R160, R3, 0x4, R160 ;  /* 0x0000000403a07825 */ /* 0x002fe200078e02a0 */
[----:B------:R-:W-:Y:S01]  /*5dd0*/  MOV R3, UR5 ;  /* 0x0000000500037c02 */ /* 0x000fe20008000f00 */
[----:B------:R-:W-:Y:S06]  /*5de0*/  @!P0 BRA `(.L_x_1034) ;  /* 0x0000000000a88947 */ /* 0x000fec0003800000 */
[----:B------:R-:W-:-:S05]  /*5df0*/  VIADDMNMX.U32 R136, R135, R136, 0x2, PT ;  /* 0x0000000287887446 */ /* 0x000fca0003800088 */
[----:B------:R-:W-:-:S04]  /*5e00*/  IMAD.SHL.U32 R136, R136, 0x4, RZ ;  /* 0x0000000488887824 */ /* 0x000fc800078e00ff */
[----:B------:R-:W1:Y:S02]  /*5e10*/  LDC R138, c[0x2][R136] ;  /* 0x00800000888a7b82 */ /* 0x000e640000000800 */
[----:B-1----:R-:W-:-:S04]  /*5e20*/  SHF.R.S32.HI R139, RZ, 0x1f, R138 ;  /* 0x0000001fff8b7819 */ /* 0x002fc8000001148a */
.L_x_3298:
[----:B------:R-:W-:Y:S05]  /*5e30*/  BRX R138 -0x5e40                                                                                                                           (*"BRANCH_TARGETS .L_x_3299,.L_x_3300,.L_x_3301"*) ;  /* 0xffffffa08a707949 */ /* 0x000fea000383ffff */
.L_x_3301:
        /* <DEDUP_REMOVED lines=9> */
.L_x_3299:
        /* <DEDUP_REMOVED lines=10> */
.L_x_3300:
        /* <DEDUP_REMOVED lines=18> */
.L_x_1034:
        /* <DEDUP_REMOVED lines=9> */
.L_x_1037:
[----:B------:R-:W-:Y:S05]  /*6120*/  BSYNC B0 ;  /* 0x0000000000007941 */ /* 0x000fea0003800000 */
.L_x_1036:
[----:B------:R-:W-:-:S04]  /*6130*/  ISETP.NE.AND P0, PT, R201, RZ, PT ;  /* 0x000000ffc900720c */ /* 0x000fc80003f05270 */
[----:B-----5:R-:W-:-:S09]  /*6140*/  FSEL R166, R166, 1, !P0 ;  /* 0x3f800000a6a67808 */ /* 0x020fd20004000000 */
.L_x_1035:
[----:B------:R-:W2:Y:S01]  /*6150*/  S2R R158, SR_TID.X ;  /* 0x00000000009e7919 */ /* 0x000ea20000002100 */
[----:B------:R-:W3:Y:S01]  /*6160*/  S2UR UR8, SR_CgaCtaId ;  /* 0x00000000000879c3 */ /* 0x000ee20000008800 */
[----:B------:R-:W-:Y:S01]  /*6170*/  IMAD R214, R214, 0x2, R213 ;  /* 0x00000002d6d67824 */ /* 0x000fe200078e02d5 */
[----:B------:R-:W-:Y:S01]  /*6180*/  ULDC.64 UR6, c[0x0][0x288] ;  /* 0x0000a20000067ab9 */ /* 0x000fe20000000a00 */
[----:B------:R-:W-:Y:S01]  /*6190*/  ULDC.64 UR4, c[0x0][0x2c8] ;  /* 0x0000b20000047ab9 */ /* 0x000fe20000000a00 */
[----:B------:R-:W-:Y:S01]  /*61a0*/  UMOV UR10, 0x400 ;  /* 0x00000400000a7882 */ /* 0x000fe20000000000 */
[----:B------:R-:W-:Y:S01]  /*61b0*/  IMAD R163, R214, 0x11, R211 ;  /* 0x00000011d6a37824 */ /* 0x000fe200078e02d3 */
[----:B------:R-:W-:Y:S01]  /*61c0*/  USHF.R.U64 UR9, UR4, 0x1, UR5 ;  /* 0x0000000104097899 */ /* 0x000fe20008001205 */
[----:B-----5:R-:W-:Y:S02]  /*61d0*/  ISETP.NE.U32.AND P0, PT, R132, RZ, PT ;  /* 0x000000ff8400720c */ /* 0x020fe40003f05070 */
[----:B------:R-:W-:Y:S01]  /*61e0*/  IMAD.SHL.U32 R163, R163, 0x20, RZ ;  /* 0x00000020a3a37824 */ /* 0x000fe200078e00ff */
[----:B------:R-:W-:-:S02]  /*61f0*/  UIMAD UR9, UR9, 0xc, URZ ;  /* 0x0000000c090978a4 */ /* 0x000fc4000f8e023f */
[----:B---3--:R-:W-:Y:S01]  /*6200*/  ULEA UR8, UR8, UR10, 0x18 ;  /* 0x0000000a08087291 */ /* 0x008fe2000f8ec03f */
[----:B--2---:R-:W-:Y:S02]  /*6210*/  SHF.R.S32.HI R139, RZ, 0x1f, R158 ;  /* 0x0000001fff8b7819 */ /* 0x004fe4000001149e */
[----:B------:R-:W-:Y:S02]  /*6220*/  LOP3.LUT R147, R158, 0x2, RZ, 0xc0, !PT ;  /* 0x000000029e937812 */ /* 0x000fe400078ec0ff */
[CC--:B------:R-:W-:Y:S02]  /*6230*/  LEA.HI R137, R139.reuse, R158.reuse, RZ, 0x5 ;  /* 0x0000009e8b897211 */ /* 0x0c0fe400078f28ff */
[----:B------:R-:W-:Y:S02]  /*6240*/  LEA.HI R139, R139, R158, RZ, 0x7 ;  /* 0x0000009e8b8b7211 */ /* 0x000fe400078f38ff */
[----:B------:R-:W-:Y:S02]  /*6250*/  SHF.R.S32.HI R136, RZ, 0x5, R137 ;  /* 0x00000005ff887819 */ /* 0x000fe40000011489 */
[----:B------:R-:W-:-:S02]  /*6260*/  LOP3.LUT R137, R137, 0xffffffe0, RZ, 0xc0, !PT ;  /* 0xffffffe089897812 */ /* 0x000fc400078ec0ff */
[----:B------:R-:W-:Y:S02]  /*6270*/  SHF.R.S32.HI R141, RZ, 0x1f, R136 ;  /* 0x0000001fff8d7819 */ /* 0x000fe40000011488 */
[----:B------:R-:W-:Y:S01]  /*6280*/  LOP3.LUT R143, R139, 0xffffff80, RZ, 0xc0, !PT ;  /* 0xffffff808b8f7812 */ /* 0x000fe200078ec0ff */
[----:B------:R-:W-:Y:S01]  /*6290*/  IMAD.IADD R137, R158, 0x1, -R137 ;  /* 0x000000019e897824 */ /* 0x000fe200078e0a89 */
[----:B------:R-:W-:Y:S02]  /*62a0*/  LEA.HI R141, R141, R136, RZ, 0x2 ;  /* 0x000000888d8d7211 */ /* 0x000fe400078f10ff */
[----:B------:R-:W-:Y:S02]  /*62b0*/  SHF.R.S32.HI R139, RZ, 0x7, R139 ;  /* 0x00000007ff8b7819 */ /* 0x000fe4000001148b */
[----:B------:R-:W-:Y:S02]  /*62c0*/  LOP3.LUT R141, R141, 0xfffffffc, RZ, 0xc0, !PT ;  /* 0xfffffffc8d8d7812 */ /* 0x000fe400078ec0ff */
[----:B------:R-:W-:-:S02]  /*62d0*/  SHF.R.S32.HI R144, RZ, 0x1f, R137 ;  /* 0x0000001fff907819 */ /* 0x000fc40000011489 */
[----:B------:R-:W-:Y:S01]  /*62e0*/  LOP3.LUT R164, R147, 0x1, R158, 0xf8, !PT ;  /* 0x0000000193a47812 */ /* 0x000fe200078ef89e */
[----:B------:R-:W-:Y:S01]  /*62f0*/  IMAD.IADD R136, R136, 0x1, -R141 ;  /* 0x0000000188887824 */ /* 0x000fe200078e0a8d */
[----:B------:R-:W-:-:S04]  /*6300*/  LEA.HI R144, R144, R137, RZ, 0x4 ;  /* 0x0000008990907211 */ /* 0x000fc800078f20ff */
[----:B------:R-:W-:Y:S02]  /*6310*/  LEA.HI R141, R136, R136, RZ, 0x1 ;  /* 0x00000088888d7211 */ /* 0x000fe400078f08ff */
[C---:B------:R-:W-:Y:S02]  /*6320*/  LOP3.LUT R138, R144.reuse, 0xfffffff0, RZ, 0xc0, !PT ;  /* 0xfffffff0908a7812 */ /* 0x040fe400078ec0ff */
[----:B------:R-:W-:Y:S02]  /*6330*/  LOP3.LUT R145, R141, 0x3ffffffe, RZ, 0xc0, !PT ;  /* 0x3ffffffe8d917812 */ /* 0x000fe400078ec0ff */
[----:B------:R-:W-:Y:S01]  /*6340*/  LEA.HI.SX32 R144, R144, R143, 0x1c ;  /* 0x0000008f90907211 */ /* 0x000fe200078fe2ff */
[----:B------:R-:W-:Y:S01]  /*6350*/  IMAD.IADD R137, R137, 0x1, -R138 ;  /* 0x0000000189897824 */ /* 0x000fe200078e0a8a */
[----:B------:R-:W-:Y:S01]  /*6360*/  SHF.R.S32.HI R141, RZ, 0x1, R141 ;  /* 0x00000001ff8d7819 */ /* 0x000fe2000001148d */
[----:B------:R-:W-:Y:S01]  /*6370*/  IMAD.IADD R136, R136, 0x1, -R145 ;  /* 0x0000000188887824 */ /* 0x000fe200078e0a91 */
[C---:B------:R-:W-:Y:S01]  /*6380*/  LOP3.LUT R143, R158.reuse, 0x1f, RZ, 0xc0, !PT ;  /* 0x0000001f9e8f7812 */ /* 0x040fe200078ec0ff */
[--C-:B------:R-:W-:Y:S01]  /*6390*/  IMAD R138, R139, -0x70, R144.reuse ;  /* 0xffffff908b8a7824 */ /* 0x100fe200078e0290 */
[----:B------:R-:W-:Y:S01]  /*63a0*/  LOP3.LUT R145, R158, 0x2, RZ, 0xc, !PT ;  /* 0x000000029e917812 */ /* 0x000fe200078e0cff */
[----:B------:R-:W-:Y:S01]  /*63b0*/  IMAD R139, R141, 0x40, R144 ;  /* 0x000000408d8b7824 */ /* 0x000fe200078e0290 */
[----:B------:R-:W-:Y:S01]  /*63c0*/  SHF.R.U32.HI R143, RZ, 0x2, R143 ;  /* 0x00000002ff8f7819 */ /* 0x000fe2000001168f */
[----:B------:R-:W-:Y:S01]  /*63d0*/  IMAD R149, R140, 0x10, R137 ;  /* 0x000000108c957824 */ /* 0x000fe200078e0289 */
[----:B------:R-:W-:Y:S01]  /*63e0*/  LOP3.LUT R142, R145, 0x1, R158, 0xf8, !PT ;  /* 0x00000001918e7812 */ /* 0x000fe200078ef89e */
[----:B------:R-:W-:-:S02]  /*63f0*/  IMAD R140, R136, 0x4, R139 ;  /* 0x00000004888c7824 */ /* 0x000fc400078e028b */
[----:B------:R-:W-:Y:S02]  /*6400*/  IMAD.SHL.U32 R149, R149, 0x8, RZ ;  /* 0x0000000895957824 */ /* 0x000fe400078e00ff */
[----:B------:R-:W-:Y:S02]  /*6410*/  IMAD R165, R165, 0x80, R140 ;  /* 0x00000080a5a57824 */ /* 0x000fe400078e028c */
[----:B------:R-:W2:Y:S01]  /*6420*/  LDC R140, c[0x0][0x224] ;  /* 0x00008900ff8c7b82 */ /* 0x000ea20000000800 */
[----:B------:R-:W-:Y:S02]  /*6430*/  IMAD R143, R143, 0x44, RZ ;  /* 0x000000448f8f7824 */ /* 0x000fe400078e02ff */
[----:B------:R-:W-:Y:S01]  /*6440*/  IMAD R141, R141, 0x8, R138 ;  /* 0x000000088d8d7824 */ /* 0x000fe200078e028a */
[----:B------:R-:W-:Y:S01]  /*6450*/  SHF.R.S32.HI R148, RZ, 0x1f, R165 ;  /* 0x0000001fff947819 */ /* 0x000fe200000114a5 */
[----:B------:R-:W-:Y:S01]  /*6460*/  IMAD.WIDE R138, R149, 0x2, RZ ;  /* 0x00000002958a7825 */ /* 0x000fe200078e02ff */
[----:B------:R-:W-:-:S02]  /*6470*/  LOP3.LUT R164, R143, R164, RZ, 0xfc, !PT ;  /* 0x000000a48fa47212 */ /* 0x000fc400078efcff */
[----:B------:R-:W-:Y:S01]  /*6480*/  LOP3.LUT R142, R143, R142, RZ, 0xfc, !PT ;  /* 0x0000008e8f8e7212 */ /* 0x000fe200078efcff */
[----:B------:R-:W-:Y:S01]  /*6490*/  IMAD R172, R148, UR6, RZ ;  /* 0x0000000694ac7c24 */ /* 0x000fe2000f8e02ff */
[----:B------:R-:W-:Y:S01]  /*64a0*/  LOP3.LUT R138, R138, 0xfffffff0, RZ, 0xc0, !PT ;  /* 0xfffffff08a8a7812 */ /* 0x000fe200078ec0ff */
[--C-:B------:R-:W-:Y:S01]  /*64b0*/  IMAD.IADD R164, R164, 0x1, R163.reuse ;  /* 0x00000001a4a47824 */ /* 0x100fe200078e02a3 */
[----:B------:R-:W-:Y:S01]  /*64c0*/  LOP3.LUT R139, R139, 0x1fffffff, RZ, 0xc0, !PT ;  /* 0x1fffffff8b8b7812 */ /* 0x000fe200078ec0ff */
[----:B------:R-:W-:Y:S02]  /*64d0*/  IMAD.IADD R163, R142, 0x1, R163 ;  /* 0x000000018ea37824 */ /* 0x000fe400078e02a3 */
[----:B------:R-:W-:Y:S01]  /*64e0*/  IMAD R142, R148, UR4, RZ ;  /* 0x00000004948e7c24 */ /* 0x000fe2000f8e02ff */
[----:B------:R-:W-:Y:S01]  /*64f0*/  LEA R164, R164, UR8, 0x3 ;  /* 0x00000008a4a47c11 */ /* 0x000fe2000f8e18ff */
[----:B------:R-:W-:-:S04]  /*6500*/  IMAD.WIDE.U32 R144, R165, UR6, R138 ;  /* 0x00000006a5907c25 */ /* 0x000fc8000f8e008a */
[C---:B------:R-:W-:Y:S01]  /*6510*/  IMAD.WIDE.U32 R138, R165.reuse, UR4, R138 ;  /* 0x00000004a58a7c25 */ /* 0x040fe2000f8e008a */
[----:B------:R-:W-:Y:S02]  /*6520*/  IADD3 R167, P3, R132, R144, RZ ;  /* 0x0000009084a77210 */ /* 0x000fe40007f7e0ff */
[----:B--2---:R-:W-:Y:S01]  /*6530*/  ISETP.GT.AND P6, PT, R140, 0x1, PT ;  /* 0x000000018c00780c */ /* 0x004fe20003fc4270 */
[C---:B------:R-:W-:Y:S01]  /*6540*/  IMAD R142, R165.reuse, UR5, R142 ;  /* 0x00000005a58e7c24 */ /* 0x040fe2000f8e028e */
[----:B------:R-:W-:Y:S01]  /*6550*/  ULDC.64 UR4, c[0x0][0x210] ;  /* 0x0000840000047ab9 */ /* 0x000fe20000000a00 */
[----:B------:R-:W-:Y:S01]  /*6560*/  IMAD R172, R165, UR7, R172 ;  /* 0x00000007a5ac7c24 */ /* 0x000fe2000f8e02ac */
[----:B------:R-:W-:Y:S01]  /*6570*/  ISETP.EQ.AND P6, PT, R135, RZ, P6 ;  /* 0x000000ff8700720c */ /* 0x000fe200037c2270 */
[----:B------:R-:W-:Y:S01]  /*6580*/  UIMAD UR11, UR9, UR4, URZ ;  /* 0x00000004090b72a4 */ /* 0x000fe2000f8e023f */
[C---:B------:R-:W-:Y:S01]  /*6590*/  IADD3 R138, P1, R2.reuse, R138, RZ ;  /* 0x0000008a028a7210 */ /* 0x040fe20007f3e0ff */
[----:B------:R-:W-:Y:S01]  /*65a0*/  ULDC.64 UR6, c[0x0][0x290] ;  /* 0x0000a40000067ab9 */ /* 0x000fe20000000a00 */
[----:B------:R-:W-:Y:S01]  /*65b0*/  ISETP.GE.AND P2, PT, R149, UR5, PT ;  /* 0x0000000595007c0c */ /* 0x000fe2000bf46270 */
[----:B------:R-:W-:Y:S01]  /*65c0*/  ULDC.64 UR4, c[0x0][0x2a8] ;  /* 0x0000aa0000047ab9 */ /* 0x000fe20000000a00 */
[----:B------:R-:W-:Y:S01]  /*65d0*/  IADD3.X R139, R3, R139, R142, P1, !PT ;  /* 0x0000008b038b7210 */ /* 0x000fe20000ffe48e */
[----:B------:R-:W-:Y:S01]  /*65e0*/  IMAD.U32 R132, RZ, RZ, UR6 ;  /* 0x00000006ff847e24 */ /* 0x000fe2000f8e00ff */
[C---:B------:R-:W-:Y:S01]  /*65f0*/  ISETP.NE.AND.EX P0, PT, R133.reuse, RZ, !P2, P0 ;  /* 0x000000ff8500720c */ /* 0x040fe20005705300 */
[----:B------:R-:W-:Y:S01]  /*6600*/  IMAD.U32 R156, RZ, RZ, UR4 ;  /* 0x00000004ff9c7e24 */ /* 0x000fe2000f8e00ff */
[----:B------:R-:W-:Y:S01]  /*6610*/  IADD3.X R172, R133, R145, R172, P3, !PT ;  /* 0x0000009185ac7210 */ /* 0x000fe20001ffe4ac */
[----:B------:R-:W-:Y:S01]  /*6620*/  IMAD.U32 R133, RZ, RZ, UR7 ;  /* 0x00000007ff857e24 */ /* 0x000fe2000f8e00ff */
[----:B------:R-:W-:Y:S01]  /*6630*/  ISETP.NE.U32.AND P1, PT, R2, RZ, PT ;  /* 0x000000ff0200720c */ /* 0x000fe20003f25070 */
[----:B------:R-:W-:Y:S01]  /*6640*/  IMAD.U32 R157, RZ, RZ, UR5 ;  /* 0x00000005ff9d7e24 */ /* 0x000fe2000f8e00ff */
[----:B------:R-:W-:Y:S01]  /*6650*/  SEL R135, RZ, 0x1, !P0 ;  /* 0x00000001ff877807 */ /* 0x000fe20004000000 */
[----:B------:R-:W-:Y:S01]  /*6660*/  IMAD R136, R136, 0x4, R141 ;  /* 0x0000000488887824 */ /* 0x000fe200078e028d */
        /* <DEDUP_REMOVED lines=17> */
.L_x_1041:
[----:B------:R-:W-:Y:S05]  /*6780*/  YIELD ;  /* 0x0000000000007946 */ /* 0x000fea0003800000 */
[----:B---3--:R-:W-:Y:S05]  /*6790*/  @P2 BRA `(.L_x_1040) ;  /* 0x0000000000082947 */ /* 0x008fea0003800000 */
[----:B------:R3:W5:Y:S04]  /*67a0*/  LDG.E.STRONG.GPU R134, desc[UR36][R160.64] ;  /* 0x00000024a0867981 */ /* 0x000768000c1ef900 */
[----:B-----5:R-:W-:Y:S01]  /*67b0*/  CCTL.IVALL ;  /* 0x00000000ff00798f */ /* 0x020fe20002000000 */
.L_x_1040:
[----:B------:R-:W-:Y:S01]  /*67c0*/  ISETP.NE.AND P0, PT, R134, R201, PT ;  /* 0x000000c98600720c */ /* 0x000fe20003f05270 */
[----:B------:R-:W-:-:S12]  /*67d0*/  WARPSYNC.ALL ;  /* 0x0000000000007948 */ /* 0x000fd80003800000 */
[----:B------:R-:W-:Y:S06]  /*67e0*/  BAR.RED.AND.DEFER_BLOCKING 0x0, P0 ;  /* 0x0000000000007b1d */ /* 0x000fec0000014400 */
[----:B------:R-:W5:Y:S02]  /*67f0*/  B2R.RESULT RZ, P0 ;  /* 0x0000000000ff731c */ /* 0x000f640000004000 */
[----:B-----5:R-:W-:Y:S05]  /*6800*/  @P0 BRA `(.L_x_1041) ;  /* 0xfffffffc00dc0947 */ /* 0x020fea000383ffff */
.L_x_1039:
[----:B------:R-:W-:Y:S05]  /*6810*/  WARPSYNC.ALL ;  /* 0x0000000000007948 */ /* 0x000fea0003800000 */
[----:B------:R-:W-:Y:S06]  /*6820*/  BAR.SYNC.DEFER_BLOCKING 0x0 ;  /* 0x0000000000007b1d */ /* 0x000fec0000010000 */
.L_x_1038:
        /* <DEDUP_REMOVED lines=32> */
[----:B------:R-:W-:Y:S02]  /*6a30*/  ISETP.NE.AND P0, PT, R135, RZ, PT ;  /* 0x000000ff8700720c */ /* 0x000fe40003f05270 */
[C---:B------:R-:W-:Y:S02]  /*6a40*/  IADD3 R141, R165.reuse, 0x2, RZ ;  /* 0x00000002a58d7810 */ /* 0x040fe40007ffe0ff */
[----:B-----5:R-:W-:-:S02]  /*6a50*/  ISETP.LT.AND P2, PT, R165, R168, P0 ;  /* 0x000000a8a500720c */ /* 0x020fc40000741270 */
[----:B------:R-:W-:-:S11]  /*6a60*/  ISETP.LT.AND P3, PT, R141, R168, P0 ;  /* 0x000000a88d00720c */ /* 0x000fd60000761270 */
        /* <DEDUP_REMOVED lines=23> */
[----:B---3--:R-:W-:Y:S01]  /*6be0*/  IMAD R8, R148, UR9, RZ ;  /* 0x0000000994087c24 */ /* 0x008fe2000f8e02ff */
[----:B------:R-:W-:Y:S01]  /*6bf0*/  BAR.SYNC.DEFER_BLOCKING 0x0 ;  /* 0x0000000000007b1d */ /* 0x000fe20000010000 */
[----:B------:R-:W-:Y:S02]  /*6c00*/  IADD3 R170, P2, R170, R5, RZ ;  /* 0x00000005aaaa7210 */ /* 0x000fe40007f5e0ff */
[----:B------:R-:W-:Y:S02]  /*6c10*/  IMAD R4, R4, UR9, RZ ;  /* 0x0000000904047c24 */ /* 0x000fe4000f8e02ff */
[----:B------:R-:W-:Y:S01]  /*6c20*/  IMAD R9, R165, UR6, R8 ;  /* 0x00000006a5097c24 */ /* 0x000fe2000f8e0208 */
[----:B------:R-:W-:Y:S01]  /*6c30*/  LEA.HI.X.SX32 R171, R5, R171, 0x1, P2 ;  /* 0x000000ab05ab7211 */ /* 0x000fe200010f0eff */
[----:B------:R-:W-:-:S02]  /*6c40*/  IMAD R5, R141, UR6, R4 ;  /* 0x000000068d057c24 */ /* 0x000fc4000f8e0204 */
[----:B-----5:R-:W-:-:S04]  /*6c50*/  IMAD.WIDE.U32 R12, R141, UR9, R170 ;  /* 0x000000098d0c7c25 */ /* 0x020fc8000f8e00aa */
[----:B------:R-:W-:Y:S01]  /*6c60*/  IMAD.WIDE.U32 R16, R165, UR9, R170 ;  /* 0x00000009a5107c25 */ /* 0x000fe2000f8e00aa */
[----:B------:R-:W-:-:S04]  /*6c70*/  IADD3 R8, R13, R5, RZ ;  /* 0x000000050d087210 */ /* 0x000fc80007ffe0ff */
[----:B------:R-:W-:Y:S02]  /*6c80*/  IADD3 R4, R17, R9, RZ ;  /* 0x0000000911047210 */ /* 0x000fe40007ffe0ff */
[C---:B------:R-:W-:Y:S02]  /*6c90*/  SHF.L.U32 R9, R12.reuse, 0x1, RZ ;  /* 0x000000010c097819 */ /* 0x040fe400000006ff */
[----:B------:R-:W-:Y:S01]  /*6ca0*/  SHF.L.U64.HI R8, R12, 0x1, R8 ;  /* 0x000000010c087819 */ /* 0x000fe20000010208 */
[----:B------:R-:W1:Y:S01]  /*6cb0*/  LDS.128 R152, [R162] ;  /* 0x00000000a2987984 */ /* 0x000e620000000c00 */
[C---:B------:R-:W-:Y:S02]  /*6cc0*/  SHF.L.U32 R5, R16.reuse, 0x1, RZ ;  /* 0x0000000110057819 */ /* 0x040fe400000006ff */
[----:B------:R-:W-:Y:S01]  /*6cd0*/  SHF.L.U64.HI R4, R16, 0x1, R4 ;  /* 0x0000000110047819 */ /* 0x000fe20000010204 */
[----:B------:R-:W3:Y:S01]  /*6ce0*/  LDS.128 R148, [R159] ;  /* 0x000000009f947984 */ /* 0x000ee20000000c00 */
[----:B------:R-:W-:-:S03]  /*6cf0*/  LOP3.LUT R9, R9, 0xfffffffe, RZ, 0xc0, !PT ;  /* 0xfffffffe09097812 */ /* 0x000fc600078ec0ff */
[----:B------:R-:W5:Y:S04]  /*6d00*/  LDS.128 R144, [R162+0x440] ;  /* 0x00044000a2907984 */ /* 0x000f680000000c00 */
[----:B------:R-:W5:Y:S01]  /*6d10*/  LDS.128 R140, [R159+0x440] ;  /* 0x000440009f8c7984 */ /* 0x000f620000000c00 */
[--C-:B--2---:R-:W-:Y:S02]  /*6d20*/  HADD2.F32 R17, -RZ, R137.reuse.H1_H1 ;  /* 0x30000089ff117230 */ /* 0x104fe40000004100 */
[----:B------:R-:W-:Y:S02]  /*6d30*/  HADD2.F32 R21, -RZ, R137.H0_H0 ;  /* 0x20000089ff157230 */ /* 0x000fe40000004100 */
[----:B------:R-:W-:Y:S02]  /*6d40*/  HADD2.F32 R13, -RZ, R136.H0_H0 ;  /* 0x20000088ff0d7230 */ /* 0x000fe40000004100 */
[----:B------:R-:W-:Y:S01]  /*6d50*/  FMUL R12, R17, R166 ;  /* 0x000000a6110c7220 */ /* 0x000fe20000400000 */
[----:B------:R-:W-:-:S02]  /*6d60*/  HADD2.F32 R17, -RZ, R138.H1_H1 ;  /* 0x3000008aff117230 */ /* 0x000fc40000004100 */
[----:B------:R-:W-:Y:S01]  /*6d70*/  FMUL R21, R21, R166 ;  /* 0x000000a615157220 */ /* 0x000fe20000400000 */
[----:B------:R-:W-:Y:S02]  /*6d80*/  HADD2.F32 R25, -RZ, R136.H1_H1 ;  /* 0x30000088ff197230 */ /* 0x000fe40000004100 */
[----:B-1----:R-:W-:Y:S01]  /*6d90*/  FFMA R155, R155, R0, R12 ;  /* 0x000000009b9b7223 */ /* 0x002fe2000000000c */
[----:B------:R-:W-:Y:S01]  /*6da0*/  FMUL R13, R13, R166 ;  /* 0x000000a60d0d7220 */ /* 0x000fe20000400000 */
[----:B------:R-:W-:Y:S01]  /*6db0*/  FFMA R154, R154, R0, R21 ;  /* 0x000000009a9a7223 */ /* 0x000fe20000000015 */
[----:B------:R-:W-:Y:S01]  /*6dc0*/  FMUL R12, R17, R166 ;  /* 0x000000a6110c7220 */ /* 0x000fe20000400000 */
[----:B----4-:R-:W-:Y:S02]  /*6dd0*/  HADD2.F32 R21, -RZ, R132.H1_H1 ;  /* 0x30000084ff157230 */ /* 0x010fe40000004100 */
[----:B------:R-:W-:Y:S01]  /*6de0*/  FFMA R152, R152, R0, R13 ;  /* 0x0000000098987223 */ /* 0x000fe2000000000d */
[----:B------:R-:W-:-:S02]  /*6df0*/  HADD2.F32 R17, -RZ, R139.H1_H1 ;  /* 0x3000008bff117230 */ /* 0x000fc40000004100 */
[----:B---3--:R-:W-:Y:S01]  /*6e00*/  FFMA R149, R149, R0, R12 ;  /* 0x0000000095957223 */ /* 0x008fe2000000000c */
[-C--:B------:R-:W-:Y:S01]  /*6e10*/  FMUL R16, R25, R166.reuse ;  /* 0x000000a619107220 */ /* 0x080fe20000400000 */
[-C--:B------:R-:W-:Y:S01]  /*6e20*/  FMUL R20, R21, R166.reuse ;  /* 0x000000a615147220 */ /* 0x080fe20000400000 */
[----:B------:R-:W-:Y:S02]  /*6e30*/  HADD2.F32 R21, -RZ, R133.H1_H1 ;  /* 0x30000085ff157230 */ /* 0x000fe40000004100 */
[----:B------:R-:W-:Y:S01]  /*6e40*/  FMUL R12, R17, R166 ;  /* 0x000000a6110c7220 */ /* 0x000fe20000400000 */
[----:B------:R-:W-:Y:S02]  /*6e50*/  HADD2.F32 R13, -RZ, R138.H0_H0 ;  /* 0x2000008aff0d7230 */ /* 0x000fe40000004100 */
[-C--:B------:R-:W-:Y:S01]  /*6e60*/  FFMA R153, R153, R0.reuse, R16 ;  /* 0x0000000099997223 */ /* 0x080fe20000000010 */
[----:B------:R-:W-:Y:S02]  /*6e70*/  HADD2.F32 R25, -RZ, R139.H0_H0 ;  /* 0x2000008bff197230 */ /* 0x000fe40000004100 */
[----:B------:R-:W-:Y:S01]  /*6e80*/  FFMA R151, R151, R0, R12 ;  /* 0x0000000097977223 */ /* 0x000fe2000000000c */
[----:B------:R-:W-:-:S02]  /*6e90*/  HADD2.F32 R17, -RZ, R133.H0_H0 ;  /* 0x20000085ff117230 */ /* 0x000fc40000004100 */
[-C--:B------:R-:W-:Y:S01]  /*6ea0*/  FMUL R12, R21, R166.reuse ;  /* 0x000000a6150c7220 */ /* 0x080fe20000400000 */
[----:B------:R-:W-:Y:S02]  /*6eb0*/  HADD2.F32 R33, -RZ, R134.H1_H1 ;  /* 0x30000086ff217230 */ /* 0x000fe40000004100 */
[-C--:B------:R-:W-:Y:S01]  /*6ec0*/  FMUL R13, R13, R166.reuse ;  /* 0x000000a60d0d7220 */ /* 0x080fe20000400000 */
[----:B------:R-:W-:Y:S02]  /*6ed0*/  HADD2.F32 R29, -RZ, R135.H1_H1 ;  /* 0x30000087ff1d7230 */ /* 0x000fe40000004100 */
[-C--:B------:R-:W-:Y:S01]  /*6ee0*/  FMUL R25, R25, R166.reuse ;  /* 0x000000a619197220 */ /* 0x080fe20000400000 */
[----:B------:R-:W-:Y:S01]  /*6ef0*/  FMUL R17, R17, R166 ;  /* 0x000000a611117220 */ /* 0x000fe20000400000 */
[----:B-----5:R-:W-:Y:S01]  /*6f00*/  FFMA R21, R147, R0, R12 ;  /* 0x0000000093157223 */ /* 0x020fe2000000000c */
        /* <DEDUP_REMOVED lines=17> */
[-C--:B------:R-:W-:Y:S01]  /*7020*/  FFMA R13, R144, R0.reuse, R13 ;  /* 0x00000000900d7223 */ /* 0x080fe2000000000d */
[----:B------:R-:W-:Y:S01]  /*7030*/  IADD3 R8, P2, R2, R9, RZ ;  /* 0x0000000902087210 */ /* 0x000fe20007f5e0ff */
[----:B------:R-:W-:Y:S01]  /*7040*/  FFMA R20, R145, R0, R20 ;  /* 0x0000000091147223 */ /* 0x000fe20000000014 */
[----:B------:R-:W-:Y:S01]  /*7050*/  IADD3.X R33, R3, R12, RZ, P3, !PT ;  /* 0x0000000c03217210 */ /* 0x000fe20001ffe4ff */
[----:B------:R-:W-:Y:S01]  /*7060*/  FFMA R17, R140, R0, R17 ;  /* 0x000000008c117223 */ /* 0x000fe20000000011 */
[----:B------:R-:W-:Y:S01]  /*7070*/  ISETP.LT.AND P3, PT, R5, R168, P0 ;  /* 0x000000a80500720c */ /* 0x000fe20000761270 */
        /* <DEDUP_REMOVED lines=17> */
[----:B------:R-:W-:Y:S02]  /*7190*/  ISETP.LT.AND P3, PT, R21, R168, P0 ;  /* 0x000000a81500720c */ /* 0x000fe40000761270 */
[----:B------:R-:W-:-:S04]  /*71a0*/  IADD3 R16, P2, R156, R174, RZ ;  /* 0x000000ae9c107210 */ /* 0x000fc80007f5e0ff */
[----:B------:R-:W-:-:S07]  /*71b0*/  IADD3.X R17, R157, R175, RZ, P2, !PT ;  /* 0x000000af9d117210 */ /* 0x000fce00017fe4ff */
[----:B------:R-:W3:Y:S01]  /*71c0*/  @P3 LDG.E.LTC128B.128 R132, desc[UR36][R16.64] ;  /* 0x0000002410843981 */ /* 0x000ee2000c1e1d20 */
[----:B------:R-:W-:Y:S01]  /*71d0*/  SHF.R.S32.HI R4, RZ, 0x1f, R21 ;  /* 0x0000001fff047819 */ /* 0x000fe20000011415 */
[----:B------:R-:W-:Y:S01]  /*71e0*/  BAR.SYNC.DEFER_BLOCKING 0x0 ;  /* 0x0000000000007b1d */ /* 0x000fe20000010000 */
[----:B------:R-:W-:-:S03]  /*71f0*/  ISETP.LT.AND P5, PT, R5, R168, P1 ;  /* 0x000000a80500720c */ /* 0x000fc60000fa1270 */
[----:B------:R-:W-:Y:S01]  /*7200*/  IMAD R4, R4, UR9, RZ ;  /* 0x0000000904047c24 */ /* 0x000fe2000f8e02ff */
[----:B------:R-:W-:Y:S02]  /*7210*/  ISETP.LT.AND P4, PT, R21, R168, P1 ;  /* 0x000000a81500720c */ /* 0x000fe40000f81270 */
        /* <DEDUP_REMOVED lines=8> */
[----:B-1----:R-:W-:-:S03]  /*72a0*/  IMAD R6, R8, UR9, RZ ;  /* 0x0000000908067c24 */ /* 0x002fc6000f8e02ff */
[----:B------:R-:W-:Y:S01]  /*72b0*/  STS.64 [R163+0xe0], R34 ;  /* 0x0000e022a3007388 */ /* 0x000fe20000000a00 */
[----:B------:R-:W-:Y:S01]  /*72c0*/  IMAD R9, R5, UR6, R6 ;  /* 0x0000000605097c24 */ /* 0x000fe2000f8e0206 */
[----:B------:R-:W-:Y:S01]  /*72d0*/  BAR.SYNC.DEFER_BLOCKING 0x0 ;  /* 0x0000000000007b1d */ /* 0x000fe20000010000 */
[----:B------:R-:W-:-:S04]  /*72e0*/  IMAD.WIDE.U32 R6, R21, UR9, R170 ;  /* 0x0000000915067c25 */ /* 0x000fc8000f8e00aa */
[----:B----4-:R-:W-:Y:S02]  /*72f0*/  IMAD R15, R21, UR6, R4 ;  /* 0x00000006150f7c24 */ /* 0x010fe4000f8e0204 */
[----:B-----5:R-:W-:-:S03]  /*7300*/  IMAD.WIDE.U32 R18, R5, UR9, R170 ;  /* 0x0000000905127c25 */ /* 0x020fc6000f8e00aa */
[----:B------:R-:W-:Y:S02]  /*7310*/  IADD3 R15, R7, R15, RZ ;  /* 0x0000000f070f7210 */ /* 0x000fe40007ffe0ff */
[----:B------:R-:W-:Y:S02]  /*7320*/  IADD3 R14, R19, R9, RZ ;  /* 0x00000009130e7210 */ /* 0x000fe40007ffe0ff */
[C---:B------:R-:W-:Y:S02]  /*7330*/  SHF.L.U32 R19, R18.reuse, 0x1, RZ ;  /* 0x0000000112137819 */ /* 0x040fe400000006ff */
[----:B------:R-:W-:Y:S02]  /*7340*/  SHF.L.U64.HI R14, R18, 0x1, R14 ;  /* 0x00000001120e7819 */ /* 0x000fe4000001020e */
[C---:B------:R-:W-:Y:S02]  /*7350*/  SHF.L.U32 R18, R6.reuse, 0x1, RZ ;  /* 0x0000000106127819 */ /* 0x040fe400000006ff */
[----:B------:R-:W-:-:S02]  /*7360*/  SHF.L.U64.HI R15, R6, 0x1, R15 ;  /* 0x00000001060f7819 */ /* 0x000fc4000001020f */
[----:B------:R-:W-:Y:S01]  /*7370*/  LOP3.LUT R19, R19, 0xfffffffe, RZ, 0xc0, !PT ;  /* 0xfffffffe13137812 */ /* 0x000fe200078ec0ff */
        /* <DEDUP_REMOVED lines=13> */
[----:B------:R-:W-:Y:S01]  /*7450*/  FMUL R25, R25, R166 ;  /* 0x000000a619197220 */ /* 0x000fe20000400000 */
[----:B------:R-:W-:Y:S01]  /*7460*/  FFMA R147, R147, R0, R20 ;  /* 0x0000000093937223 */ /* 0x000fe20000000014 */
[-C--:B------:R-:W-:Y:S01]  /*7470*/  FMUL R20, R21, R166.reuse ;  /* 0x000000a615147220 */ /* 0x080fe20000400000 */
[-C--:B------:R-:W-:Y:S01]  /*7480*/  FMUL R22, R27, R166.reuse ;  /* 0x000000a61b167220 */ /* 0x080fe20000400000 */
[----:B------:R-:W-:Y:S01]  /*7490*/  FMUL R23, R23, R166 ;  /* 0x000000a617177220 */ /* 0x000fe20000400000 */
[-C--:B------:R-:W-:Y:S01]  /*74a0*/  FFMA R146, R146, R0.reuse, R25 ;  /* 0x0000000092927223 */ /* 0x080fe20000000019 */
[----:B------:R-:W-:Y:S02]  /*74b0*/  HADD2.F32 R21, -RZ, R139.H1_H1 ;  /* 0x3000008bff157230 */ /* 0x000fe40000004100 */
[-C--:B------:R-:W-:Y:S01]  /*74c0*/  FFMA R145, R145, R0.reuse, R22 ;  /* 0x0000000091917223 */ /* 0x080fe20000000016 */
[----:B----4-:R-:W-:Y:S01]  /*74d0*/  FFMA R140, R140, R0, R23 ;  /* 0x000000008c8c7223 */ /* 0x010fe20000000017 */
[----:B---3--:R-:W-:-:S02]  /*74e0*/  HADD2.F32 R25, -RZ, R132.H1_H1 ;  /* 0x30000084ff197230 */ /* 0x008fc40000004100 */
[----:B------:R-:W-:Y:S01]  /*74f0*/  FFMA R141, R141, R0, R20 ;  /* 0x000000008d8d7223 */ /* 0x000fe20000000014 */
[----:B------:R-:W-:Y:S02]  /*7500*/  HADD2.F32 R27, -RZ, R139.H0_H0 ;  /* 0x2000008bff1b7230 */ /* 0x000fe40000004100 */
[-C--:B------:R-:W-:Y:S01]  /*7510*/  FMUL R20, R21, R166.reuse ;  /* 0x000000a615147220 */ /* 0x080fe20000400000 */
[----:B------:R-:W-:Y:S02]  /*7520*/  HADD2.F32 R23, -RZ, R132.H0_H0 ;  /* 0x20000084ff177230 */ /* 0x000fe40000004100 */
[-C--:B------:R-:W-:Y:S01]  /*7530*/  FMUL R22, R25, R166.reuse ;  /* 0x000000a619167220 */ /* 0x080fe20000400000 */
[----:B------:R-:W-:Y:S02]  /*7540*/  HADD2.F32 R25, -RZ, R133.H1_H1 ;  /* 0x30000085ff197230 */ /* 0x000fe40000004100 */
[----:B------:R-:W-:Y:S01]  /*7550*/  FMUL R27, R27, R166 ;  /* 0x000000a61b1b7220 */ /* 0x000fe20000400000 */
[----:B------:R-:W-:-:S02]  /*7560*/  HADD2.F32 R29, -RZ, R134.H1_H1 ;  /* 0x30000086ff1d7230 */ /* 0x000fc40000004100 */
[----:B------:R-:W-:Y:S01]  /*7570*/  FMUL R23, R23, R166 ;  /* 0x000000a617177220 */ /* 0x000fe20000400000 */
[-C--:B------:R-:W-:Y:S01]  /*7580*/  FFMA R143, R143, R0.reuse, R20 ;  /* 0x000000008f8f7223 */ /* 0x080fe20000000014 */
[----:B------:R-:W-:Y:S01]  /*7590*/  FFMA R142, R142, R0, R27 ;  /* 0x000000008e8e7223 */ /* 0x000fe2000000001b */
[----:B------:R-:W-:Y:S01]  /*75a0*/  FMUL R24, R25, R166 ;  /* 0x000000a619187220 */ /* 0x000fe20000400000 */
[-C--:B-----5:R-:W-:Y:S01]  /*75b0*/  FFMA R20, R8, R0.reuse, R23 ;  /* 0x0000000008147223 */ /* 0x0a0fe20000000017 */
[----:B------:R-:W-:Y:S01]  /*75c0*/  FFMA R23, R9, R0, R22 ;  /* 0x0000000009177223 */ /* 0x000fe20000000016 */
[--C-:B------:R-:W-:Y:S02]  /*75d0*/  HADD2.F32 R27, -RZ, R135.reuse.H1_H1 ;  /* 0x30000087ff1b7230 */ /* 0x100fe40000004100 */
[----:B------:R-:W-:Y:S01]  /*75e0*/  FMUL R8, R29, R166 ;  /* 0x000000a61d087220 */ /* 0x000fe20000400000 */
[----:B------:R-:W-:Y:S02]  /*75f0*/  HADD2.F32 R9, -RZ, R134.H0_H0 ;  /* 0x20000086ff097230 */ /* 0x000fe40000004100 */
[----:B------:R-:W-:Y:S01]  /*7600*/  FFMA R24, R11, R0, R24 ;  /* 0x000000000b187223 */ /* 0x000fe20000000018 */
[----:B------:R-:W-:-:S02]  /*7610*/  HADD2.F32 R25, -RZ, R135.H0_H0 ;  /* 0x20000087ff197230 */ /* 0x000fc40000004100 */
[----:B------:R-:W-:Y:S01]  /*7620*/  FMUL R26, R27, R166 ;  /* 0x000000a61b1a7220 */ /* 0x000fe20000400000 */
[----:B------:R-:W-:Y:S01]  /*7630*/  FFMA R27, R5, R0, R8 ;  /* 0x00000000051b7223 */ /* 0x000fe20000000008 */
[-C--:B------:R-:W-:Y:S01]  /*7640*/  FMUL R9, R9, R166.reuse ;  /* 0x000000a609097220 */ /* 0x080fe20000400000 */
[----:B------:R-:W-:Y:S01]  /*7650*/  LOP3.LUT R5, R18, 0xfffffffe, RZ, 0xc0, !PT ;  /* 0xfffffffe12057812 */ /* 0x000fe200078ec0ff */
[----:B------:R-:W-:Y:S01]  /*7660*/  FMUL R25, R25, R166 ;  /* 0x000000a619197220 */ /* 0x000fe20000400000 */
[----:B------:R-:W-:Y:S02]  /*7670*/  HADD2.F32 R21, -RZ, R133.H0_H0 ;  /* 0x20000085ff157230 */ /* 0x000fe40000004100 */
[----:B------:R-:W-:Y:S01]  /*7680*/  FFMA R22, R4, R0, R9 ;  /* 0x0000000004167223 */ /* 0x000fe20000000009 */
        /* <DEDUP_REMOVED lines=11> */
[----:B------:R-:W-:Y:S02]  /*7740*/  ISETP.LT.AND P3, PT, R23, R168, P0 ;  /* 0x000000a81700720c */ /* 0x000fe40000761270 */
        /* <DEDUP_REMOVED lines=19> */
[-C--:B------:R-:W-:Y:S01]  /*7880*/  ISETP.LT.AND P4, PT, R27, R168.reuse, P1 ;  /* 0x000000a81b00720c */ /* 0x080fe20000f81270 */
[----:B------:R-:W-:Y:S01]  /*7890*/  BAR.SYNC.DEFER_BLOCKING 0x0 ;  /* 0x0000000000007b1d */ /* 0x000fe20000010000 */
[----:B------:R-:W-:Y:S01]  /*78a0*/  ISETP.LT.AND P5, PT, R23, R168, P1 ;  /* 0x000000a81700720c */ /* 0x000fe20000fa1270 */
[----:B------:R-:W-:-:S04]  /*78b0*/  IMAD R22, R22, UR9, RZ ;  /* 0x0000000916167c24 */ /* 0x000fc8000f8e02ff */
[----:B------:R-:W-:Y:S01]  /*78c0*/  IMAD R22, R27, UR6, R22 ;  /* 0x000000061b167c24 */ /* 0x000fe2000f8e0216 */
[----:B-1----:R-:W-:Y:S01]  /*78d0*/  SHF.R.S32.HI R4, RZ, 0x1f, R23 ;  /* 0x0000001fff047819 */ /* 0x002fe20000011417 */
[----:B------:R-:W-:-:S04]  /*78e0*/  IMAD.WIDE.U32 R6, R23, UR9, R170 ;  /* 0x0000000917067c25 */ /* 0x000fc8000f8e00aa */
[----:B------:R-:W-:Y:S01]  /*78f0*/  IMAD R4, R4, UR9, RZ ;  /* 0x0000000904047c24 */ /* 0x000fe2000f8e02ff */
[----:B------:R-:W-:-:S03]  /*7900*/  SHF.L.U32 R29, R6, 0x1, RZ ;  /* 0x00000001061d7819 */ /* 0x000fc600000006ff */
[----:B------:R-:W-:Y:S01]  /*7910*/  IMAD R9, R23, UR6, R4 ;  /* 0x0000000617097c24 */ /* 0x000fe2000f8e0204 */
[----:B------:R-:W-:Y:S01]  /*7920*/  LOP3.LUT R29, R29, 0xfffffffe, RZ, 0xc0, !PT ;  /* 0xfffffffe1d1d7812 */ /* 0x000fe200078ec0ff */
[----:B------:R-:W-:-:S03]  /*7930*/  IMAD.WIDE.U32 R4, R27, UR9, R170 ;  /* 0x000000091b047c25 */ /* 0x000fc6000f8e00aa */
[----:B------:R-:W-:Y:S02]  /*7940*/  IADD3 R26, R7, R9, RZ ;  /* 0x00000009071a7210 */ /* 0x000fe40007ffe0ff */
[----:B------:R-:W-:Y:S01]  /*7950*/  IADD3 R22, R5, R22, RZ ;  /* 0x0000001605167210 */ /* 0x000fe20007ffe0ff */
[----:B------:R-:W-:Y:S01]  /*7960*/  STS.64 [R164], R64 ;  /* 0x00000040a4007388 */ /* 0x000fe20000000a00 */
[----:B------:R-:W-:Y:S02]  /*7970*/  SHF.L.U64.HI R26, R6, 0x1, R26 ;  /* 0x00000001061a7819 */ /* 0x000fe4000001021a */
[C---:B------:R-:W-:Y:S01]  /*7980*/  SHF.L.U32 R28, R4.reuse, 0x1, RZ ;  /* 0x00000001041c7819 */ /* 0x040fe200000006ff */
[----:B------:R-:W-:Y:S01]  /*7990*/  STS.64 [R164+0x20], R60 ;  /* 0x0000203ca4007388 */ /* 0x000fe20000000a00 */
[----:B------:R-:W-:Y:S02]  /*79a0*/  SHF.L.U64.HI R22, R4, 0x1, R22 ;  /* 0x0000000104167819 */ /* 0x000fe40000010216 */
        /* <DEDUP_REMOVED lines=14> */
[----:B------:R-:W-:Y:S02]  /*7a90*/  HADD2.F32 R27, -RZ, R136.H1_H1 ;  /* 0x30000088ff1b7230 */ /* 0x000fe40000004100 */
[--C-:B------:R-:W-:Y:S02]  /*7aa0*/  HADD2.F32 R33, -RZ, R137.reuse.H0_H0 ;  /* 0x20000089ff217230 */ /* 0x100fe40000004100 */
[-C--:B------:R-:W-:Y:S01]  /*7ab0*/  FMUL R31, R31, R166.reuse ;  /* 0x000000a61f1f7220 */ /* 0x080fe20000400000 */
[----:B------:R-:W-:Y:S02]  /*7ac0*/  HADD2.F32 R23, -RZ, R137.H1_H1 ;  /* 0x30000089ff177230 */ /* 0x000fe40000004100 */
[----:B------:R-:W-:Y:S01]  /*7ad0*/  FMUL R32, R27, R166 ;  /* 0x000000a61b207220 */ /* 0x000fe20000400000 */
[--C-:B------:R-:W-:Y:S02]  /*7ae0*/  HADD2.F32 R27, -RZ, R138.reuse.H1_H1 ;  /* 0x3000008aff1b7230 */ /* 0x100fe40000004100 */
[----:B-1----:R-:W-:Y:S01]  /*7af0*/  FFMA R16, R16, R0, R31 ;  /* 0x0000000010107223 */ /* 0x002fe2000000001f */
[----:B------:R-:W-:-:S02]  /*7b00*/  HADD2.F32 R31, -RZ, R138.H0_H0 ;  /* 0x2000008aff1f7230 */ /* 0x000fc40000004100 */
[-C--:B------:R-:W-:Y:S01]  /*7b10*/  FMUL R33, R33, R166.reuse ;  /* 0x000000a621217220 */ /* 0x080fe20000400000 */
[----:B------:R-:W-:Y:S01]  /*7b20*/  FMUL R30, R23, R166 ;  /* 0x000000a6171e7220 */ /* 0x000fe20000400000 */
[----:B------:R-:W-:Y:S01]  /*7b30*/  FFMA R23, R17, R0, R32 ;  /* 0x0000000011177223 */ /* 0x000fe20000000020 */
[----:B------:R-:W-:Y:S01]  /*7b40*/  FMUL R17, R31, R166 ;  /* 0x000000a61f117220 */ /* 0x000fe20000400000 */
[-C--:B------:R-:W-:Y:S01]  /*7b50*/  FFMA R18, R18, R0.reuse, R33 ;  /* 0x0000000012127223 */ /* 0x080fe20000000021 */
[--C-:B------:R-:W-:Y:S02]  /*7b60*/  HADD2.F32 R31, -RZ, R139.reuse.H1_H1 ;  /* 0x3000008bff1f7230 */ /* 0x100fe40000004100 */
[----:B------:R-:W-:Y:S01]  /*7b70*/  FFMA R19, R19, R0, R30 ;  /* 0x0000000013137223 */ /* 0x000fe2000000001e */
[----:B------:R-:W-:Y:S02]  /*7b80*/  HADD2.F32 R33, -RZ, R139.H0_H0 ;  /* 0x2000008bff217230 */ /* 0x000fe40000004100 */
[----:B------:R-:W-:Y:S01]  /*7b90*/  FMUL R30, R27, R166 ;  /* 0x000000a61b1e7220 */ /* 0x000fe20000400000 */
[----:B----4-:R-:W-:Y:S01]  /*7ba0*/  FFMA R17, R12, R0, R17 ;  /* 0x000000000c117223 */ /* 0x010fe20000000011 */
[----:B---3--:R-:W-:-:S02]  /*7bb0*/  HADD2.F32 R27, -RZ, R132.H0_H0 ;  /* 0x20000084ff1b7230 */ /* 0x008fc40000004100 */
[-C--:B------:R-:W-:Y:S01]  /*7bc0*/  FMUL R12, R31, R166.reuse ;  /* 0x000000a61f0c7220 */ /* 0x080fe20000400000 */
[----:B------:R-:W-:Y:S01]  /*7bd0*/  FMUL R33, R33, R166 ;  /* 0x000000a621217220 */ /* 0x000fe20000400000 */
[----:B------:R-:W-:Y:S02]  /*7be0*/  HADD2.F32 R31, -RZ, R132.H1_H1 ;  /* 0x30000084ff1f7230 */ /* 0x000fe40000004100 */
[-C--:B------:R-:W-:Y:S01]  /*7bf0*/  FFMA R30, R13, R0.reuse, R30 ;  /* 0x000000000d1e7223 */ /* 0x080fe2000000001e */
[----:B------:R-:W-:Y:S02]  /*7c00*/  HADD2.F32 R35, -RZ, R134.H1_H1 ;  /* 0x30000086ff237230 */ /* 0x000fe40000004100 */
[----:B------:R-:W-:Y:S01]  /*7c10*/  FFMA R14, R14, R0, R33 ;  /* 0x000000000e0e7223 */ /* 0x000fe20000000021 */
[-C--:B------:R-:W-:Y:S01]  /*7c20*/  FMUL R27, R27, R166.reuse ;  /* 0x000000a61b1b7220 */ /* 0x080fe20000400000 */
[----:B------:R-:W-:Y:S01]  /*7c30*/  FMUL R32, R31, R166 ;  /* 0x000000a61f207220 */ /* 0x000fe20000400000 */
[----:B------:R-:W-:-:S02]  /*7c40*/  HADD2.F32 R33, -RZ, R133.H1_H1 ;  /* 0x30000085ff217230 */ /* 0x000fc40000004100 */
[----:B------:R-:W-:Y:S01]  /*7c50*/  FFMA R15, R15, R0, R12 ;  /* 0x000000000f0f7223 */ /* 0x000fe2000000000c */
[----:B------:R-:W-:Y:S01]  /*7c60*/  FMUL R34, R35, R166 ;  /* 0x000000a623227220 */ /* 0x000fe20000400000 */
[-C--:B-----5:R-:W-:Y:S01]  /*7c70*/  FFMA R12, R8, R0.reuse, R27 ;  /* 0x00000000080c7223 */ /* 0x0a0fe2000000001b */
[----:B------:R-:W-:Y:S01]  /*7c80*/  FFMA R27, R9, R0, R32 ;  /* 0x00000000091b7223 */ /* 0x000fe20000000020 */
[----:B------:R-:W-:Y:S02]  /*7c90*/  HADD2.F32 R13, -RZ, R133.H0_H0 ;  /* 0x20000085ff0d7230 */ /* 0x000fe40000004100 */
[----:B------:R-:W-:Y:S01]  /*7ca0*/  FMUL R32, R33, R166 ;  /* 0x000000a621207220 */ /* 0x000fe20000400000 */
[----:B------:R-:W-:Y:S02]  /*7cb0*/  HADD2.F32 R31, -RZ, R134.H0_H0 ;  /* 0x20000086ff1f7230 */ /* 0x000fe40000004100 */
[----:B------:R-:W-:Y:S01]  /*7cc0*/  FFMA R34, R5, R0, R34 ;  /* 0x0000000005227223 */ /* 0x000fe20000000022 */
[--C-:B------:R-:W-:Y:S01]  /*7cd0*/  HADD2.F32 R33, -RZ, R135.reuse.H0_H0 ;  /* 0x20000087ff217230 */ /* 0x100fe20000004100 */
[----:B------:R-:W-:Y:S01]  /*7ce0*/  LOP3.LUT R5, R28, 0xfffffffe, RZ, 0xc0, !PT ;  /* 0xfffffffe1c057812 */ /* 0x000fe200078ec0ff */
[----:B------:R-:W-:Y:S01]  /*7cf0*/  HADD2.F32 R9, -RZ, R135.H1_H1 ;  /* 0x30000087ff097230 */ /* 0x000fe20000004100 */
[----:B------:R-:W-:Y:S01]  /*7d00*/  F2FP.F16.F32.PACK_AB R8, R23, R16 ;  /* 0x000000101708723e */ /* 0x000fe200000000ff */
[-C--:B------:R-:W-:Y:S01]  /*7d10*/  FMUL R13, R13, R166.reuse ;  /* 0x000000a60d0d7220 */ /* 0x080fe20000400000 */
[C---:B------:R-:W-:Y:S01]  /*7d20*/  IADD3 R28, P3, R2.reuse, R29, RZ ;  /* 0x0000001d021c7210 */ /* 0x040fe20007f7e0ff */
[-C--:B------:R-:W-:Y:S01]  /*7d30*/  FMUL R31, R31, R166.reuse ;  /* 0x000000a61f1f7220 */ /* 0x080fe20000400000 */
[----:B------:R-:W-:Y:S01]  /*7d40*/  IADD3 R23, R165, 0x18, RZ ;  /* 0x00000018a5177810 */ /* 0x000fe20007ffe0ff */
[-C--:B------:R-:W-:Y:S01]  /*7d50*/  FMUL R33, R33, R166.reuse ;  /* 0x000000a621217220 */ /* 0x080fe20000400000 */
[----:B------:R-:W-:Y:S01]  /*7d60*/  FMUL R36, R9, R166 ;  /* 0x000000a609247220 */ /* 0x000fe20000400000 */
[----:B------:R-:W-:Y:S01]  /*7d70*/  IADD3 R16, P2, R2, R5, RZ ;  /* 0x0000000502107210 */ /* 0x000fe20007f5e0ff */
[----:B------:R-:W-:Y:S01]  /*7d80*/  FFMA R13, R10, R0, R13 ;  /* 0x000000000a0d7223 */ /* 0x000fe2000000000d */
[----:B------:R-:W-:Y:S01]  /*7d90*/  IADD3.X R29, R3, R26, RZ, P3, !PT ;  /* 0x0000001a031d7210 */ /* 0x000fe20001ffe4ff */
[----:B------:R-:W-:Y:S01]  /*7da0*/  FFMA R32, R11, R0, R32 ;  /* 0x000000000b207223 */ /* 0x000fe20000000020 */
[----:B------:R-:W-:Y:S01]  /*7db0*/  ISETP.LT.AND P3, PT, R23, R168, P0 ;  /* 0x000000a81700720c */ /* 0x000fe20000761270 */
[-C--:B------:R-:W-:Y:S01]  /*7dc0*/  FFMA R31, R4, R0.reuse, R31 ;  /* 0x00000000041f7223 */ /* 0x080fe2000000001f */
[-C--:B------:R-:W-:Y:S01]  /*7dd0*/  FFMA R33, R6, R0.reuse, R33 ;  /* 0x0000000006217223 */ /* 0x080fe20000000021 */
[----:B------:R-:W-:Y:S01]  /*7de0*/  FFMA R36, R7, R0, R36 ;  /* 0x0000000007247223 */ /* 0x000fe20000000024 */
[----:B------:R-:W-:-:S02]  /*7df0*/  F2FP.F16.F32.PACK_AB R10, R30, R17 ;  /* 0x000000111e0a723e */ /* 0x000fc400000000ff */
[----:B------:R-:W-:Y:S02]  /*7e00*/  IADD3.X R17, R3, R22, RZ, P2, !PT ;  /* 0x0000001603117210 */ /* 0x000fe400017fe4ff */
        /* <DEDUP_REMOVED lines=55> */
[----:B------:R-:W-:Y:S01]  /*8180*/  FMUL R30, R27, R166 ;  /* 0x000000a61b1e7220 */ /* 0x000fe20000400000 */
[----:B-1----:R-:W-:Y:S01]  /*8190*/  FFMA R16, R16, R0, R31 ;  /* 0x0000000010107223 */ /* 0x002fe2000000001f */
[----:B------:R-:W-:-:S02]  /*81a0*/  HADD2.F32 R27, -RZ, R138.H1_H1 ;  /* 0x3000008aff1b7230 */ /* 0x000fc40000004100 */
[-C--:B------:R-:W-:Y:S01]  /*81b0*/  FFMA R18, R18, R0.reuse, R23 ;  /* 0x0000000012127223 */ /* 0x080fe20000000017 */
[----:B------:R-:W-:Y:S02]  /*81c0*/  HADD2.F32 R31, -RZ, R138.H0_H0 ;  /* 0x2000008aff1f7230 */ /* 0x000fe40000004100 */
[----:B------:R-:W-:Y:S01]  /*81d0*/  FFMA R23, R19, R0, R30 ;  /* 0x0000000013177223 */ /* 0x000fe2000000001e */
[-C--:B------:R-:W-:Y:S01]  /*81e0*/  FMUL R32, R33, R166.reuse ;  /* 0x000000a621207220 */ /* 0x080fe20000400000 */
[-C--:B------:R-:W-:Y:S01]  /*81f0*/  FMUL R30, R27, R166.reuse ;  /* 0x000000a61b1e7220 */ /* 0x080fe20000400000 */
[--C-:B------:R-:W-:Y:S02]  /*8200*/  HADD2.F32 R27, -RZ, R139.reuse.H1_H1 ;  /* 0x3000008bff1b7230 */ /* 0x100fe40000004100 */
[----:B------:R-:W-:Y:S01]  /*8210*/  FMUL R19, R31, R166 ;  /* 0x000000a61f137220 */ /* 0x000fe20000400000 */
[----:B------:R-:W-:Y:S02]  /*8220*/  HADD2.F32 R33, -RZ, R139.H0_H0 ;  /* 0x2000008bff217230 */ /* 0x000fe40000004100 */
[----:B----4-:R-:W-:Y:S01]  /*8230*/  FFMA R30, R13, R0, R30 ;  /* 0x000000000d1e7223 */ /* 0x010fe2000000001e */
[----:B---3--:R-:W-:-:S02]  /*8240*/  HADD2.F32 R13, -RZ, R133.H0_H0 ;  /* 0x20000085ff0d7230 */ /* 0x008fc40000004100 */
[----:B------:R-:W-:Y:S01]  /*8250*/  FFMA R19, R12, R0, R19 ;  /* 0x000000000c137223 */ /* 0x000fe20000000013 */
[-C--:B------:R-:W-:Y:S01]  /*8260*/  FMUL R12, R27, R166.reuse ;  /* 0x000000a61b0c7220 */ /* 0x080fe20000400000 */
[--C-:B------:R-:W-:Y:S02]  /*8270*/  HADD2.F32 R27, -RZ, R132.reuse.H1_H1 ;  /* 0x30000084ff1b7230 */ /* 0x100fe40000004100 */
[-C--:B------:R-:W-:Y:S01]  /*8280*/  FMUL R33, R33, R166.reuse ;  /* 0x000000a621217220 */ /* 0x080fe20000400000 */
[----:B------:R-:W-:Y:S02]  /*8290*/  HADD2.F32 R31, -RZ, R132.H0_H0 ;  /* 0x20000084ff1f7230 */ /* 0x000fe40000004100 */
[----:B------:R-:W-:Y:S01]  /*82a0*/  FMUL R13, R13, R166 ;  /* 0x000000a60d0d7220 */ /* 0x000fe20000400000 */
[----:B------:R-:W-:Y:S01]  /*82b0*/  FFMA R17, R17, R0, R32 ;  /* 0x0000000011117223 */ /* 0x000fe20000000020 */
[----:B------:R-:W-:Y:S01]  /*82c0*/  FMUL R36, R27, R166 ;  /* 0x000000a61b247220 */ /* 0x000fe20000400000 */
[-C--:B------:R-:W-:Y:S01]  /*82d0*/  FFMA R14, R14, R0.reuse, R33 ;  /* 0x000000000e0e7223 */ /* 0x080fe20000000021 */
[----:B------:R-:W-:Y:S01]  /*82e0*/  FFMA R33, R15, R0, R12 ;  /* 0x000000000f217223 */ /* 0x000fe2000000000c */
[----:B------:R-:W-:Y:S01]  /*82f0*/  FMUL R31, R31, R166 ;  /* 0x000000a61f1f7220 */ /* 0x000fe20000400000 */
[----:B-----5:R-:W-:Y:S01]  /*8300*/  FFMA R36, R9, R0, R36 ;  /* 0x0000000009247223 */ /* 0x020fe20000000024 */
[----:B------:R-:W-:-:S02]  /*8310*/  HADD2.F32 R15, -RZ, R133.H1_H1 ;  /* 0x30000085ff0f7230 */ /* 0x000fc40000004100 */
[-C--:B------:R-:W-:Y:S01]  /*8320*/  FFMA R12, R10, R0.reuse, R13 ;  /* 0x000000000a0c7223 */ /* 0x080fe2000000000d */
[--C-:B------:R-:W-:Y:S01]  /*8330*/  HADD2.F32 R9, -RZ, R135.reuse.H1_H1 ;  /* 0x30000087ff097230 */ /* 0x100fe20000004100 */
[----:B------:R-:W-:Y:S01]  /*8340*/  F2FP.F16.F32.PACK_AB R10, R30, R19 ;  /* 0x000000131e0a723e */ /* 0x000fe200000000ff */
[----:B------:R-:W-:Y:S01]  /*8350*/  FFMA R31, R8, R0, R31 ;  /* 0x00000000081f7223 */ /* 0x000fe2000000001f */
[----:B------:R-:W-:Y:S01]  /*8360*/  LOP3.LUT R19, R28, 0xfffffffe, RZ, 0xc0, !PT ;  /* 0xfffffffe1c137812 */ /* 0x000fe200078ec0ff */
[--C-:B------:R-:W-:Y:S02]  /*8370*/  HADD2.F32 R13, -RZ, R134.reuse.H0_H0 ;  /* 0x20000086ff0d7230 */ /* 0x100fe40000004100 */
[-C--:B------:R-:W-:Y:S01]  /*8380*/  FMUL R8, R15, R166.reuse ;  /* 0x000000a60f087220 */ /* 0x080fe20000400000 */
[----:B------:R-:W-:Y:S02]  /*8390*/  HADD2.F32 R35, -RZ, R134.H1_H1 ;  /* 0x30000086ff237230 */ /* 0x000fe40000004100 */
[----:B------:R-:W-:Y:S01]  /*83a0*/  FMUL R34, R9, R166 ;  /* 0x000000a609227220 */ /* 0x000fe20000400000 */
[----:B------:R-:W-:Y:S01]  /*83b0*/  HADD2.F32 R27, -RZ, R135.H0_H0 ;  /* 0x20000087ff1b7230 */ /* 0x000fe20000004100 */
[----:B------:R-:W-:Y:S01]  /*83c0*/  F2FP.F16.F32.PACK_AB R9, R23, R18 ;  /* 0x000000121709723e */ /* 0x000fe200000000ff */
[----:B------:R-:W-:Y:S01]  /*83d0*/  FFMA R15, R11, R0, R8 ;  /* 0x000000000b0f7223 */ /* 0x000fe20000000008 */
[----:B------:R-:W-:Y:S01]  /*83e0*/  IADD3 R18, P3, R2, R19, RZ ;  /* 0x0000001302127210 */ /* 0x000fe20007f7e0ff */
[-C--:B------:R-:W-:Y:S01]  /*83f0*/  FMUL R13, R13, R166.reuse ;  /* 0x000000a60d0d7220 */ /* 0x080fe20000400000 */
[----:B------:R-:W-:Y:S01]  /*8400*/  IADD3 R23, R165, 0x20, RZ ;  /* 0x00000020a5177810 */ /* 0x000fe20007ffe0ff */
[-C--:B------:R-:W-:Y:S01]  /*8410*/  FMUL R32, R35, R166.reuse ;  /* 0x000000a623207220 */ /* 0x080fe20000400000 */
[----:B------:R-:W-:Y:S01]  /*8420*/  FMUL R27, R27, R166 ;  /* 0x000000a61b1b7220 */ /* 0x000fe20000400000 */
[----:B------:R-:W-:Y:S01]  /*8430*/  F2FP.F16.F32.PACK_AB R8, R17, R16 ;  /* 0x000000101108723e */ /* 0x000fe200000000ff */
[-C--:B------:R-:W-:Y:S01]  /*8440*/  FFMA R13, R4, R0.reuse, R13 ;  /* 0x00000000040d7223 */ /* 0x080fe2000000000d */
[----:B------:R-:W-:Y:S01]  /*8450*/  IADD3 R16, P2, R2, R29, RZ ;  /* 0x0000001d02107210 */ /* 0x000fe20007f5e0ff */
[----:B------:R-:W-:Y:S01]  /*8460*/  FFMA R32, R5, R0, R32 ;  /* 0x0000000005207223 */ /* 0x000fe20000000020 */
[----:B------:R-:W-:Y:S01]  /*8470*/  IADD3.X R19, R3, R26, RZ, P3, !PT ;  /* 0x0000001a03137210 */ /* 0x000fe20001ffe4ff */
[----:B------:R-:W-:Y:S01]  /*8480*/  FFMA R27, R6, R0, R27 ;  /* 0x00000000061b7223 */ /* 0x000fe2000000001b */
[----:B------:R-:W-:Y:S01]  /*8490*/  ISETP.LT.AND P3, PT, R23, R168, P0 ;  /* 0x000000a81700720c */ /* 0x000fe20000761270 */
[----:B------:R-:W-:Y:S01]  /*84a0*/  FFMA R34, R7, R0, R34 ;  /* 0x0000000007227223 */ /* 0x000fe20000000022 */
[----:B------:R-:W-:-:S02]  /*84b0*/  IADD3.X R17, R3, R22, RZ, P2, !PT ;  /* 0x0000001603117210 */ /* 0x000fc400017fe4ff */
[----:B------:R-:W-:Y:S02]  /*84c0*/  IADD3 R20, P2, R156, R20, RZ ;  /* 0x000000149c147210 */ /* 0x000fe40007f5e0ff */
        /* <DEDUP_REMOVED lines=112> */
[----:B------:R-:W-:Y:S02]  /*8bd0*/  IADD3.X R21, R157, R21, RZ, P2, !PT ;  /* 0x000000159d157210 */ /* 0x000fe400017fe4ff */
[----:B------:R-:W-:Y:S01]  /*8be0*/  IADD3 R27, R165, 0x2a, RZ ;  /* 0x0000002aa51b7810 */ /* 0x000fe20007ffe0ff */
[----:B------:R1:W-:Y:S04]  /*8bf0*/  @P4 STG.E.128 desc[UR36][R16.64], R4 ;  /* 0x0000000410004986 */ /* 0x0003e8000c101d24 */
[----:B------:R-:W2:Y:S01]  /*8c00*/  @P3 LDG.E.LTC128B.128 R136, desc[UR36][R20.64] ;  /* 0x0000002414883981 */ /* 0x000ea2000c1e1d20 */
[----:B------:R-:W-:-:S02]  /*8c10*/  ISETP.LT.AND P3, PT, R27, R168, P0 ;  /* 0x000000a81b00720c */ /* 0x000fc40000761270 */
[----:B------:R-:W-:-:S04]  /*8c20*/  IADD3 R24, P2, R156, R24, RZ ;  /* 0x000000189c187210 */ /* 0x000fc80007f5e0ff */
[----:B------:R-:W-:-:S07]  /*8c30*/  IADD3.X R25, R157, R25, RZ, P2, !PT ;  /* 0x000000199d197210 */ /* 0x000fce00017fe4ff */
        /* <DEDUP_REMOVED lines=13> */
[----:B------:R-:W-:Y:S01]  /*8d10*/  IMAD.WIDE.U32 R4, R27, UR9, R170 ;  /* 0x000000091b047c25 */ /* 0x000fe2000f8e00aa */
[----:B------:R-:W-:Y:S02]  /*8d20*/  STS.64 [R164], R70 ;  /* 0x00000046a4007388 */ /* 0x000fe40000000a00 */
[----:B------:R-:W-:Y:S02]  /*8d30*/  IADD3 R22, R7, R9, RZ ;  /* 0x0000000907167210 */ /* 0x000fe40007ffe0ff */
[----:B------:R-:W-:Y:S01]  /*8d40*/  IADD3 R26, R5, R26, RZ ;  /* 0x0000001a051a7210 */ /* 0x000fe20007ffe0ff */
[----:B------:R-:W-:Y:S01]  /*8d50*/  STS.64 [R164+0x20], R74 ;  /* 0x0000204aa4007388 */ /* 0x000fe20000000a00 */
[----:B------:R-:W-:Y:S02]  /*8d60*/  SHF.L.U64.HI R22, R6, 0x1, R22 ;  /* 0x0000000106167819 */ /* 0x000fe40000010216 */
[C---:B------:R-:W-:Y:S01]  /*8d70*/  SHF.L.U32 R28, R4.reuse, 0x1, RZ ;  /* 0x00000001041c7819 */ /* 0x040fe200000006ff */
[----:B------:R-:W-:Y:S01]  /*8d80*/  STS.64 [R164+0x40], R78 ;  /* 0x0000404ea4007388 */ /* 0x000fe20000000a00 */
[----:B------:R-:W-:-:S02]  /*8d90*/  SHF.L.U64.HI R26, R4, 0x1, R26 ;  /* 0x00000001041a7819 */ /* 0x000fc4000001021a */
[----:B------:R-:W-:Y:S01]  /*8da0*/  LOP3.LUT R22, R22, 0x1fffffff, RZ, 0xc0, !PT ;  /* 0x1fffffff16167812 */ /* 0x000fe200078ec0ff */
[----:B------:R-:W-:Y:S01]  /*8db0*/  STS.64 [R164+0x60], R82 ;  /* 0x00006052a4007388 */ /* 0x000fe20000000a00 */
[----:B------:R-:W-:-:S03]  /*8dc0*/  LOP3.LUT R26, R26, 0x1fffffff, RZ, 0xc0, !PT ;  /* 0x1fffffff1a1a7812 */ /* 0x000fc600078ec0ff */
        /* <DEDUP_REMOVED lines=17> */
[----:B------:R-:W-:Y:S01]  /*8ee0*/  FMUL R32, R33, R166 ;  /* 0x000000a621207220 */ /* 0x000fe20000400000 */
[----:B------:R-:W-:-:S02]  /*8ef0*/  HADD2.F32 R27, -RZ, R138.H1_H1 ;  /* 0x3000008aff1b7230 */ /* 0x000fc40000004100 */
[-C--:B------:R-:W-:Y:S01]  /*8f00*/  FFMA R18, R18, R0.reuse, R23 ;  /* 0x0000000012127223 */ /* 0x080fe20000000017 */
[----:B------:R-:W-:Y:S02]  /*8f10*/  HADD2.F32 R31, -RZ, R138.H0_H0 ;  /* 0x2000008aff1f7230 */ /* 0x000fe40000004100 */
[----:B------:R-:W-:Y:S01]  /*8f20*/  FFMA R23, R19, R0, R30 ;  /* 0x0000000013177223 */ /* 0x000fe2000000001e */
[--C-:B------:R-:W-:Y:S02]  /*8f30*/  HADD2.F32 R33, -RZ, R139.reuse.H1_H1 ;  /* 0x3000008bff217230 */ /* 0x100fe40000004100 */
[-C--:B------:R-:W-:Y:S01]  /*8f40*/  FMUL R30, R27, R166.reuse ;  /* 0x000000a61b1e7220 */ /* 0x080fe20000400000 */
[----:B------:R-:W-:Y:S02]  /*8f50*/  HADD2.F32 R27, -RZ, R139.H0_H0 ;  /* 0x2000008bff1b7230 */ /* 0x000fe40000004100 */
[----:B------:R-:W-:Y:S01]  /*8f60*/  FMUL R19, R31, R166 ;  /* 0x000000a61f137220 */ /* 0x000fe20000400000 */
[----:B---3--:R-:W-:-:S02]  /*8f70*/  HADD2.F32 R31, -RZ, R132.H0_H0 ;  /* 0x20000084ff1f7230 */ /* 0x008fc40000004100 */
[----:B------:R-:W-:Y:S01]  /*8f80*/  FMUL R34, R33, R166 ;  /* 0x000000a621227220 */ /* 0x000fe20000400000 */
[----:B------:R-:W-:Y:S02]  /*8f90*/  HADD2.F32 R33, -RZ, R132.H1_H1 ;  /* 0x30000084ff217230 */ /* 0x000fe40000004100 */
[-C--:B----4-:R-:W-:Y:S01]  /*8fa0*/  FFMA R30, R13, R0.reuse, R30 ;  /* 0x000000000d1e7223 */ /* 0x090fe2000000001e */
[----:B------:R-:W-:Y:S01]  /*8fb0*/  FFMA R19, R12, R0, R19 ;  /* 0x000000000c137223 */ /* 0x000fe20000000013 */
[----:B------:R-:W-:Y:S01]  /*8fc0*/  FMUL R27, R27, R166 ;  /* 0x000000a61b1b7220 */ /* 0x000fe20000400000 */
[--C-:B------:R-:W-:Y:S02]  /*8fd0*/  HADD2.F32 R13, -RZ, R133.reuse.H0_H0 ;  /* 0x20000085ff0d7230 */ /* 0x100fe40000004100 */
[----:B------:R-:W-:Y:S01]  /*8fe0*/  FFMA R34, R15, R0, R34 ;  /* 0x000000000f227223 */ /* 0x000fe20000000022 */
[-C--:B------:R-:W-:Y:S01]  /*8ff0*/  FMUL R31, R31, R166.reuse ;  /* 0x000000a61f1f7220 */ /* 0x080fe20000400000 */
[----:B------:R-:W-:Y:S01]  /*9000*/  FMUL R12, R33, R166 ;  /* 0x000000a6210c7220 */ /* 0x000fe20000400000 */
[----:B------:R-:W-:-:S02]  /*9010*/  HADD2.F32 R15, -RZ, R133.H1_H1 ;  /* 0x30000085ff0f7230 */ /* 0x000fc40000004100 */
[----:B------:R-:W-:Y:S01]  /*9020*/  FFMA R27, R14, R0, R27 ;  /* 0x000000000e1b7223 */ /* 0x000fe2000000001b */
[----:B------:R-:W-:Y:S01]  /*9030*/  FMUL R13, R13, R166 ;  /* 0x000000a60d0d7220 */ /* 0x000fe20000400000 */
[-C--:B-----5:R-:W-:Y:S01]  /*9040*/  FFMA R14, R8, R0.reuse, R31 ;  /* 0x00000000080e7223 */ /* 0x0a0fe2000000001f */
[-C--:B------:R-:W-:Y:S01]  /*9050*/  FFMA R33, R9, R0.reuse, R12 ;  /* 0x0000000009217223 */ /* 0x080fe2000000000c */
[----:B------:R-:W-:Y:S01]  /*9060*/  FFMA R17, R17, R0, R32 ;  /* 0x0000000011117223 */ /* 0x000fe20000000020 */
[----:B------:R-:W-:Y:S01]  /*9070*/  FMUL R8, R15, R166 ;  /* 0x000000a60f087220 */ /* 0x000fe20000400000 */
[----:B------:R-:W-:Y:S02]  /*9080*/  HADD2.F32 R9, -RZ, R135.H1_H1 ;  /* 0x30000087ff097230 */ /* 0x000fe40000004100 */
[-C--:B------:R-:W-:Y:S01]  /*9090*/  FFMA R12, R10, R0.reuse, R13 ;  /* 0x000000000a0c7223 */ /* 0x080fe2000000000d */
[--C-:B------:R-:W-:Y:S02]  /*90a0*/  HADD2.F32 R13, -RZ, R134.reuse.H0_H0 ;  /* 0x20000086ff0d7230 */ /* 0x100fe40000004100 */
[----:B------:R-:W-:Y:S01]  /*90b0*/  FFMA R15, R11, R0, R8 ;  /* 0x000000000b0f7223 */ /* 0x000fe20000000008 */
[----:B------:R-:W-:-:S02]  /*90c0*/  HADD2.F32 R35, -RZ, R134.H1_H1 ;  /* 0x30000086ff237230 */ /* 0x000fc40000004100 */
[----:B------:R-:W-:Y:S01]  /*90d0*/  FMUL R36, R9, R166 ;  /* 0x000000a609247220 */ /* 0x000fe20000400000 */
[----:B------:R-:W-:Y:S01]  /*90e0*/  HADD2.F32 R31, -RZ, R135.H0_H0 ;  /* 0x20000087ff1f7230 */ /* 0x000fe20000004100 */
[----:B------:R-:W-:Y:S01]  /*90f0*/  F2FP.F16.F32.PACK_AB R8, R17, R16 ;  /* 0x000000101108723e */ /* 0x000fe200000000ff */
[-C--:B------:R-:W-:Y:S01]  /*9100*/  FMUL R13, R13, R166.reuse ;  /* 0x000000a60d0d7220 */ /* 0x080fe20000400000 */
[----:B------:R-:W-:Y:S01]  /*9110*/  F2FP.F16.F32.PACK_AB R10, R30, R19 ;  /* 0x000000131e0a723e */ /* 0x000fe200000000ff */
[----:B------:R-:W-:Y:S01]  /*9120*/  FMUL R32, R35, R166 ;  /* 0x000000a623207220 */ /* 0x000fe20000400000 */
[----:B------:R-:W-:Y:S01]  /*9130*/  F2FP.F16.F32.PACK_AB R9, R23, R18 ;  /* 0x000000121709723e */ /* 0x000fe200000000ff */
[----:B------:R-:W-:Y:S01]  /*9140*/  FMUL R31, R31, R166 ;  /* 0x000000a61f1f7220 */ /* 0x000fe20000400000 */
[----:B------:R-:W-:Y:S01]  /*9150*/  LOP3.LUT R19, R28, 0xfffffffe, RZ, 0xc0, !PT ;  /* 0xfffffffe1c137812 */ /* 0x000fe200078ec0ff */
[-C--:B------:R-:W-:Y:S01]  /*9160*/  FFMA R13, R4, R0.reuse, R13 ;  /* 0x00000000040d7223 */ /* 0x080fe2000000000d */
[----:B------:R-:W-:Y:S01]  /*9170*/  IADD3 R16, P3, R2, R29, RZ ;  /* 0x0000001d02107210 */ /* 0x000fe20007f7e0ff */
[-C--:B------:R-:W-:Y:S01]  /*9180*/  FFMA R32, R5, R0.reuse, R32 ;  /* 0x0000000005207223 */ /* 0x080fe20000000020 */
[----:B------:R-:W-:Y:S01]  /*9190*/  IADD3 R23, R165, 0x30, RZ ;  /* 0x00000030a5177810 */ /* 0x000fe20007ffe0ff */
[-C--:B------:R-:W-:Y:S01]  /*91a0*/  FFMA R31, R6, R0.reuse, R31 ;  /* 0x00000000061f7223 */ /* 0x080fe2000000001f */
[----:B------:R-:W-:Y:S01]  /*91b0*/  IADD3 R18, P2, R2, R19, RZ ;  /* 0x0000001302127210 */ /* 0x000fe20007f5e0ff */
[----:B------:R-:W-:Y:S01]  /*91c0*/  FFMA R36, R7, R0, R36 ;  /* 0x0000000007247223 */ /* 0x000fe20000000024 */
[----:B------:R-:W-:-:S02]  /*91d0*/  IADD3.X R17, R3, R22, RZ, P3, !PT ;  /* 0x0000001603117210 */ /* 0x000fc40001ffe4ff */
[----:B------:R-:W-:Y:S02]  /*91e0*/  ISETP.LT.AND P3, PT, R23, R168, P0 ;  /* 0x000000a81700720c */ /* 0x000fe40000761270 */
        /* <DEDUP_REMOVED lines=39> */
[----:B------:R-:W-:Y:S02]  /*9460*/  LOP3.LUT R22, R22, 0x1fffffff, RZ, 0xc0, !PT ;  /* 0x1fffffff16167812 */ /* 0x000fe400078ec0ff */
[----:B------:R-:W-:Y:S01]  /*9470*/  IADD3 R28, P3, R2, R29, RZ ;  /* 0x0000001d021c7210 */ /* 0x000fe20007f7e0ff */
[----:B------:R-:W-:Y:S01]  /*9480*/  STS.64 [R163+0x80], R112 ;  /* 0x00008070a3007388 */ /* 0x000fe20000000a00 */
[----:B------:R-:W-:Y:S02]  /*9490*/  LOP3.LUT R26, R26, 0x1fffffff, RZ, 0xc0, !PT ;  /* 0x1fffffff1a1a7812 */ /* 0x000fe400078ec0ff */
[----:B------:R-:W-:Y:S01]  /*94a0*/  IADD3 R38, P2, R2, R39, RZ ;  /* 0x0000002702267210 */ /* 0x000fe20007f5e0ff */
[----:B------:R-:W-:Y:S01]  /*94b0*/  STS.64 [R163+0xa0], R108 ;  /* 0x0000a06ca3007388 */ /* 0x000fe20000000a00 */
[----:B------:R-:W-:-:S02]  /*94c0*/  IADD3.X R29, R3, R22, RZ, P3, !PT ;  /* 0x00000016031d7210 */ /* 0x000fc40001ffe4ff */
[----:B------:R-:W-:Y:S01]  /*94d0*/  IADD3.X R39, R3, R26, RZ, P2, !PT ;  /* 0x0000001a03277210 */ /* 0x000fe200017fe4ff */
        /* <DEDUP_REMOVED lines=12> */
[-C--:B------:R-:W-:Y:S01]  /*95a0*/  FMUL R30, R23, R166.reuse ;  /* 0x000000a6171e7220 */ /* 0x080fe20000400000 */
[--C-:B------:R-:W-:Y:S02]  /*95b0*/  HADD2.F32 R23, -RZ, R138.reuse.H1_H1 ;  /* 0x3000008aff177230 */ /* 0x100fe40000004100 */
[----:B------:R-:W-:Y:S01]  /*95c0*/  FMUL R27, R27, R166 ;  /* 0x000000a61b1b7220 */ /* 0x000fe20000400000 */
[----:B-1----:R-:W-:Y:S01]  /*95d0*/  FFMA R16, R16, R0, R31 ;  /* 0x0000000010107223 */ /* 0x002fe2000000001f */
[----:B------:R-:W-:-:S02]  /*95e0*/  HADD2.F32 R31, -RZ, R138.H0_H0 ;  /* 0x2000008aff1f7230 */ /* 0x000fc40000004100 */
[----:B------:R-:W-:Y:S01]  /*95f0*/  FFMA R19, R19, R0, R30 ;  /* 0x0000000013137223 */ /* 0x000fe2000000001e */
[----:B------:R-:W-:Y:S01]  /*9600*/  FMUL R30, R23, R166 ;  /* 0x000000a6171e7220 */ /* 0x000fe20000400000 */
[----:B------:R-:W-:Y:S01]  /*9610*/  FFMA R18, R18, R0, R27 ;  /* 0x0000000012127223 */ /* 0x000fe2000000001b */
[--C-:B------:R-:W-:Y:S02]  /*9620*/  HADD2.F32 R23, -RZ, R139.reuse.H0_H0 ;  /* 0x2000008bff177230 */ /* 0x100fe40000004100 */
[-C--:B------:R-:W-:Y:S01]  /*9630*/  FMUL R31, R31, R166.reuse ;  /* 0x000000a61f1f7220 */ /* 0x080fe20000400000 */
[----:B------:R-:W-:Y:S02]  /*9640*/  HADD2.F32 R27, -RZ, R139.H1_H1 ;  /* 0x3000008bff1b7230 */ /* 0x000fe40000004100 */
[----:B------:R-:W-:Y:S01]  /*9650*/  FMUL R32, R33, R166 ;  /* 0x000000a621207220 */ /* 0x000fe20000400000 */
[----:B----4-:R-:W-:Y:S01]  /*9660*/  FFMA R13, R13, R0, R30 ;  /* 0x000000000d0d7223 */ /* 0x010fe2000000001e */
[----:B------:R-:W-:Y:S01]  /*9670*/  FMUL R23, R23, R166 ;  /* 0x000000a617177220 */ /* 0x000fe20000400000 */
[----:B---3--:R-:W-:-:S02]  /*9680*/  HADD2.F32 R33, -RZ, R132.H0_H0 ;  /* 0x20000084ff217230 */ /* 0x008fc40000004100 */
[----:B------:R-:W-:Y:S01]  /*9690*/  FMUL R30, R27, R166 ;  /* 0x000000a61b1e7220 */ /* 0x000fe20000400000 */
[-C--:B------:R-:W-:Y:S01]  /*96a0*/  FFMA R12, R12, R0.reuse, R31 ;  /* 0x000000000c0c7223 */ /* 0x080fe2000000001f */
[----:B------:R-:W-:Y:S02]  /*96b0*/  HADD2.F32 R31, -RZ, R132.H1_H1 ;  /* 0x30000084ff1f7230 */ /* 0x000fe40000004100 */
[-C--:B------:R-:W-:Y:S01]  /*96c0*/  FFMA R14, R14, R0.reuse, R23 ;  /* 0x000000000e0e7223 */ /* 0x080fe20000000017 */
[----:B------:R-:W-:Y:S01]  /*96d0*/  FFMA R23, R15, R0, R30 ;  /* 0x000000000f177223 */ /* 0x000fe2000000001e */
[-C--:B------:R-:W-:Y:S01]  /*96e0*/  FMUL R15, R33, R166.reuse ;  /* 0x000000a6210f7220 */ /* 0x080fe20000400000 */
[--C-:B------:R-:W-:Y:S02]  /*96f0*/  HADD2.F32 R33, -RZ, R133.reuse.H1_H1 ;  /* 0x30000085ff217230 */ /* 0x100fe40000004100 */
[----:B------:R-:W-:Y:S01]  /*9700*/  FMUL R30, R31, R166 ;  /* 0x000000a61f1e7220 */ /* 0x000fe20000400000 */
[----:B------:R-:W-:Y:S01]  /*9710*/  FFMA R17, R17, R0, R32 ;  /* 0x0000000011117223 */ /* 0x000fe20000000020 */
[----:B------:R-:W-:-:S02]  /*9720*/  HADD2.F32 R27, -RZ, R133.H0_H0 ;  /* 0x20000085ff1b7230 */ /* 0x000fc40000004100 */
[-C--:B-----5:R-:W-:Y:S01]  /*9730*/  FFMA R15, R8, R0.reuse, R15 ;  /* 0x00000000080f7223 */ /* 0x0a0fe2000000000f */
[----:B------:R-:W-:Y:S01]  /*9740*/  FFMA R30, R9, R0, R30 ;  /* 0x00000000091e7223 */ /* 0x000fe2000000001e */
[----:B------:R-:W-:Y:S01]  /*9750*/  FMUL R32, R33, R166 ;  /* 0x000000a621207220 */ /* 0x000fe20000400000 */
[--C-:B------:R-:W-:Y:S01]  /*9760*/  HADD2.F32 R31, -RZ, R134.reuse.H0_H0 ;  /* 0x20000086ff1f7230 */ /* 0x100fe20000004100 */
[----:B------:R-:W-:Y:S01]  /*9770*/  F2FP.F16.F32.PACK_AB R8, R17, R16 ;  /* 0x000000101108723e */ /* 0x000fe200000000ff */
[----:B------:R-:W-:Y:S01]  /*9780*/  HADD2.F32 R35, -RZ, R134.H1_H1 ;  /* 0x30000086ff237230 */ /* 0x000fe20000004100 */
[----:B------:R-:W-:Y:S01]  /*9790*/  IADD3 R17, R165, 0x38, RZ ;  /* 0x00000038a5117810 */ /* 0x000fe20007ffe0ff */
[--C-:B------:R-:W-:Y:S02]  /*97a0*/  HADD2.F32 R33, -RZ, R135.reuse.H0_H0 ;  /* 0x20000087ff217230 */ /* 0x100fe40000004100 */
[----:B------:R-:W-:Y:S01]  /*97b0*/  FMUL R27, R27, R166 ;  /* 0x000000a61b1b7220 */ /* 0x000fe20000400000 */
[----:B------:R-:W-:-:S02]  /*97c0*/  HADD2.F32 R9, -RZ, R135.H1_H1 ;  /* 0x30000087ff097230 */ /* 0x000fc40000004100 */
[-C--:B------:R-:W-:Y:S01]  /*97d0*/  FMUL R31, R31, R166.reuse ;  /* 0x000000a61f1f7220 */ /* 0x080fe20000400000 */
[-C--:B------:R-:W-:Y:S01]  /*97e0*/  FMUL R34, R35, R166.reuse ;  /* 0x000000a623227220 */ /* 0x080fe20000400000 */
[----:B------:R-:W-:Y:S01]  /*97f0*/  FMUL R33, R33, R166 ;  /* 0x000000a621217220 */ /* 0x000fe20000400000 */
[----:B------:R-:W-:Y:S01]  /*9800*/  ISETP.LT.AND P3, PT, R17, R168, P0 ;  /* 0x000000a81100720c */ /* 0x000fe20000761270 */
[----:B------:R-:W-:Y:S01]  /*9810*/  FMUL R36, R9, R166 ;  /* 0x000000a609247220 */ /* 0x000fe20000400000 */
[-C--:B------:R-:W-:Y:S01]  /*9820*/  FFMA R27, R10, R0.reuse, R27 ;  /* 0x000000000a1b7223 */ /* 0x080fe2000000001b */
[-C--:B------:R-:W-:Y:S01]  /*9830*/  FFMA R32, R11, R0.reuse, R32 ;  /* 0x000000000b207223 */ /* 0x080fe20000000020 */
[-C--:B------:R-:W-:Y:S01]  /*9840*/  FFMA R31, R4, R0.reuse, R31 ;  /* 0x00000000041f7223 */ /* 0x080fe2000000001f */
[-C--:B------:R-:W-:Y:S01]  /*9850*/  FFMA R34, R5, R0.reuse, R34 ;  /* 0x0000000005227223 */ /* 0x080fe20000000022 */
[-C--:B------:R-:W-:Y:S01]  /*9860*/  FFMA R33, R6, R0.reuse, R33 ;  /* 0x0000000006217223 */ /* 0x080fe20000000021 */
[----:B------:R-:W-:Y:S01]  /*9870*/  FFMA R36, R7, R0, R36 ;  /* 0x0000000007247223 */ /* 0x000fe20000000024 */
[----:B------:R-:W-:-:S02]  /*9880*/  F2FP.F16.F32.PACK_AB R10, R13, R12 ;  /* 0x0000000c0d0a723e */ /* 0x000fc400000000ff */
        /* <DEDUP_REMOVED lines=21> */
[----:B-1----:R-:W-:Y:S01]  /*99e0*/  SHF.R.S32.HI R12, RZ, 0x1f, R165 ;  /* 0x0000001fff0c7819 */ /* 0x002fe200000114a5 */
[----:B------:R-:W-:Y:S01]  /*99f0*/  IMAD R16, R16, UR9, RZ ;  /* 0x0000000910107c24 */ /* 0x000fe2000f8e02ff */
[----:B------:R-:W-:-:S02]  /*9a00*/  SHF.L.U32 R13, R170, 0x1, RZ ;  /* 0x00000001aa0d7819 */ /* 0x000fc400000006ff */
[----:B------:R-:W-:Y:S01]  /*9a10*/  LOP3.LUT R23, R23, 0xfffffffe, RZ, 0xc0, !PT ;  /* 0xfffffffe17177812 */ /* 0x000fe200078ec0ff */
[----:B------:R-:W-:Y:S01]  /*9a20*/  IMAD R12, R12, UR9, RZ ;  /* 0x000000090c0c7c24 */ /* 0x000fe2000f8e02ff */
[----:B------:R-:W-:Y:S01]  /*9a30*/  LOP3.LUT R13, R13, 0xfffffffe, RZ, 0xc0, !PT ;  /* 0xfffffffe0d0d7812 */ /* 0x000fe200078ec0ff */
[----:B------:R-:W-:Y:S01]  /*9a40*/  IMAD R21, R17, UR6, R16 ;  /* 0x0000000611157c24 */ /* 0x000fe2000f8e0210 */
[C---:B------:R-:W-:Y:S01]  /*9a50*/  IADD3 R22, P2, R2.reuse, R23, RZ ;  /* 0x0000001702167210 */ /* 0x040fe20007f5e0ff */
[----:B------:R-:W-:Y:S01]  /*9a60*/  IMAD R19, R165, UR6, R12 ;  /* 0x00000006a5137c24 */ /* 0x000fe2000f8e020c */
[----:B------:R-:W-:Y:S02]  /*9a70*/  IADD3 R2, P0, R2, R13, RZ ;  /* 0x0000000d02027210 */ /* 0x000fe40007f1e0ff */
[----:B------:R-:W-:Y:S02]  /*9a80*/  ISETP.LT.AND P3, PT, R17, R168, P1 ;  /* 0x000000a81100720c */ /* 0x000fe40000f61270 */
[----:B------:R-:W-:-:S02]  /*9a90*/  IADD3 R20, R171, R19, RZ ;  /* 0x00000013ab147210 */ /* 0x000fc40007ffe0ff */
[----:B------:R-:W-:Y:S02]  /*9aa0*/  IADD3 R21, R15, R21, RZ ;  /* 0x000000150f157210 */ /* 0x000fe40007ffe0ff */
[----:B------:R-:W-:Y:S01]  /*9ab0*/  ISETP.LT.AND P1, PT, R165, R168, P1 ;  /* 0x000000a8a500720c */ /* 0x000fe20000f21270 */
[----:B------:R-:W-:Y:S01]  /*9ac0*/  STS.64 [R164], R130 ;  /* 0x00000082a4007388 */ /* 0x000fe20000000a00 */
[----:B------:R-:W-:Y:S02]  /*9ad0*/  SHF.L.U64.HI R21, R14, 0x1, R21 ;  /* 0x000000010e157819 */ /* 0x000fe40000010215 */
        /* <DEDUP_REMOVED lines=13> */
[----:B------:R-:W-:Y:S02]  /*9bb0*/  HADD2.F32 R19, -RZ, R136.H1_H1 ;  /* 0x30000088ff137230 */ /* 0x000fe40000004100 */
[--C-:B------:R-:W-:Y:S02]  /*9bc0*/  HADD2.F32 R17, -RZ, R137.reuse.H0_H0 ;  /* 0x20000089ff117230 */ /* 0x100fe40000004100 */
[-C--:B------:R-:W-:Y:S01]  /*9bd0*/  FMUL R13, R13, R166.reuse ;  /* 0x000000a60d0d7220 */ /* 0x080fe20000400000 */
[----:B------:R-:W-:Y:S02]  /*9be0*/  HADD2.F32 R137, -RZ, R137.H1_H1 ;  /* 0x30000089ff897230 */ /* 0x000fe40000004100 */
[----:B------:R-:W-:Y:S01]  /*9bf0*/  FMUL R24, R19, R166 ;  /* 0x000000a613187220 */ /* 0x000fe20000400000 */
[--C-:B------:R-:W-:Y:S02]  /*9c00*/  HADD2.F32 R25, -RZ, R139.reuse.H0_H0 ;  /* 0x2000008bff197230 */ /* 0x100fe40000004100 */
[----:B-1----:R-:W-:Y:S01]  /*9c10*/  FFMA R8, R8, R0, R13 ;  /* 0x0000000008087223 */ /* 0x002fe2000000000d */
[----:B------:R-:W-:Y:S01]  /*9c20*/  FMUL R29, R17, R166 ;  /* 0x000000a6111d7220 */ /* 0x000fe20000400000 */
[----:B------:R-:W1:Y:S01]  /*9c30*/  LDS.128 R12, [R162+0x440] ;  /* 0x00044000a20c7984 */ /* 0x000e620000000c00 */
[----:B------:R-:W-:-:S02]  /*9c40*/  HADD2.F32 R139, -RZ, R139.H1_H1 ;  /* 0x3000008bff8b7230 */ /* 0x000fc40000004100 */
[----:B------:R-:W-:Y:S01]  /*9c50*/  FMUL R26, R137, R166 ;  /* 0x000000a6891a7220 */ /* 0x000fe20000400000 */
[--C-:B------:R-:W-:Y:S01]  /*9c60*/  HADD2.F32 R23, -RZ, R138.reuse.H0_H0 ;  /* 0x2000008aff177230 */ /* 0x100fe20000004100 */
[----:B------:R-:W2:Y:S01]  /*9c70*/  LDS.128 R16, [R159+0x440] ;  /* 0x000440009f107984 */ /* 0x000ea20000000c00 */
[----:B------:R-:W-:Y:S02]  /*9c80*/  HADD2.F32 R27, -RZ, R138.H1_H1 ;  /* 0x3000008aff1b7230 */ /* 0x000fe40000004100 */
[----:B------:R-:W-:Y:S01]  /*9c90*/  FFMA R11, R11, R0, R26 ;  /* 0x000000000b0b7223 */ /* 0x000fe2000000001a */
[-C--:B------:R-:W-:Y:S01]  /*9ca0*/  FMUL R25, R25, R166.reuse ;  /* 0x000000a619197220 */ /* 0x080fe20000400000 */
[----:B------:R-:W-:Y:S01]  /*9cb0*/  FMUL R26, R139, R166 ;  /* 0x000000a68b1a7220 */ /* 0x000fe20000400000 */
[-C--:B------:R-:W-:Y:S01]  /*9cc0*/  FFMA R9, R9, R0.reuse, R24 ;  /* 0x0000000009097223 */ /* 0x080fe20000000018 */
[----:B------:R-:W-:Y:S01]  /*9cd0*/  FFMA R10, R10, R0, R29 ;  /* 0x000000000a0a7223 */ /* 0x000fe2000000001d */
[-C--:B------:R-:W-:Y:S01]  /*9ce0*/  FMUL R23, R23, R166.reuse ;  /* 0x000000a617177220 */ /* 0x080fe20000400000 */
[----:B------:R-:W-:Y:S01]  /*9cf0*/  FMUL R24, R27, R166 ;  /* 0x000000a61b187220 */ /* 0x000fe20000400000 */
[-C--:B----4-:R-:W-:Y:S01]  /*9d00*/  FFMA R25, R6, R0.reuse, R25 ;  /* 0x0000000006197223 */ /* 0x090fe20000000019 */
[-C--:B------:R-:W-:Y:S01]  /*9d10*/  FFMA R26, R7, R0.reuse, R26 ;  /* 0x00000000071a7223 */ /* 0x080fe2000000001a */
[-C--:B------:R-:W-:Y:S01]  /*9d20*/  FFMA R23, R4, R0.reuse, R23 ;  /* 0x0000000004177223 */ /* 0x080fe20000000017 */
[----:B------:R-:W-:Y:S01]  /*9d30*/  FFMA R24, R5, R0, R24 ;  /* 0x0000000005187223 */ /* 0x000fe20000000018 */
[----:B------:R-:W-:Y:S01]  /*9d40*/  F2FP.F16.F32.PACK_AB R4, R9, R8 ;  /* 0x000000080904723e */ /* 0x000fe200000000ff */
[--C-:B---3--:R-:W-:Y:S01]  /*9d50*/  HADD2.F32 R9, -RZ, R132.reuse.H0_H0 ;  /* 0x20000084ff097230 */ /* 0x108fe20000004100 */
        /* <DEDUP_REMOVED lines=37> */
.L_x_1042:
        /* <DEDUP_REMOVED lines=17> */
[----:B------:R-:W-:Y:S02]  /*a0c0*/  ISETP.LT.AND P2, PT, R5, UR4, P1 ;  /* 0x0000000405007c0c */ /* 0x000fe40008f41270 */
        /* <DEDUP_REMOVED lines=313> */
[----:B------:R-:W-:Y:S01]  /*b460*/  VIADD R29, R165, 0x28 ;  /* 0x00000028a51d7836 */ /* 0x000fe20000000000 */
        /* <DEDUP_REMOVED lines=199> */
.L_x_1043:
        /* <DEDUP_REMOVED lines=19> */
.L_x_993:
[----:B------:R-:W-:Y:S02]  /*c210*/  MOV R12, RZ ;  /* 0x000000ff000c7202 */ /* 0x000fe40000000f00 */
[----:B------:R-:W-:Y:S02]  /*c220*/  MOV R11, 0x1f ;  /* 0x0000001f000b7802 */ /* 0x000fe40000000f00 */
[----:B------:R-:W-:-:S07]  /*c230*/  MOV R15, 0xffffffff ;  /* 0xffffffff000f7802 */ /* 0x000fce0000000f00 */
[----:B------:R-:W-:Y:S05]  /*c240*/  WARPSYNC.COLLECTIVE R15, `(.L_x_1044) ;  /* 0x000000000f087348 */ /* 0x000fea0003c00000 */
[----:B------:R1:W2:Y:S02]  /*c250*/  SHFL.IDX P6, R14, R13, R12, R11 ;  /* 0x0000000c0d0e7389 */ /* 0x0002a400000c000b */
[----:B-12---:R-:W-:Y:S01]  /*c260*/  ENDCOLLECTIVE ;  /* 0x000000000000791b */ /* 0x006fe20003800000 */
.L_x_1044:
[----:B------:R-:W-:Y:S05]  /*c270*/  BRA `(.L_x_1045) ;  /* 0xffffff4400b47947 */ /* 0x000fea000383ffff */
.L_x_1046:
        /* <DEDUP_REMOVED lines=16> */
.L_x_3452:


//--------------------- .text._ZN7cutlass7Kernel2INS_4gemm6kernel20DefaultGemmUniversalINS_6half_tENS_6layout8RowMajorELNS_16ComplexTransformE0ELi8ES4_S6_LS7_0ELi8ES4_S6_fNS_4arch15OpClassTensorOpENS8_4Sm80ENS1_9GemmShapeILi128ELi128ELi32EEENSB_ILi64ELi64ELi32EEENSB_ILi16ELi8ELi16EEENS_8epilogue6thread17LinearCombinationIS4_Li8EffLNSG_9ScaleType4KindE0ELNS_15FloatRoundStyleE2ES4_EENS1_11threadblock30GemmIdentityThreadblockSwizzleILi8EEELi4ENS8_13OpMultiplyAddELNS1_23SharedMemoryClearOptionE0ELb0ELb0ELb0ENS5_9NoPermuteESR_NS5_40Tensor4DPermuteBMM0321ColumnMajorInverseILi12EEEvE10SelectBaseISO_vEEEEvNT_6ParamsE --------------------------
	.section	.text._ZN7cutlass7Kernel2INS_4gemm6kernel20DefaultGemmUniversalINS_6half_tENS_6layout8RowMajorELNS_16ComplexTransformE0ELi8ES4_S6_LS7_0ELi8ES4_S6_fNS_4arch15OpClassTensorOpENS8_4Sm80ENS1_9GemmShapeILi128ELi128ELi32EEENSB_ILi64ELi64ELi32EEENSB_ILi16ELi8ELi16EEENS_8epilogue6thread17LinearCombinationIS4_Li8EffLNSG_9ScaleType4KindE0ELNS_15FloatRoundStyleE2ES4_EENS1_11threadblock30GemmIdentityThreadblockSwizzleILi8EEELi4ENS8_13OpMultiplyAddELNS1_23SharedMemoryClearOptionE0ELb0ELb0ELb0ENS5_9NoPermuteESR_NS5_40Tensor4DPermuteBMM0321ColumnMajorInverseILi12EEEvE10SelectBaseISO_vEEEEvNT_6ParamsE,"ax",@progbits
	.align	128
.text._ZN7cutlass7Kernel2INS_4gemm6kernel20DefaultGemmUniversalINS_6half_tENS_6layout8RowMajorELNS_16ComplexTransformE0ELi8ES4_S6_LS7_0ELi8ES4_S6_fNS_4arch15OpClassTensorOpENS8_4Sm80ENS1_9GemmShapeILi128ELi128ELi32EEENSB_ILi64ELi64ELi32EEENSB_ILi16ELi8ELi16EEENS_8epilogue6thread17LinearCombinationIS4_Li8EffLNSG_9ScaleType4KindE0ELNS_15FloatRoundStyleE2ES4_EENS1_11threadblock30GemmIdentityThreadblockSwizzleILi8EEELi4ENS8_13OpMultiplyAddELNS1_23SharedMemoryClearOptionE0ELb0ELb0ELb0ENS5_9NoPermuteESR_NS5_40Tensor4DPermuteBMM0321ColumnMajorInverseILi12EEEvE10SelectBaseISO_vEEEEvNT_6ParamsE:
        .type           _ZN7cutlass7Kernel2INS_4gemm6kernel20DefaultGemmUniversalINS_6half_tENS_6layout8RowMajorELNS_16ComplexTransformE0ELi8ES4_S6_LS7_0ELi8ES4_S6_fNS_4arch15OpClassTensorOpENS8_4Sm80ENS1_9GemmShapeILi128ELi128ELi32EEENSB_ILi64ELi64ELi32EEENSB_ILi16ELi8ELi16EEENS_8epilogue6thread17LinearCombinationIS4_Li8EffLNSG_9ScaleType4KindE0ELNS_15FloatRoundStyleE2ES4_EENS1_11threadblock30GemmIdentityThreadblockSwizzleILi8EEELi4ENS8_13OpMultiplyAddELNS1_23SharedMemoryClearOptionE0ELb0ELb0ELb0ENS5_9NoPermuteESR_NS5_40Tensor4DPermuteBMM0321ColumnMajorInverseILi12EEEvE10SelectBaseISO_vEEEEvNT_6ParamsE,@function
        .size           _ZN7cutlass7Kernel2INS_4gemm6kernel20DefaultGemmUniversalINS_6half_tENS_6layout8RowMajorELNS_16ComplexTransformE0ELi8ES4_S6_LS7_0ELi8ES4_S6_fNS_4arch15OpClassTensorOpENS8_4Sm80ENS1_9GemmShapeILi128ELi128ELi32EEENSB_ILi64ELi64ELi32EEENSB_ILi16ELi8ELi16EEENS_8epilogue6thread17LinearCombinationIS4_Li8EffLNSG_9ScaleType4KindE0ELNS_15FloatRoundStyleE2ES4_EENS1_11threadblock30GemmIdentityThreadblockSwizzleILi8EEELi4ENS8_13OpMultiplyAddELNS1_23SharedMemoryClearOptionE0ELb0ELb0ELb0ENS5_9NoPermuteESR_NS5_40Tensor4DPermuteBMM0321ColumnMajorInverseILi12EEEvE10SelectBaseISO_vEEEEvNT_6ParamsE,(.L_x_3453 - _ZN7cutlass7Kernel2INS_4gemm6kernel20DefaultGemmUniversalINS_6half_tENS_6layout8RowMajorELNS_16ComplexTransformE0ELi8ES4_S6_LS7_0ELi8ES4_S6_fNS_4arch15OpClassTensorOpENS8_4Sm80ENS1_9GemmShapeILi128ELi128ELi32EEENSB_ILi64ELi64ELi32EEENSB_ILi16ELi8ELi16EEENS_8epilogue6thread17LinearCombinationIS4_Li8EffLNSG_9ScaleType4KindE0ELNS_15FloatRoundStyleE2ES4_EENS1_11threadblock30GemmIdentityThreadblockSwizzleILi8EEELi4ENS8_13OpMultiplyAddELNS1_23SharedMemoryClearOptionE0ELb0ELb0ELb0ENS5_9NoPermuteESR_NS5_40Tensor4DPermuteBMM0321ColumnMajorInverseILi12EEEvE10SelectBaseISO_vEEEEvNT_6ParamsE)
        .other          _ZN7cutlass7Kernel2INS_4gemm6kernel20DefaultGemmUniversalINS_6half_tENS_6layout8RowMajorELNS_16ComplexTransformE0ELi8ES4_S6_LS7_0ELi8ES4_S6_fNS_4arch15OpClassTensorOpENS8_4Sm80ENS1_9GemmShapeILi128ELi128ELi32EEENSB_ILi64ELi64ELi32EEENSB_ILi16ELi8ELi16EEENS_8epilogue6thread17LinearCombinationIS4_Li8EffLNSG_9ScaleType4KindE0ELNS_15FloatRoundStyleE2ES4_EENS1_11threadblock30GemmIdentityThreadblockSwizzleILi8EEELi4ENS8_13OpMultiplyAddELNS1_23SharedMemoryClearOptionE0ELb0ELb0ELb0ENS5_9NoPermuteESR_NS5_40Tensor4DPermuteBMM0321ColumnMajorInverseILi12EEEvE10SelectBaseISO_vEEEEvNT_6ParamsE,@"STO_CUDA_ENTRY STV_DEFAULT"
_ZN7cutlass7Kernel2INS_4gemm6kernel20DefaultGemmUniversalINS_6half_tENS_6layout8RowMajorELNS_16ComplexTransformE0ELi8ES4_S6_LS7_0ELi8ES4_S6_fNS_4arch15OpClassTensorOpENS8_4Sm80ENS1_9GemmShapeILi128ELi128ELi32EEENSB_ILi64ELi64ELi32EEENSB_ILi16ELi8ELi16EEENS_8epilogue6thread17LinearCombinationIS4_Li8EffLNSG_9ScaleType4KindE0ELNS_15FloatRoundStyleE2ES4_EENS1_11threadblock30GemmIdentityThreadblockSwizzleILi8EEELi4ENS8_13OpMultiplyAddELNS1_23SharedMemoryClearOptionE0ELb0ELb0ELb0ENS5_9NoPermuteESR_NS5_40Tensor4DPermuteBMM0321ColumnMajorInverseILi12EEEvE10SelectBaseISO_vEEEEvNT_6ParamsE:
        /* <DEDUP_REMOVED lines=40> */
.L_x_1048:
        /* <DEDUP_REMOVED lines=18> */
.L_x_1047:
[----:B------:R-:W1:Y:S01]  /*03a0*/  LDC R0, c[0x0][0x224] ;  /* 0x00008900ff007b82 */ /* 0x000e620000000800 */
[----:B------:R-:W-:-:S07]  /*03b0*/  IADD3 R23, R201, 0x1, RZ ;  /* 0x00000001c9177810 */ /* 0x000fce0007ffe0ff */
[----:B------:R-:W2:Y:S01]  /*03c0*/  LDC R22, c[0x0][0x234] ;  /* 0x00008d00ff167b82 */ /* 0x000ea20000000800 */
[C---:B-1----:R-:W-:Y:S01]  /*03d0*/  ISETP.GE.AND P0, PT, R23.reuse, R0, PT ;  /* 0x000000001700720c */ /* 0x042fe20003f06270 */
[-C--:B--2---:R-:W-:Y:S02]  /*03e0*/  IMAD R23, R23, R22.reuse, RZ ;  /* 0x0000001617177224 */ /* 0x084fe400078e02ff */
[----:B------:R-:W-:-:S10]  /*03f0*/  IMAD R22, R201, R22, RZ ;  /* 0x00000016c9167224 */ /* 0x000fd400078e02ff */
[----:B------:R-:W1:Y:S02]  /*0400*/  @P0 LDC R23, c[0x0][0x218] ;  /* 0x00008600ff170b82 */ /* 0x000e640000000800 */
.L_x_1049:
        /* <DEDUP_REMOVED lines=41> */
.L_x_1050:
        /* <DEDUP_REMOVED lines=43> */
.L_x_1103:
        /* <DEDUP_REMOVED lines=38> */
[----:B------:R-:W-:Y:S01]  /*0bb0*/  SHF.R.S32.HI R217, RZ, 0x1f, R8 ;  /* 0x0000001fffd97819 */ /* 0x000fe20000011408 */
        /* <DEDUP_REMOVED lines=24> */
[----:B------:R-:W-:-:S02]  /*0d40*/  LOP3.LUT R12, R21, 0xfffffffc, RZ, 0xc0, !PT ;  /* 0xfffffffc150c7812 */ /* 0x000fc400078ec0ff */
[----:B------:R-:W-:Y:S01]  /*0d50*/  LEA.HI R217, R217, R8, RZ, 0x5 ;  /* 0x00000008d9d97211 */ /* 0x000fe200078f28ff */
[----:B------:R-:W-:Y:S01]  /*0d60*/  IMAD.IADD R11, R18, 0x1, -R11 ;  /* 0x00000001120b7824 */ /* 0x000fe200078e0a0b */
[----:B------:R-:W-:Y:S01]  /*0d70*/  P2R R15, PR, RZ, 0x2 ;  /* 0x00000002ff0f7803 */ /* 0x000fe20000000000 */
[----:B------:R-:W-:Y:S01]  /*0d80*/  IMAD.IADD R20, R13, 0x1, -R12 ;  /* 0x000000010d147824 */ /* 0x000fe200078e0a0c */
[----:B------:R-:W-:-:S03]  /*0d90*/  LEA.HI.SX32 R217, R217, 0xfffffffd, 0x1b ;  /* 0xfffffffdd9d97811 */ /* 0x000fc600078fdaff */
        /* <DEDUP_REMOVED lines=26> */
[----:B------:R-:W-:Y:S01]  /*0f40*/  LOP3.LUT R5, R11, 0xfffffffc, RZ, 0xc0, !PT ;  /* 0xfffffffc0b057812 */ /* 0x000fe200078ec0ff */
[----:B------:R-:W-:-:S04]  /*0f50*/  IMAD.MOV.U32 R11, RZ, RZ, RZ ;  /* 0x000000ffff0b7224 */ /* 0x000fc800078e00ff */
[----:B------:R-:W-:Y:S02]  /*0f60*/  IMAD.IADD R14, R14, 0x1, -R5 ;  /* 0x000000010e0e7824 */ /* 0x000fe400078e0a05 */
[----:B------:R-:W-:-:S03]  /*0f70*/  IMAD.MOV.U32 R5, RZ, RZ, RZ ;  /* 0x000000ffff057224 */ /* 0x000fc600078e00ff */
[----:B------:R-:W-:Y:S01]  /*0f80*/  LEA.HI R220, R14, R14, RZ, 0x1 ;  /* 0x0000000e0edc7211 */ /* 0x000fe200078f08ff */
[----:B------:R2:W-:Y:S03]  /*0f90*/  LDGSTS.E.BYPASS.LTC128B.128 [R218+0x1000], desc[UR36][R18.64], P0 ;  /* 0x0100000012da7fae */ /* 0x0005e60008101d64 */
[----:B------:R-:W-:Y:S02]  /*0fa0*/  LOP3.LUT R221, R220, 0xfffffffe, RZ, 0xc0, !PT ;  /* 0xfffffffedcdd7812 */ /* 0x000fe400078ec0ff */
[----:B------:R-:W-:Y:S02]  /*0fb0*/  SHF.R.S32.HI R220, RZ, 0x1, R220 ;  /* 0x00000001ffdc7819 */ /* 0x000fe400000114dc */
[----:B-1----:R-:W-:Y:S01]  /*0fc0*/  LOP3.LUT P0, R13, R9, 0x1, RZ, 0xc0, !PT ;  /* 0x00000001090d7812 */ /* 0x002fe2000780c0ff */
[----:B------:R-:W-:Y:S02]  /*0fd0*/  IMAD.IADD R221, R14, 0x1, -R221 ;  /* 0x000000010edd7824 */ /* 0x000fe400078e0add */
[----:B------:R-:W-:-:S02]  /*0fe0*/  IMAD R198, R222, 0x40, R220 ;  /* 0x00000040dec67824 */ /* 0x000fc400078e02dc */
[----:B------:R-:W-:Y:S02]  /*0ff0*/  IMAD.MOV.U32 R12, RZ, RZ, RZ ;  /* 0x000000ffff0c7224 */ /* 0x000fe400078e00ff */
[----:B------:R-:W-:Y:S02]  /*1000*/  IMAD.SHL.U32 R198, R198, 0x40, RZ ;  /* 0x00000040c6c67824 */ /* 0x000fe400078e00ff */
[----:B------:R-:W-:Y:S02]  /*1010*/  IMAD.MOV.U32 R14, RZ, RZ, RZ ;  /* 0x000000ffff0e7224 */ /* 0x000fe400078e00ff */
[----:B------:R-:W-:Y:S02]  /*1020*/  IMAD.SHL.U32 R198, R198, 0x2, RZ ;  /* 0x00000002c6c67824 */ /* 0x000fe400078e00ff */
        /* <DEDUP_REMOVED lines=33> */
.L_x_1053:
[----:B------:R-:W-:Y:S05]  /*1240*/  BSYNC B0 ;  /* 0x0000000000007941 */ /* 0x000fea0003800000 */
.L_x_1052:
        /* <DEDUP_REMOVED lines=66> */
.L_x_1055:
[----:B------:R-:W-:Y:S05]  /*1670*/  BSYNC B0 ;  /* 0x0000000000007941 */ /* 0x000fea0003800000 */
.L_x_1054:
        /* <DEDUP_REMOVED lines=47> */
.L_x_1057:
[----:B------:R-:W-:Y:S05]  /*1970*/  BSYNC B0 ;  /* 0x0000000000007941 */ /* 0x000fea0003800000 */
.L_x_1056:
        /* <DEDUP_REMOVED lines=67> */
.L_x_1059:
[----:B------:R-:W-:Y:S05]  /*1db0*/  BSYNC B0 ;  /* 0x0000000000007941 */ /* 0x000fea0003800000 */
.L_x_1058:
        /* <DEDUP_REMOVED lines=88> */
.L_x_1061:
[----:B------:R-:W-:Y:S05]  /*2340*/  BSYNC B0 ;  /* 0x0000000000007941 */ /* 0x000fea0003800000 */
.L_x_1060:
        /* <DEDUP_REMOVED lines=42> */
.L_x_1063:
[----:B------:R-:W-:Y:S05]  /*25f0*/  BSYNC B0 ;  /* 0x0000000000007941 */ /* 0x000fea0003800000 */
.L_x_1062:
        /* <DEDUP_REMOVED lines=48> */
.L_x_1065:
[----:B------:R-:W-:Y:S05]  /*2900*/  BSYNC B0 ;  /* 0x0000000000007941 */ /* 0x000fea0003800000 */
.L_x_1064:
        /* <DEDUP_REMOVED lines=43> */
.L_x_1067:
[----:B------:R-:W-:Y:S05]  /*2bc0*/  BSYNC B0 ;  /* 0x0000000000007941 */ /* 0x000fea0003800000 */
.L_x_1066:
        /* <DEDUP_REMOVED lines=70> */
.L_x_1069:
[----:B------:R-:W-:Y:S05]  /*3030*/  BSYNC B0 ;  /* 0x0000000000007941 */ /* 0x000fea0003800000 */
.L_x_1068:
        /* <DEDUP_REMOVED lines=41> */
.L_x_1071:
[----:B------:R-:W-:Y:S05]  /*32d0*/  BSYNC B0 ;  /* 0x0000000000007941 */ /* 0x000fea0003800000 */
.L_x_1070:
        /* <DEDUP_REMOVED lines=47> */
.L_x_1073:
[----:B------:R-:W-:Y:S05]  /*35d0*/  BSYNC B0 ;  /* 0x0000000000007941 */ /* 0x000fea0003800000 */
.L_x_1072:
        /* <DEDUP_REMOVED lines=44> */
.L_x_1075:
[----:B------:R-:W-:Y:S05]  /*38a0*/  BSYNC B0 ;  /* 0x0000000000007941 */ /* 0x000fea0003800000 */
.L_x_1074:
        /* <DEDUP_REMOVED lines=164> */
.L_x_1085:
        /* <DEDUP_REMOVED lines=108> */
.L_x_1078:
[----:B------:R-:W-:Y:S05]  /*49b0*/  BSYNC B0 ;  /* 0x0000000000007941 */ /* 0x000fea0003800000 */
.L_x_1077:
        /* <DEDUP_REMOVED lines=51> */
.L_x_1080:
[----:B------:R-:W-:Y:S05]  /*4cf0*/  BSYNC B0 ;  /* 0x0000000000007941 */ /* 0x000fea0003800000 */
.L_x_1079:
        /* <DEDUP_REMOVED lines=68> */
.L_x_1082:
[----:B------:R-:W-:Y:S05]  /*5140*/  BSYNC B0 ;  /* 0x0000000000007941 */ /* 0x000fea0003800000 */
.L_x_1081:
        /* <DEDUP_REMOVED lines=52> */
.L_x_1084:
[----:B------:R-:W-:Y:S05]  /*5490*/  BSYNC B0 ;  /* 0x0000000000007941 */ /* 0x000fea0003800000 */
.L_x_1083:
[C---:B-1----:R-:W-:Y:S01]  /*54a0*/  HMMA.16816.F32 R4, R164.reuse, R168, R4 ;  /* 0x000000a8a404723c */ /* 0x042fe20000001804 */
[----:B------:R-:W-:Y:S02]  /*54b0*/  UIADD3 UR8, UR8, 0x1, URZ ;  /* 0x0000000108087890 */ /* 0x000fe4000fffe03f */
[----:B------:R-:W-:Y:S02]  /*54c0*/  UIADD3 UR6, UR9, 0x2000, URZ ;  /* 0x0000200009067890 */ /* 0x000fe4000fffe03f */
[----:B------:R-:W-:Y:S01]  /*54d0*/  ISETP.NE.AND P0, PT, R200, RZ, PT ;  /* 0x000000ffc800720c */ /* 0x000fe20003f05270 */
[C---:B------:R-:W-:Y:S01]  /*54e0*/  HMMA.16816.F32 R8, R164.reuse, R170, R8 ;  /* 0x000000aaa408723c */ /* 0x040fe20000001808 */
[----:B------:R-:W-:Y:S02]  /*54f0*/  UISETP.NE.AND UP0, UPT, UR8, 0x4, UPT ;  /* 0x000000040800788c */ /* 0x000fe4000bf05270 */
[----:B------:R-:W-:Y:S02]  /*5500*/  UIADD3 UR7, UR10, 0x80, URZ ;  /* 0x000000800a077890 */ /* 0x000fe4000fffe03f */
[----:B------:R-:W-:Y:S01]  /*5510*/  VIADD R233, R199, 0x80 ;  /* 0x00000080c7e97836 */ /* 0x000fe20000000000 */
[C---:B------:R-:W-:Y:S05]  /*5520*/  HMMA.16816.F32 R12, R164.reuse, R172, R12 ;  /* 0x000000aca40c723c */ /* 0x040fea000000180c */
[----:B---3--:R-:W-:Y:S01]  /*5530*/  VIADD R231, R198, 0x2000 ;  /* 0x00002000c6e77836 */ /* 0x008fe20000000000 */
        /* <DEDUP_REMOVED lines=21> */
[----:B------:R-:W-:Y:S01]  /*5690*/  IMAD R237, R214, 0x10, R233 ;  /* 0x00000010d6ed7824 */ /* 0x000fe200078e02e9 */
[C---:B------:R-:W-:Y:S05]  /*56a0*/  HMMA.16816.F32 R36, R184.reuse, R182, R36 ;  /* 0x000000b6b824723c */ /* 0x040fea0000001824 */
[----:B--2---:R-:W-:Y:S01]  /*56b0*/  IADD3 R225, P0, R232, UR4, RZ ;  /* 0x00000004e8e17c10 */ /* 0x004fe2000ff1e0ff */
[C---:B------:R-:W-:Y:S01]  /*56c0*/  HMMA.16816.F32 R40, R184.reuse, R180, R40 ;  /* 0x000000b4b828723c */ /* 0x040fe20000001828 */
[----:B------:R-:W-:Y:S04]  /*56d0*/  DEPBAR.LE SB0, 0x2 ;  /* 0x000080800000791a */ /* 0x000fe80000000000 */
[----:B------:R-:W-:Y:S01]  /*56e0*/  BAR.SYNC.DEFER_BLOCKING 0x0 ;  /* 0x0000000000007b1d */ /* 0x000fe20000010000 */
[C---:B------:R-:W-:Y:S05]  /*56f0*/  HMMA.16816.F32 R44, R184.reuse, R178, R44 ;  /* 0x000000b2b82c723c */ /* 0x040fea000000182c */
[----:B------:R-:W-:Y:S01]  /*5700*/  @!P2 VIADD R231, R198, 0xffffa000 ;  /* 0xffffa000c6e7a836 */ /* 0x000fe20000000000 */
[C---:B------:R-:W-:Y:S05]  /*5710*/  HMMA.16816.F32 R48, R184.reuse, R176, R48 ;  /* 0x000000b0b830723c */ /* 0x040fea0000001830 */
[--C-:B------:R-:W-:Y:S01]  /*5720*/  IMAD.IADD R236, R2, 0x1, R231.reuse ;  /* 0x0000000102ec7824 */ /* 0x100fe200078e02e7 */
[C---:B------:R-:W-:Y:S05]  /*5730*/  HMMA.16816.F32 R52, R184.reuse, R174, R52 ;  /* 0x000000aeb834723c */ /* 0x040fea0000001834 */
[----:B------:R-:W-:Y:S01]  /*5740*/  IADD3 R235, R3, R231, RZ ;  /* 0x000000e703eb7210 */ /* 0x000fe20007ffe0ff */
[C---:B------:R-:W-:Y:S01]  /*5750*/  HMMA.16816.F32 R56, R184.reuse, R172, R56 ;  /* 0x000000acb838723c */ /* 0x040fe20000001838 */
[----:B------:R3:W4:Y:S05]  /*5760*/  LDSM.16.M88.4 R132, [R237] ;  /* 0x00000000ed84783b */ /* 0x00072a0000000200 */
[C---:B------:R-:W-:Y:S05]  /*5770*/  HMMA.16816.F32 R60, R184.reuse, R170, R60 ;  /* 0x000000aab83c723c */ /* 0x040fea000000183c */
[--C-:B------:R-:W-:Y:S01]  /*5780*/  IMAD.IADD R234, R196, 0x1, R231.reuse ;  /* 0x00000001c4ea7824 */ /* 0x100fe200078e02e7 */
[-C--:B------:R-:W-:Y:S01]  /*5790*/  HMMA.16816.F32 R64, R184, R168.reuse, R64 ;  /* 0x000000a8b840723c */ /* 0x080fe20000001840 */
[----:B------:R3:W4:Y:S04]  /*57a0*/  LDSM.16.M88.4 R152, [R237+0x1000] ;  /* 0x00100000ed98783b */ /* 0x0007280000000200 */
[----:B------:R-:W-:Y:S01]  /*57b0*/  IMAD.IADD R232, R197, 0x1, R231 ;  /* 0x00000001c5e87824 */ /* 0x000fe200078e02e7 */
[C---:B------:R-:W-:Y:S03]  /*57c0*/  HMMA.16816.F32 R68, R188.reuse, R168, R68 ;  /* 0x000000a8bc44723c */ /* 0x040fe60000001844 */
[----:B------:R3:W4:Y:S02]  /*57d0*/  LDSM.16.M88.4 R156, [R237+0x2000] ;  /* 0x00200000ed9c783b */ /* 0x0007240000000200 */
[----:B------:R-:W-:Y:S01]  /*57e0*/  IADD3.X R224, R239, UR5, RZ, P0, !PT ;  /* 0x00000005efe07c10 */ /* 0x000fe200087fe4ff */
[C---:B------:R-:W-:Y:S03]  /*57f0*/  HMMA.16816.F32 R72, R188.reuse, R170, R72 ;  /* 0x000000aabc48723c */ /* 0x040fe60000001848 */
[----:B------:R-:W-:Y:S02]  /*5800*/  ISETP.GT.AND P0, PT, R217, -0x2, PT ;  /* 0xfffffffed900780c */ /* 0x000fe40003f04270 */
        /* <DEDUP_REMOVED lines=28> */
.L_x_1076:
        /* <DEDUP_REMOVED lines=15> */
.L_x_1086:
[----:B------:R-:W-:Y:S02]  /*5ac0*/  ULDC.64 UR4, c[0x0][0x310] ;  /* 0x0000c40000047ab9 */ /* 0x000fe40000000a00 */
[----:B------:R-:W-:-:S04]  /*5ad0*/  ISETP.NE.U32.AND P0, PT, RZ, UR4, PT ;  /* 0x00000004ff007c0c */ /* 0x000fc8000bf05070 */
[----:B------:R-:W-:-:S13]  /*5ae0*/  ISETP.NE.AND.EX P0, PT, RZ, UR5, PT, P0 ;  /* 0x00000005ff007c0c */ /* 0x000fda000bf05300 */
[----:B------:R-:W-:Y:S05]  /*5af0*/  @!P0 BRA `(.L_x_1088) ;  /* 0x00000000000c8947 */ /* 0x000fea0003800000 */
[----:B------:R-:W2:Y:S02]  /*5b00*/  LDC.64 R2, c[0x0][0x310] ;  /* 0x0000c400ff027b82 */ /* 0x000ea40000000a00 */
[----:B--2---:R2:W5:Y:S01]  /*5b10*/  LDG.E R0, desc[UR36][R2.64] ;  /* 0x0000002402007981 */ /* 0x004562000c1e1900 */
[----:B------:R-:W-:Y:S05]  /*5b20*/  BRA `(.L_x_1087) ;  /* 0x0000000000087947 */ /* 0x000fea0003800000 */
.L_x_1088:
[----:B------:R-:W-:Y:S02]  /*5b30*/  ULDC UR4, c[0x0][0x308] ;  /* 0x0000c20000047ab9 */ /* 0x000fe40000000800 */
[----:B------:R-:W-:-:S07]  /*5b40*/  MOV R0, UR4 ;  /* 0x0000000400007c02 */ /* 0x000fce0008000f00 */
.L_x_1087:
        /* <DEDUP_REMOVED lines=11> */
.L_x_1089:
[----:B------:R-:W-:Y:S02]  /*5c00*/  ULDC.64 UR4, c[0x0][0x318] ;  /* 0x0000c60000047ab9 */ /* 0x000fe40000000a00 */
[----:B------:R-:W-:-:S04]  /*5c10*/  ISETP.NE.U32.AND P0, PT, RZ, UR4, PT ;  /* 0x00000004ff007c0c */ /* 0x000fc8000bf05070 */
[----:B------:R-:W-:-:S13]  /*5c20*/  ISETP.NE.AND.EX P0, PT, RZ, UR5, PT, P0 ;  /* 0x00000005ff007c0c */ /* 0x000fda000bf05300 */
[----:B------:R-:W-:Y:S05]  /*5c30*/  @!P0 BRA `(.L_x_1091) ;  /* 0x00000000000c8947 */ /* 0x000fea0003800000 */
[----:B-1----:R-:W1:Y:S02]  /*5c40*/  LDC.64 R164, c[0x0][0x318] ;  /* 0x0000c600ffa47b82 */ /* 0x002e640000000a00 */
[----:B-1----:R1:W5:Y:S01]  /*5c50*/  LDG.E R164, desc[UR36][R164.64] ;  /* 0x00000024a4a47981 */ /* 0x002362000c1e1900 */
[----:B------:R-:W-:Y:S05]  /*5c60*/  BRA `(.L_x_1090) ;  /* 0x0000000000087947 */ /* 0x000fea0003800000 */
.L_x_1091:
[----:B------:R-:W-:Y:S02]  /*5c70*/  ULDC UR4, c[0x0][0x30c] ;  /* 0x0000c30000047ab9 */ /* 0x000fe40000000800 */
[----:B-1----:R-:W-:-:S07]  /*5c80*/  MOV R164, UR4 ;  /* 0x0000000400a47c02 */ /* 0x002fce0008000f00 */
.L_x_1090:
        /* <DEDUP_REMOVED lines=26> */
.L_x_3302:
[----:B------:R-:W-:Y:S05]  /*5e30*/  BRX R136 -0x5e40                                                                                                                           (*"BRANCH_TARGETS .L_x_3303,.L_x_3304,.L_x_3305"*) ;  /* 0xffffffa088707949 */ /* 0x000fea000383ffff */
.L_x_3305:
        /* <DEDUP_REMOVED lines=9> */
.L_x_3303:
        /* <DEDUP_REMOVED lines=10> */
.L_x_3304:
        /* <DEDUP_REMOVED lines=18> */
.L_x_1092:
        /* <DEDUP_REMOVED lines=9> */
.L_x_1095:
[----:B------:R-:W-:Y:S05]  /*6120*/  BSYNC B0 ;  /* 0x0000000000007941 */ /* 0x000fea0003800000 */
.L_x_1094:
[----:B------:R-:W-:-:S04]  /*6130*/  ISETP.NE.AND P0, PT, R201, RZ, PT ;  /* 0x000000ffc900720c */ /* 0x000fc80003f05270 */
[----:B-----5:R-:W-:-:S09]  /*6140*/  FSEL R164, R164, 1, !P0 ;  /* 0x3f800000a4a47808 */ /* 0x020fd20004000000 */
.L_x_1093:
[----:B------:R-:W2:Y:S01]  /*6150*/  S2R R156, SR_TID.X ;  /* 0x00000000009c7919 */ /* 0x000ea20000002100 */
[----:B------:R-:W3:Y:S01]  /*6160*/  S2UR UR8, SR_CgaCtaId ;  /* 0x00000000000879c3 */ /* 0x000ee20000008800 */
[----:B------:R-:W-:Y:S01]  /*6170*/  IMAD R161, R222, 0x2, R221 ;  /* 0x00000002dea17824 */ /* 0x000fe200078e02dd */
[----:B------:R-:W-:Y:S01]  /*6180*/  ULDC UR4, c[0x0][0x214] ;  /* 0x0000850000047ab9 */ /* 0x000fe20000000800 */
[----:B------:R-:W-:Y:S01]  /*6190*/  ULDC.64 UR6, c[0x0][0x288] ;  /* 0x0000a20000067ab9 */ /* 0x000fe20000000a00 */
[----:B------:R-:W-:Y:S01]  /*61a0*/  UMOV UR9, 0x400 ;  /* 0x0000040000097882 */ /* 0x000fe20000000000 */
[----:B------:R-:W-:Y:S01]  /*61b0*/  IMAD R161, R161, 0x11, R220 ;  /* 0x00000011a1a17824 */ /* 0x000fe200078e02dc */
[----:B-----5:R-:W-:Y:S02]  /*61c0*/  ISETP.NE.U32.AND P0, PT, R134, RZ, PT ;  /* 0x000000ff8600720c */ /* 0x020fe40003f05070 */
[----:B------:R-:W-:Y:S01]  /*61d0*/  ISETP.NE.U32.AND P1, PT, R2, RZ, PT ;  /* 0x000000ff0200720c */ /* 0x000fe20003f25070 */
[----:B------:R-:W-:Y:S01]  /*61e0*/  IMAD.SHL.U32 R161, R161, 0x20, RZ ;  /* 0x00000020a1a17824 */ /* 0x000fe200078e00ff */
[----:B---3--:R-:W-:Y:S01]  /*61f0*/  ULEA UR8, UR8, UR9, 0x18 ;  /* 0x0000000908087291 */ /* 0x008fe2000f8ec03f */
[----:B--2---:R-:W-:-:S02]  /*6200*/  SHF.R.S32.HI R133, RZ, 0x1f, R156 ;  /* 0x0000001fff857819 */ /* 0x004fc4000001149c */
[----:B------:R-:W-:Y:S02]  /*6210*/  LOP3.LUT R143, R156, 0x2, RZ, 0xc0, !PT ;  /* 0x000000029c8f7812 */ /* 0x000fe400078ec0ff */
[CC--:B------:R-:W-:Y:S02]  /*6220*/  LEA.HI R137, R133.reuse, R156.reuse, RZ, 0x5 ;  /* 0x0000009c85897211 */ /* 0x0c0fe400078f28ff */
[----:B------:R-:W-:Y:S02]  /*6230*/  LEA.HI R144, R133, R156, RZ, 0x7 ;  /* 0x0000009c85907211 */ /* 0x000fe400078f38ff */
[----:B------:R-:W-:Y:S02]  /*6240*/  SHF.R.S32.HI R136, RZ, 0x5, R137 ;  /* 0x00000005ff887819 */ /* 0x000fe40000011489 */
[----:B------:R-:W-:Y:S02]  /*6250*/  LOP3.LUT R137, R137, 0xffffffe0, RZ, 0xc0, !PT ;  /* 0xffffffe089897812 */ /* 0x000fe400078ec0ff */
[----:B------:R-:W-:-:S02]  /*6260*/  SHF.R.S32.HI R141, RZ, 0x1f, R136 ;  /* 0x0000001fff8d7819 */ /* 0x000fc40000011488 */
[----:B------:R-:W-:Y:S01]  /*6270*/  LOP3.LUT R146, R144, 0xffffff80, RZ, 0xc0, !PT ;  /* 0xffffff8090927812 */ /* 0x000fe200078ec0ff */
[----:B------:R-:W-:Y:S01]  /*6280*/  IMAD.IADD R137, R156, 0x1, -R137 ;  /* 0x000000019c897824 */ /* 0x000fe200078e0a89 */
[----:B------:R-:W-:Y:S02]  /*6290*/  LEA.HI R141, R141, R136, RZ, 0x2 ;  /* 0x000000888d8d7211 */ /* 0x000fe400078f10ff */
[----:B------:R-:W-:Y:S02]  /*62a0*/  SHF.R.S32.HI R144, RZ, 0x7, R144 ;  /* 0x00000007ff907819 */ /* 0x000fe40000011490 */
[----:B------:R-:W-:Y:S02]  /*62b0*/  LOP3.LUT R141, R141, 0xfffffffc, RZ, 0xc0, !PT ;  /* 0xfffffffc8d8d7812 */ /* 0x000fe400078ec0ff */
[----:B------:R-:W-:Y:S02]  /*62c0*/  SHF.R.S32.HI R132, RZ, 0x1f, R137 ;  /* 0x0000001fff847819 */ /* 0x000fe40000011489 */
[----:B------:R-:W-:Y:S01]  /*62d0*/  LOP3.LUT R162, R143, 0x1, R156, 0xf8, !PT ;  /* 0x000000018fa27812 */ /* 0x000fe200078ef89c */
[----:B------:R-:W-:Y:S01]  /*62e0*/  IMAD.IADD R136, R136, 0x1, -R141 ;  /* 0x0000000188887824 */ /* 0x000fe200078e0a8d */
[----:B------:R-:W-:-:S02]  /*62f0*/  LEA.HI R141, R132, R137, RZ, 0x4 ;  /* 0x00000089848d7211 */ /* 0x000fc400078f20ff */
[----:B------:R-:W-:Y:S02]  /*6300*/  LOP3.LUT R145, R156, 0x1f, RZ, 0xc0, !PT ;  /* 0x0000001f9c917812 */ /* 0x000fe400078ec0ff */
[----:B------:R-:W-:Y:S02]  /*6310*/  LEA.HI R132, R136, R136, RZ, 0x1 ;  /* 0x0000008888847211 */ /* 0x000fe400078f08ff */
[C---:B------:R-:W-:Y:S02]  /*6320*/  LOP3.LUT R142, R141.reuse, 0xfffffff0, RZ, 0xc0, !PT ;  /* 0xfffffff08d8e7812 */ /* 0x040fe400078ec0ff */
[----:B------:R-:W-:Y:S02]  /*6330*/  LOP3.LUT R133, R132, 0x3ffffffe, RZ, 0xc0, !PT ;  /* 0x3ffffffe84857812 */ /* 0x000fe400078ec0ff */
[----:B------:R-:W-:Y:S01]  /*6340*/  LEA.HI.SX32 R141, R141, R146, 0x1c ;  /* 0x000000928d8d7211 */ /* 0x000fe200078fe2ff */
[----:B------:R-:W-:Y:S01]  /*6350*/  IMAD.IADD R137, R137, 0x1, -R142 ;  /* 0x0000000189897824 */ /* 0x000fe200078e0a8e */
[----:B------:R-:W-:Y:S01]  /*6360*/  SHF.R.S32.HI R132, RZ, 0x1, R132 ;  /* 0x00000001ff847819 */ /* 0x000fe20000011484 */
[----:B------:R-:W-:Y:S01]  /*6370*/  IMAD.IADD R136, R136, 0x1, -R133 ;  /* 0x0000000188887824 */ /* 0x000fe200078e0a85 */
[----:B------:R-:W-:Y:S01]  /*6380*/  LOP3.LUT R133, R156, 0x2, RZ, 0xc, !PT ;  /* 0x000000029c857812 */ /* 0x000fe200078e0cff */
[----:B------:R-:W-:Y:S01]  /*6390*/  IMAD R143, R144, -0x70, R141 ;  /* 0xffffff90908f7824 */ /* 0x000fe200078e028d */
[----:B------:R-:W-:Y:S01]  /*63a0*/  SHF.R.U32.HI R145, RZ, 0x2, R145 ;  /* 0x00000002ff917819 */ /* 0x000fe20000011691 */
[C---:B------:R-:W-:Y:S01]  /*63b0*/  IMAD R141, R132.reuse, 0x40, R141 ;  /* 0x00000040848d7824 */ /* 0x040fe200078e028d */
[----:B------:R-:W-:Y:S01]  /*63c0*/  LOP3.LUT R142, R133, 0x1, R156, 0xf8, !PT ;  /* 0x00000001858e7812 */ /* 0x000fe200078ef89c */
[----:B------:R-:W-:-:S02]  /*63d0*/  IMAD R143, R132, 0x8, R143 ;  /* 0x00000008848f7824 */ /* 0x000fc400078e028f */
[----:B------:R-:W-:Y:S02]  /*63e0*/  IMAD R132, R136, 0x4, R141 ;  /* 0x0000000488847824 */ /* 0x000fe400078e028d */
[----:B------:R-:W-:Y:S02]  /*63f0*/  IMAD R133, R140, 0x10, R137 ;  /* 0x000000108c857824 */ /* 0x000fe400078e0289 */
[----:B------:R-:W-:Y:S02]  /*6400*/  IMAD R163, R163, 0x80, R132 ;  /* 0x00000080a3a37824 */ /* 0x000fe400078e0284 */
[----:B------:R-:W2:Y:S01]  /*6410*/  LDC R132, c[0x0][0x224] ;  /* 0x00008900ff847b82 */ /* 0x000ea20000000800 */
[----:B------:R-:W-:Y:S02]  /*6420*/  IMAD.SHL.U32 R133, R133, 0x8, RZ ;  /* 0x0000000885857824 */ /* 0x000fe400078e00ff */
[----:B------:R-:W-:Y:S02]  /*6430*/  IMAD R145, R145, 0x44, RZ ;  /* 0x0000004491917824 */ /* 0x000fe400078e02ff */
[C---:B------:R-:W-:Y:S01]  /*6440*/  IMAD.WIDE R140, R133.reuse, 0x2, RZ ;  /* 0x00000002858c7825 */ /* 0x040fe200078e02ff */
[----:B------:R-:W-:Y:S01]  /*6450*/  ISETP.GE.AND P4, PT, R133, UR4, PT ;  /* 0x0000000485007c0c */ /* 0x000fe2000bf86270 */
[----:B------:R-:W-:Y:S01]  /*6460*/  ULDC.64 UR4, c[0x0][0x2c8] ;  /* 0x0000b20000047ab9 */ /* 0x000fe20000000a00 */
[C---:B------:R-:W-:Y:S01]  /*6470*/  LOP3.LUT R162, R145.reuse, R162, RZ, 0xfc, !PT ;  /* 0x000000a291a27212 */ /* 0x040fe200078efcff */
[----:B------:R-:W-:Y:S01]  /*6480*/  IMAD R136, R136, 0x4, R143 ;  /* 0x0000000488887824 */ /* 0x000fe200078e028f */
[----:B------:R-:W-:-:S02]  /*6490*/  LOP3.LUT R142, R145, R142, RZ, 0xfc, !PT ;  /* 0x0000008e918e7212 */ /* 0x000fc400078efcff */
[----:B------:R-:W-:Y:S01]  /*64a0*/  LOP3.LUT R144, R140, 0xfffffff0, RZ, 0xc0, !PT ;  /* 0xfffffff08c907812 */ /* 0x000fe200078ec0ff */
[--C-:B------:R-:W-:Y:S01]  /*64b0*/  IMAD.IADD R162, R162, 0x1, R161.reuse ;  /* 0x00000001a2a27824 */ /* 0x100fe200078e02a1 */
[----:B------:R-:W-:Y:S01]  /*64c0*/  LOP3.LUT R145, R141, 0x1fffffff, RZ, 0xc0, !PT ;  /* 0x1fffffff8d917812 */ /* 0x000fe200078ec0ff */
[----:B------:R-:W-:Y:S01]  /*64d0*/  IMAD.IADD R161, R142, 0x1, R161 ;  /* 0x000000018ea17824 */ /* 0x000fe200078e02a1 */
[----:B------:R-:W-:Y:S02]  /*64e0*/  SHF.R.S32.HI R140, RZ, 0x1f, R163 ;  /* 0x0000001fff8c7819 */ /* 0x000fe400000114a3 */
[----:B------:R-:W-:Y:S01]  /*64f0*/  ISETP.NE.AND.EX P0, PT, R135, RZ, !P4, P0 ;  /* 0x000000ff8700720c */ /* 0x000fe20006705300 */
[--C-:B------:R-:W-:Y:S01]  /*6500*/  IMAD.WIDE.U32 R146, R163, UR6, R144.reuse ;  /* 0x00000006a3927c25 */ /* 0x100fe2000f8e0090 */
[----:B------:R-:W-:Y:S02]  /*6510*/  ISETP.NE.AND.EX P1, PT, R3, RZ, !P4, P1 ;  /* 0x000000ff0300720c */ /* 0x000fe40006725310 */
[----:B------:R-:W-:Y:S01]  /*6520*/  LEA R162, R162, UR8, 0x3 ;  /* 0x00000008a2a27c11 */ /* 0x000fe2000f8e18ff */
[----:B------:R-:W-:Y:S01]  /*6530*/  IMAD R142, R140, UR6, RZ ;  /* 0x000000068c8e7c24 */ /* 0x000fe2000f8e02ff */
[----:B--2---:R-:W-:Y:S01]  /*6540*/  ISETP.GT.AND P6, PT, R132, 0x1, PT ;  /* 0x000000018400780c */ /* 0x004fe20003fc4270 */
[----:B------:R-:W-:Y:S01]  /*6550*/  IMAD R140, R140, UR4, RZ ;  /* 0x000000048c8c7c24 */ /* 0x000fe2000f8e02ff */
[----:B------:R-:W-:Y:S01]  /*6560*/  IADD3 R167, P3, R134, R146, RZ ;  /* 0x0000009286a77210 */ /* 0x000fe20007f7e0ff */
[----:B------:R-:W-:Y:S01]  /*6570*/  IMAD.WIDE.U32 R144, R163, UR4, R144 ;  /* 0x00000004a3907c25 */ /* 0x000fe2000f8e0090 */
[----:B------:R-:W-:-:S02]  /*6580*/  ISETP.EQ.AND P6, PT, R139, RZ, P6 ;  /* 0x000000ff8b00720c */ /* 0x000fc400037c2270 */
[----:B------:R-:W-:Y:S01]  /*6590*/  SEL R134, RZ, 0x1, !P0 ;  /* 0x00000001ff867807 */ /* 0x000fe20004000000 */
[C---:B------:R-:W-:Y:S01]  /*65a0*/  IMAD R140, R163.reuse, UR5, R140 ;  /* 0x00000005a38c7c24 */ /* 0x040fe2000f8e028c */
[----:B------:R-:W-:Y:S01]  /*65b0*/  IADD3 R168, P2, R2, R144, RZ ;  /* 0x0000009002a87210 */ /* 0x000fe20007f5e0ff */
[----:B------:R-:W-:Y:S01]  /*65c0*/  IMAD R142, R163, UR7, R142 ;  /* 0x00000007a38e7c24 */ /* 0x000fe2000f8e028e */
[----:B------:R-:W-:Y:S01]  /*65d0*/  ULDC.64 UR6, c[0x0][0x290] ;  /* 0x0000a40000067ab9 */ /* 0x000fe20000000a00 */
[----:B------:R-:W-:Y:S01]  /*65e0*/  ULDC.64 UR4, c[0x0][0x2a8] ;  /* 0x0000aa0000047ab9 */ /* 0x000fe20000000a00 */
[----:B------:R-:W-:Y:S01]  /*65f0*/  IADD3.X R169, R3, R145, R140, P2, !PT ;  /* 0x0000009103a97210 */ /* 0x000fe200017fe48c */
[----:B------:R-:W-:Y:S01]  /*6600*/  IMAD.U32 R132, RZ, RZ, UR6 ;  /* 0x00000006ff847e24 */ /* 0x000fe2000f8e00ff */
[----:B------:R-:W-:Y:S01]  /*6610*/  IADD3.X R165, R135, R147, R142, P3, !PT ;  /* 0x0000009387a57210 */ /* 0x000fe20001ffe48e */
[----:B------:R-:W-:Y:S02]  /*6620*/  IMAD.U32 R133, RZ, RZ, UR7 ;  /* 0x00000007ff857e24 */ /* 0x000fe4000f8e00ff */
[----:B------:R-:W-:-:S02]  /*6630*/  IMAD.U32 R2, RZ, RZ, UR4 ;  /* 0x00000004ff027e24 */ /* 0x000fc4000f8e00ff */
        /* <DEDUP_REMOVED lines=17> */
.L_x_1099:
[----:B------:R-:W-:Y:S05]  /*6750*/  YIELD ;  /* 0x0000000000007946 */ /* 0x000fea0003800000 */
[----:B---3--:R-:W-:Y:S05]  /*6760*/  @P2 BRA `(.L_x_1098) ;  /* 0x0000000000082947 */ /* 0x008fea0003800000 */
[----:B------:R3:W5:Y:S04]  /*6770*/  LDG.E.STRONG.GPU R138, desc[UR36][R158.64] ;  /* 0x000000249e8a7981 */ /* 0x000768000c1ef900 */
[----:B-----5:R-:W-:Y:S01]  /*6780*/  CCTL.IVALL ;  /* 0x00000000ff00798f */ /* 0x020fe20002000000 */
.L_x_1098:
[----:B------:R-:W-:Y:S01]  /*6790*/  ISETP.NE.AND P0, PT, R138, R201, PT ;  /* 0x000000c98a00720c */ /* 0x000fe20003f05270 */
[----:B------:R-:W-:-:S12]  /*67a0*/  WARPSYNC.ALL ;  /* 0x0000000000007948 */ /* 0x000fd80003800000 */
[----:B------:R-:W-:Y:S06]  /*67b0*/  BAR.RED.AND.DEFER_BLOCKING 0x0, P0 ;  /* 0x0000000000007b1d */ /* 0x000fec0000014400 */
[----:B------:R-:W5:Y:S02]  /*67c0*/  B2R.RESULT RZ, P0 ;  /* 0x0000000000ff731c */ /* 0x000f640000004000 */
[----:B-----5:R-:W-:Y:S05]  /*67d0*/  @P0 BRA `(.L_x_1099) ;  /* 0xfffffffc00dc0947 */ /* 0x020fea000383ffff */
.L_x_1097:
[----:B------:R-:W-:Y:S05]  /*67e0*/  WARPSYNC.ALL ;  /* 0x0000000000007948 */ /* 0x000fea0003800000 */
[----:B------:R-:W-:Y:S06]  /*67f0*/  BAR.SYNC.DEFER_BLOCKING 0x0 ;  /* 0x0000000000007b1d */ /* 0x000fec0000010000 */
.L_x_1096:
        /* <DEDUP_REMOVED lines=10> */
[----:B-----5:R-:W-:-:S04]  /*68a0*/  ULEA UR4, UR4, UR5, 0x18 ;  /* 0x0000000504047291 */ /* 0x020fc8000f8ec03f */
[----:B------:R-:W-:Y:S02]  /*68b0*/  LEA.HI R135, R138, R138, RZ, 0x1 ;  /* 0x0000008a8a877211 */ /* 0x000fe400078f08ff */
[----:B------:R-:W-:Y:S02]  /*68c0*/  LEA R161, R161, UR4, 0x3 ;  /* 0x00000004a1a17c11 */ /* 0x000fe4000f8e18ff */
[----:B------:R-:W-:-:S05]  /*68d0*/  LOP3.LUT R135, R135, 0xffffffe, RZ, 0xc0, !PT ;  /* 0x0ffffffe87877812 */ /* 0x000fca00078ec0ff */
[----:B------:R-:W-:Y:S02]  /*68e0*/  IMAD.IADD R138, R138, 0x1, -R135 ;  /* 0x000000018a8a7824 */ /* 0x000fe400078e0a87 */
[C---:B------:R-:W-:Y:S02]  /*68f0*/  IMAD R135, R137.reuse, 0x2, R140 ;  /* 0x0000000289877824 */ /* 0x040fe400078e028c */
[----:B------:R-:W-:Y:S02]  /*6900*/  IMAD R157, R137, 0x2, R138 ;  /* 0x00000002899d7824 */ /* 0x000fe400078e028a */
[C---:B------:R-:W-:Y:S02]  /*6910*/  IMAD R160, R136.reuse, 0x22, R135 ;  /* 0x0000002288a07824 */ /* 0x040fe400078e0287 */
[----:B------:R-:W-:-:S03]  /*6920*/  IMAD R157, R136, 0x22, R157 ;  /* 0x00000022889d7824 */ /* 0x000fc600078e029d */
[----:B------:R-:W-:Y:S02]  /*6930*/  LEA R160, R160, UR4, 0x4 ;  /* 0x00000004a0a07c11 */ /* 0x000fe4000f8e20ff */
[----:B------:R-:W-:Y:S01]  /*6940*/  LEA R157, R157, UR4, 0x4 ;  /* 0x000000049d9d7c11 */ /* 0x000fe2000f8e20ff */
        /* <DEDUP_REMOVED lines=22> */
[----:B------:R-:W-:Y:S04]  /*6ab0*/  STS.64 [R162], R4 ;  /* 0x00000004a2007388 */ /* 0x000fe80000000a00 */
[----:B------:R-:W-:Y:S04]  /*6ac0*/  STS.64 [R162+0x20], R8 ;  /* 0x00002008a2007388 */ /* 0x000fe80000000a00 */
[----:B------:R-:W-:Y:S04]  /*6ad0*/  STS.64 [R162+0x40], R12 ;  /* 0x0000400ca2007388 */ /* 0x000fe80000000a00 */
[----:B------:R1:W-:Y:S04]  /*6ae0*/  STS.64 [R162+0x60], R16 ;  /* 0x00006010a2007388 */ /* 0x0003e80000000a00 */
[----:B------:R3:W-:Y:S04]  /*6af0*/  STS.64 [R161+0x80], R20 ;  /* 0x00008014a1007388 */ /* 0x0007e80000000a00 */
[----:B------:R-:W-:Y:S04]  /*6b00*/  STS.64 [R161+0xa0], R24 ;  /* 0x0000a018a1007388 */ /* 0x000fe80000000a00 */
[----:B------:R-:W-:Y:S04]  /*6b10*/  STS.64 [R161+0xc0], R28 ;  /* 0x0000c01ca1007388 */ /* 0x000fe80000000a00 */
[----:B------:R-:W-:Y:S01]  /*6b20*/  STS.64 [R161+0xe0], R32 ;  /* 0x0000e020a1007388 */ /* 0x000fe20000000a00 */
[----:B------:R-:W-:Y:S01]  /*6b30*/  BAR.SYNC.DEFER_BLOCKING 0x0 ;  /* 0x0000000000007b1d */ /* 0x000fe20000010000 */
[----:B-1----:R-:W-:-:S05]  /*6b40*/  IADD3 R16, P2, R168, UR4, RZ ;  /* 0x00000004a8107c10 */ /* 0x002fca000ff5e0ff */
[----:B------:R-:W1:Y:S04]  /*6b50*/  LDS.128 R152, [R160] ;  /* 0x00000000a0987984 */ /* 0x000e680000000c00 */
[----:B------:R-:W4:Y:S04]  /*6b60*/  LDS.128 R148, [R157] ;  /* 0x000000009d947984 */ /* 0x000f280000000c00 */
[----:B------:R-:W4:Y:S04]  /*6b70*/  LDS.128 R144, [R160+0x440] ;  /* 0x00044000a0907984 */ /* 0x000f280000000c00 */
[----:B-----5:R-:W5:Y:S01]  /*6b80*/  LDS.128 R140, [R157+0x440] ;  /* 0x000440009d8c7984 */ /* 0x020f620000000c00 */
[----:B--2---:R-:W-:-:S02]  /*6b90*/  HADD2.F32 R9, -RZ, R136.H0_H0 ;  /* 0x20000088ff097230 */ /* 0x004fc40000004100 */
[----:B------:R-:W-:Y:S02]  /*6ba0*/  HADD2.F32 R5, -RZ, R136.H1_H1 ;  /* 0x30000088ff057230 */ /* 0x000fe40000004100 */
[----:B------:R-:W-:Y:S02]  /*6bb0*/  HADD2.F32 R13, -RZ, R137.H0_H0 ;  /* 0x20000089ff0d7230 */ /* 0x000fe40000004100 */
[-C--:B------:R-:W-:Y:S01]  /*6bc0*/  FMUL R9, R9, R164.reuse ;  /* 0x000000a409097220 */ /* 0x080fe20000400000 */
[----:B---3--:R-:W-:Y:S02]  /*6bd0*/  HADD2.F32 R21, -RZ, R139.H1_H1 ;  /* 0x3000008bff157230 */ /* 0x008fe40000004100 */
[----:B------:R-:W-:Y:S01]  /*6be0*/  FMUL R4, R5, R164 ;  /* 0x000000a405047220 */ /* 0x000fe20000400000 */
[--C-:B------:R-:W-:Y:S02]  /*6bf0*/  HADD2.F32 R5, -RZ, R138.reuse.H0_H0 ;  /* 0x2000008aff057230 */ /* 0x100fe40000004100 */
[----:B-1----:R-:W-:Y:S01]  /*6c00*/  FFMA R152, R152, R0, R9 ;  /* 0x0000000098987223 */ /* 0x002fe20000000009 */
[----:B------:R-:W-:-:S02]  /*6c10*/  HADD2.F32 R9, -RZ, R138.H1_H1 ;  /* 0x3000008aff097230 */ /* 0x000fc40000004100 */
[----:B------:R-:W-:Y:S01]  /*6c20*/  FFMA R153, R153, R0, R4 ;  /* 0x0000000099997223 */ /* 0x000fe20000000004 */
[----:B------:R-:W-:Y:S02]  /*6c30*/  HADD2.F32 R17, -RZ, R137.H1_H1 ;  /* 0x30000089ff117230 */ /* 0x000fe40000004100 */
[-C--:B------:R-:W-:Y:S01]  /*6c40*/  FMUL R5, R5, R164.reuse ;  /* 0x000000a405057220 */ /* 0x080fe20000400000 */
[-C--:B------:R-:W-:Y:S01]  /*6c50*/  FMUL R13, R13, R164.reuse ;  /* 0x000000a40d0d7220 */ /* 0x080fe20000400000 */
[----:B------:R-:W-:Y:S01]  /*6c60*/  FMUL R4, R9, R164 ;  /* 0x000000a409047220 */ /* 0x000fe20000400000 */
[--C-:B----4-:R-:W-:Y:S02]  /*6c70*/  HADD2.F32 R9, -RZ, R132.reuse.H1_H1 ;  /* 0x30000084ff097230 */ /* 0x110fe40000004100 */
[-C--:B------:R-:W-:Y:S01]  /*6c80*/  FFMA R148, R148, R0.reuse, R5 ;  /* 0x0000000094947223 */ /* 0x080fe20000000005 */
[----:B------:R-:W-:Y:S02]  /*6c90*/  HADD2.F32 R5, -RZ, R132.H0_H0 ;  /* 0x20000084ff057230 */ /* 0x000fe40000004100 */
[----:B------:R-:W-:Y:S01]  /*6ca0*/  FFMA R149, R149, R0, R4 ;  /* 0x0000000095957223 */ /* 0x000fe20000000004 */
[-C--:B------:R-:W-:Y:S01]  /*6cb0*/  FMUL R4, R21, R164.reuse ;  /* 0x000000a415047220 */ /* 0x080fe20000400000 */
[----:B------:R-:W-:Y:S01]  /*6cc0*/  FMUL R8, R17, R164 ;  /* 0x000000a411087220 */ /* 0x000fe20000400000 */
[----:B------:R-:W-:Y:S01]  /*6cd0*/  FFMA R154, R154, R0, R13 ;  /* 0x000000009a9a7223 */ /* 0x000fe2000000000d */
[----:B------:R-:W-:Y:S01]  /*6ce0*/  FMUL R5, R5, R164 ;  /* 0x000000a405057220 */ /* 0x000fe20000400000 */
[----:B------:R-:W-:Y:S01]  /*6cf0*/  FFMA R151, R151, R0, R4 ;  /* 0x0000000097977223 */ /* 0x000fe20000000004 */
[----:B------:R-:W-:-:S02]  /*6d00*/  HADD2.F32 R13, -RZ, R139.H0_H0 ;  /* 0x2000008bff0d7230 */ /* 0x000fc40000004100 */
[-C--:B------:R-:W-:Y:S01]  /*6d10*/  FFMA R155, R155, R0.reuse, R8 ;  /* 0x000000009b9b7223 */ /* 0x080fe20000000008 */
[--C-:B------:R-:W-:Y:S02]  /*6d20*/  HADD2.F32 R17, -RZ, R133.reuse.H0_H0 ;  /* 0x20000085ff117230 */ /* 0x100fe40000004100 */
[----:B------:R-:W-:Y:S01]  /*6d30*/  FFMA R4, R144, R0, R5 ;  /* 0x0000000090047223 */ /* 0x000fe20000000005 */
[----:B------:R-:W-:Y:S02]  /*6d40*/  HADD2.F32 R5, -RZ, R133.H1_H1 ;  /* 0x30000085ff057230 */ /* 0x000fe40000004100 */
[-C--:B------:R-:W-:Y:S01]  /*6d50*/  FMUL R8, R9, R164.reuse ;  /* 0x000000a409087220 */ /* 0x080fe20000400000 */
[-C--:B------:R-:W-:Y:S01]  /*6d60*/  FMUL R13, R13, R164.reuse ;  /* 0x000000a40d0d7220 */ /* 0x080fe20000400000 */
[-C--:B------:R-:W-:Y:S01]  /*6d70*/  FMUL R17, R17, R164.reuse ;  /* 0x000000a411117220 */ /* 0x080fe20000400000 */
[----:B------:R-:W-:Y:S02]  /*6d80*/  HADD2.F32 R21, -RZ, R134.H1_H1 ;  /* 0x30000086ff157230 */ /* 0x000fe40000004100 */
[----:B------:R-:W-:Y:S01]  /*6d90*/  FMUL R12, R5, R164 ;  /* 0x000000a4050c7220 */ /* 0x000fe20000400000 */
[----:B------:R-:W-:-:S02]  /*6da0*/  HADD2.F32 R5, -RZ, R135.H1_H1 ;  /* 0x30000087ff057230 */ /* 0x000fc40000004100 */
[-C--:B------:R-:W-:Y:S01]  /*6db0*/  FFMA R9, R145, R0.reuse, R8 ;  /* 0x0000000091097223 */ /* 0x080fe20000000008 */
[-C--:B------:R-:W-:Y:S01]  /*6dc0*/  FFMA R150, R150, R0.reuse, R13 ;  /* 0x0000000096967223 */ /* 0x080fe2000000000d */
[----:B------:R-:W-:Y:S01]  /*6dd0*/  FFMA R8, R146, R0, R17 ;  /* 0x0000000092087223 */ /* 0x000fe20000000011 */
[----:B------:R-:W-:Y:S02]  /*6de0*/  HADD2.F32 R13, -RZ, R134.H0_H0 ;  /* 0x20000086ff0d7230 */ /* 0x000fe40000004100 */
[----:B------:R-:W-:Y:S01]  /*6df0*/  FMUL R24, R21, R164 ;  /* 0x000000a415187220 */ /* 0x000fe20000400000 */
[----:B------:R-:W-:Y:S02]  /*6e00*/  HADD2.F32 R17, -RZ, R135.H0_H0 ;  /* 0x20000087ff117230 */ /* 0x000fe40000004100 */
[----:B------:R-:W-:Y:S01]  /*6e10*/  FFMA R21, R147, R0, R12 ;  /* 0x0000000093157223 */ /* 0x000fe2000000000c */
[-C--:B------:R-:W-:Y:S01]  /*6e20*/  FMUL R12, R5, R164.reuse ;  /* 0x000000a4050c7220 */ /* 0x080fe20000400000 */
[----:B------:R-:W-:Y:S01]  /*6e30*/  IADD3 R5, R163, 0x8, RZ ;  /* 0x00000008a3057810 */ /* 0x000fe20007ffe0ff */
[-C--:B------:R-:W-:Y:S01]  /*6e40*/  FMUL R13, R13, R164.reuse ;  /* 0x000000a40d0d7220 */ /* 0x080fe20000400000 */
[----:B------:R-:W-:Y:S01]  /*6e50*/  FMUL R17, R17, R164 ;  /* 0x000000a411117220 */ /* 0x000fe20000400000 */
[----:B-----5:R-:W-:Y:S01]  /*6e60*/  FFMA R24, R141, R0, R24 ;  /* 0x000000008d187223 */ /* 0x020fe20000000018 */
[----:B------:R-:W-:Y:S01]  /*6e70*/  ISETP.LT.AND P3, PT, R5, R166, P0 ;  /* 0x000000a60500720c */ /* 0x000fe20000761270 */
        /* <DEDUP_REMOVED lines=26> */
[----:B------:R-:W-:-:S04]  /*7020*/  IADD3 R28, P2, R168, UR4, RZ ;  /* 0x00000004a81c7c10 */ /* 0x000fc8000ff5e0ff */
[----:B------:R-:W-:Y:S01]  /*7030*/  IADD3.X R29, R169, UR5, RZ, P2, !PT ;  /* 0x00000005a91d7c10 */ /* 0x000fe200097fe4ff */
[----:B------:R-:W-:Y:S04]  /*7040*/  STS.64 [R162], R6 ;  /* 0x00000006a2007388 */ /* 0x000fe80000000a00 */
[----:B------:R-:W-:Y:S04]  /*7050*/  STS.64 [R162+0x20], R10 ;  /* 0x0000200aa2007388 */ /* 0x000fe80000000a00 */
[----:B------:R-:W-:Y:S04]  /*7060*/  STS.64 [R162+0x40], R14 ;  /* 0x0000400ea2007388 */ /* 0x000fe80000000a00 */
[----:B------:R-:W-:Y:S04]  /*7070*/  STS.64 [R162+0x60], R18 ;  /* 0x00006012a2007388 */ /* 0x000fe80000000a00 */
[----:B------:R-:W-:Y:S04]  /*7080*/  STS.64 [R161+0x80], R22 ;  /* 0x00008016a1007388 */ /* 0x000fe80000000a00 */
[----:B------:R-:W-:Y:S04]  /*7090*/  STS.64 [R161+0xa0], R26 ;  /* 0x0000a01aa1007388 */ /* 0x000fe80000000a00 */
[----:B------:R1:W-:Y:S04]  /*70a0*/  STS.64 [R161+0xc0], R30 ;  /* 0x0000c01ea1007388 */ /* 0x0003e80000000a00 */
[----:B------:R-:W-:Y:S01]  /*70b0*/  STS.64 [R161+0xe0], R34 ;  /* 0x0000e022a1007388 */ /* 0x000fe20000000a00 */
[----:B------:R-:W-:Y:S06]  /*70c0*/  BAR.SYNC.DEFER_BLOCKING 0x0 ;  /* 0x0000000000007b1d */ /* 0x000fec0000010000 */
[----:B------:R-:W4:Y:S04]  /*70d0*/  LDS.128 R148, [R160] ;  /* 0x00000000a0947984 */ /* 0x000f280000000c00 */
[----:B------:R-:W5:Y:S04]  /*70e0*/  LDS.128 R144, [R157] ;  /* 0x000000009d907984 */ /* 0x000f680000000c00 */
[----:B------:R-:W5:Y:S01]  /*70f0*/  LDS.128 R140, [R160+0x440] ;  /* 0x00044000a08c7984 */ /* 0x000f620000000c00 */
[----:B-1----:R-:W-:Y:S01]  /*7100*/  IADD3 R31, R163, 0x12, RZ ;  /* 0x00000012a31f7810 */ /* 0x002fe20007ffe0ff */
[----:B--2---:R-:W-:-:S02]  /*7110*/  HADD2.F32 R7, -RZ, R136.H0_H0 ;  /* 0x20000088ff077230 */ /* 0x004fc40000004100 */
[----:B------:R-:W-:Y:S02]  /*7120*/  HADD2.F32 R15, -RZ, R136.H1_H1 ;  /* 0x30000088ff0f7230 */ /* 0x000fe40000004100 */
[--C-:B------:R-:W-:Y:S02]  /*7130*/  HADD2.F32 R11, -RZ, R137.reuse.H1_H1 ;  /* 0x30000089ff0b7230 */ /* 0x100fe40000004100 */
[-C--:B------:R-:W-:Y:S01]  /*7140*/  FMUL R19, R7, R164.reuse ;  /* 0x000000a407137220 */ /* 0x080fe20000400000 */
[----:B------:R-:W-:Y:S01]  /*7150*/  HADD2.F32 R9, -RZ, R137.H0_H0 ;  /* 0x20000089ff097230 */ /* 0x000fe20000004100 */
[----:B------:R-:W1:Y:S01]  /*7160*/  LDS.128 R4, [R157+0x440] ;  /* 0x000440009d047984 */ /* 0x000e620000000c00 */
[----:B------:R-:W-:Y:S01]  /*7170*/  FMUL R10, R15, R164 ;  /* 0x000000a40f0a7220 */ /* 0x000fe20000400000 */
[----:B----4-:R-:W-:Y:S01]  /*7180*/  FFMA R8, R148, R0, R19 ;  /* 0x0000000094087223 */ /* 0x010fe20000000013 */
[----:B------:R-:W-:Y:S02]  /*7190*/  HADD2.F32 R19, -RZ, R138.H0_H0 ;  /* 0x2000008aff137230 */ /* 0x000fe40000004100 */
[----:B------:R-:W-:Y:S01]  /*71a0*/  FMUL R22, R11, R164 ;  /* 0x000000a40b167220 */ /* 0x000fe20000400000 */
[----:B------:R-:W-:-:S02]  /*71b0*/  HADD2.F32 R15, -RZ, R139.H1_H1 ;  /* 0x3000008bff0f7230 */ /* 0x000fc40000004100 */
[----:B------:R-:W-:Y:S01]  /*71c0*/  FFMA R149, R149, R0, R10 ;  /* 0x0000000095957223 */ /* 0x000fe2000000000a */
[----:B------:R-:W-:Y:S02]  /*71d0*/  HADD2.F32 R11, -RZ, R138.H1_H1 ;  /* 0x3000008aff0b7230 */ /* 0x000fe40000004100 */
[-C--:B------:R-:W-:Y:S01]  /*71e0*/  FMUL R19, R19, R164.reuse ;  /* 0x000000a413137220 */ /* 0x080fe20000400000 */
[-C--:B------:R-:W-:Y:S01]  /*71f0*/  FMUL R9, R9, R164.reuse ;  /* 0x000000a409097220 */ /* 0x080fe20000400000 */
[----:B------:R-:W-:Y:S01]  /*7200*/  FMUL R24, R15, R164 ;  /* 0x000000a40f187220 */ /* 0x000fe20000400000 */
[--C-:B---3--:R-:W-:Y:S02]  /*7210*/  HADD2.F32 R15, -RZ, R132.reuse.H1_H1 ;  /* 0x30000084ff0f7230 */ /* 0x108fe40000004100 */
[----:B-----5:R-:W-:Y:S01]  /*7220*/  FFMA R10, R144, R0, R19 ;  /* 0x00000000900a7223 */ /* 0x020fe20000000013 */
[----:B------:R-:W-:Y:S02]  /*7230*/  HADD2.F32 R19, -RZ, R133.H0_H0 ;  /* 0x20000085ff137230 */ /* 0x000fe40000004100 */
[----:B------:R-:W-:Y:S01]  /*7240*/  FMUL R14, R11, R164 ;  /* 0x000000a40b0e7220 */ /* 0x000fe20000400000 */
[----:B------:R-:W-:-:S02]  /*7250*/  HADD2.F32 R23, -RZ, R132.H0_H0 ;  /* 0x20000084ff177230 */ /* 0x000fc40000004100 */
[----:B------:R-:W-:Y:S01]  /*7260*/  FFMA R9, R150, R0, R9 ;  /* 0x0000000096097223 */ /* 0x000fe20000000009 */
[--C-:B------:R-:W-:Y:S02]  /*7270*/  HADD2.F32 R25, -RZ, R134.reuse.H1_H1 ;  /* 0x30000086ff197230 */ /* 0x100fe40000004100 */
[----:B------:R-:W-:Y:S01]  /*7280*/  FMUL R19, R19, R164 ;  /* 0x000000a413137220 */ /* 0x000fe20000400000 */
[----:B------:R-:W-:Y:S01]  /*7290*/  FFMA R145, R145, R0, R14 ;  /* 0x0000000091917223 */ /* 0x000fe2000000000e */
[----:B------:R-:W-:Y:S01]  /*72a0*/  FMUL R14, R15, R164 ;  /* 0x000000a40f0e7220 */ /* 0x000fe20000400000 */
[----:B------:R-:W-:Y:S02]  /*72b0*/  HADD2.F32 R15, -RZ, R133.H1_H1 ;  /* 0x30000085ff0f7230 */ /* 0x000fe40000004100 */
[-C--:B------:R-:W-:Y:S01]  /*72c0*/  FFMA R142, R142, R0.reuse, R19 ;  /* 0x000000008e8e7223 */ /* 0x080fe20000000013 */
[----:B------:R-:W-:Y:S02]  /*72d0*/  HADD2.F32 R19, -RZ, R134.H0_H0 ;  /* 0x20000086ff137230 */ /* 0x000fe40000004100 */
[----:B------:R-:W-:Y:S01]  /*72e0*/  FFMA R141, R141, R0, R14 ;  /* 0x000000008d8d7223 */ /* 0x000fe2000000000e */
[-C--:B------:R-:W-:Y:S01]  /*72f0*/  FMUL R23, R23, R164.reuse ;  /* 0x000000a417177220 */ /* 0x080fe20000400000 */
[-C--:B------:R-:W-:Y:S01]  /*7300*/  FMUL R14, R15, R164.reuse ;  /* 0x000000a40f0e7220 */ /* 0x080fe20000400000 */
[-C--:B------:R-:W-:Y:S01]  /*7310*/  FMUL R26, R25, R164.reuse ;  /* 0x000000a4191a7220 */ /* 0x080fe20000400000 */
[----:B------:R-:W-:Y:S01]  /*7320*/  FMUL R19, R19, R164 ;  /* 0x000000a413137220 */ /* 0x000fe20000400000 */
[----:B------:R-:W-:-:S02]  /*7330*/  HADD2.F32 R11, -RZ, R139.H0_H0 ;  /* 0x2000008bff0b7230 */ /* 0x000fc40000004100 */
[-C--:B------:R-:W-:Y:S01]  /*7340*/  FFMA R140, R140, R0.reuse, R23 ;  /* 0x000000008c8c7223 */ /* 0x080fe20000000017 */
[----:B------:R-:W-:Y:S01]  /*7350*/  FFMA R143, R143, R0, R14 ;  /* 0x000000008f8f7223 */ /* 0x000fe2000000000e */
[--C-:B------:R-:W-:Y:S01]  /*7360*/  HADD2.F32 R15, -RZ, R135.reuse.H0_H0 ;  /* 0x20000087ff0f7230 */ /* 0x100fe20000004100 */
[----:B------:R-:W-:Y:S01]  /*7370*/  IADD3 R25, R163, 0x10, RZ ;  /* 0x00000010a3197810 */ /* 0x000fe20007ffe0ff */
[----:B------:R-:W-:Y:S02]  /*7380*/  HADD2.F32 R23, -RZ, R135.H1_H1 ;  /* 0x30000087ff177230 */ /* 0x000fe40000004100 */
[----:B------:R-:W-:Y:S01]  /*7390*/  FMUL R11, R11, R164 ;  /* 0x000000a40b0b7220 */ /* 0x000fe20000400000 */
[----:B------:R-:W-:Y:S01]  /*73a0*/  FFMA R22, R151, R0, R22 ;  /* 0x0000000097167223 */ /* 0x000fe20000000016 */
[----:B------:R-:W-:Y:S01]  /*73b0*/  FMUL R15, R15, R164 ;  /* 0x000000a40f0f7220 */ /* 0x000fe20000400000 */
[----:B------:R-:W-:Y:S01]  /*73c0*/  FFMA R24, R147, R0, R24 ;  /* 0x0000000093187223 */ /* 0x000fe20000000018 */
[----:B------:R-:W-:Y:S01]  /*73d0*/  FMUL R18, R23, R164 ;  /* 0x000000a417127220 */ /* 0x000fe20000400000 */
[-C--:B-1----:R-:W-:Y:S01]  /*73e0*/  FFMA R14, R4, R0.reuse, R19 ;  /* 0x00000000040e7223 */ /* 0x082fe20000000013 */
[-C--:B------:R-:W-:Y:S01]  /*73f0*/  FFMA R19, R5, R0.reuse, R26 ;  /* 0x0000000005137223 */ /* 0x080fe2000000001a */
[----:B------:R-:W-:Y:S01]  /*7400*/  IADD3 R26, P3, R16, UR4, RZ ;  /* 0x00000004101a7c10 */ /* 0x000fe2000ff7e0ff */
[-C--:B------:R-:W-:Y:S01]  /*7410*/  FFMA R11, R146, R0.reuse, R11 ;  /* 0x00000000920b7223 */ /* 0x080fe2000000000b */
[-C--:B------:R-:W-:Y:S01]  /*7420*/  FFMA R15, R6, R0.reuse, R15 ;  /* 0x00000000060f7223 */ /* 0x080fe2000000000f */
[----:B------:R-:W-:Y:S01]  /*7430*/  FFMA R18, R7, R0, R18 ;  /* 0x0000000007127223 */ /* 0x000fe20000000012 */
[----:B------:R-:W-:-:S02]  /*7440*/  IADD3.X R27, R17, UR5, RZ, P3, !PT ;  /* 0x00000005111b7c10 */ /* 0x000fc40009ffe4ff */
[----:B------:R-:W-:Y:S02]  /*7450*/  ISETP.LT.AND P3, PT, R25, R166, P0 ;  /* 0x000000a61900720c */ /* 0x000fe40000761270 */
[----:B------:R-:W-:Y:S02]  /*7460*/  F2FP.F16.F32.PACK_AB R9, R22, R9 ;  /* 0x000000091609723e */ /* 0x000fe400000000ff */
[----:B------:R-:W-:Y:S02]  /*7470*/  IADD3 R22, P2, R2, R12, RZ ;  /* 0x0000000c02167210 */ /* 0x000fe40007f5e0ff */
[----:B------:R-:W-:Y:S02]  /*7480*/  F2FP.F16.F32.PACK_AB R8, R149, R8 ;  /* 0x000000089508723e */ /* 0x000fe400000000ff */
        /* <DEDUP_REMOVED lines=8> */
[----:B------:R1:W-:Y:S04]  /*7510*/  @P4 STG.E.128 desc[UR36][R26.64], R4 ;  /* 0x000000041a004986 */ /* 0x0003e8000c101d24 */
[----:B------:R-:W1:Y:S01]  /*7520*/  @P3 LDG.E.LTC128B.128 R136, desc[UR36][R22.64] ;  /* 0x0000002416883981 */ /* 0x000e62000c1e1d20 */
[----:B------:R-:W-:Y:S02]  /*7530*/  ISETP.LT.AND P3, PT, R31, R166, P0 ;  /* 0x000000a61f00720c */ /* 0x000fe40000761270 */
[----:B------:R-:W-:-:S04]  /*7540*/  IADD3 R20, P2, R2, R20, RZ ;  /* 0x0000001402147210 */ /* 0x000fc80007f5e0ff */
[----:B------:R-:W-:-:S07]  /*7550*/  IADD3.X R21, R3, R21, RZ, P2, !PT ;  /* 0x0000001503157210 */ /* 0x000fce00017fe4ff */
        /* <DEDUP_REMOVED lines=11> */
[----:B------:R3:W-:Y:S01]  /*7610*/  STS.64 [R161+0xe0], R36 ;  /* 0x0000e024a1007388 */ /* 0x0007e20000000a00 */
[----:B------:R-:W-:Y:S06]  /*7620*/  BAR.SYNC.DEFER_BLOCKING 0x0 ;  /* 0x0000000000007b1d */ /* 0x000fec0000010000 */
[----:B------:R-:W4:Y:S04]  /*7630*/  LDS.128 R16, [R160] ;  /* 0x00000000a0107984 */ /* 0x000f280000000c00 */
[----:B------:R-:W5:Y:S04]  /*7640*/  LDS.128 R12, [R157] ;  /* 0x000000009d0c7984 */ /* 0x000f680000000c00 */
[----:B------:R-:W5:Y:S01]  /*7650*/  LDS.128 R8, [R160+0x440] ;  /* 0x00044000a0087984 */ /* 0x000f620000000c00 */
[----:B-1----:R-:W-:-:S02]  /*7660*/  HADD2.F32 R5, -RZ, R136.H0_H0 ;  /* 0x20000088ff057230 */ /* 0x002fc40000004100 */
[----:B------:R-:W-:Y:S02]  /*7670*/  HADD2.F32 R31, -RZ, R136.H1_H1 ;  /* 0x30000088ff1f7230 */ /* 0x000fe40000004100 */
[--C-:B------:R-:W-:Y:S02]  /*7680*/  HADD2.F32 R35, -RZ, R137.reuse.H0_H0 ;  /* 0x20000089ff237230 */ /* 0x100fe40000004100 */
[-C--:B------:R-:W-:Y:S01]  /*7690*/  FMUL R25, R5, R164.reuse ;  /* 0x000000a405197220 */ /* 0x080fe20000400000 */
[----:B---3--:R-:W-:Y:S01]  /*76a0*/  HADD2.F32 R37, -RZ, R137.H1_H1 ;  /* 0x30000089ff257230 */ /* 0x008fe20000004100 */
[----:B------:R-:W1:Y:S01]  /*76b0*/  LDS.128 R4, [R157+0x440] ;  /* 0x000440009d047984 */ /* 0x000e620000000c00 */
[--C-:B------:R-:W-:Y:S02]  /*76c0*/  HADD2.F32 R33, -RZ, R138.reuse.H0_H0 ;  /* 0x2000008aff217230 */ /* 0x100fe40000004100 */
[-C--:B------:R-:W-:Y:S01]  /*76d0*/  FMUL R30, R31, R164.reuse ;  /* 0x000000a41f1e7220 */ /* 0x080fe20000400000 */
[----:B------:R-:W-:Y:S01]  /*76e0*/  FMUL R35, R35, R164 ;  /* 0x000000a423237220 */ /* 0x000fe20000400000 */
[----:B------:R-:W-:-:S02]  /*76f0*/  HADD2.F32 R31, -RZ, R138.H1_H1 ;  /* 0x3000008aff1f7230 */ /* 0x000fc40000004100 */
[----:B----4-:R-:W-:Y:S01]  /*7700*/  FFMA R25, R16, R0, R25 ;  /* 0x0000000010197223 */ /* 0x010fe20000000019 */
[----:B------:R-:W-:Y:S01]  /*7710*/  FMUL R16, R37, R164 ;  /* 0x000000a425107220 */ /* 0x000fe20000400000 */
[-C--:B------:R-:W-:Y:S01]  /*7720*/  FFMA R30, R17, R0.reuse, R30 ;  /* 0x00000000111e7223 */ /* 0x080fe2000000001e */
[----:B------:R-:W-:Y:S01]  /*7730*/  FFMA R18, R18, R0, R35 ;  /* 0x0000000012127223 */ /* 0x000fe20000000023 */
[-C--:B------:R-:W-:Y:S01]  /*7740*/  FMUL R17, R33, R164.reuse ;  /* 0x000000a421117220 */ /* 0x080fe20000400000 */
[--C-:B------:R-:W-:Y:S02]  /*7750*/  HADD2.F32 R35, -RZ, R139.reuse.H0_H0 ;  /* 0x2000008bff237230 */ /* 0x100fe40000004100 */
[----:B------:R-:W-:Y:S01]  /*7760*/  FMUL R24, R31, R164 ;  /* 0x000000a41f187220 */ /* 0x000fe20000400000 */
[-C--:B------:R-:W-:Y:S01]  /*7770*/  FFMA R19, R19, R0.reuse, R16 ;  /* 0x0000000013137223 */ /* 0x080fe20000000010 */
[----:B--2---:R-:W-:Y:S02]  /*7780*/  HADD2.F32 R31, -RZ, R132.H1_H1 ;  /* 0x30000084ff1f7230 */ /* 0x004fe40000004100 */
[----:B-----5:R-:W-:Y:S01]  /*7790*/  FFMA R16, R12, R0, R17 ;  /* 0x000000000c107223 */ /* 0x020fe20000000011 */
[----:B------:R-:W-:-:S02]  /*77a0*/  HADD2.F32 R37, -RZ, R139.H1_H1 ;  /* 0x3000008bff257230 */ /* 0x000fc40000004100 */
[----:B------:R-:W-:Y:S01]  /*77b0*/  FMUL R35, R35, R164 ;  /* 0x000000a423237220 */ /* 0x000fe20000400000 */
[----:B------:R-:W-:Y:S02]  /*77c0*/  HADD2.F32 R17, -RZ, R132.H0_H0 ;  /* 0x20000084ff117230 */ /* 0x000fe40000004100 */
[----:B------:R-:W-:Y:S01]  /*77d0*/  FFMA R33, R13, R0, R24 ;  /* 0x000000000d217223 */ /* 0x000fe20000000018 */
[-C--:B------:R-:W-:Y:S01]  /*77e0*/  FMUL R24, R31, R164.reuse ;  /* 0x000000a41f187220 */ /* 0x080fe20000400000 */
[----:B------:R-:W-:Y:S01]  /*77f0*/  FMUL R12, R37, R164 ;  /* 0x000000a4250c7220 */ /* 0x000fe20000400000 */
[----:B------:R-:W-:Y:S01]  /*7800*/  FFMA R14, R14, R0, R35 ;  /* 0x000000000e0e7223 */ /* 0x000fe20000000023 */
[----:B------:R-:W-:Y:S02]  /*7810*/  HADD2.F32 R31, -RZ, R134.H0_H0 ;  /* 0x20000086ff1f7230 */ /* 0x000fe40000004100 */
[----:B------:R-:W-:Y:S01]  /*7820*/  FMUL R17, R17, R164 ;  /* 0x000000a411117220 */ /* 0x000fe20000400000 */
[----:B------:R-:W-:-:S02]  /*7830*/  HADD2.F32 R35, -RZ, R133.H1_H1 ;  /* 0x30000085ff237230 */ /* 0x000fc40000004100 */
[-C--:B------:R-:W-:Y:S01]  /*7840*/  FFMA R15, R15, R0.reuse, R12 ;  /* 0x000000000f0f7223 */ /* 0x080fe2000000000c */
[----:B------:R-:W-:Y:S02]  /*7850*/  HADD2.F32 R37, -RZ, R134.H1_H1 ;  /* 0x30000086ff257230 */ /* 0x000fe40000004100 */
[----:B------:R-:W-:Y:S01]  /*7860*/  FFMA R12, R8, R0, R17 ;  /* 0x00000000080c7223 */ /* 0x000fe20000000011 */
[----:B------:R-:W-:Y:S01]  /*7870*/  FMUL R31, R31, R164 ;  /* 0x000000a41f1f7220 */ /* 0x000fe20000400000 */
[----:B------:R-:W-:Y:S01]  /*7880*/  FFMA R17, R9, R0, R24 ;  /* 0x0000000009117223 */ /* 0x000fe20000000018 */
[-C--:B------:R-:W-:Y:S01]  /*7890*/  FMUL R34, R35, R164.reuse ;  /* 0x000000a423227220 */ /* 0x080fe20000400000 */
[----:B------:R-:W-:Y:S01]  /*78a0*/  FMUL R8, R37, R164 ;  /* 0x000000a425087220 */ /* 0x000fe20000400000 */
[----:B------:R-:W-:Y:S01]  /*78b0*/  HADD2.F32 R13, -RZ, R133.H0_H0 ;  /* 0x20000085ff0d7230 */ /* 0x000fe20000004100 */
[----:B------:R-:W-:Y:S01]  /*78c0*/  IADD3 R24, P2, R28, UR4, RZ ;  /* 0x000000041c187c10 */ /* 0x000fe2000ff5e0ff */
[----:B------:R-:W-:-:S02]  /*78d0*/  HADD2.F32 R35, -RZ, R135.H0_H0 ;  /* 0x20000087ff237230 */ /* 0x000fc40000004100 */
[----:B------:R-:W-:Y:S01]  /*78e0*/  FFMA R34, R11, R0, R34 ;  /* 0x000000000b227223 */ /* 0x000fe20000000022 */
[----:B------:R-:W-:Y:S02]  /*78f0*/  HADD2.F32 R9, -RZ, R135.H1_H1 ;  /* 0x30000087ff097230 */ /* 0x000fe40000004100 */
[----:B------:R-:W-:Y:S01]  /*7900*/  FMUL R13, R13, R164 ;  /* 0x000000a40d0d7220 */ /* 0x000fe20000400000 */
[----:B------:R-:W-:Y:S01]  /*7910*/  F2FP.F16.F32.PACK_AB R11, R15, R14 ;  /* 0x0000000e0f0b723e */ /* 0x000fe200000000ff */
[----:B------:R-:W-:Y:S01]  /*7920*/  FMUL R35, R35, R164 ;  /* 0x000000a423237220 */ /* 0x000fe20000400000 */
[-C--:B-1----:R-:W-:Y:S01]  /*7930*/  FFMA R32, R4, R0.reuse, R31 ;  /* 0x0000000004207223 */ /* 0x082fe2000000001f */
[----:B------:R-:W-:Y:S01]  /*7940*/  FFMA R37, R5, R0, R8 ;  /* 0x0000000005257223 */ /* 0x000fe20000000008 */
[----:B------:R-:W-:Y:S01]  /*7950*/  IADD3 R31, R163, 0x18, RZ ;  /* 0x00000018a31f7810 */ /* 0x000fe20007ffe0ff */
[----:B------:R-:W-:Y:S01]  /*7960*/  FMUL R4, R9, R164 ;  /* 0x000000a409047220 */ /* 0x000fe20000400000 */
[----:B------:R-:W-:Y:S01]  /*7970*/  F2FP.F16.F32.PACK_AB R8, R30, R25 ;  /* 0x000000191e08723e */ /* 0x000fe200000000ff */
[-C--:B------:R-:W-:Y:S01]  /*7980*/  FFMA R13, R10, R0.reuse, R13 ;  /* 0x000000000a0d7223 */ /* 0x080fe2000000000d */
[----:B------:R-:W-:Y:S01]  /*7990*/  IADD3.X R25, R29, UR5, RZ, P2, !PT ;  /* 0x000000051d197c10 */ /* 0x000fe200097fe4ff */
[-C--:B------:R-:W-:Y:S01]  /*79a0*/  FFMA R35, R6, R0.reuse, R35 ;  /* 0x0000000006237223 */ /* 0x080fe20000000023 */
[----:B------:R-:W-:Y:S01]  /*79b0*/  IADD3 R26, P2, R26, UR4, RZ ;  /* 0x000000041a1a7c10 */ /* 0x000fe2000ff5e0ff */
[----:B------:R-:W-:Y:S01]  /*79c0*/  FFMA R28, R7, R0, R4 ;  /* 0x00000000071c7223 */ /* 0x000fe20000000004 */
[----:B------:R-:W-:-:S02]  /*79d0*/  ISETP.LT.AND P3, PT, R31, R166, P0 ;  /* 0x000000a61f00720c */ /* 0x000fc40000761270 */
        /* <DEDUP_REMOVED lines=33> */
[--C-:B------:R-:W-:Y:S02]  /*7bf0*/  HADD2.F32 R33, -RZ, R137.reuse.H1_H1 ;  /* 0x30000089ff217230 */ /* 0x100fe40000004100 */
[----:B------:R-:W-:Y:S02]  /*7c00*/  HADD2.F32 R35, -RZ, R136.H1_H1 ;  /* 0x30000088ff237230 */ /* 0x000fe40000004100 */
[----:B------:R-:W-:Y:S01]  /*7c10*/  FMUL R29, R5, R164 ;  /* 0x000000a4051d7220 */ /* 0x000fe20000400000 */
[----:B------:R-:W-:Y:S01]  /*7c20*/  HADD2.F32 R31, -RZ, R137.H0_H0 ;  /* 0x20000089ff1f7230 */ /* 0x000fe20000004100 */
[----:B------:R-:W1:Y:S02]  /*7c30*/  LDS.128 R4, [R157+0x440] ;  /* 0x000440009d047984 */ /* 0x000e640000000c00 */
[----:B---3--:R-:W-:Y:S01]  /*7c40*/  FFMA R28, R16, R0, R29 ;  /* 0x00000000101c7223 */ /* 0x008fe2000000001d */
[----:B------:R-:W-:Y:S01]  /*7c50*/  FMUL R16, R33, R164 ;  /* 0x000000a421107220 */ /* 0x000fe20000400000 */
[----:B------:R-:W-:-:S02]  /*7c60*/  HADD2.F32 R29, -RZ, R138.H0_H0 ;  /* 0x2000008aff1d7230 */ /* 0x000fc40000004100 */
[-C--:B------:R-:W-:Y:S01]  /*7c70*/  FMUL R30, R35, R164.reuse ;  /* 0x000000a4231e7220 */ /* 0x080fe20000400000 */
[----:B------:R-:W-:Y:S02]  /*7c80*/  HADD2.F32 R33, -RZ, R138.H1_H1 ;  /* 0x3000008aff217230 */ /* 0x000fe40000004100 */
[-C--:B------:R-:W-:Y:S01]  /*7c90*/  FMUL R31, R31, R164.reuse ;  /* 0x000000a41f1f7220 */ /* 0x080fe20000400000 */
[--C-:B------:R-:W-:Y:S02]  /*7ca0*/  HADD2.F32 R35, -RZ, R139.reuse.H1_H1 ;  /* 0x3000008bff237230 */ /* 0x100fe40000004100 */
[----:B------:R-:W-:Y:S01]  /*7cb0*/  FMUL R29, R29, R164 ;  /* 0x000000a41d1d7220 */ /* 0x000fe20000400000 */
[----:B------:R-:W-:Y:S01]  /*7cc0*/  FFMA R17, R17, R0, R30 ;  /* 0x0000000011117223 */ /* 0x000fe2000000001e */
[----:B------:R-:W-:Y:S01]  /*7cd0*/  FMUL R34, R33, R164 ;  /* 0x000000a421227220 */ /* 0x000fe20000400000 */
[----:B------:R-:W-:Y:S02]  /*7ce0*/  HADD2.F32 R33, -RZ, R139.H0_H0 ;  /* 0x2000008bff217230 */ /* 0x000fe40000004100 */
[-C--:B----4-:R-:W-:Y:S01]  /*7cf0*/  FFMA R29, R12, R0.reuse, R29 ;  /* 0x000000000c1d7223 */ /* 0x090fe2000000001d */
[----:B------:R-:W-:Y:S01]  /*7d00*/  FFMA R18, R18, R0, R31 ;  /* 0x0000000012127223 */ /* 0x000fe2000000001f */
[----:B------:R-:W-:Y:S01]  /*7d10*/  FMUL R12, R35, R164 ;  /* 0x000000a4230c7220 */ /* 0x000fe20000400000 */
[----:B------:R-:W-:Y:S01]  /*7d20*/  FFMA R31, R19, R0, R16 ;  /* 0x00000000131f7223 */ /* 0x000fe20000000010 */
[----:B------:R-:W-:Y:S01]  /*7d30*/  FMUL R33, R33, R164 ;  /* 0x000000a421217220 */ /* 0x000fe20000400000 */
[----:B--2---:R-:W-:-:S02]  /*7d40*/  HADD2.F32 R35, -RZ, R132.H1_H1 ;  /* 0x30000084ff237230 */ /* 0x004fc40000004100 */
[-C--:B------:R-:W-:Y:S01]  /*7d50*/  FFMA R34, R13, R0.reuse, R34 ;  /* 0x000000000d227223 */ /* 0x080fe20000000022 */
[----:B------:R-:W-:Y:S02]  /*7d60*/  HADD2.F32 R19, -RZ, R132.H0_H0 ;  /* 0x20000084ff137230 */ /* 0x000fe40000004100 */
[-C--:B------:R-:W-:Y:S01]  /*7d70*/  FFMA R30, R14, R0.reuse, R33 ;  /* 0x000000000e1e7223 */ /* 0x080fe20000000021 */
[----:B------:R-:W-:Y:S01]  /*7d80*/  FFMA R33, R15, R0, R12 ;  /* 0x000000000f217223 */ /* 0x000fe2000000000c */
[-C--:B------:R-:W-:Y:S01]  /*7d90*/  FMUL R32, R35, R164.reuse ;  /* 0x000000a423207220 */ /* 0x080fe20000400000 */
[--C-:B------:R-:W-:Y:S02]  /*7da0*/  HADD2.F32 R13, -RZ, R133.reuse.H0_H0 ;  /* 0x20000085ff0d7230 */ /* 0x100fe40000004100 */
[----:B------:R-:W-:Y:S01]  /*7db0*/  FMUL R19, R19, R164 ;  /* 0x000000a413137220 */ /* 0x000fe20000400000 */
[----:B------:R-:W-:Y:S02]  /*7dc0*/  HADD2.F32 R15, -RZ, R133.H1_H1 ;  /* 0x30000085ff0f7230 */ /* 0x000fe40000004100 */
[----:B-----5:R-:W-:Y:S01]  /*7dd0*/  FFMA R32, R9, R0, R32 ;  /* 0x0000000009207223 */ /* 0x020fe20000000020 */
[----:B------:R-:W-:-:S02]  /*7de0*/  HADD2.F32 R9, -RZ, R135.H0_H0 ;  /* 0x20000087ff097230 */ /* 0x000fc40000004100 */
[----:B------:R-:W-:Y:S01]  /*7df0*/  FFMA R19, R8, R0, R19 ;  /* 0x0000000008137223 */ /* 0x000fe20000000013 */
[-C--:B------:R-:W-:Y:S01]  /*7e00*/  FMUL R13, R13, R164.reuse ;  /* 0x000000a40d0d7220 */ /* 0x080fe20000400000 */
[-C--:B------:R-:W-:Y:S01]  /*7e10*/  FMUL R8, R15, R164.reuse ;  /* 0x000000a40f087220 */ /* 0x080fe20000400000 */
[--C-:B------:R-:W-:Y:S02]  /*7e20*/  HADD2.F32 R37, -RZ, R134.reuse.H1_H1 ;  /* 0x30000086ff257230 */ /* 0x100fe40000004100 */
[----:B------:R-:W-:Y:S01]  /*7e30*/  FMUL R9, R9, R164 ;  /* 0x000000a409097220 */ /* 0x000fe20000400000 */
[-C--:B------:R-:W-:Y:S01]  /*7e40*/  FFMA R12, R10, R0.reuse, R13 ;  /* 0x000000000a0c7223 */ /* 0x080fe2000000000d */
[----:B------:R-:W-:Y:S01]  /*7e50*/  FFMA R15, R11, R0, R8 ;  /* 0x000000000b0f7223 */ /* 0x000fe20000000008 */
[----:B------:R-:W-:Y:S01]  /*7e60*/  HADD2.F32 R13, -RZ, R134.H0_H0 ;  /* 0x20000086ff0d7230 */ /* 0x000fe20000004100 */
[----:B------:R-:W-:Y:S01]  /*7e70*/  F2FP.F16.F32.PACK_AB R11, R33, R30 ;  /* 0x0000001e210b723e */ /* 0x000fe200000000ff */
[----:B------:R-:W-:Y:S01]  /*7e80*/  HADD2.F32 R35, -RZ, R135.H1_H1 ;  /* 0x30000087ff237230 */ /* 0x000fe20000004100 */
[----:B------:R-:W-:Y:S01]  /*7e90*/  IADD3 R30, P2, R24, UR4, RZ ;  /* 0x00000004181e7c10 */ /* 0x000fe2000ff5e0ff */
[----:B-1----:R-:W-:Y:S01]  /*7ea0*/  FFMA R14, R6, R0, R9 ;  /* 0x00000000060e7223 */ /* 0x002fe20000000009 */
[----:B------:R-:W-:Y:S01]  /*7eb0*/  F2FP.F16.F32.PACK_AB R10, R34, R29 ;  /* 0x0000001d220a723e */ /* 0x000fe200000000ff */
[-C--:B------:R-:W-:Y:S01]  /*7ec0*/  FMUL R13, R13, R164.reuse ;  /* 0x000000a40d0d7220 */ /* 0x080fe20000400000 */
        /* <DEDUP_REMOVED lines=8> */
[----:B------:R-:W-:Y:S01]  /*7f50*/  IADD3.X R25, R27, UR5, RZ, P3, !PT ;  /* 0x000000051b197c10 */ /* 0x000fe20009ffe4ff */
[----:B------:R-:W-:Y:S01]  /*7f60*/  FFMA R7, R7, R0, R8 ;  /* 0x0000000007077223 */ /* 0x000fe20000000008 */
[----:B------:R-:W-:-:S02]  /*7f70*/  ISETP.LT.AND P3, PT, R29, R166, P0 ;  /* 0x000000a61d00720c */ /* 0x000fc40000761270 */
        /* <DEDUP_REMOVED lines=36> */
[--C-:B------:R-:W-:Y:S02]  /*81c0*/  HADD2.F32 R33, -RZ, R138.reuse.H0_H0 ;  /* 0x2000008aff217230 */ /* 0x100fe40000004100 */
[-C--:B------:R-:W-:Y:S01]  /*81d0*/  FMUL R28, R29, R164.reuse ;  /* 0x000000a41d1c7220 */ /* 0x080fe20000400000 */
[----:B------:R-:W-:Y:S01]  /*81e0*/  FMUL R35, R35, R164 ;  /* 0x000000a423237220 */ /* 0x000fe20000400000 */
[----:B------:R-:W-:-:S02]  /*81f0*/  HADD2.F32 R29, -RZ, R138.H1_H1 ;  /* 0x3000008aff1d7230 */ /* 0x000fc40000004100 */
[----:B---3--:R-:W-:Y:S01]  /*8200*/  FFMA R27, R16, R0, R27 ;  /* 0x00000000101b7223 */ /* 0x008fe2000000001b */
        /* <DEDUP_REMOVED lines=8> */
[----:B----4-:R-:W-:Y:S01]  /*8290*/  FFMA R16, R12, R0, R17 ;  /* 0x000000000c107223 */ /* 0x010fe20000000011 */
        /* <DEDUP_REMOVED lines=12> */
[----:B-----5:R-:W-:Y:S01]  /*8360*/  FFMA R12, R8, R0, R17 ;  /* 0x00000000080c7223 */ /* 0x020fe20000000011 */
        /* <DEDUP_REMOVED lines=29> */
[----:B------:R1:W-:Y:S01]  /*8540*/  @P5 STG.E.128 desc[UR36][R26.64], R8 ;  /* 0x000000081a005986 */ /* 0x0003e2000c101d24 */
[----:B------:R-:W-:-:S02]  /*8550*/  F2FP.F16.F32.PACK_AB R6, R37, R32 ;  /* 0x000000202506723e */ /* 0x000fc400000000ff */
[----:B------:R-:W-:Y:S02]  /*8560*/  F2FP.F16.F32.PACK_AB R7, R30, R35 ;  /* 0x000000231e07723e */ /* 0x000fe400000000ff */
[----:B------:R-:W-:-:S03]  /*8570*/  IADD3.X R23, R3, R23, RZ, P2, !PT ;  /* 0x0000001703177210 */ /* 0x000fc600017fe4ff */
[----:B------:R2:W-:Y:S04]  /*8580*/  @P4 STG.E.128 desc[UR36][R24.64], R4 ;  /* 0x0000000418004986 */ /* 0x0005e8000c101d24 */
[----:B------:R3:W4:Y:S01]  /*8590*/  @P3 LDG.E.LTC128B.128 R136, desc[UR36][R22.64] ;  /* 0x0000002416883981 */ /* 0x000722000c1e1d20 */
[----:B------:R-:W-:Y:S02]  /*85a0*/  IADD3 R31, R163, 0x2a, RZ ;  /* 0x0000002aa31f7810 */ /* 0x000fe40007ffe0ff */
[----:B------:R-:W-:Y:S02]  /*85b0*/  IADD3 R20, P2, R2, R20, RZ ;  /* 0x0000001402147210 */ /* 0x000fe40007f5e0ff */
[----:B------:R-:W-:Y:S02]  /*85c0*/  ISETP.LT.AND P3, PT, R31, R166, P0 ;  /* 0x000000a61f00720c */ /* 0x000fe40000761270 */
[----:B------:R-:W-:-:S11]  /*85d0*/  IADD3.X R21, R3, R21, RZ, P2, !PT ;  /* 0x0000001503157210 */ /* 0x000fd600017fe4ff */
[----:B------:R5:W4:Y:S01]  /*85e0*/  @P3 LDG.E.LTC128B.128 R132, desc[UR36][R20.64] ;  /* 0x0000002414843981 */ /* 0x000b22000c1e1d20 */
[----:B------:R-:W-:Y:S01]  /*85f0*/  BAR.SYNC.DEFER_BLOCKING 0x0 ;  /* 0x0000000000007b1d */ /* 0x000fe20000010000 */
[-C--:B------:R-:W-:Y:S02]  /*8600*/  ISETP.LT.AND P4, PT, R31, R166.reuse, P1 ;  /* 0x000000a61f00720c */ /* 0x080fe40000f81270 */
[----:B------:R-:W-:Y:S02]  /*8610*/  ISETP.LT.AND P5, PT, R29, R166, P1 ;  /* 0x000000a61d00720c */ /* 0x000fe40000fa1270 */
[----:B-1----:R-:W-:Y:S02]  /*8620*/  IADD3 R26, P3, R26, UR4, RZ ;  /* 0x000000041a1a7c10 */ /* 0x002fe4000ff7e0ff */
[----:B--2---:R-:W-:Y:S02]  /*8630*/  IADD3 R24, P2, R24, UR4, RZ ;  /* 0x0000000418187c10 */ /* 0x004fe4000ff5e0ff */
[----:B------:R-:W-:-:S02]  /*8640*/  IADD3.X R27, R27, UR5, RZ, P3, !PT ;  /* 0x000000051b1b7c10 */ /* 0x000fc40009ffe4ff */
[----:B------:R-:W-:Y:S02]  /*8650*/  IADD3.X R25, R25, UR5, RZ, P2, !PT ;  /* 0x0000000519197c10 */ /* 0x000fe400097fe4ff */
[----:B---3--:R-:W-:-:S04]  /*8660*/  IADD3 R22, P2, R2, R22, RZ ;  /* 0x0000001602167210 */ /* 0x008fc80007f5e0ff */
        /* <DEDUP_REMOVED lines=12> */
[----:B------:R-:W3:Y:S04]  /*8730*/  LDS.128 R8, [R160+0x440] ;  /* 0x00044000a0087984 */ /* 0x000ee80000000c00 */
[----:B------:R-:W3:Y:S01]  /*8740*/  LDS.128 R4, [R157+0x440] ;  /* 0x000440009d047984 */ /* 0x000ee20000000c00 */
[----:B-----5:R-:W-:-:S04]  /*8750*/  IADD3 R20, P2, R2, R20, RZ ;  /* 0x0000001402147210 */ /* 0x020fc80007f5e0ff */
[----:B------:R-:W-:Y:S01]  /*8760*/  IADD3.X R21, R3, R21, RZ, P2, !PT ;  /* 0x0000001503157210 */ /* 0x000fe200017fe4ff */
[--C-:B----4-:R-:W-:Y:S02]  /*8770*/  HADD2.F32 R35, -RZ, R136.reuse.H0_H0 ;  /* 0x20000088ff237230 */ /* 0x110fe40000004100 */
[----:B------:R-:W-:Y:S02]  /*8780*/  HADD2.F32 R33, -RZ, R136.H1_H1 ;  /* 0x30000088ff217230 */ /* 0x000fe40000004100 */
[--C-:B------:R-:W-:Y:S02]  /*8790*/  HADD2.F32 R31, -RZ, R137.reuse.H1_H1 ;  /* 0x30000089ff1f7230 */ /* 0x100fe40000004100 */
[----:B------:R-:W-:Y:S01]  /*87a0*/  FMUL R35, R35, R164 ;  /* 0x000000a423237220 */ /* 0x000fe20000400000 */
[----:B------:R-:W-:-:S03]  /*87b0*/  HADD2.F32 R29, -RZ, R137.H0_H0 ;  /* 0x20000089ff1d7230 */ /* 0x000fc60000004100 */
[----:B-1----:R-:W-:Y:S01]  /*87c0*/  FFMA R28, R16, R0, R35 ;  /* 0x00000000101c7223 */ /* 0x002fe20000000023 */
[-C--:B------:R-:W-:Y:S01]  /*87d0*/  FMUL R16, R33, R164.reuse ;  /* 0x000000a421107220 */ /* 0x080fe20000400000 */
[--C-:B------:R-:W-:Y:S02]  /*87e0*/  HADD2.F32 R35, -RZ, R138.reuse.H0_H0 ;  /* 0x2000008aff237230 */ /* 0x100fe40000004100 */
[----:B------:R-:W-:Y:S01]  /*87f0*/  FMUL R30, R31, R164 ;  /* 0x000000a41f1e7220 */ /* 0x000fe20000400000 */
[----:B------:R-:W-:Y:S02]  /*8800*/  HADD2.F32 R33, -RZ, R138.H1_H1 ;  /* 0x3000008aff217230 */ /* 0x000fe40000004100 */
[----:B------:R-:W-:Y:S01]  /*8810*/  FFMA R31, R17, R0, R16 ;  /* 0x00000000111f7223 */ /* 0x000fe20000000010 */
[----:B------:R-:W-:Y:S01]  /*8820*/  FMUL R29, R29, R164 ;  /* 0x000000a41d1d7220 */ /* 0x000fe20000400000 */
[----:B------:R-:W-:Y:S01]  /*8830*/  FFMA R30, R19, R0, R30 ;  /* 0x00000000131e7223 */ /* 0x000fe2000000001e */
[-C--:B------:R-:W-:Y:S01]  /*8840*/  FMUL R19, R35, R164.reuse ;  /* 0x000000a423137220 */ /* 0x080fe20000400000 */
[----:B------:R-:W-:Y:S01]  /*8850*/  FMUL R34, R33, R164 ;  /* 0x000000a421227220 */ /* 0x000fe20000400000 */
[----:B------:R-:W-:-:S02]  /*8860*/  HADD2.F32 R33, -RZ, R139.H0_H0 ;  /* 0x2000008bff217230 */ /* 0x000fc40000004100 */
[-C--:B------:R-:W-:Y:S01]  /*8870*/  FFMA R29, R18, R0.reuse, R29 ;  /* 0x00000000121d7223 */ /* 0x080fe2000000001d */
[----:B------:R-:W-:Y:S02]  /*8880*/  HADD2.F32 R35, -RZ, R139.H1_H1 ;  /* 0x3000008bff237230 */ /* 0x000fe40000004100 */
[----:B--2---:R-:W-:Y:S01]  /*8890*/  FFMA R19, R12, R0, R19 ;  /* 0x000000000c137223 */ /* 0x004fe20000000013 */
[--C-:B------:R-:W-:Y:S02]  /*88a0*/  HADD2.F32 R17, -RZ, R132.reuse.H0_H0 ;  /* 0x20000084ff117230 */ /* 0x100fe40000004100 */
[----:B------:R-:W-:Y:S01]  /*88b0*/  FMUL R33, R33, R164 ;  /* 0x000000a421217220 */ /* 0x000fe20000400000 */
[----:B------:R-:W-:Y:S01]  /*88c0*/  FFMA R34, R13, R0, R34 ;  /* 0x000000000d227223 */ /* 0x000fe20000000022 */
[----:B------:R-:W-:Y:S01]  /*88d0*/  FMUL R12, R35, R164 ;  /* 0x000000a4230c7220 */ /* 0x000fe20000400000 */
[----:B------:R-:W-:Y:S02]  /*88e0*/  HADD2.F32 R35, -RZ, R132.H1_H1 ;  /* 0x30000084ff237230 */ /* 0x000fe40000004100 */
[----:B------:R-:W-:Y:S01]  /*88f0*/  FFMA R32, R14, R0, R33 ;  /* 0x000000000e207223 */ /* 0x000fe20000000021 */
[----:B------:R-:W-:Y:S01]  /*8900*/  FMUL R17, R17, R164 ;  /* 0x000000a411117220 */ /* 0x000fe20000400000 */
[----:B------:R-:W-:Y:S01]  /*8910*/  FFMA R33, R15, R0, R12 ;  /* 0x000000000f217223 */ /* 0x000fe2000000000c */
[----:B------:R-:W-:-:S02]  /*8920*/  HADD2.F32 R13, -RZ, R133.H0_H0 ;  /* 0x20000085ff0d7230 */ /* 0x000fc40000004100 */
[----:B------:R-:W-:Y:S01]  /*8930*/  FMUL R12, R35, R164 ;  /* 0x000000a4230c7220 */ /* 0x000fe20000400000 */
[-C--:B---3--:R-:W-:Y:S01]  /*8940*/  FFMA R14, R8, R0.reuse, R17 ;  /* 0x00000000080e7223 */ /* 0x088fe20000000011 */
[----:B------:R-:W-:Y:S02]  /*8950*/  HADD2.F32 R15, -RZ, R133.H1_H1 ;  /* 0x30000085ff0f7230 */ /* 0x000fe40000004100 */
[----:B------:R-:W-:Y:S01]  /*8960*/  FFMA R17, R9, R0, R12 ;  /* 0x0000000009117223 */ /* 0x000fe2000000000c */
[----:B------:R-:W-:Y:S02]  /*8970*/  HADD2.F32 R9, -RZ, R135.H0_H0 ;  /* 0x20000087ff097230 */ /* 0x000fe40000004100 */
[-C--:B------:R-:W-:Y:S01]  /*8980*/  FMUL R13, R13, R164.reuse ;  /* 0x000000a40d0d7220 */ /* 0x080fe20000400000 */
[-C--:B------:R-:W-:Y:S01]  /*8990*/  FMUL R8, R15, R164.reuse ;  /* 0x000000a40f087220 */ /* 0x080fe20000400000 */
[--C-:B------:R-:W-:Y:S02]  /*89a0*/  HADD2.F32 R37, -RZ, R134.reuse.H1_H1 ;  /* 0x30000086ff257230 */ /* 0x100fe40000004100 */
[----:B------:R-:W-:Y:S01]  /*89b0*/  FMUL R9, R9, R164 ;  /* 0x000000a409097220 */ /* 0x000fe20000400000 */
[----:B------:R-:W-:Y:S01]  /*89c0*/  FFMA R12, R10, R0, R13 ;  /* 0x000000000a0c7223 */ /* 0x000fe2000000000d */
[----:B------:R-:W-:-:S02]  /*89d0*/  HADD2.F32 R13, -RZ, R134.H0_H0 ;  /* 0x20000086ff0d7230 */ /* 0x000fc40000004100 */
[-C--:B------:R-:W-:Y:S01]  /*89e0*/  FFMA R15, R11, R0.reuse, R8 ;  /* 0x000000000b0f7223 */ /* 0x080fe20000000008 */
[----:B------:R-:W-:Y:S02]  /*89f0*/  HADD2.F32 R35, -RZ, R135.H1_H1 ;  /* 0x30000087ff237230 */ /* 0x000fe40000004100 */
[----:B------:R-:W-:Y:S01]  /*8a00*/  FFMA R16, R6, R0, R9 ;  /* 0x0000000006107223 */ /* 0x000fe20000000009 */
[----:B------:R-:W-:Y:S01]  /*8a10*/  F2FP.F16.F32.PACK_AB R9, R30, R29 ;  /* 0x0000001d1e09723e */ /* 0x000fe200000000ff */
[-C--:B------:R-:W-:Y:S01]  /*8a20*/  FMUL R13, R13, R164.reuse ;  /* 0x000000a40d0d7220 */ /* 0x080fe20000400000 */
[----:B------:R-:W-:Y:S01]  /*8a30*/  IADD3 R29, R163, 0x30, RZ ;  /* 0x00000030a31d7810 */ /* 0x000fe20007ffe0ff */
[-C--:B------:R-:W-:Y:S01]  /*8a40*/  FMUL R18, R37, R164.reuse ;  /* 0x000000a425127220 */ /* 0x080fe20000400000 */
[----:B------:R-:W-:Y:S01]  /*8a50*/  FMUL R8, R35, R164 ;  /* 0x000000a423087220 */ /* 0x000fe20000400000 */
[----:B------:R-:W-:Y:S01]  /*8a60*/  FFMA R13, R4, R0, R13 ;  /* 0x00000000040d7223 */ /* 0x000fe2000000000d */
[----:B------:R-:W-:Y:S01]  /*8a70*/  ISETP.LT.AND P3, PT, R29, R166, P0 ;  /* 0x000000a61d00720c */ /* 0x000fe20000761270 */
[-C--:B------:R-:W-:Y:S01]  /*8a80*/  FFMA R18, R5, R0.reuse, R18 ;  /* 0x0000000005127223 */ /* 0x080fe20000000012 */
[----:B------:R-:W-:Y:S01]  /*8a90*/  FFMA R7, R7, R0, R8 ;  /* 0x0000000007077223 */ /* 0x000fe20000000008 */
[----:B------:R-:W-:-:S02]  /*8aa0*/  F2FP.F16.F32.PACK_AB R8, R31, R28 ;  /* 0x0000001c1f08723e */ /* 0x000fc400000000ff */
[----:B------:R-:W-:Y:S02]  /*8ab0*/  F2FP.F16.F32.PACK_AB R10, R34, R19 ;  /* 0x00000013220a723e */ /* 0x000fe400000000ff */
[----:B------:R-:W-:Y:S02]  /*8ac0*/  F2FP.F16.F32.PACK_AB R11, R33, R32 ;  /* 0x00000020210b723e */ /* 0x000fe400000000ff */
        /* <DEDUP_REMOVED lines=27> */
[--C-:B------:R-:W-:Y:S02]  /*8c80*/  HADD2.F32 R37, -RZ, R137.reuse.H1_H1 ;  /* 0x30000089ff257230 */ /* 0x100fe40000004100 */
[-C--:B------:R-:W-:Y:S01]  /*8c90*/  FMUL R29, R5, R164.reuse ;  /* 0x000000a4051d7220 */ /* 0x080fe20000400000 */
[--C-:B------:R-:W-:Y:S01]  /*8ca0*/  HADD2.F32 R33, -RZ, R138.reuse.H0_H0 ;  /* 0x2000008aff217230 */ /* 0x100fe20000004100 */
[----:B------:R-:W1:Y:S01]  /*8cb0*/  LDS.128 R4, [R157+0x440] ;  /* 0x000440009d047984 */ /* 0x000e620000000c00 */
[----:B------:R-:W-:Y:S01]  /*8cc0*/  FMUL R30, R31, R164 ;  /* 0x000000a41f1e7220 */ /* 0x000fe20000400000 */
[----:B---3--:R-:W-:Y:S01]  /*8cd0*/  FFMA R29, R16, R0, R29 ;  /* 0x00000000101d7223 */ /* 0x008fe2000000001d */
[----:B------:R-:W-:Y:S02]  /*8ce0*/  HADD2.F32 R31, -RZ, R138.H1_H1 ;  /* 0x3000008aff1f7230 */ /* 0x000fe40000004100 */
[----:B------:R-:W-:Y:S01]  /*8cf0*/  FMUL R16, R37, R164 ;  /* 0x000000a425107220 */ /* 0x000fe20000400000 */
[----:B------:R-:W-:Y:S01]  /*8d00*/  FFMA R30, R17, R0, R30 ;  /* 0x00000000111e7223 */ /* 0x000fe2000000001e */
[----:B------:R-:W-:Y:S01]  /*8d10*/  FMUL R17, R33, R164 ;  /* 0x000000a421117220 */ /* 0x000fe20000400000 */
[----:B------:R-:W-:-:S02]  /*8d20*/  HADD2.F32 R35, -RZ, R137.H0_H0 ;  /* 0x20000089ff237230 */ /* 0x000fc40000004100 */
[----:B------:R-:W-:Y:S01]  /*8d30*/  FFMA R19, R19, R0, R16 ;  /* 0x0000000013137223 */ /* 0x000fe20000000010 */
[----:B------:R-:W-:Y:S01]  /*8d40*/  FMUL R16, R31, R164 ;  /* 0x000000a41f107220 */ /* 0x000fe20000400000 */
[--C-:B------:R-:W-:Y:S02]  /*8d50*/  HADD2.F32 R33, -RZ, R139.reuse.H0_H0 ;  /* 0x2000008bff217230 */ /* 0x100fe40000004100 */
[-C--:B----4-:R-:W-:Y:S01]  /*8d60*/  FFMA R12, R12, R0.reuse, R17 ;  /* 0x000000000c0c7223 */ /* 0x090fe20000000011 */
[----:B------:R-:W-:Y:S02]  /*8d70*/  HADD2.F32 R17, -RZ, R139.H1_H1 ;  /* 0x3000008bff117230 */ /* 0x000fe40000004100 */
[----:B------:R-:W-:Y:S01]  /*8d80*/  FFMA R31, R13, R0, R16 ;  /* 0x000000000d1f7223 */ /* 0x000fe20000000010 */
[-C--:B------:R-:W-:Y:S01]  /*8d90*/  FMUL R35, R35, R164.reuse ;  /* 0x000000a423237220 */ /* 0x080fe20000400000 */
[--C-:B--2---:R-:W-:Y:S02]  /*8da0*/  HADD2.F32 R13, -RZ, R132.reuse.H0_H0 ;  /* 0x20000084ff0d7230 */ /* 0x104fe40000004100 */
[-C--:B------:R-:W-:Y:S01]  /*8db0*/  FMUL R33, R33, R164.reuse ;  /* 0x000000a421217220 */ /* 0x080fe20000400000 */
[----:B------:R-:W-:Y:S01]  /*8dc0*/  FMUL R16, R17, R164 ;  /* 0x000000a411107220 */ /* 0x000fe20000400000 */
[----:B------:R-:W-:Y:S01]  /*8dd0*/  FFMA R28, R18, R0, R35 ;  /* 0x00000000121c7223 */ /* 0x000fe20000000023 */
[----:B------:R-:W-:-:S02]  /*8de0*/  HADD2.F32 R35, -RZ, R132.H1_H1 ;  /* 0x30000084ff237230 */ /* 0x000fc40000004100 */
[----:B------:R-:W-:Y:S01]  /*8df0*/  FMUL R13, R13, R164 ;  /* 0x000000a40d0d7220 */ /* 0x000fe20000400000 */
[-C--:B------:R-:W-:Y:S01]  /*8e00*/  FFMA R14, R14, R0.reuse, R33 ;  /* 0x000000000e0e7223 */ /* 0x080fe20000000021 */
[--C-:B------:R-:W-:Y:S02]  /*8e10*/  HADD2.F32 R17, -RZ, R133.reuse.H0_H0 ;  /* 0x20000085ff117230 */ /* 0x100fe40000004100 */
[-C--:B------:R-:W-:Y:S01]  /*8e20*/  FFMA R33, R15, R0.reuse, R16 ;  /* 0x000000000f217223 */ /* 0x080fe20000000010 */
[----:B-----5:R-:W-:Y:S01]  /*8e30*/  FFMA R15, R8, R0, R13 ;  /* 0x00000000080f7223 */ /* 0x020fe2000000000d */
[-C--:B------:R-:W-:Y:S01]  /*8e40*/  FMUL R34, R35, R164.reuse ;  /* 0x000000a423227220 */ /* 0x080fe20000400000 */
[----:B------:R-:W-:Y:S02]  /*8e50*/  HADD2.F32 R13, -RZ, R133.H1_H1 ;  /* 0x30000085ff0d7230 */ /* 0x000fe40000004100 */
[----:B------:R-:W-:Y:S01]  /*8e60*/  FMUL R17, R17, R164 ;  /* 0x000000a411117220 */ /* 0x000fe20000400000 */
[----:B------:R-:W-:-:S02]  /*8e70*/  HADD2.F32 R35, -RZ, R134.H0_H0 ;  /* 0x20000086ff237230 */ /* 0x000fc40000004100 */
[----:B------:R-:W-:Y:S01]  /*8e80*/  FFMA R34, R9, R0, R34 ;  /* 0x0000000009227223 */ /* 0x000fe20000000022 */
[--C-:B------:R-:W-:Y:S02]  /*8e90*/  HADD2.F32 R9, -RZ, R135.reuse.H0_H0 ;  /* 0x20000087ff097230 */ /* 0x100fe40000004100 */
[-C--:B------:R-:W-:Y:S01]  /*8ea0*/  FMUL R8, R13, R164.reuse ;  /* 0x000000a40d087220 */ /* 0x080fe20000400000 */
[----:B------:R-:W-:Y:S02]  /*8eb0*/  HADD2.F32 R13, -RZ, R135.H1_H1 ;  /* 0x30000087ff0d7230 */ /* 0x000fe40000004100 */
[----:B------:R-:W-:Y:S01]  /*8ec0*/  FMUL R35, R35, R164 ;  /* 0x000000a423237220 */ /* 0x000fe20000400000 */
[----:B------:R-:W-:Y:S01]  /*8ed0*/  FFMA R32, R10, R0, R17 ;  /* 0x000000000a207223 */ /* 0x000fe20000000011 */
[----:B------:R-:W-:Y:S01]  /*8ee0*/  HADD2.F32 R17, -RZ, R134.H1_H1 ;  /* 0x30000086ff117230 */ /* 0x000fe20000004100 */
[----:B------:R-:W-:Y:S01]  /*8ef0*/  IADD3 R16, P2, R26, UR4, RZ ;  /* 0x000000041a107c10 */ /* 0x000fe2000ff5e0ff */
[----:B------:R-:W-:Y:S01]  /*8f00*/  FMUL R9, R9, R164 ;  /* 0x000000a409097220 */ /* 0x000fe20000400000 */
[-C--:B------:R-:W-:Y:S01]  /*8f10*/  FFMA R37, R11, R0.reuse, R8 ;  /* 0x000000000b257223 */ /* 0x080fe20000000008 */
[----:B------:R-:W-:Y:S01]  /*8f20*/  F2FP.F16.F32.PACK_AB R8, R30, R29 ;  /* 0x0000001d1e08723e */ /* 0x000fe200000000ff */
[----:B-1----:R-:W-:Y:S01]  /*8f30*/  FFMA R35, R4, R0, R35 ;  /* 0x0000000004237223 */ /* 0x002fe20000000023 */
[-C--:B------:R-:W-:Y:S01]  /*8f40*/  FMUL R4, R13, R164.reuse ;  /* 0x000000a40d047220 */ /* 0x080fe20000400000 */
[----:B------:R-:W-:Y:S01]  /*8f50*/  IADD3 R13, R163, 0x38, RZ ;  /* 0x00000038a30d7810 */ /* 0x000fe20007ffe0ff */
[----:B------:R-:W-:Y:S01]  /*8f60*/  FMUL R38, R17, R164 ;  /* 0x000000a411267220 */ /* 0x000fe20000400000 */
[----:B------:R-:W-:Y:S01]  /*8f70*/  IADD3.X R17, R27, UR5, RZ, P2, !PT ;  /* 0x000000051b117c10 */ /* 0x000fe200097fe4ff */
[-C--:B------:R-:W-:Y:S01]  /*8f80*/  FFMA R36, R6, R0.reuse, R9 ;  /* 0x0000000006247223 */ /* 0x080fe20000000009 */
[----:B------:R-:W-:Y:S01]  /*8f90*/  IADD3 R18, P2, R24, UR4, RZ ;  /* 0x0000000418127c10 */ /* 0x000fe2000ff5e0ff */
[----:B------:R-:W-:Y:S01]  /*8fa0*/  FFMA R38, R5, R0, R38 ;  /* 0x0000000005267223 */ /* 0x000fe20000000026 */
        /* <DEDUP_REMOVED lines=33> */
[----:B------:R-:W5:Y:S04]  /*91c0*/  LDS.128 R4, [R157] ;  /* 0x000000009d047984 */ /* 0x000f680000000c00 */
[----:B------:R-:W3:Y:S01]  /*91d0*/  LDS.128 R160, [R160+0x440] ;  /* 0x00044000a0a07984 */ /* 0x000ee20000000c00 */
[----:B--2---:R-:W-:-:S02]  /*91e0*/  HADD2.F32 R25, -RZ, R136.H0_H0 ;  /* 0x20000088ff197230 */ /* 0x004fc40000004100 */
[----:B------:R-:W-:Y:S02]  /*91f0*/  HADD2.F32 R15, -RZ, R136.H1_H1 ;  /* 0x30000088ff0f7230 */ /* 0x000fe40000004100 */
[--C-:B------:R-:W-:Y:S02]  /*9200*/  HADD2.F32 R13, -RZ, R137.reuse.H0_H0 ;  /* 0x20000089ff0d7230 */ /* 0x100fe40000004100 */
[-C--:B------:R-:W-:Y:S01]  /*9210*/  FMUL R25, R25, R164.reuse ;  /* 0x000000a419197220 */ /* 0x080fe20000400000 */
[----:B------:R-:W-:Y:S02]  /*9220*/  HADD2.F32 R137, -RZ, R137.H1_H1 ;  /* 0x30000089ff897230 */ /* 0x000fe40000004100 */
[----:B-1----:R-:W-:Y:S01]  /*9230*/  FMUL R2, R15, R164 ;  /* 0x000000a40f027220 */ /* 0x002fe20000400000 */
[--C-:B------:R-:W-:Y:S02]  /*9240*/  HADD2.F32 R21, -RZ, R139.reuse.H0_H0 ;  /* 0x2000008bff157230 */ /* 0x100fe40000004100 */
[----:B----4-:R-:W-:Y:S01]  /*9250*/  FFMA R8, R8, R0, R25 ;  /* 0x0000000008087223 */ /* 0x010fe20000000019 */
[----:B------:R-:W-:Y:S01]  /*9260*/  FMUL R25, R13, R164 ;  /* 0x000000a40d197220 */ /* 0x000fe20000400000 */
[----:B------:R-:W-:Y:S01]  /*9270*/  HADD2.F32 R3, -RZ, R138.H0_H0 ;  /* 0x2000008aff037230 */ /* 0x000fe20000004100 */
[----:B------:R-:W1:Y:S01]  /*9280*/  LDS.128 R12, [R157+0x440] ;  /* 0x000440009d0c7984 */ /* 0x000e620000000c00 */
[----:B------:R-:W-:-:S02]  /*9290*/  HADD2.F32 R139, -RZ, R139.H1_H1 ;  /* 0x3000008bff8b7230 */ /* 0x000fc40000004100 */
[----:B------:R-:W-:Y:S01]  /*92a0*/  FMUL R20, R137, R164 ;  /* 0x000000a489147220 */ /* 0x000fe20000400000 */
[----:B------:R-:W-:Y:S02]  /*92b0*/  HADD2.F32 R23, -RZ, R138.H1_H1 ;  /* 0x3000008aff177230 */ /* 0x000fe40000004100 */
[----:B------:R-:W-:Y:S01]  /*92c0*/  FFMA R9, R9, R0, R2 ;  /* 0x0000000009097223 */ /* 0x000fe20000000002 */
[----:B------:R-:W-:Y:S01]  /*92d0*/  FMUL R3, R3, R164 ;  /* 0x000000a403037220 */ /* 0x000fe20000400000 */
[----:B------:R-:W-:Y:S01]  /*92e0*/  FFMA R11, R11, R0, R20 ;  /* 0x000000000b0b7223 */ /* 0x000fe20000000014 */
[-C--:B------:R-:W-:Y:S01]  /*92f0*/  FMUL R21, R21, R164.reuse ;  /* 0x000000a415157220 */ /* 0x080fe20000400000 */
[-C--:B------:R-:W-:Y:S01]  /*9300*/  FMUL R20, R139, R164.reuse ;  /* 0x000000a48b147220 */ /* 0x080fe20000400000 */
[----:B------:R-:W-:Y:S01]  /*9310*/  FMUL R2, R23, R164 ;  /* 0x000000a417027220 */ /* 0x000fe20000400000 */
[-C--:B------:R-:W-:Y:S01]  /*9320*/  FFMA R10, R10, R0.reuse, R25 ;  /* 0x000000000a0a7223 */ /* 0x080fe20000000019 */
[-C--:B-----5:R-:W-:Y:S01]  /*9330*/  FFMA R3, R4, R0.reuse, R3 ;  /* 0x0000000004037223 */ /* 0x0a0fe20000000003 */
[-C--:B------:R-:W-:Y:S01]  /*9340*/  FFMA R21, R6, R0.reuse, R21 ;  /* 0x0000000006157223 */ /* 0x080fe20000000015 */
[-C--:B------:R-:W-:Y:S01]  /*9350*/  FFMA R20, R7, R0.reuse, R20 ;  /* 0x0000000007147223 */ /* 0x080fe20000000014 */
[----:B------:R-:W-:Y:S01]  /*9360*/  FFMA R2, R5, R0, R2 ;  /* 0x0000000005027223 */ /* 0x000fe20000000002 */
[----:B------:R-:W-:Y:S01]  /*9370*/  F2FP.F16.F32.PACK_AB R4, R9, R8 ;  /* 0x000000080904723e */ /* 0x000fe200000000ff */
[--C-:B---3--:R-:W-:Y:S01]  /*9380*/  HADD2.F32 R23, -RZ, R134.reuse.H0_H0 ;  /* 0x20000086ff177230 */ /* 0x108fe20000004100 */
[----:B------:R-:W-:Y:S01]  /*9390*/  IADD3 R8, P1, R16, UR4, RZ ;  /* 0x0000000410087c10 */ /* 0x000fe2000ff3e0ff */
[----:B------:R-:W-:Y:S01]  /*93a0*/  HADD2.F32 R25, -RZ, R134.H1_H1 ;  /* 0x30000086ff197230 */ /* 0x000fe20000004100 */
[----:B------:R-:W-:Y:S01]  /*93b0*/  F2FP.F16.F32.PACK_AB R5, R11, R10 ;  /* 0x0000000a0b05723e */ /* 0x000fe200000000ff */
[----:B------:R-:W-:Y:S01]  /*93c0*/  HADD2.F32 R11, -RZ, R133.H0_H0 ;  /* 0x20000085ff0b7230 */ /* 0x000fe20000004100 */
[----:B------:R-:W-:Y:S01]  /*93d0*/  F2FP.F16.F32.PACK_AB R7, R20, R21 ;  /* 0x000000151407723e */ /* 0x000fe200000000ff */
[----:B------:R-:W-:Y:S01]  /*93e0*/  HADD2.F32 R21, -RZ, R135.H0_H0 ;  /* 0x20000087ff157230 */ /* 0x000fe20000004100 */
[----:B------:R-:W-:Y:S01]  /*93f0*/  F2FP.F16.F32.PACK_AB R6, R2, R3 ;  /* 0x000000030206723e */ /* 0x000fe200000000ff */
[--C-:B------:R-:W-:Y:S01]  /*9400*/  HADD2.F32 R3, -RZ, R132.reuse.H0_H0 ;  /* 0x20000084ff037230 */ /* 0x100fe20000004100 */
[----:B------:R-:W-:Y:S01]  /*9410*/  IADD3.X R9, R17, UR5, RZ, P1, !PT ;  /* 0x0000000511097c10 */ /* 0x000fe20008ffe4ff */
[----:B------:R-:W-:-:S02]  /*9420*/  HADD2.F32 R17, -RZ, R132.H1_H1 ;  /* 0x30000084ff117230 */ /* 0x000fc40000004100 */
        /* <DEDUP_REMOVED lines=11> */
[-C--:B------:R-:W-:Y:S01]  /*94e0*/  FFMA R3, R160, R0.reuse, R3 ;  /* 0x00000000a0037223 */ /* 0x080fe20000000003 */
[-C--:B------:R-:W-:Y:S01]  /*94f0*/  FFMA R2, R161, R0.reuse, R2 ;  /* 0x00000000a1027223 */ /* 0x080fe20000000002 */
[-C--:B------:R-:W-:Y:S01]  /*9500*/  FFMA R10, R163, R0.reuse, R10 ;  /* 0x00000000a30a7223 */ /* 0x080fe2000000000a */
[-C--:B-1----:R-:W-:Y:S01]  /*9510*/  FFMA R13, R13, R0.reuse, R164 ;  /* 0x000000000d0d7223 */ /* 0x082fe200000000a4 */
[-C--:B------:R-:W-:Y:S01]  /*9520*/  FFMA R16, R15, R0.reuse, R16 ;  /* 0x000000000f107223 */ /* 0x080fe20000000010 */
[----:B--2---:R-:W-:Y:S01]  /*9530*/  IADD3 R8, P0, R18, UR4, RZ ;  /* 0x0000000412087c10 */ /* 0x004fe2000ff1e0ff */
        /* <DEDUP_REMOVED lines=11> */
.L_x_1100:
        /* <DEDUP_REMOVED lines=387> */
.L_x_1101:
        /* <DEDUP_REMOVED lines=19> */
.L_x_1051:
[----:B------:R-:W-:Y:S02]  /*af50*/  MOV R12, RZ ;  /* 0x000000ff000c7202 */ /* 0x000fe40000000f00 */
[----:B------:R-:W-:Y:S02]  /*af60*/  MOV R11, 0x1f ;  /* 0x0000001f000b7802 */ /* 0x000fe40000000f00 */
[----:B------:R-:W-:-:S07]  /*af70*/  MOV R15, 0xffffffff ;  /* 0xffffffff000f7802 */ /* 0x000fce0000000f00 */
[----:B------:R-:W-:Y:S05]  /*af80*/  WARPSYNC.COLLECTIVE R15, `(.L_x_1102) ;  /* 0x000000000f087348 */ /* 0x000fea0003c00000 */
[----:B------:R1:W2:Y:S02]  /*af90*/  SHFL.IDX P6, R14, R13, R12, R11 ;  /* 0x0000000c0d0e7389 */ /* 0x0002a400000c000b */
[----:B-12---:R-:W-:Y:S01]  /*afa0*/  ENDCOLLECTIVE ;  /* 0x000000000000791b */ /* 0x006fe20003800000 */
.L_x_1102:
[----:B------:R-:W-:Y:S05]  /*afb0*/  BRA `(.L_x_1103) ;  /* 0xffffff5800647947 */ /* 0x000fea000383ffff */
.L_x_1104:
        /* <DEDUP_REMOVED lines=12> */
.L_x_3453:


//--------------------- .text._ZN7cutlass7Kernel2INS_4gemm6kernel20DefaultGemmUniversalINS_6half_tENS_6layout8RowMajorELNS_16ComplexTransformE0ELi8ES4_S6_LS7_0ELi8ES4_S6_fNS_4arch15OpClassTensorOpENS8_4Sm80ENS1_9GemmShapeILi128ELi128ELi32EEENSB_ILi64ELi64ELi32EEENSB_ILi16ELi8ELi16EEENS_8epilogue6thread17LinearCombinationIS4_Li8EffLNSG_9ScaleType4KindE0ELNS_15FloatRoundStyleE2ES4_EENS1_11threadblock30GemmIdentityThreadblockSwizzleILi8EEELi4ENS8_13OpMultiplyAddELNS1_23SharedMemoryClearOptionE0ELb0ELb0ELb0ENS5_30Tensor4DPermuteBMM0213RowMajorILi12EEENS5_37Tensor4DPermuteBMM0213RowMajorInverseILi12EEESU_vE10SelectBaseISO_vEEEEvNT_6ParamsE --------------------------
	.section	.text._ZN7cutlass7Kernel2INS_4gemm6kernel20DefaultGemmUniversalINS_6half_tENS_6layout8RowMajorELNS_16ComplexTransformE0ELi8ES4_S6_LS7_0ELi8ES4_S6_fNS_4arch15OpClassTensorOpENS8_4Sm80ENS1_9GemmShapeILi128ELi128ELi32EEENSB_ILi64ELi64ELi32EEENSB_ILi16ELi8ELi16EEENS_8epilogue6thread17LinearCombinationIS4_Li8EffLNSG_9ScaleType4KindE0ELNS_15FloatRoundStyleE2ES4_EENS1_11threadblock30GemmIdentityThreadblockSwizzleILi8EEELi4ENS8_13OpMultiplyAddELNS1_23SharedMemoryClearOptionE0ELb0ELb0ELb0ENS5_30Tensor4DPermuteBMM0213RowMajorILi12EEENS5_37Tensor4DPermuteBMM0213RowMajorInverseILi12EEESU_vE10SelectBaseISO_vEEEEvNT_6ParamsE,"ax",@progbits
	.align	128
.text._ZN7cutlass7Kernel2INS_4gemm6kernel20DefaultGemmUniversalINS_6half_tENS_6layout8RowMajorELNS_16ComplexTransformE0ELi8ES4_S6_LS7_0ELi8ES4_S6_fNS_4arch15OpClassTensorOpENS8_4Sm80ENS1_9GemmShapeILi128ELi128ELi32EEENSB_ILi64ELi64ELi32EEENSB_ILi16ELi8ELi16EEENS_8epilogue6thread17LinearCombinationIS4_Li8EffLNSG_9ScaleType4KindE0ELNS_15FloatRoundStyleE2ES4_EENS1_11threadblock30GemmIdentityThreadblockSwizzleILi8EEELi4ENS8_13OpMultiplyAddELNS1_23SharedMemoryClearOptionE0ELb0ELb0ELb0ENS5_30Tensor4DPermuteBMM0213RowMajorILi12EEENS5_37Tensor4DPermuteBMM0213RowMajorInverseILi12EEESU_vE10SelectBaseISO_vEEEEvNT_6ParamsE:
        .type           _ZN7cutlass7Kernel2INS_4gemm6kernel20DefaultGemmUniversalINS_6half_tENS_6layout8RowMajorELNS_16ComplexTransformE0ELi8ES4_S6_LS7_0ELi8ES4_S6_fNS_4arch15OpClassTensorOpENS8_4Sm80ENS1_9GemmShapeILi128ELi128ELi32EEENSB_ILi64ELi64ELi32EEENSB_ILi16ELi8ELi16EEENS_8epilogue6thread17LinearCombinationIS4_Li8EffLNSG_9ScaleType4KindE0ELNS_15FloatRoundStyleE2ES4_EENS1_11threadblock30GemmIdentityThreadblockSwizzleILi8EEELi4ENS8_13OpMultiplyAddELNS1_23SharedMemoryClearOptionE0ELb0ELb0ELb0ENS5_30Tensor4DPermuteBMM0213RowMajorILi12EEENS5_37Tensor4DPermuteBMM0213RowMajorInverseILi12EEESU_vE10SelectBaseISO_vEEEEvNT_6ParamsE,@function
        .size           _ZN7cutlass7Kernel2INS_4gemm6kernel20DefaultGemmUniversalINS_6half_tENS_6layout8RowMajorELNS_16ComplexTransformE0ELi8ES4_S6_LS7_0ELi8ES4_S6_fNS_4arch15OpClassTensorOpENS8_4Sm80ENS1_9GemmShapeILi128ELi128ELi32EEENSB_ILi64ELi64ELi32EEENSB_ILi16ELi8ELi16EEENS_8epilogue6thread17LinearCombinationIS4_Li8EffLNSG_9ScaleType4KindE0ELNS_15FloatRoundStyleE2ES4_EENS1_11threadblock30GemmIdentityThreadblockSwizzleILi8EEELi4ENS8_13OpMultiplyAddELNS1_23SharedMemoryClearOptionE0ELb0ELb0ELb0ENS5_30Tensor4DPermuteBMM0213RowMajorILi12EEENS5_37Tensor4DPermuteBMM0213RowMajorInverseILi12EEESU_vE10SelectBaseISO_vEEEEvNT_6ParamsE,(.L_x_3454 - _ZN7cutlass7Kernel2INS_4gemm6kernel20DefaultGemmUniversalINS_6half_tENS_6layout8RowMajorELNS_16ComplexTransformE0ELi8ES4_S6_LS7_0ELi8ES4_S6_fNS_4arch15OpClassTensorOpENS8_4Sm80ENS1_9GemmShapeILi128ELi128ELi32EEENSB_ILi64ELi64ELi32EEENSB_ILi16ELi8ELi16EEENS_8epilogue6thread17LinearCombinationIS4_Li8EffLNSG_9ScaleType4KindE0ELNS_15FloatRoundStyleE2ES4_EENS1_11threadblock30GemmIdentityThreadblockSwizzleILi8EEELi4ENS8_13OpMultiplyAddELNS1_23SharedMemoryClearOptionE0ELb0ELb0ELb0ENS5_30Tensor4DPermuteBMM0213RowMajorILi12EEENS5_37Tensor4DPermuteBMM0213RowMajorInverseILi12EEESU_vE10SelectBaseISO_vEEEEvNT_6ParamsE)
        .other          _ZN7cutlass7Kernel2INS_4gemm6kernel20DefaultGemmUniversalINS_6half_tENS_6layout8RowMajorELNS_16ComplexTransformE0ELi8ES4_S6_LS7_0ELi8ES4_S6_fNS_4arch15OpClassTensorOpENS8_4Sm80ENS1_9GemmShapeILi128ELi128ELi32EEENSB_ILi64ELi64ELi32EEENSB_ILi16ELi8ELi16EEENS_8epilogue6thread17LinearCombinationIS4_Li8EffLNSG_9ScaleType4KindE0ELNS_15FloatRoundStyleE2ES4_EENS1_11threadblock30GemmIdentityThreadblockSwizzleILi8EEELi4ENS8_13OpMultiplyAddELNS1_23SharedMemoryClearOptionE0ELb0ELb0ELb0ENS5_30Tensor4DPermuteBMM0213RowMajorILi12EEENS5_37Tensor4DPermuteBMM0213RowMajorInverseILi12EEESU_vE10SelectBaseISO_vEEEEvNT_6ParamsE,@"STO_CUDA_ENTRY STV_DEFAULT"
_ZN7cutlass7Kernel2INS_4gemm6kernel20DefaultGemmUniversalINS_6half_tENS_6layout8RowMajorELNS_16ComplexTransformE0ELi8ES4_S6_LS7_0ELi8ES4_S6_fNS_4arch15OpClassTensorOpENS8_4Sm80ENS1_9GemmShapeILi128ELi128ELi32EEENSB_ILi64ELi64ELi32EEENSB_ILi16ELi8ELi16EEENS_8epilogue6thread17LinearCombinationIS4_Li8EffLNSG_9ScaleType4KindE0ELNS_15FloatRoundStyleE2ES4_EENS1_11threadblock30GemmIdentityThreadblockSwizzleILi8EEELi4ENS8_13OpMultiplyAddELNS1_23SharedMemoryClearOptionE0ELb0ELb0ELb0ENS5_30Tensor4DPermuteBMM0213RowMajorILi12EEENS5_37Tensor4DPermuteBMM0213RowMajorInverseILi12EEESU_vE10SelectBaseISO_vEEEEvNT_6ParamsE:
        /* <DEDUP_REMOVED lines=40> */
.L_x_1106:
        /* <DEDUP_REMOVED lines=18> */
.L_x_1105:
[----:B------:R-:W1:Y:S01]  /*03a0*/  LDC R0, c[0x0][0x224] ;  /* 0x00008900ff007b82 */ /* 0x000e620000000800 */
[----:B------:R-:W-:-:S07]  /*03b0*/  IADD3 R19, R206, 0x1, RZ ;  /* 0x00000001ce137810 */ /* 0x000fce0007ffe0ff */
[----:B------:R-:W2:Y:S01]  /*03c0*/  LDC R3, c[0x0][0x234] ;  /* 0x00008d00ff037b82 */ /* 0x000ea20000000800 */
[C---:B-1----:R-:W-:Y:S01]  /*03d0*/  ISETP.GE.AND P0, PT, R19.reuse, R0, PT ;  /* 0x000000001300720c */ /* 0x042fe20003f06270 */
[-C--:B--2---:R-:W-:Y:S02]  /*03e0*/  IMAD R19, R19, R3.reuse, RZ ;  /* 0x0000000313137224 */ /* 0x084fe400078e02ff */
[----:B------:R-:W-:-:S10]  /*03f0*/  IMAD R18, R206, R3, RZ ;  /* 0x00000003ce127224 */ /* 0x000fd400078e02ff */
[----:B------:R-:W1:Y:S02]  /*0400*/  @P0 LDC R19, c[0x0][0x218] ;  /* 0x00008600ff130b82 */ /* 0x000e640000000800 */
.L_x_1107:
        /* <DEDUP_REMOVED lines=24> */
.L_x_1108:
        /* <DEDUP_REMOVED lines=45> */
.L_x_1109:
        /* <DEDUP_REMOVED lines=31> */
.L_x_1194:
        /* <DEDUP_REMOVED lines=115> */
.L_x_1112:
[----:B------:R-:W-:Y:S05]  /*1180*/  BSYNC B0 ;  /* 0x0000000000007941 */ /* 0x000fea0003800000 */
.L_x_1111:
        /* <DEDUP_REMOVED lines=49> */
.L_x_1114:
[----:B------:R-:W-:Y:S05]  /*14a0*/  BSYNC B0 ;  /* 0x0000000000007941 */ /* 0x000fea0003800000 */
.L_x_1113:
        /* <DEDUP_REMOVED lines=51> */
.L_x_1116:
[----:B------:R-:W-:Y:S05]  /*17e0*/  BSYNC B0 ;  /* 0x0000000000007941 */ /* 0x000fea0003800000 */
.L_x_1115:
        /* <DEDUP_REMOVED lines=42> */
.L_x_1118:
[----:B------:R-:W-:Y:S05]  /*1a90*/  BSYNC B0 ;  /* 0x0000000000007941 */ /* 0x000fea0003800000 */
.L_x_1117:
        /* <DEDUP_REMOVED lines=43> */
.L_x_1120:
[----:B------:R-:W-:Y:S05]  /*1d50*/  BSYNC B0 ;  /* 0x0000000000007941 */ /* 0x000fea0003800000 */
.L_x_1119:
        /* <DEDUP_REMOVED lines=65> */
.L_x_1122:
[----:B------:R-:W-:Y:S05]  /*2170*/  BSYNC B0 ;  /* 0x0000000000007941 */ /* 0x000fea0003800000 */
.L_x_1121:
        /* <DEDUP_REMOVED lines=45> */
.L_x_1124:
[----:B------:R-:W-:Y:S05]  /*2450*/  BSYNC B0 ;  /* 0x0000000000007941 */ /* 0x000fea0003800000 */
.L_x_1123:
        /* <DEDUP_REMOVED lines=60> */
.L_x_1126:
[----:B------:R-:W-:Y:S05]  /*2820*/  BSYNC B0 ;  /* 0x0000000000007941 */ /* 0x000fea0003800000 */
.L_x_1125:
        /* <DEDUP_REMOVED lines=66> */
.L_x_1128:
[----:B------:R-:W-:Y:S05]  /*2c50*/  BSYNC B0 ;  /* 0x0000000000007941 */ /* 0x000fea0003800000 */
.L_x_1127:
        /* <DEDUP_REMOVED lines=41> */
.L_x_1130:
[----:B------:R-:W-:Y:S05]  /*2ef0*/  BSYNC B0 ;  /* 0x0000000000007941 */ /* 0x000fea0003800000 */
.L_x_1129:
        /* <DEDUP_REMOVED lines=47> */
.L_x_1132:
[----:B------:R-:W-:Y:S05]  /*31f0*/  BSYNC B0 ;  /* 0x0000000000007941 */ /* 0x000fea0003800000 */
.L_x_1131:
        /* <DEDUP_REMOVED lines=41> */
.L_x_1134:
[----:B------:R-:W-:Y:S05]  /*3490*/  BSYNC B0 ;  /* 0x0000000000007941 */ /* 0x000fea0003800000 */
.L_x_1133:
        /* <DEDUP_REMOVED lines=47> */
.L_x_1136:
[----:B------:R-:W-:Y:S05]  /*3790*/  BSYNC B0 ;  /* 0x0000000000007941 */ /* 0x000fea0003800000 */
.L_x_1135:
        /* <DEDUP_REMOVED lines=41> */
.L_x_1138:
[----:B------:R-:W-:Y:S05]  /*3a30*/  BSYNC B0 ;  /* 0x0000000000007941 */ /* 0x000fea0003800000 */
.L_x_1137:
        /* <DEDUP_REMOVED lines=48> */
.L_x_1140:
[----:B------:R-:W-:Y:S05]  /*3d40*/  BSYNC B0 ;  /* 0x0000000000007941 */ /* 0x000fea0003800000 */
.L_x_1139:
        /* <DEDUP_REMOVED lines=42> */
.L_x_1142:
[----:B------:R-:W-:Y:S05]  /*3ff0*/  BSYNC B0 ;  /* 0x0000000000007941 */ /* 0x000fea0003800000 */
.L_x_1141:
        /* <DEDUP_REMOVED lines=51> */
.L_x_1144:
[----:B------:R-:W-:Y:S05]  /*4330*/  BSYNC B0 ;  /* 0x0000000000007941 */ /* 0x000fea0003800000 */
.L_x_1143:
        /* <DEDUP_REMOVED lines=42> */
.L_x_1146:
[----:B------:R-:W-:Y:S05]  /*45e0*/  BSYNC B0 ;  /* 0x0000000000007941 */ /* 0x000fea0003800000 */
.L_x_1145:
        /* <DEDUP_REMOVED lines=45> */
.L_x_1148:
[----:B------:R-:W-:Y:S05]  /*48c0*/  BSYNC B0 ;  /* 0x0000000000007941 */ /* 0x000fea0003800000 */
.L_x_1147:
        /* <DEDUP_REMOVED lines=41> */
.L_x_1150:
[----:B------:R-:W-:Y:S05]  /*4b60*/  BSYNC B0 ;  /* 0x0000000000007941 */ /* 0x000fea0003800000 */
.L_x_1149:
        /* <DEDUP_REMOVED lines=45> */
.L_x_1152:
[----:B------:R-:W-:Y:S05]  /*4e40*/  BSYNC B0 ;  /* 0x0000000000007941 */ /* 0x000fea0003800000 */
.L_x_1151:
        /* <DEDUP_REMOVED lines=42> */
.L_x_1154:
[----:B------:R-:W-:Y:S05]  /*50f0*/  BSYNC B0 ;  /* 0x0000000000007941 */ /* 0x000fea0003800000 */
.L_x_1153:
        /* <DEDUP_REMOVED lines=46> */
.L_x_1156:
[----:B------:R-:W-:Y:S05]  /*53e0*/  BSYNC B0 ;  /* 0x0000000000007941 */ /* 0x000fea0003800000 */
.L_x_1155:
        /* <DEDUP_REMOVED lines=43> */
.L_x_1158:
[----:B------:R-:W-:Y:S05]  /*56a0*/  BSYNC B0 ;  /* 0x0000000000007941 */ /* 0x000fea0003800000 */
.L_x_1157:
        /* <DEDUP_REMOVED lines=161> */
.L_x_1176:
        /* <DEDUP_REMOVED lines=94> */
.L_x_1161:
[----:B------:R-:W-:Y:S05]  /*66a0*/  BSYNC B0 ;  /* 0x0000000000007941 */ /* 0x000fea0003800000 */
.L_x_1160:
        /* <DEDUP_REMOVED lines=51> */
.L_x_1163:
[----:B------:R-:W-:Y:S05]  /*69e0*/  BSYNC B0 ;  /* 0x0000000000007941 */ /* 0x000fea0003800000 */
.L_x_1162:
        /* <DEDUP_REMOVED lines=56> */
.L_x_1165:
[----:B------:R-:W-:Y:S05]  /*6d70*/  BSYNC B0 ;  /* 0x0000000000007941 */ /* 0x000fea0003800000 */
.L_x_1164:
        /* <DEDUP_REMOVED lines=52> */
.L_x_1167:
[----:B------:R-:W-:Y:S05]  /*70c0*/  BSYNC B0 ;  /* 0x0000000000007941 */ /* 0x000fea0003800000 */
.L_x_1166:
        /* <DEDUP_REMOVED lines=53> */
.L_x_1169:
[----:B------:R-:W-:Y:S05]  /*7420*/  BSYNC B0 ;  /* 0x0000000000007941 */ /* 0x000fea0003800000 */
.L_x_1168:
        /* <DEDUP_REMOVED lines=51> */
.L_x_1171:
[----:B------:R-:W-:Y:S05]  /*7760*/  BSYNC B0 ;  /* 0x0000000000007941 */ /* 0x000fea0003800000 */
.L_x_1170:
        /* <DEDUP_REMOVED lines=55> */
.L_x_1173:
[----:B------:R-:W-:Y:S05]  /*7ae0*/  BSYNC B0 ;  /* 0x0000000000007941 */ /* 0x000fea0003800000 */
.L_x_1172:
        /* <DEDUP_REMOVED lines=52> */
.L_x_1175:
[----:B------:R-:W-:Y:S05]  /*7e30*/  BSYNC B0 ;  /* 0x0000000000007941 */ /* 0x000fea0003800000 */
.L_x_1174:
        /* <DEDUP_REMOVED lines=84> */
.L_x_1159:
        /* <DEDUP_REMOVED lines=15> */
.L_x_1177:
[----:B------:R-:W-:Y:S02]  /*8470*/  ULDC.64 UR4, c[0x0][0x310] ;  /* 0x0000c40000047ab9 */ /* 0x000fe40000000a00 */
[----:B------:R-:W-:-:S04]  /*8480*/  ISETP.NE.U32.AND P0, PT, RZ, UR4, PT ;  /* 0x00000004ff007c0c */ /* 0x000fc8000bf05070 */
[----:B------:R-:W-:-:S13]  /*8490*/  ISETP.NE.AND.EX P0, PT, RZ, UR5, PT, P0 ;  /* 0x00000005ff007c0c */ /* 0x000fda000bf05300 */
[----:B------:R-:W-:Y:S05]  /*84a0*/  @!P0 BRA `(.L_x_1179) ;  /* 0x00000000000c8947 */ /* 0x000fea0003800000 */
[----:B------:R-:W1:Y:S02]  /*84b0*/  LDC.64 R2, c[0x0][0x310] ;  /* 0x0000c400ff027b82 */ /* 0x000e640000000a00 */
[----:B-1----:R1:W5:Y:S01]  /*84c0*/  LDG.E R0, desc[UR36][R2.64] ;  /* 0x0000002402007981 */ /* 0x002362000c1e1900 */
[----:B------:R-:W-:Y:S05]  /*84d0*/  BRA `(.L_x_1178) ;  /* 0x0000000000087947 */ /* 0x000fea0003800000 */
.L_x_1179:
[----:B------:R-:W-:Y:S02]  /*84e0*/  ULDC UR4, c[0x0][0x308] ;  /* 0x0000c20000047ab9 */ /* 0x000fe40000000800 */
[----:B------:R-:W-:-:S07]  /*84f0*/  MOV R0, UR4 ;  /* 0x0000000400007c02 */ /* 0x000fce0008000f00 */
.L_x_1178:
        /* <DEDUP_REMOVED lines=11> */
.L_x_1180:
[----:B------:R-:W-:Y:S02]  /*85b0*/  ULDC.64 UR4, c[0x0][0x318] ;  /* 0x0000c60000047ab9 */ /* 0x000fe40000000a00 */
[----:B------:R-:W-:-:S04]  /*85c0*/  ISETP.NE.U32.AND P0, PT, RZ, UR4, PT ;  /* 0x00000004ff007c0c */ /* 0x000fc8000bf05070 */
[----:B------:R-:W-:-:S13]  /*85d0*/  ISETP.NE.AND.EX P0, PT, RZ, UR5, PT, P0 ;  /* 0x00000005ff007c0c */ /* 0x000fda000bf05300 */
[----:B------:R-:W-:Y:S05]  /*85e0*/  @!P0 BRA `(.L_x_1182) ;  /* 0x00000000000c8947 */ /* 0x000fea0003800000 */
[----:B-1----:R-:W1:Y:S02]  /*85f0*/  LDC.64 R2, c[0x0][0x318] ;  /* 0x0000c600ff027b82 */ /* 0x002e640000000a00 */
[----:B-1----:R1:W5:Y:S01]  /*8600*/  LDG.E R165, desc[UR36][R2.64] ;  /* 0x0000002402a57981 */ /* 0x002362000c1e1900 */
[----:B------:R-:W-:Y:S05]  /*8610*/  BRA `(.L_x_1181) ;  /* 0x0000000000087947 */ /* 0x000fea0003800000 */
.L_x_1182:
[----:B------:R-:W-:Y:S02]  /*8620*/  ULDC UR4, c[0x0][0x30c] ;  /* 0x0000c30000047ab9 */ /* 0x000fe40000000800 */
[----:B------:R-:W-:-:S07]  /*8630*/  MOV R165, UR4 ;  /* 0x0000000400a57c02 */ /* 0x000fce0008000f00 */
.L_x_1181:
        /* <DEDUP_REMOVED lines=26> */
.L_x_3306:
[----:B------:R-:W-:Y:S05]  /*87e0*/  BRX R136 -0x87f0                                                                                                                           (*"BRANCH_TARGETS .L_x_3307,.L_x_3308,.L_x_3309"*) ;  /* 0xffffff7888047949 */ /* 0x000fea000383ffff */
.L_x_3309:
        /* <DEDUP_REMOVED lines=9> */
.L_x_3307:
        /* <DEDUP_REMOVED lines=10> */
.L_x_3308:
        /* <DEDUP_REMOVED lines=18> */
.L_x_1183:
        /* <DEDUP_REMOVED lines=9> */
.L_x_1186:
[----:B------:R-:W-:Y:S05]  /*8ad0*/  BSYNC B0 ;  /* 0x0000000000007941 */ /* 0x000fea0003800000 */
.L_x_1185:
[----:B------:R-:W-:-:S04]  /*8ae0*/  ISETP.NE.AND P0, PT, R206, RZ, PT ;  /* 0x000000ffce00720c */ /* 0x000fc80003f05270 */
[----:B-----5:R-:W-:-:S09]  /*8af0*/  FSEL R165, R165, 1, !P0 ;  /* 0x3f800000a5a57808 */ /* 0x020fd20004000000 */
.L_x_1184:
        /* <DEDUP_REMOVED lines=98> */
.L_x_1190:
[----:B------:R-:W-:Y:S05]  /*9120*/  YIELD ;  /* 0x0000000000007946 */ /* 0x000fea0003800000 */
[----:B---3--:R-:W-:Y:S05]  /*9130*/  @P2 BRA `(.L_x_1189) ;  /* 0x0000000000082947 */ /* 0x008fea0003800000 */
[----:B------:R3:W5:Y:S04]  /*9140*/  LDG.E.STRONG.GPU R141, desc[UR36][R158.64] ;  /* 0x000000249e8d7981 */ /* 0x000768000c1ef900 */
[----:B-----5:R-:W-:Y:S01]  /*9150*/  CCTL.IVALL ;  /* 0x00000000ff00798f */ /* 0x020fe20002000000 */
.L_x_1189:
[----:B------:R-:W-:Y:S01]  /*9160*/  ISETP.NE.AND P0, PT, R141, R206, PT ;  /* 0x000000ce8d00720c */ /* 0x000fe20003f05270 */
[----:B------:R-:W-:-:S12]  /*9170*/  WARPSYNC.ALL ;  /* 0x0000000000007948 */ /* 0x000fd80003800000 */
[----:B------:R-:W-:Y:S06]  /*9180*/  BAR.RED.AND.DEFER_BLOCKING 0x0, P0 ;  /* 0x0000000000007b1d */ /* 0x000fec0000014400 */
[----:B------:R-:W5:Y:S02]  /*9190*/  B2R.RESULT RZ, P0 ;  /* 0x0000000000ff731c */ /* 0x000f640000004000 */
[----:B-----5:R-:W-:Y:S05]  /*91a0*/  @P0 BRA `(.L_x_1190) ;  /* 0xfffffffc00dc0947 */ /* 0x020fea000383ffff */
.L_x_1188:
[----:B------:R-:W-:Y:S05]  /*91b0*/  WARPSYNC.ALL ;  /* 0x0000000000007948 */ /* 0x000fea0003800000 */
[----:B------:R-:W-:Y:S06]  /*91c0*/  BAR.SYNC.DEFER_BLOCKING 0x0 ;  /* 0x0000000000007b1d */ /* 0x000fec0000010000 */
.L_x_1187:
        /* <DEDUP_REMOVED lines=47> */
[C---:B------:R-:W-:Y:S01]  /*94c0*/  ISETP.LT.AND P5, PT, R164.reuse, R169, P1 ;  /* 0x000000a9a400720c */ /* 0x040fe20000fa1270 */
[----:B-----5:R-:W-:-:S02]  /*94d0*/  IMAD.WIDE.U32 R142, R164, UR9, R166 ;  /* 0x00000009a48e7c25 */ /* 0x020fc4000f8e00a6 */
[----:B------:R-:W-:Y:S01]  /*94e0*/  ULDC UR4, c[0x0][0x214] ;  /* 0x0000850000047ab9 */ /* 0x000fe20000000800 */
[----:B------:R1:W-:Y:S04]  /*94f0*/  STS.64 [R163], R4 ;  /* 0x00000004a3007388 */ /* 0x0003e80000000a00 */
[----:B------:R-:W-:Y:S04]  /*9500*/  STS.64 [R163+0x20], R8 ;  /* 0x00002008a3007388 */ /* 0x000fe80000000a00 */
[----:B------:R5:W-:Y:S04]  /*9510*/  STS.64 [R163+0x40], R12 ;  /* 0x0000400ca3007388 */ /* 0x000be80000000a00 */
[----:B------:R3:W-:Y:S04]  /*9520*/  STS.64 [R163+0x60], R16 ;  /* 0x00006010a3007388 */ /* 0x0007e80000000a00 */
[----:B------:R3:W-:Y:S04]  /*9530*/  STS.64 [R162+0x80], R20 ;  /* 0x00008014a2007388 */ /* 0x0007e80000000a00 */
[----:B------:R3:W-:Y:S04]  /*9540*/  STS.64 [R162+0xa0], R24 ;  /* 0x0000a018a2007388 */ /* 0x0007e80000000a00 */
[----:B------:R2:W-:Y:S01]  /*9550*/  STS.64 [R162+0xc0], R28 ;  /* 0x0000c01ca2007388 */ /* 0x0005e20000000a00 */
[----:B-1----:R-:W-:-:S03]  /*9560*/  SHF.R.S32.HI R4, RZ, 0x1f, R140 ;  /* 0x0000001fff047819 */ /* 0x002fc6000001148c */
[----:B------:R-:W-:Y:S01]  /*9570*/  STS.64 [R162+0xe0], R32 ;  /* 0x0000e020a2007388 */ /* 0x000fe20000000a00 */
[----:B------:R-:W-:Y:S02]  /*9580*/  IMAD R5, R168, UR9, RZ ;  /* 0x00000009a8057c24 */ /* 0x000fe4000f8e02ff */
[----:B------:R-:W-:Y:S01]  /*9590*/  IMAD R168, R171, UR4, R170 ;  /* 0x00000004aba87c24 */ /* 0x000fe2000f8e02aa */
[----:B------:R-:W-:Y:S01]  /*95a0*/  BAR.SYNC.DEFER_BLOCKING 0x0 ;  /* 0x0000000000007b1d */ /* 0x000fe20000010000 */
[----:B-----5:R-:W-:-:S04]  /*95b0*/  IMAD R13, R4, UR9, RZ ;  /* 0x00000009040d7c24 */ /* 0x020fc8000f8e02ff */
[----:B------:R-:W-:Y:S02]  /*95c0*/  IMAD R13, R140, UR6, R13 ;  /* 0x000000068c0d7c24 */ /* 0x000fe4000f8e020d */
[----:B---3--:R-:W-:Y:S01]  /*95d0*/  IMAD R17, R164, UR6, R5 ;  /* 0x00000006a4117c24 */ /* 0x008fe2000f8e0205 */
[----:B------:R-:W-:Y:S02]  /*95e0*/  IADD3 R5, P3, R168, R142, RZ ;  /* 0x0000008ea8057210 */ /* 0x000fe40007f7e0ff */
[----:B------:R-:W-:Y:S01]  /*95f0*/  SHF.R.S32.HI R20, RZ, 0x1f, R168 ;  /* 0x0000001fff147819 */ /* 0x000fe200000114a8 */
[----:B------:R-:W-:-:S03]  /*9600*/  IMAD.WIDE.U32 R24, R140, UR9, R166 ;  /* 0x000000098c187c25 */ /* 0x000fc6000f8e00a6 */
[----:B------:R-:W-:Y:S02]  /*9610*/  IADD3.X R4, R20, R143, R17, P3, !PT ;  /* 0x0000008f14047210 */ /* 0x000fe40001ffe411 */
[----:B------:R-:W-:Y:S01]  /*9620*/  IADD3 R9, P2, R168, R24, RZ ;  /* 0x00000018a8097210 */ /* 0x000fe20007f5e0ff */
[----:B------:R-:W1:Y:S03]  /*9630*/  LDS.128 R152, [R161] ;  /* 0x00000000a1987984 */ /* 0x000e660000000c00 */
[----:B------:R-:W-:Y:S01]  /*9640*/  IADD3.X R8, R20, R25, R13, P2, !PT ;  /* 0x0000001914087210 */ /* 0x000fe200017fe40d */
[----:B------:R-:W3:Y:S03]  /*9650*/  LDS.128 R148, [R160] ;  /* 0x00000000a0947984 */ /* 0x000ee60000000c00 */
[----:B------:R-:W-:-:S02]  /*9660*/  SHF.L.U64.HI R8, R9, 0x1, R8 ;  /* 0x0000000109087819 */ /* 0x000fc40000010208 */
[----:B------:R-:W-:Y:S01]  /*9670*/  SHF.L.U32 R9, R9, 0x1, RZ ;  /* 0x0000000109097819 */ /* 0x000fe200000006ff */
[----:B------:R-:W5:Y:S03]  /*9680*/  LDS.128 R144, [R161+0x440] ;  /* 0x00044000a1907984 */ /* 0x000f660000000c00 */
[----:B------:R-:W-:Y:S01]  /*9690*/  LOP3.LUT R9, R9, 0xfffffffe, RZ, 0xc0, !PT ;  /* 0xfffffffe09097812 */ /* 0x000fe200078ec0ff */
[----:B------:R-:W5:Y:S01]  /*96a0*/  LDS.128 R140, [R160+0x440] ;  /* 0x00044000a08c7984 */ /* 0x000f620000000c00 */
[--C-:B--2---:R-:W-:Y:S02]  /*96b0*/  HADD2.F32 R12, -RZ, R136.reuse.H0_H0 ;  /* 0x20000088ff0c7230 */ /* 0x104fe40000004100 */
[----:B------:R-:W-:Y:S02]  /*96c0*/  HADD2.F32 R16, -RZ, R137.H0_H0 ;  /* 0x20000089ff107230 */ /* 0x000fe40000004100 */
[----:B------:R-:W-:-:S02]  /*96d0*/  HADD2.F32 R28, -RZ, R136.H1_H1 ;  /* 0x30000088ff1c7230 */ /* 0x000fc40000004100 */
[-C--:B------:R-:W-:Y:S01]  /*96e0*/  FMUL R13, R12, R165.reuse ;  /* 0x000000a50c0d7220 */ /* 0x080fe20000400000 */
[--C-:B------:R-:W-:Y:S02]  /*96f0*/  HADD2.F32 R12, -RZ, R138.reuse.H0_H0 ;  /* 0x2000008aff0c7230 */ /* 0x100fe40000004100 */
[----:B------:R-:W-:Y:S02]  /*9700*/  HADD2.F32 R24, -RZ, R137.H1_H1 ;  /* 0x30000089ff187230 */ /* 0x000fe40000004100 */
[-C--:B-1----:R-:W-:Y:S01]  /*9710*/  FFMA R152, R152, R0.reuse, R13 ;  /* 0x0000000098987223 */ /* 0x082fe2000000000d */
[-C--:B------:R-:W-:Y:S01]  /*9720*/  FMUL R13, R16, R165.reuse ;  /* 0x000000a5100d7220 */ /* 0x080fe20000400000 */
[----:B------:R-:W-:Y:S02]  /*9730*/  HADD2.F32 R16, -RZ, R138.H1_H1 ;  /* 0x3000008aff107230 */ /* 0x000fe40000004100 */
[-C--:B------:R-:W-:Y:S01]  /*9740*/  FMUL R28, R28, R165.reuse ;  /* 0x000000a51c1c7220 */ /* 0x080fe20000400000 */
[-C--:B------:R-:W-:Y:S01]  /*9750*/  FMUL R24, R24, R165.reuse ;  /* 0x000000a518187220 */ /* 0x080fe20000400000 */
[----:B------:R-:W-:Y:S01]  /*9760*/  FFMA R154, R154, R0, R13 ;  /* 0x000000009a9a7223 */ /* 0x000fe2000000000d */
[----:B------:R-:W-:Y:S01]  /*9770*/  FMUL R13, R12, R165 ;  /* 0x000000a50c0d7220 */ /* 0x000fe20000400000 */
[----:B------:R-:W-:-:S02]  /*9780*/  HADD2.F32 R12, -RZ, R139.H0_H0 ;  /* 0x2000008bff0c7230 */ /* 0x000fc40000004100 */
[-C--:B------:R-:W-:Y:S01]  /*9790*/  FMUL R16, R16, R165.reuse ;  /* 0x000000a510107220 */ /* 0x080fe20000400000 */
[-C--:B------:R-:W-:Y:S01]  /*97a0*/  FFMA R153, R153, R0.reuse, R28 ;  /* 0x0000000099997223 */ /* 0x080fe2000000001c */
[-C--:B---3--:R-:W-:Y:S01]  /*97b0*/  FFMA R148, R148, R0.reuse, R13 ;  /* 0x0000000094947223 */ /* 0x088fe2000000000d */
[----:B------:R-:W-:Y:S02]  /*97c0*/  HADD2.F32 R28, -RZ, R139.H1_H1 ;  /* 0x3000008bff1c7230 */ /* 0x000fe40000004100 */
[-C--:B------:R-:W-:Y:S01]  /*97d0*/  FMUL R13, R12, R165.reuse ;  /* 0x000000a50c0d7220 */ /* 0x080fe20000400000 */
[--C-:B----4-:R-:W-:Y:S02]  /*97e0*/  HADD2.F32 R12, -RZ, R133.reuse.H0_H0 ;  /* 0x20000085ff0c7230 */ /* 0x110fe40000004100 */
[-C--:B------:R-:W-:Y:S01]  /*97f0*/  FFMA R149, R149, R0.reuse, R16 ;  /* 0x0000000095957223 */ /* 0x080fe20000000010 */
[----:B------:R-:W-:Y:S02]  /*9800*/  HADD2.F32 R16, -RZ, R132.H0_H0 ;  /* 0x20000084ff107230 */ /* 0x000fe40000004100 */
[----:B------:R-:W-:Y:S01]  /*9810*/  FFMA R150, R150, R0, R13 ;  /* 0x0000000096967223 */ /* 0x000fe2000000000d */
[-C--:B------:R-:W-:Y:S01]  /*9820*/  FMUL R28, R28, R165.reuse ;  /* 0x000000a51c1c7220 */ /* 0x080fe20000400000 */
[----:B------:R-:W-:Y:S01]  /*9830*/  FMUL R17, R12, R165 ;  /* 0x000000a50c117220 */ /* 0x000fe20000400000 */
[----:B------:R-:W-:-:S02]  /*9840*/  HADD2.F32 R12, -RZ, R133.H1_H1 ;  /* 0x30000085ff0c7230 */ /* 0x000fc40000004100 */
[-C--:B------:R-:W-:Y:S01]  /*9850*/  FMUL R13, R16, R165.reuse ;  /* 0x000000a5100d7220 */ /* 0x080fe20000400000 */
[-C--:B------:R-:W-:Y:S01]  /*9860*/  FFMA R155, R155, R0.reuse, R24 ;  /* 0x000000009b9b7223 */ /* 0x080fe20000000018 */
[-C--:B-----5:R-:W-:Y:S01]  /*9870*/  FFMA R16, R146, R0.reuse, R17 ;  /* 0x0000000092107223 */ /* 0x0a0fe20000000011 */
[-C--:B------:R-:W-:Y:S01]  /*9880*/  FFMA R151, R151, R0.reuse, R28 ;  /* 0x0000000097977223 */ /* 0x080fe2000000001c */
[----:B------:R-:W-:Y:S01]  /*9890*/  FMUL R146, R12, R165 ;  /* 0x000000a50c927220 */ /* 0x000fe20000400000 */
[----:B------:R-:W-:Y:S02]  /*98a0*/  HADD2.F32 R12, -RZ, R135.H0_H0 ;  /* 0x20000087ff0c7230 */ /* 0x000fe40000004100 */
[-C--:B------:R-:W-:Y:S01]  /*98b0*/  FFMA R13, R144, R0.reuse, R13 ;  /* 0x00000000900d7223 */ /* 0x080fe2000000000d */
[----:B------:R-:W-:Y:S02]  /*98c0*/  HADD2.F32 R144, -RZ, R134.H0_H0 ;  /* 0x20000086ff907230 */ /* 0x000fe40000004100 */
[----:B------:R-:W-:Y:S01]  /*98d0*/  FFMA R21, R147, R0, R146 ;  /* 0x0000000093157223 */ /* 0x000fe20000000092 */
[----:B------:R-:W-:-:S02]  /*98e0*/  HADD2.F32 R24, -RZ, R132.H1_H1 ;  /* 0x30000084ff187230 */ /* 0x000fc40000004100 */
[-C--:B------:R-:W-:Y:S01]  /*98f0*/  FMUL R25, R12, R165.reuse ;  /* 0x000000a50c197220 */ /* 0x080fe20000400000 */
[C---:B------:R-:W-:Y:S01]  /*9900*/  SHF.L.U64.HI R12, R5.reuse, 0x1, R4 ;  /* 0x00000001050c7819 */ /* 0x040fe20000010204 */
[-C--:B------:R-:W-:Y:S01]  /*9910*/  FMUL R17, R144, R165.reuse ;  /* 0x000000a590117220 */ /* 0x080fe20000400000 */
[----:B------:R-:W-:Y:S01]  /*9920*/  SHF.L.U32 R5, R5, 0x1, RZ ;  /* 0x0000000105057819 */ /* 0x000fe200000006ff */
[----:B------:R-:W-:Y:S01]  /*9930*/  HADD2.F32 R28, -RZ, R134.H1_H1 ;  /* 0x30000086ff1c7230 */ /* 0x000fe20000004100 */
[----:B------:R-:W-:Y:S01]  /*9940*/  F2FP.F16.F32.PACK_AB R144, R153, R152 ;  /* 0x000000989990723e */ /* 0x000fe200000000ff */
[----:B------:R-:W-:Y:S01]  /*9950*/  HADD2.F32 R32, -RZ, R135.H1_H1 ;  /* 0x30000087ff207230 */ /* 0x000fe20000004100 */
[----:B------:R-:W-:Y:S01]  /*9960*/  LOP3.LUT R5, R5, 0xfffffffe, RZ, 0xc0, !PT ;  /* 0xfffffffe05057812 */ /* 0x000fe200078ec0ff */
[-C--:B------:R-:W-:Y:S01]  /*9970*/  FFMA R17, R140, R0.reuse, R17 ;  /* 0x000000008c117223 */ /* 0x080fe20000000011 */
[----:B------:R-:W-:Y:S01]  /*9980*/  LOP3.LUT R140, R12, 0x1fffffff, RZ, 0xc0, !PT ;  /* 0x1fffffff0c8c7812 */ /* 0x000fe200078ec0ff */
[----:B------:R-:W-:Y:S01]  /*9990*/  FMUL R24, R24, R165 ;  /* 0x000000a518187220 */ /* 0x000fe20000400000 */
[----:B------:R-:W-:Y:S01]  /*99a0*/  IADD3 R152, P3, R2, R5, RZ ;  /* 0x0000000502987210 */ /* 0x000fe20007f7e0ff */
[-C--:B------:R-:W-:Y:S01]  /*99b0*/  FMUL R28, R28, R165.reuse ;  /* 0x000000a51c1c7220 */ /* 0x080fe20000400000 */
[----:B------:R-:W-:Y:S01]  /*99c0*/  IADD3 R4, R164, 0x8, RZ ;  /* 0x00000008a4047810 */ /* 0x000fe20007ffe0ff */
        /* <DEDUP_REMOVED lines=28> */
[C---:B------:R-:W-:Y:S01]  /*9b90*/  IMAD.WIDE.U32 R28, R4.reuse, UR9, R166 ;  /* 0x00000009041c7c25 */ /* 0x040fe2000f8e00a6 */
[----:B------:R-:W-:Y:S01]  /*9ba0*/  BAR.SYNC.DEFER_BLOCKING 0x0 ;  /* 0x0000000000007b1d */ /* 0x000fe20000010000 */
[-C--:B------:R-:W-:Y:S02]  /*9bb0*/  ISETP.LT.AND P5, PT, R4, R169.reuse, P1 ;  /* 0x000000a90400720c */ /* 0x080fe40000fa1270 */
        /* <DEDUP_REMOVED lines=13> */
[----:B------:R-:W-:Y:S01]  /*9c90*/  IMAD R7, R7, UR9, RZ ;  /* 0x0000000907077c24 */ /* 0x000fe2000f8e02ff */
[----:B----4-:R-:W-:-:S03]  /*9ca0*/  IADD3 R15, P3, R168, R28, RZ ;  /* 0x0000001ca80f7210 */ /* 0x010fc60007f7e0ff */
[----:B------:R-:W-:-:S05]  /*9cb0*/  IMAD R7, R4, UR6, R7 ;  /* 0x0000000604077c24 */ /* 0x000fca000f8e0207 */
[----:B------:R-:W-:Y:S01]  /*9cc0*/  IADD3.X R14, R20, R29, R7, P3, !PT ;  /* 0x0000001d140e7210 */ /* 0x000fe20001ffe407 */
[----:B-----5:R-:W-:-:S03]  /*9cd0*/  IMAD.WIDE.U32 R22, R24, UR9, R166 ;  /* 0x0000000918167c25 */ /* 0x020fc6000f8e00a6 */
[C---:B------:R-:W-:Y:S02]  /*9ce0*/  SHF.L.U64.HI R14, R15.reuse, 0x1, R14 ;  /* 0x000000010f0e7819 */ /* 0x040fe4000001020e */
[----:B------:R-:W-:Y:S02]  /*9cf0*/  IADD3 R19, P2, R168, R22, RZ ;  /* 0x00000016a8137210 */ /* 0x000fe40007f5e0ff */
[----:B------:R-:W-:Y:S02]  /*9d00*/  SHF.L.U32 R15, R15, 0x1, RZ ;  /* 0x000000010f0f7819 */ /* 0x000fe400000006ff */
[----:B------:R-:W-:Y:S02]  /*9d10*/  IADD3.X R18, R20, R23, R5, P2, !PT ;  /* 0x0000001714127210 */ /* 0x000fe400017fe405 */
[----:B------:R-:W-:Y:S01]  /*9d20*/  LOP3.LUT R15, R15, 0xfffffffe, RZ, 0xc0, !PT ;  /* 0xfffffffe0f0f7812 */ /* 0x000fe200078ec0ff */
[----:B------:R-:W1:Y:S01]  /*9d30*/  LDS.128 R144, [R161] ;  /* 0x00000000a1907984 */ /* 0x000e620000000c00 */
[----:B------:R-:W-:-:S02]  /*9d40*/  SHF.L.U64.HI R18, R19, 0x1, R18 ;  /* 0x0000000113127819 */ /* 0x000fc40000010212 */
[----:B------:R-:W-:Y:S01]  /*9d50*/  SHF.L.U32 R19, R19, 0x1, RZ ;  /* 0x0000000113137819 */ /* 0x000fe200000006ff */
[----:B------:R-:W4:Y:S03]  /*9d60*/  LDS.128 R140, [R160] ;  /* 0x00000000a08c7984 */ /* 0x000f260000000c00 */
[----:B------:R-:W-:Y:S01]  /*9d70*/  LOP3.LUT R19, R19, 0xfffffffe, RZ, 0xc0, !PT ;  /* 0xfffffffe13137812 */ /* 0x000fe200078ec0ff */
[----:B------:R-:W5:Y:S01]  /*9d80*/  LDS.128 R8, [R161+0x440] ;  /* 0x00044000a1087984 */ /* 0x000f620000000c00 */
[----:B--2---:R-:W-:Y:S02]  /*9d90*/  HADD2.F32 R6, -RZ, R136.H0_H0 ;  /* 0x20000088ff067230 */ /* 0x004fe40000004100 */
[--C-:B------:R-:W-:Y:S02]  /*9da0*/  HADD2.F32 R24, -RZ, R137.reuse.H0_H0 ;  /* 0x20000089ff187230 */ /* 0x100fe40000004100 */
[----:B------:R-:W-:-:S02]  /*9db0*/  HADD2.F32 R26, -RZ, R137.H1_H1 ;  /* 0x30000089ff1a7230 */ /* 0x000fc40000004100 */
[-C--:B------:R-:W-:Y:S01]  /*9dc0*/  FMUL R21, R6, R165.reuse ;  /* 0x000000a506157220 */ /* 0x080fe20000400000 */
[----:B------:R-:W-:Y:S01]  /*9dd0*/  HADD2.F32 R22, -RZ, R138.H0_H0 ;  /* 0x2000008aff167230 */ /* 0x000fe20000004100 */
[----:B------:R-:W2:Y:S01]  /*9de0*/  LDS.128 R4, [R160+0x440] ;  /* 0x00044000a0047984 */ /* 0x000ea20000000c00 */
[----:B------:R-:W-:Y:S02]  /*9df0*/  HADD2.F32 R28, -RZ, R136.H1_H1 ;  /* 0x30000088ff1c7230 */ /* 0x000fe40000004100 */
[-C--:B-1----:R-:W-:Y:S01]  /*9e00*/  FFMA R144, R144, R0.reuse, R21 ;  /* 0x0000000090907223 */ /* 0x082fe20000000015 */
[-C--:B------:R-:W-:Y:S01]  /*9e10*/  FMUL R21, R24, R165.reuse ;  /* 0x000000a518157220 */ /* 0x080fe20000400000 */
[-C--:B------:R-:W-:Y:S01]  /*9e20*/  FMUL R26, R26, R165.reuse ;  /* 0x000000a51a1a7220 */ /* 0x080fe20000400000 */
[----:B------:R-:W-:Y:S02]  /*9e30*/  HADD2.F32 R24, -RZ, R138.H1_H1 ;  /* 0x3000008aff187230 */ /* 0x000fe40000004100 */
[-C--:B------:R-:W-:Y:S01]  /*9e40*/  FMUL R28, R28, R165.reuse ;  /* 0x000000a51c1c7220 */ /* 0x080fe20000400000 */
[----:B------:R-:W-:Y:S01]  /*9e50*/  FFMA R146, R146, R0, R21 ;  /* 0x0000000092927223 */ /* 0x000fe20000000015 */
[----:B------:R-:W-:Y:S01]  /*9e60*/  FMUL R21, R22, R165 ;  /* 0x000000a516157220 */ /* 0x000fe20000400000 */
[----:B------:R-:W-:-:S02]  /*9e70*/  HADD2.F32 R22, -RZ, R139.H0_H0 ;  /* 0x2000008bff167230 */ /* 0x000fc40000004100 */
[-C--:B------:R-:W-:Y:S01]  /*9e80*/  FFMA R147, R147, R0.reuse, R26 ;  /* 0x0000000093937223 */ /* 0x080fe2000000001a */
[----:B---3--:R-:W-:Y:S02]  /*9e90*/  HADD2.F32 R26, -RZ, R132.H0_H0 ;  /* 0x20000084ff1a7230 */ /* 0x008fe40000004100 */
[-C--:B----4-:R-:W-:Y:S01]  /*9ea0*/  FFMA R140, R140, R0.reuse, R21 ;  /* 0x000000008c8c7223 */ /* 0x090fe20000000015 */
[-C--:B------:R-:W-:Y:S01]  /*9eb0*/  FMUL R24, R24, R165.reuse ;  /* 0x000000a518187220 */ /* 0x080fe20000400000 */
[-C--:B------:R-:W-:Y:S01]  /*9ec0*/  FMUL R21, R22, R165.reuse ;  /* 0x000000a516157220 */ /* 0x080fe20000400000 */
[----:B------:R-:W-:Y:S02]  /*9ed0*/  HADD2.F32 R22, -RZ, R133.H0_H0 ;  /* 0x20000085ff167230 */ /* 0x000fe40000004100 */
[-C--:B------:R-:W-:Y:S01]  /*9ee0*/  FMUL R23, R26, R165.reuse ;  /* 0x000000a51a177220 */ /* 0x080fe20000400000 */
[-C--:B------:R-:W-:Y:S01]  /*9ef0*/  FFMA R145, R145, R0.reuse, R28 ;  /* 0x0000000091917223 */ /* 0x080fe2000000001c */
        /* <DEDUP_REMOVED lines=13> */
[-C--:B------:R-:W-:Y:S01]  /*9fd0*/  FFMA R143, R143, R0.reuse, R28 ;  /* 0x000000008f8f7223 */ /* 0x080fe2000000001c */
[----:B------:R-:W-:Y:S01]  /*9fe0*/  FFMA R27, R9, R0, R24 ;  /* 0x00000000091b7223 */ /* 0x000fe20000000018 */
[-C--:B------:R-:W-:Y:S01]  /*9ff0*/  FMUL R23, R10, R165.reuse ;  /* 0x000000a50a177220 */ /* 0x080fe20000400000 */
[----:B------:R-:W-:Y:S01]  /*a000*/  HADD2.F32 R28, -RZ, R134.H1_H1 ;  /* 0x30000086ff1c7230 */ /* 0x000fe20000004100 */
[----:B------:R-:W-:Y:S01]  /*a010*/  IADD3 R24, R164, 0x10, RZ ;  /* 0x00000010a4187810 */ /* 0x000fe20007ffe0ff */
[----:B------:R-:W-:Y:S02]  /*a020*/  HADD2.F32 R30, -RZ, R135.H1_H1 ;  /* 0x30000087ff1e7230 */ /* 0x000fe40000004100 */
[-C--:B------:R-:W-:Y:S01]  /*a030*/  FMUL R26, R26, R165.reuse ;  /* 0x000000a51a1a7220 */ /* 0x080fe20000400000 */
[----:B------:R-:W-:Y:S01]  /*a040*/  F2FP.F16.F32.PACK_AB R8, R145, R144 ;  /* 0x000000909108723e */ /* 0x000fe200000000ff */
[----:B------:R-:W-:Y:S01]  /*a050*/  FMUL R28, R28, R165 ;  /* 0x000000a51c1c7220 */ /* 0x000fe20000400000 */
[-C--:B--2---:R-:W-:Y:S01]  /*a060*/  FFMA R25, R6, R0.reuse, R25 ;  /* 0x0000000006197223 */ /* 0x084fe20000000019 */
[----:B------:R-:W-:Y:S01]  /*a070*/  LOP3.LUT R6, R18, 0x1fffffff, RZ, 0xc0, !PT ;  /* 0x1fffffff12067812 */ /* 0x000fe200078ec0ff */
[----:B------:R-:W-:Y:S01]  /*a080*/  FFMA R23, R4, R0, R23 ;  /* 0x0000000004177223 */ /* 0x000fe20000000017 */
[----:B------:R-:W-:Y:S01]  /*a090*/  IADD3 R18, P3, R2, R19, RZ ;  /* 0x0000001302127210 */ /* 0x000fe20007f7e0ff */
[----:B------:R-:W-:Y:S01]  /*a0a0*/  FMUL R30, R30, R165 ;  /* 0x000000a51e1e7220 */ /* 0x000fe20000400000 */
[----:B------:R-:W-:Y:S01]  /*a0b0*/  F2FP.F16.F32.PACK_AB R4, R27, R22 ;  /* 0x000000161b04723e */ /* 0x000fe200000000ff */
[-C--:B------:R-:W-:Y:S01]  /*a0c0*/  FFMA R26, R11, R0.reuse, R26 ;  /* 0x000000000b1a7223 */ /* 0x080fe2000000001a */
[----:B------:R-:W-:Y:S01]  /*a0d0*/  LOP3.LUT R22, R14, 0x1fffffff, RZ, 0xc0, !PT ;  /* 0x1fffffff0e167812 */ /* 0x000fe200078ec0ff */
        /* <DEDUP_REMOVED lines=30> */
[----:B------:R-:W-:Y:S02]  /*a2c0*/  IMAD R25, R28, UR6, R25 ;  /* 0x000000061c197c24 */ /* 0x000fe4000f8e0219 */
[----:B-1----:R-:W-:-:S04]  /*a2d0*/  IMAD.WIDE.U32 R6, R24, UR9, R166 ;  /* 0x0000000918067c25 */ /* 0x002fc8000f8e00a6 */
[----:B------:R-:W-:Y:S01]  /*a2e0*/  IMAD.WIDE.U32 R4, R28, UR9, R166 ;  /* 0x000000091c047c25 */ /* 0x000fe2000f8e00a6 */
[C---:B------:R-:W-:Y:S02]  /*a2f0*/  IADD3 R30, P3, R168.reuse, R6, RZ ;  /* 0x00000006a81e7210 */ /* 0x040fe40007f7e0ff */
[----:B------:R-:W-:Y:S02]  /*a300*/  IADD3 R32, P2, R168, R4, RZ ;  /* 0x00000004a8207210 */ /* 0x000fe40007f5e0ff */
[C---:B------:R-:W-:Y:S01]  /*a310*/  IADD3.X R21, R20.reuse, R7, R21, P3, !PT ;  /* 0x0000000714157210 */ /* 0x040fe20001ffe415 */
[----:B------:R-:W-:Y:S01]  /*a320*/  STS.64 [R163], R64 ;  /* 0x00000040a3007388 */ /* 0x000fe20000000a00 */
[----:B------:R-:W-:Y:S02]  /*a330*/  IADD3.X R25, R20, R5, R25, P2, !PT ;  /* 0x0000000514197210 */ /* 0x000fe400017fe419 */
[----:B------:R-:W-:Y:S01]  /*a340*/  SHF.L.U64.HI R21, R30, 0x1, R21 ;  /* 0x000000011e157819 */ /* 0x000fe20000010215 */
[----:B------:R-:W-:Y:S01]  /*a350*/  STS.64 [R163+0x20], R60 ;  /* 0x0000203ca3007388 */ /* 0x000fe20000000a00 */
[----:B------:R-:W-:-:S02]  /*a360*/  SHF.L.U64.HI R25, R32, 0x1, R25 ;  /* 0x0000000120197819 */ /* 0x000fc40000010219 */
[----:B------:R-:W-:Y:S01]  /*a370*/  SHF.L.U32 R32, R32, 0x1, RZ ;  /* 0x0000000120207819 */ /* 0x000fe200000006ff */
[----:B------:R-:W-:Y:S04]  /*a380*/  STS.64 [R163+0x40], R56 ;  /* 0x00004038a3007388 */ /* 0x000fe80000000a00 */
[----:B------:R-:W-:Y:S04]  /*a390*/  STS.64 [R163+0x60], R52 ;  /* 0x00006034a3007388 */ /* 0x000fe80000000a00 */
[----:B------:R-:W-:Y:S04]  /*a3a0*/  STS.64 [R162+0x80], R48 ;  /* 0x00008030a2007388 */ /* 0x000fe80000000a00 */
[----:B------:R-:W-:Y:S04]  /*a3b0*/  STS.64 [R162+0xa0], R44 ;  /* 0x0000a02ca2007388 */ /* 0x000fe80000000a00 */
[----:B------:R2:W-:Y:S04]  /*a3c0*/  STS.64 [R162+0xc0], R40 ;  /* 0x0000c028a2007388 */ /* 0x0005e80000000a00 */
[----:B------:R1:W-:Y:S01]  /*a3d0*/  STS.64 [R162+0xe0], R36 ;  /* 0x0000e024a2007388 */ /* 0x0003e20000000a00 */
[----:B------:R-:W-:Y:S06]  /*a3e0*/  BAR.SYNC.DEFER_BLOCKING 0x0 ;  /* 0x0000000000007b1d */ /* 0x000fec0000010000 */
[----:B------:R-:W4:Y:S04]  /*a3f0*/  LDS.128 R16, [R161] ;  /* 0x00000000a1107984 */ /* 0x000f280000000c00 */
[----:B------:R-:W5:Y:S04]  /*a400*/  LDS.128 R12, [R160] ;  /* 0x00000000a00c7984 */ /* 0x000f680000000c00 */
[----:B------:R-:W3:Y:S04]  /*a410*/  LDS.128 R8, [R161+0x440] ;  /* 0x00044000a1087984 */ /* 0x000ee80000000c00 */
[----:B------:R-:W3:Y:S01]  /*a420*/  LDS.128 R4, [R160+0x440] ;  /* 0x00044000a0047984 */ /* 0x000ee20000000c00 */
[----:B--2---:R-:W-:-:S02]  /*a430*/  HADD2.F32 R40, -RZ, R136.H0_H0 ;  /* 0x20000088ff287230 */ /* 0x004fc40000004100 */
[----:B------:R-:W-:Y:S02]  /*a440*/  HADD2.F32 R34, -RZ, R136.H1_H1 ;  /* 0x30000088ff227230 */ /* 0x000fe40000004100 */
[----:B------:R-:W-:Y:S02]  /*a450*/  HADD2.F32 R24, -RZ, R138.H0_H0 ;  /* 0x2000008aff187230 */ /* 0x000fe40000004100 */
[-C--:B------:R-:W-:Y:S01]  /*a460*/  FMUL R29, R40, R165.reuse ;  /* 0x000000a5281d7220 */ /* 0x080fe20000400000 */
[--C-:B-1----:R-:W-:Y:S02]  /*a470*/  HADD2.F32 R36, -RZ, R137.reuse.H0_H0 ;  /* 0x20000089ff247230 */ /* 0x102fe40000004100 */
[-C--:B------:R-:W-:Y:S01]  /*a480*/  FMUL R34, R34, R165.reuse ;  /* 0x000000a522227220 */ /* 0x080fe20000400000 */
[----:B------:R-:W-:Y:S02]  /*a490*/  HADD2.F32 R28, -RZ, R137.H1_H1 ;  /* 0x30000089ff1c7230 */ /* 0x000fe40000004100 */
[-C--:B----4-:R-:W-:Y:S01]  /*a4a0*/  FFMA R16, R16, R0.reuse, R29 ;  /* 0x0000000010107223 */ /* 0x090fe2000000001d */
[----:B------:R-:W-:Y:S01]  /*a4b0*/  FFMA R29, R17, R0, R34 ;  /* 0x00000000111d7223 */ /* 0x000fe20000000022 */
[-C--:B------:R-:W-:Y:S01]  /*a4c0*/  FMUL R17, R24, R165.reuse ;  /* 0x000000a518117220 */ /* 0x080fe20000400000 */
[----:B------:R-:W-:Y:S01]  /*a4d0*/  FMUL R31, R36, R165 ;  /* 0x000000a5241f7220 */ /* 0x000fe20000400000 */
[----:B------:R-:W-:-:S02]  /*a4e0*/  HADD2.F32 R24, -RZ, R139.H0_H0 ;  /* 0x2000008bff187230 */ /* 0x000fc40000004100 */
[-C--:B------:R-:W-:Y:S01]  /*a4f0*/  FMUL R28, R28, R165.reuse ;  /* 0x000000a51c1c7220 */ /* 0x080fe20000400000 */
[-C--:B-----5:R-:W-:Y:S01]  /*a500*/  FFMA R17, R12, R0.reuse, R17 ;  /* 0x000000000c117223 */ /* 0x0a0fe20000000011 */
[-C--:B------:R-:W-:Y:S01]  /*a510*/  FFMA R18, R18, R0.reuse, R31 ;  /* 0x0000000012127223 */ /* 0x080fe2000000001f */
[----:B---3--:R-:W-:Y:S02]  /*a520*/  HADD2.F32 R12, -RZ, R132.H0_H0 ;  /* 0x20000084ff0c7230 */ /* 0x008fe40000004100 */
[-C--:B------:R-:W-:Y:S01]  /*a530*/  FFMA R19, R19, R0.reuse, R28 ;  /* 0x0000000013137223 */ /* 0x080fe2000000001c */
[----:B------:R-:W-:Y:S01]  /*a540*/  FMUL R31, R24, R165 ;  /* 0x000000a5181f7220 */ /* 0x000fe20000400000 */
[----:B------:R-:W-:Y:S02]  /*a550*/  HADD2.F32 R28, -RZ, R138.H1_H1 ;  /* 0x3000008aff1c7230 */ /* 0x000fe40000004100 */
[----:B------:R-:W-:Y:S02]  /*a560*/  HADD2.F32 R24, -RZ, R132.H1_H1 ;  /* 0x30000084ff187230 */ /* 0x000fe40000004100 */
[----:B------:R-:W-:Y:S01]  /*a570*/  FFMA R14, R14, R0, R31 ;  /* 0x000000000e0e7223 */ /* 0x000fe2000000001f */
[----:B------:R-:W-:-:S02]  /*a580*/  HADD2.F32 R36, -RZ, R133.H0_H0 ;  /* 0x20000085ff247230 */ /* 0x000fc40000004100 */
[-C--:B------:R-:W-:Y:S01]  /*a590*/  FMUL R28, R28, R165.reuse ;  /* 0x000000a51c1c7220 */ /* 0x080fe20000400000 */
[----:B------:R-:W-:Y:S02]  /*a5a0*/  HADD2.F32 R34, -RZ, R139.H1_H1 ;  /* 0x3000008bff227230 */ /* 0x000fe40000004100 */
[-C--:B------:R-:W-:Y:S01]  /*a5b0*/  FMUL R24, R24, R165.reuse ;  /* 0x000000a518187220 */ /* 0x080fe20000400000 */
[-C--:B------:R-:W-:Y:S01]  /*a5c0*/  FFMA R28, R13, R0.reuse, R28 ;  /* 0x000000000d1c7223 */ /* 0x080fe2000000001c */
[-C--:B------:R-:W-:Y:S02]  /*a5d0*/  FMUL R13, R12, R165.reuse ;  /* 0x000000a50c0d7220 */ /* 0x080fe40000400000 */
[-C--:B------:R-:W-:Y:S01]  /*a5e0*/  FFMA R31, R9, R0.reuse, R24 ;  /* 0x00000000091f7223 */ /* 0x080fe20000000018 */
[----:B------:R-:W-:Y:S02]  /*a5f0*/  HADD2.F32 R24, -RZ, R134.H0_H0 ;  /* 0x20000086ff187230 */ /* 0x000fe40000004100 */
[----:B------:R-:W-:Y:S01]  /*a600*/  FMUL R34, R34, R165 ;  /* 0x000000a522227220 */ /* 0x000fe20000400000 */
[----:B------:R-:W-:Y:S01]  /*a610*/  FFMA R12, R8, R0, R13 ;  /* 0x00000000080c7223 */ /* 0x000fe2000000000d */
[----:B------:R-:W-:-:S02]  /*a620*/  HADD2.F32 R8, -RZ, R135.H0_H0 ;  /* 0x20000087ff087230 */ /* 0x000fc40000004100 */
[-C--:B------:R-:W-:Y:S01]  /*a630*/  FMUL R13, R36, R165.reuse ;  /* 0x000000a5240d7220 */ /* 0x080fe20000400000 */
[-C--:B------:R-:W-:Y:S01]  /*a640*/  FMUL R33, R24, R165.reuse ;  /* 0x000000a518217220 */ /* 0x080fe20000400000 */
[----:B------:R-:W-:Y:S02]  /*a650*/  HADD2.F32 R36, -RZ, R134.H1_H1 ;  /* 0x30000086ff247230 */ /* 0x000fe40000004100 */
[-C--:B------:R-:W-:Y:S01]  /*a660*/  FFMA R15, R15, R0.reuse, R34 ;  /* 0x000000000f0f7223 */ /* 0x080fe20000000022 */
[-C--:B------:R-:W-:Y:S01]  /*a670*/  FMUL R35, R8, R165.reuse ;  /* 0x000000a508237220 */ /* 0x080fe20000400000 */
[-C--:B------:R-:W-:Y:S01]  /*a680*/  FFMA R33, R4, R0.reuse, R33 ;  /* 0x0000000004217223 */ /* 0x080fe20000000021 */
[----:B------:R-:W-:Y:S01]  /*a690*/  SHF.L.U32 R4, R30, 0x1, RZ ;  /* 0x000000011e047819 */ /* 0x000fe200000006ff */
[----:B------:R-:W-:Y:S02]  /*a6a0*/  HADD2.F32 R8, -RZ, R135.H1_H1 ;  /* 0x30000087ff087230 */ /* 0x000fe40000004100 */
[-C--:B------:R-:W-:Y:S01]  /*a6b0*/  FMUL R36, R36, R165.reuse ;  /* 0x000000a524247220 */ /* 0x080fe20000400000 */
[----:B------:R-:W-:Y:S01]  /*a6c0*/  HADD2.F32 R34, -RZ, R133.H1_H1 ;  /* 0x30000085ff227230 */ /* 0x000fe20000004100 */
[----:B------:R-:W-:Y:S01]  /*a6d0*/  LOP3.LUT R41, R4, 0xfffffffe, RZ, 0xc0, !PT ;  /* 0xfffffffe04297812 */ /* 0x000fe200078ec0ff */
[-C--:B------:R-:W-:Y:S01]  /*a6e0*/  FFMA R35, R6, R0.reuse, R35 ;  /* 0x0000000006237223 */ /* 0x080fe20000000023 */
[-C--:B------:R-:W-:Y:S01]  /*a6f0*/  FMUL R8, R8, R165.reuse ;  /* 0x000000a508087220 */ /* 0x080fe20000400000 */
[-C--:B------:R-:W-:Y:S01]  /*a700*/  FFMA R36, R5, R0.reuse, R36 ;  /* 0x0000000005247223 */ /* 0x080fe20000000024 */
[----:B------:R-:W-:Y:S01]  /*a710*/  LOP3.LUT R5, R32, 0xfffffffe, RZ, 0xc0, !PT ;  /* 0xfffffffe20057812 */ /* 0x000fe200078ec0ff */
[----:B------:R-:W-:Y:S01]  /*a720*/  FMUL R34, R34, R165 ;  /* 0x000000a522227220 */ /* 0x000fe20000400000 */
[----:B------:R-:W-:Y:S01]  /*a730*/  LOP3.LUT R6, R21, 0x1fffffff, RZ, 0xc0, !PT ;  /* 0x1fffffff15067812 */ /* 0x000fe200078ec0ff */
[-C--:B------:R-:W-:Y:S01]  /*a740*/  FFMA R30, R7, R0.reuse, R8 ;  /* 0x00000000071e7223 */ /* 0x080fe20000000008 */
[----:B------:R-:W-:Y:S01]  /*a750*/  IADD3 R40, P3, R2, R41, RZ ;  /* 0x0000002902287210 */ /* 0x000fe20007f7e0ff */
[-C--:B------:R-:W-:Y:S01]  /*a760*/  FFMA R13, R10, R0.reuse, R13 ;  /* 0x000000000a0d7223 */ /* 0x080fe2000000000d */
[----:B------:R-:W-:Y:S01]  /*a770*/  IADD3 R24, R164, 0x18, RZ ;  /* 0x00000018a4187810 */ /* 0x000fe20007ffe0ff */
[----:B------:R-:W-:Y:S01]  /*a780*/  FFMA R34, R11, R0, R34 ;  /* 0x000000000b227223 */ /* 0x000fe20000000022 */
[----:B------:R-:W-:-:S02]  /*a790*/  F2FP.F16.F32.PACK_AB R8, R29, R16 ;  /* 0x000000101d08723e */ /* 0x000fc400000000ff */
[----:B------:R-:W-:Y:S02]  /*a7a0*/  LOP3.LUT R4, R25, 0x1fffffff, RZ, 0xc0, !PT ;  /* 0x1fffffff19047812 */ /* 0x000fe400078ec0ff */
[----:B------:R-:W-:Y:S02]  /*a7b0*/  IADD3 R16, P2, R2, R5, RZ ;  /* 0x0000000502107210 */ /* 0x000fe40007f5e0ff */
[C---:B------:R-:W-:Y:S02]  /*a7c0*/  IADD3.X R41, R3.reuse, R6, RZ, P3, !PT ;  /* 0x0000000603297210 */ /* 0x040fe40001ffe4ff */
[----:B------:R-:W-:Y:S02]  /*a7d0*/  ISETP.LT.AND P3, PT, R24, R169, P0 ;  /* 0x000000a91800720c */ /* 0x000fe40000761270 */
[----:B------:R-:W-:Y:S02]  /*a7e0*/  F2FP.F16.F32.PACK_AB R10, R28, R17 ;  /* 0x000000111c0a723e */ /* 0x000fe400000000ff */
[----:B------:R-:W-:-:S02]  /*a7f0*/  IADD3.X R17, R3, R4, RZ, P2, !PT ;  /* 0x0000000403117210 */ /* 0x000fc400017fe4ff */
        /* <DEDUP_REMOVED lines=25> */
[----:B------:R-:W-:Y:S01]  /*a990*/  IMAD.WIDE.U32 R6, R24, UR9, R166 ;  /* 0x0000000918067c25 */ /* 0x000fe2000f8e00a6 */
[----:B------:R-:W-:-:S03]  /*a9a0*/  IADD3 R32, P2, R168, R4, RZ ;  /* 0x00000004a8207210 */ /* 0x000fc60007f5e0ff */
[----:B------:R-:W-:Y:S01]  /*a9b0*/  IMAD R25, R28, UR6, R25 ;  /* 0x000000061c197c24 */ /* 0x000fe2000f8e0219 */
[----:B------:R-:W-:-:S04]  /*a9c0*/  IADD3 R30, P3, R168, R6, RZ ;  /* 0x00000006a81e7210 */ /* 0x000fc80007f7e0ff */
[C---:B------:R-:W-:Y:S02]  /*a9d0*/  IADD3.X R21, R20.reuse, R7, R21, P3, !PT ;  /* 0x0000000714157210 */ /* 0x040fe40001ffe415 */
[----:B------:R-:W-:Y:S01]  /*a9e0*/  IADD3.X R25, R20, R5, R25, P2, !PT ;  /* 0x0000000514197210 */ /* 0x000fe200017fe419 */
[----:B------:R-:W-:Y:S01]  /*a9f0*/  STS.64 [R163], R66 ;  /* 0x00000042a3007388 */ /* 0x000fe20000000a00 */
[----:B------:R-:W-:Y:S02]  /*aa00*/  SHF.L.U64.HI R21, R30, 0x1, R21 ;  /* 0x000000011e157819 */ /* 0x000fe40000010215 */
[C---:B------:R-:W-:Y:S01]  /*aa10*/  SHF.L.U64.HI R25, R32.reuse, 0x1, R25 ;  /* 0x0000000120197819 */ /* 0x040fe20000010219 */
[----:B------:R-:W-:Y:S01]  /*aa20*/  STS.64 [R163+0x20], R62 ;  /* 0x0000203ea3007388 */ /* 0x000fe20000000a00 */
[----:B------:R-:W-:Y:S02]  /*aa30*/  SHF.L.U32 R32, R32, 0x1, RZ ;  /* 0x0000000120207819 */ /* 0x000fe400000006ff */
[----:B------:R-:W-:Y:S01]  /*aa40*/  SHF.L.U32 R30, R30, 0x1, RZ ;  /* 0x000000011e1e7819 */ /* 0x000fe200000006ff */
        /* <DEDUP_REMOVED lines=19> */
[-C--:B------:R-:W-:Y:S01]  /*ab80*/  FMUL R36, R36, R165.reuse ;  /* 0x000000a524247220 */ /* 0x080fe20000400000 */
[----:B------:R-:W-:Y:S01]  /*ab90*/  FMUL R34, R34, R165 ;  /* 0x000000a522227220 */ /* 0x000fe20000400000 */
[----:B------:R-:W-:-:S02]  /*aba0*/  HADD2.F32 R24, -RZ, R138.H1_H1 ;  /* 0x3000008aff187230 */ /* 0x000fc40000004100 */
[-C--:B------:R-:W-:Y:S01]  /*abb0*/  FFMA R18, R18, R0.reuse, R29 ;  /* 0x0000000012127223 */ /* 0x080fe2000000001d */
[-C--:B------:R-:W-:Y:S01]  /*abc0*/  FFMA R17, R17, R0.reuse, R36 ;  /* 0x0000000011117223 */ /* 0x080fe20000000024 */
[-C--:B------:R-:W-:Y:S01]  /*abd0*/  FFMA R29, R19, R0.reuse, R34 ;  /* 0x00000000131d7223 */ /* 0x080fe20000000022 */
[-C--:B------:R-:W-:Y:S01]  /*abe0*/  FMUL R19, R28, R165.reuse ;  /* 0x000000a51c137220 */ /* 0x080fe20000400000 */
[-C--:B------:R-:W-:Y:S01]  /*abf0*/  FMUL R24, R24, R165.reuse ;  /* 0x000000a518187220 */ /* 0x080fe20000400000 */
[----:B------:R-:W-:Y:S02]  /*ac00*/  HADD2.F32 R36, -RZ, R139.H0_H0 ;  /* 0x2000008bff247230 */ /* 0x000fe40000004100 */
[-C--:B----4-:R-:W-:Y:S01]  /*ac10*/  FFMA R19, R12, R0.reuse, R19 ;  /* 0x000000000c137223 */ /* 0x090fe20000000013 */
[----:B------:R-:W-:Y:S01]  /*ac20*/  FFMA R24, R13, R0, R24 ;  /* 0x000000000d187223 */ /* 0x000fe20000000018 */
[----:B---3--:R-:W-:Y:S02]  /*ac30*/  HADD2.F32 R28, -RZ, R132.H0_H0 ;  /* 0x20000084ff1c7230 */ /* 0x008fe40000004100 */
[----:B------:R-:W-:Y:S01]  /*ac40*/  FMUL R13, R36, R165 ;  /* 0x000000a5240d7220 */ /* 0x000fe20000400000 */
[----:B------:R-:W-:-:S02]  /*ac50*/  HADD2.F32 R12, -RZ, R133.H0_H0 ;  /* 0x20000085ff0c7230 */ /* 0x000fc40000004100 */
[----:B------:R-:W-:Y:S02]  /*ac60*/  HADD2.F32 R36, -RZ, R132.H1_H1 ;  /* 0x30000084ff247230 */ /* 0x000fe40000004100 */
[-C--:B------:R-:W-:Y:S01]  /*ac70*/  FFMA R14, R14, R0.reuse, R13 ;  /* 0x000000000e0e7223 */ /* 0x080fe2000000000d */
[-C--:B------:R-:W-:Y:S01]  /*ac80*/  FMUL R31, R28, R165.reuse ;  /* 0x000000a51c1f7220 */ /* 0x080fe20000400000 */
[-C--:B------:R-:W-:Y:S01]  /*ac90*/  FMUL R13, R12, R165.reuse ;  /* 0x000000a50c0d7220 */ /* 0x080fe20000400000 */
[----:B------:R-:W-:Y:S02]  /*aca0*/  HADD2.F32 R34, -RZ, R139.H1_H1 ;  /* 0x3000008bff227230 */ /* 0x000fe40000004100 */
[----:B------:R-:W-:Y:S01]  /*acb0*/  FMUL R36, R36, R165 ;  /* 0x000000a524247220 */ /* 0x000fe20000400000 */
[-C--:B-----5:R-:W-:Y:S01]  /*acc0*/  FFMA R31, R8, R0.reuse, R31 ;  /* 0x00000000081f7223 */ /* 0x0a0fe2000000001f */
[----:B------:R-:W-:Y:S01]  /*acd0*/  FFMA R12, R10, R0, R13 ;  /* 0x000000000a0c7223 */ /* 0x000fe2000000000d */
[----:B------:R-:W-:-:S02]  /*ace0*/  HADD2.F32 R10, -RZ, R135.H0_H0 ;  /* 0x20000087ff0a7230 */ /* 0x000fc40000004100 */
[-C--:B------:R-:W-:Y:S01]  /*acf0*/  FMUL R34, R34, R165.reuse ;  /* 0x000000a522227220 */ /* 0x080fe20000400000 */
[----:B------:R-:W-:Y:S02]  /*ad00*/  HADD2.F32 R8, -RZ, R135.H1_H1 ;  /* 0x30000087ff087230 */ /* 0x000fe40000004100 */
[-C--:B------:R-:W-:Y:S01]  /*ad10*/  FFMA R36, R9, R0.reuse, R36 ;  /* 0x0000000009247223 */ /* 0x080fe20000000024 */
[--C-:B------:R-:W-:Y:S02]  /*ad20*/  HADD2.F32 R28, -RZ, R134.reuse.H0_H0 ;  /* 0x20000086ff1c7230 */ /* 0x100fe40000004100 */
[-C--:B------:R-:W-:Y:S01]  /*ad30*/  FMUL R9, R10, R165.reuse ;  /* 0x000000a50a097220 */ /* 0x080fe20000400000 */
[----:B------:R-:W-:Y:S02]  /*ad40*/  HADD2.F32 R38, -RZ, R133.H1_H1 ;  /* 0x30000085ff267230 */ /* 0x000fe40000004100 */
[----:B------:R-:W-:Y:S01]  /*ad50*/  FMUL R8, R8, R165 ;  /* 0x000000a508087220 */ /* 0x000fe20000400000 */
[----:B------:R-:W-:Y:S01]  /*ad60*/  F2FP.F16.F32.PACK_AB R10, R24, R19 ;  /* 0x00000013180a723e */ /* 0x000fe200000000ff */
[----:B------:R-:W-:Y:S01]  /*ad70*/  FFMA R33, R15, R0, R34 ;  /* 0x000000000f217223 */ /* 0x000fe20000000022 */
[----:B------:R-:W-:Y:S01]  /*ad80*/  LOP3.LUT R19, R32, 0xfffffffe, RZ, 0xc0, !PT ;  /* 0xfffffffe20137812 */ /* 0x000fe200078ec0ff */
[-C--:B------:R-:W-:Y:S01]  /*ad90*/  FMUL R13, R28, R165.reuse ;  /* 0x000000a51c0d7220 */ /* 0x080fe20000400000 */
[----:B------:R-:W-:Y:S01]  /*ada0*/  FMUL R38, R38, R165 ;  /* 0x000000a526267220 */ /* 0x000fe20000400000 */
[----:B------:R-:W-:-:S02]  /*adb0*/  HADD2.F32 R34, -RZ, R134.H1_H1 ;  /* 0x30000086ff227230 */ /* 0x000fc40000004100 */
[-C--:B--2---:R-:W-:Y:S01]  /*adc0*/  FFMA R28, R6, R0.reuse, R9 ;  /* 0x00000000061c7223 */ /* 0x084fe20000000009 */
[----:B------:R-:W-:Y:S01]  /*add0*/  FFMA R7, R7, R0, R8 ;  /* 0x0000000007077223 */ /* 0x000fe20000000008 */
[----:B------:R-:W-:Y:S01]  /*ade0*/  F2FP.F16.F32.PACK_AB R8, R17, R16 ;  /* 0x000000101108723e */ /* 0x000fe200000000ff */
[----:B------:R-:W-:Y:S01]  /*adf0*/  FFMA R15, R11, R0, R38 ;  /* 0x000000000b0f7223 */ /* 0x000fe20000000026 */
[----:B------:R-:W-:Y:S01]  /*ae00*/  F2FP.F16.F32.PACK_AB R9, R29, R18 ;  /* 0x000000121d09723e */ /* 0x000fe200000000ff */
[----:B------:R-:W-:Y:S01]  /*ae10*/  FMUL R34, R34, R165 ;  /* 0x000000a522227220 */ /* 0x000fe20000400000 */
        /* <DEDUP_REMOVED lines=11> */
[----:B------:R-:W-:Y:S02]  /*aed0*/  IADD3.X R17, R3, R14, RZ, P2, !PT ;  /* 0x0000000e03117210 */ /* 0x000fe400017fe4ff */
[----:B------:R-:W-:Y:S02]  /*aee0*/  IADD3 R22, P2, R156, R22, RZ ;  /* 0x000000169c167210 */ /* 0x000fe40007f5e0ff */
[----:B------:R-:W-:Y:S01]  /*aef0*/  F2FP.F16.F32.PACK_AB R4, R36, R31 ;  /* 0x0000001f2404723e */ /* 0x000fe200000000ff */
[----:B------:R-:W-:Y:S01]  /*af00*/  @P5 STG.E.128 desc[UR36][R16.64], R8 ;  /* 0x0000000810005986 */ /* 0x000fe2000c101d24 */
[----:B------:R-:W-:Y:S02]  /*af10*/  F2FP.F16.F32.PACK_AB R5, R15, R12 ;  /* 0x0000000c0f05723e */ /* 0x000fe400000000ff */
[----:B------:R-:W-:Y:S02]  /*af20*/  F2FP.F16.F32.PACK_AB R6, R34, R13 ;  /* 0x0000000d2206723e */ /* 0x000fe400000000ff */
[----:B------:R-:W-:-:S02]  /*af30*/  F2FP.F16.F32.PACK_AB R7, R7, R28 ;  /* 0x0000001c0707723e */ /* 0x000fc400000000ff */
        /* <DEDUP_REMOVED lines=41> */
[----:B------:R-:W-:Y:S02]  /*b1d0*/  HADD2.F32 R24, -RZ, R138.H0_H0 ;  /* 0x2000008aff187230 */ /* 0x000fe40000004100 */
[-C--:B------:R-:W-:Y:S01]  /*b1e0*/  FMUL R29, R38, R165.reuse ;  /* 0x000000a5261d7220 */ /* 0x080fe20000400000 */
[--C-:B------:R-:W-:Y:S02]  /*b1f0*/  HADD2.F32 R36, -RZ, R137.reuse.H0_H0 ;  /* 0x20000089ff247230 */ /* 0x100fe40000004100 */
[-C--:B------:R-:W-:Y:S01]  /*b200*/  FMUL R34, R34, R165.reuse ;  /* 0x000000a522227220 */ /* 0x080fe20000400000 */
[----:B------:R-:W-:Y:S02]  /*b210*/  HADD2.F32 R28, -RZ, R137.H1_H1 ;  /* 0x30000089ff1c7230 */ /* 0x000fe40000004100 */
[-C--:B-1----:R-:W-:Y:S01]  /*b220*/  FFMA R16, R16, R0.reuse, R29 ;  /* 0x0000000010107223 */ /* 0x082fe2000000001d */
[----:B------:R-:W-:Y:S01]  /*b230*/  FFMA R29, R17, R0, R34 ;  /* 0x00000000111d7223 */ /* 0x000fe20000000022 */
[-C--:B------:R-:W-:Y:S01]  /*b240*/  FMUL R17, R24, R165.reuse ;  /* 0x000000a518117220 */ /* 0x080fe20000400000 */
[----:B------:R-:W-:Y:S01]  /*b250*/  FMUL R31, R36, R165 ;  /* 0x000000a5241f7220 */ /* 0x000fe20000400000 */
[----:B------:R-:W-:-:S02]  /*b260*/  HADD2.F32 R24, -RZ, R139.H0_H0 ;  /* 0x2000008bff187230 */ /* 0x000fc40000004100 */
[-C--:B------:R-:W-:Y:S01]  /*b270*/  FMUL R28, R28, R165.reuse ;  /* 0x000000a51c1c7220 */ /* 0x080fe20000400000 */
[-C--:B----4-:R-:W-:Y:S01]  /*b280*/  FFMA R17, R12, R0.reuse, R17 ;  /* 0x000000000c117223 */ /* 0x090fe20000000011 */
        /* <DEDUP_REMOVED lines=13> */
[-C--:B-----5:R-:W-:Y:S01]  /*b360*/  FFMA R31, R9, R0.reuse, R24 ;  /* 0x00000000091f7223 */ /* 0x0a0fe20000000018 */
        /* <DEDUP_REMOVED lines=65> */
[C---:B------:R-:W-:Y:S02]  /*b780*/  SHF.L.U64.HI R21, R30.reuse, 0x1, R21 ;  /* 0x000000011e157819 */ /* 0x040fe40000010215 */
[----:B------:R-:W-:Y:S01]  /*b790*/  SHF.L.U32 R30, R30, 0x1, RZ ;  /* 0x000000011e1e7819 */ /* 0x000fe200000006ff */
        /* <DEDUP_REMOVED lines=30> */
[----:B------:R-:W-:Y:S02]  /*b980*/  HADD2.F32 R38, -RZ, R139.H1_H1 ;  /* 0x3000008bff267230 */ /* 0x000fe40000004100 */
[-C--:B----4-:R-:W-:Y:S01]  /*b990*/  FFMA R19, R12, R0.reuse, R19 ;  /* 0x000000000c137223 */ /* 0x090fe20000000013 */
[----:B------:R-:W-:Y:S01]  /*b9a0*/  FFMA R28, R13, R0, R28 ;  /* 0x000000000d1c7223 */ /* 0x000fe2000000001c */
[----:B---3--:R-:W-:-:S02]  /*b9b0*/  HADD2.F32 R12, -RZ, R132.H1_H1 ;  /* 0x30000084ff0c7230 */ /* 0x008fc40000004100 */
[-C--:B------:R-:W-:Y:S01]  /*b9c0*/  FMUL R13, R24, R165.reuse ;  /* 0x000000a5180d7220 */ /* 0x080fe20000400000 */
[----:B------:R-:W-:Y:S02]  /*b9d0*/  HADD2.F32 R36, -RZ, R132.H0_H0 ;  /* 0x20000084ff247230 */ /* 0x000fe40000004100 */
[-C--:B------:R-:W-:Y:S01]  /*b9e0*/  FMUL R38, R38, R165.reuse ;  /* 0x000000a526267220 */ /* 0x080fe20000400000 */
[--C-:B------:R-:W-:Y:S02]  /*b9f0*/  HADD2.F32 R34, -RZ, R133.reuse.H0_H0 ;  /* 0x20000085ff227230 */ /* 0x100fe40000004100 */
        /* <DEDUP_REMOVED lines=9> */
[--C-:B------:R-:W-:Y:S01]  /*ba90*/  HADD2.F32 R10, -RZ, R134.reuse.H0_H0 ;  /* 0x20000086ff0a7230 */ /* 0x100fe20000004100 */
[----:B------:R-:W-:Y:S01]  /*baa0*/  F2FP.F16.F32.PACK_AB R9, R29, R18 ;  /* 0x000000121d09723e */ /* 0x000fe200000000ff */
[--C-:B------:R-:W-:Y:S02]  /*bab0*/  HADD2.F32 R8, -RZ, R135.reuse.H0_H0 ;  /* 0x20000087ff087230 */ /* 0x100fe40000004100 */
[-C--:B------:R-:W-:Y:S01]  /*bac0*/  FMUL R38, R38, R165.reuse ;  /* 0x000000a526267220 */ /* 0x080fe20000400000 */
[----:B------:R-:W-:Y:S02]  /*bad0*/  HADD2.F32 R34, -RZ, R134.H1_H1 ;  /* 0x30000086ff227230 */ /* 0x000fe40000004100 */
[----:B------:R-:W-:Y:S01]  /*bae0*/  FMUL R13, R10, R165 ;  /* 0x000000a50a0d7220 */ /* 0x000fe20000400000 */
[----:B------:R-:W-:Y:S01]  /*baf0*/  F2FP.F16.F32.PACK_AB R10, R28, R19 ;  /* 0x000000131c0a723e */ /* 0x000fe200000000ff */
[-C--:B------:R-:W-:Y:S01]  /*bb00*/  FMUL R31, R8, R165.reuse ;  /* 0x000000a5081f7220 */ /* 0x080fe20000400000 */
[----:B------:R-:W-:Y:S01]  /*bb10*/  F2FP.F16.F32.PACK_AB R8, R17, R16 ;  /* 0x000000101108723e */ /* 0x000fe200000000ff */
[----:B------:R-:W-:Y:S01]  /*bb20*/  HADD2.F32 R36, -RZ, R135.H1_H1 ;  /* 0x30000087ff247230 */ /* 0x000fe20000004100 */
[----:B------:R-:W-:Y:S01]  /*bb30*/  SHF.L.U32 R17, R32, 0x1, RZ ;  /* 0x0000000120117819 */ /* 0x000fe200000006ff */
[-C--:B------:R-:W-:Y:S01]  /*bb40*/  FFMA R15, R11, R0.reuse, R38 ;  /* 0x000000000b0f7223 */ /* 0x080fe20000000026 */
[----:B------:R-:W-:Y:S01]  /*bb50*/  LOP3.LUT R19, R30, 0xfffffffe, RZ, 0xc0, !PT ;  /* 0xfffffffe1e137812 */ /* 0x000fe200078ec0ff */
[----:B--2---:R-:W-:Y:S01]  /*bb60*/  FFMA R31, R6, R0, R31 ;  /* 0x00000000061f7223 */ /* 0x004fe2000000001f */
[----:B------:R-:W-:Y:S01]  /*bb70*/  F2FP.F16.F32.PACK_AB R11, R35, R24 ;  /* 0x00000018230b723e */ /* 0x000fe200000000ff */
[-C--:B------:R-:W-:Y:S01]  /*bb80*/  FMUL R34, R34, R165.reuse ;  /* 0x000000a522227220 */ /* 0x080fe20000400000 */
        /* <DEDUP_REMOVED lines=8> */
[----:B------:R-:W-:-:S02]  /*bc10*/  LOP3.LUT R28, R25, 0x1fffffff, RZ, 0xc0, !PT ;  /* 0x1fffffff191c7812 */ /* 0x000fc400078ec0ff */
[----:B------:R-:W-:Y:S02]  /*bc20*/  IADD3 R16, P2, R2, R17, RZ ;  /* 0x0000001102107210 */ /* 0x000fe40007f5e0ff */
[C---:B------:R-:W-:Y:S02]  /*bc30*/  IADD3.X R19, R3.reuse, R6, RZ, P3, !PT ;  /* 0x0000000603137210 */ /* 0x040fe40001ffe4ff */
[----:B------:R-:W-:Y:S02]  /*bc40*/  ISETP.LT.AND P3, PT, R24, R169, P0 ;  /* 0x000000a91800720c */ /* 0x000fe40000761270 */
[----:B------:R-:W-:Y:S01]  /*bc50*/  IADD3.X R17, R3, R28, RZ, P2, !PT ;  /* 0x0000001c03117210 */ /* 0x000fe200017fe4ff */
[----:B------:R-:W-:Y:S01]  /*bc60*/  @P5 STG.E.128 desc[UR36][R18.64], R8 ;  /* 0x0000000812005986 */ /* 0x000fe2000c101d24 */
[----:B------:R-:W-:Y:S02]  /*bc70*/  IADD3 R22, P2, R156, R22, RZ ;  /* 0x000000169c167210 */ /* 0x000fe40007f5e0ff */
[----:B------:R-:W-:-:S02]  /*bc80*/  F2FP.F16.F32.PACK_AB R4, R33, R14 ;  /* 0x0000000e2104723e */ /* 0x000fc400000000ff */
        /* <DEDUP_REMOVED lines=30> */
[C---:B------:R-:W-:Y:S02]  /*be70*/  SHF.L.U64.HI R25, R32.reuse, 0x1, R25 ;  /* 0x0000000120197819 */ /* 0x040fe40000010219 */
        /* <DEDUP_REMOVED lines=25> */
[--C-:B------:R-:W-:Y:S02]  /*c010*/  HADD2.F32 R24, -RZ, R139.reuse.H0_H0 ;  /* 0x2000008bff187230 */ /* 0x100fe40000004100 */
[-C--:B------:R-:W-:Y:S01]  /*c020*/  FFMA R17, R17, R0.reuse, R36 ;  /* 0x0000000011117223 */ /* 0x080fe20000000024 */
[----:B------:R-:W-:Y:S02]  /*c030*/  HADD2.F32 R36, -RZ, R139.H1_H1 ;  /* 0x3000008bff247230 */ /* 0x000fe40000004100 */
[-C--:B----4-:R-:W-:Y:S01]  /*c040*/  FFMA R12, R12, R0.reuse, R29 ;  /* 0x000000000c0c7223 */ /* 0x090fe2000000001d */
[----:B------:R-:W-:Y:S01]  /*c050*/  FFMA R19, R19, R0, R34 ;  /* 0x0000000013137223 */ /* 0x000fe20000000022 */
[-C--:B------:R-:W-:Y:S01]  /*c060*/  FMUL R29, R24, R165.reuse ;  /* 0x000000a5181d7220 */ /* 0x080fe20000400000 */
[----:B------:R-:W-:Y:S01]  /*c070*/  FMUL R28, R28, R165 ;  /* 0x000000a51c1c7220 */ /* 0x000fe20000400000 */
[----:B---3--:R-:W-:-:S02]  /*c080*/  HADD2.F32 R24, -RZ, R133.H0_H0 ;  /* 0x20000085ff187230 */ /* 0x008fc40000004100 */
[-C--:B------:R-:W-:Y:S01]  /*c090*/  FMUL R36, R36, R165.reuse ;  /* 0x000000a524247220 */ /* 0x080fe20000400000 */
[--C-:B------:R-:W-:Y:S02]  /*c0a0*/  HADD2.F32 R34, -RZ, R132.reuse.H0_H0 ;  /* 0x20000084ff227230 */ /* 0x100fe40000004100 */
[-C--:B------:R-:W-:Y:S01]  /*c0b0*/  FFMA R13, R13, R0.reuse, R28 ;  /* 0x000000000d0d7223 */ /* 0x080fe2000000001c */
[-C--:B------:R-:W-:Y:S01]  /*c0c0*/  FFMA R14, R14, R0.reuse, R29 ;  /* 0x000000000e0e7223 */ /* 0x080fe2000000001d */
[----:B------:R-:W-:Y:S02]  /*c0d0*/  HADD2.F32 R28, -RZ, R132.H1_H1 ;  /* 0x30000084ff1c7230 */ /* 0x000fe40000004100 */
[----:B------:R-:W-:Y:S01]  /*c0e0*/  FFMA R29, R15, R0, R36 ;  /* 0x000000000f1d7223 */ /* 0x000fe20000000024 */
[-C--:B------:R-:W-:Y:S01]  /*c0f0*/  FMUL R31, R24, R165.reuse ;  /* 0x000000a5181f7220 */ /* 0x080fe20000400000 */
[----:B------:R-:W-:Y:S01]  /*c100*/  FMUL R15, R34, R165 ;  /* 0x000000a5220f7220 */ /* 0x000fe20000400000 */
[----:B------:R-:W-:-:S02]  /*c110*/  HADD2.F32 R36, -RZ, R134.H1_H1 ;  /* 0x30000086ff247230 */ /* 0x000fc40000004100 */
[-C--:B------:R-:W-:Y:S01]  /*c120*/  FMUL R28, R28, R165.reuse ;  /* 0x000000a51c1c7220 */ /* 0x080fe20000400000 */
[-C--:B-----5:R-:W-:Y:S01]  /*c130*/  FFMA R24, R10, R0.reuse, R31 ;  /* 0x000000000a187223 */ /* 0x0a0fe2000000001f */
[-C--:B------:R-:W-:Y:S01]  /*c140*/  FFMA R15, R8, R0.reuse, R15 ;  /* 0x00000000080f7223 */ /* 0x080fe2000000000f */
[----:B------:R-:W-:Y:S02]  /*c150*/  HADD2.F32 R10, -RZ, R135.H0_H0 ;  /* 0x20000087ff0a7230 */ /* 0x000fe40000004100 */
[-C--:B------:R-:W-:Y:S01]  /*c160*/  FMUL R36, R36, R165.reuse ;  /* 0x000000a524247220 */ /* 0x080fe20000400000 */
[----:B------:R-:W-:Y:S02]  /*c170*/  HADD2.F32 R38, -RZ, R133.H1_H1 ;  /* 0x30000085ff267230 */ /* 0x000fe40000004100 */
[----:B------:R-:W-:Y:S01]  /*c180*/  FFMA R28, R9, R0, R28 ;  /* 0x00000000091c7223 */ /* 0x000fe2000000001c */
[----:B------:R-:W-:Y:S02]  /*c190*/  HADD2.F32 R34, -RZ, R134.H0_H0 ;  /* 0x20000086ff227230 */ /* 0x000fe40000004100 */
[----:B------:R-:W-:Y:S01]  /*c1a0*/  FMUL R9, R10, R165 ;  /* 0x000000a50a097220 */ /* 0x000fe20000400000 */
[----:B------:R-:W-:-:S02]  /*c1b0*/  HADD2.F32 R8, -RZ, R135.H1_H1 ;  /* 0x30000087ff087230 */ /* 0x000fc40000004100 */
[-C--:B------:R-:W-:Y:S01]  /*c1c0*/  FMUL R38, R38, R165.reuse ;  /* 0x000000a526267220 */ /* 0x080fe20000400000 */
[----:B------:R-:W-:Y:S01]  /*c1d0*/  F2FP.F16.F32.PACK_AB R10, R13, R12 ;  /* 0x0000000c0d0a723e */ /* 0x000fe200000000ff */
[-C--:B------:R-:W-:Y:S01]  /*c1e0*/  FMUL R31, R34, R165.reuse ;  /* 0x000000a5221f7220 */ /* 0x080fe20000400000 */
[----:B------:R-:W-:Y:S01]  /*c1f0*/  FMUL R8, R8, R165 ;  /* 0x000000a508087220 */ /* 0x000fe20000400000 */
[-C--:B--2---:R-:W-:Y:S01]  /*c200*/  FFMA R36, R5, R0.reuse, R36 ;  /* 0x0000000005247223 */ /* 0x084fe20000000024 */
[----:B------:R-:W-:Y:S01]  /*c210*/  LOP3.LUT R5, R30, 0xfffffffe, RZ, 0xc0, !PT ;  /* 0xfffffffe1e057812 */ /* 0x000fe200078ec0ff */
[-C--:B------:R-:W-:Y:S01]  /*c220*/  FFMA R34, R6, R0.reuse, R9 ;  /* 0x0000000006227223 */ /* 0x080fe20000000009 */
[-C--:B------:R-:W-:Y:S01]  /*c230*/  FFMA R33, R11, R0.reuse, R38 ;  /* 0x000000000b217223 */ /* 0x080fe20000000026 */
[-C--:B------:R-:W-:Y:S01]  /*c240*/  FFMA R31, R4, R0.reuse, R31 ;  /* 0x00000000041f7223 */ /* 0x080fe2000000001f */
[----:B------:R-:W-:Y:S01]  /*c250*/  FFMA R7, R7, R0, R8 ;  /* 0x0000000007077223 */ /* 0x000fe20000000008 */
[----:B------:R-:W-:-:S02]  /*c260*/  F2FP.F16.F32.PACK_AB R9, R19, R18 ;  /* 0x000000121309723e */ /* 0x000fc400000000ff */
[----:B------:R-:W-:Y:S02]  /*c270*/  F2FP.F16.F32.PACK_AB R8, R17, R16 ;  /* 0x000000101108723e */ /* 0x000fe400000000ff */
[----:B------:R-:W-:Y:S02]  /*c280*/  LOP3.LUT R11, R32, 0xfffffffe, RZ, 0xc0, !PT ;  /* 0xfffffffe200b7812 */ /* 0x000fe400078ec0ff */
[----:B------:R-:W-:Y:S02]  /*c290*/  LOP3.LUT R4, R21, 0x1fffffff, RZ, 0xc0, !PT ;  /* 0x1fffffff15047812 */ /* 0x000fe400078ec0ff */
[----:B------:R-:W-:Y:S02]  /*c2a0*/  IADD3 R18, P3, R2, R5, RZ ;  /* 0x0000000502127210 */ /* 0x000fe40007f7e0ff */
[----:B------:R-:W-:Y:S02]  /*c2b0*/  IADD3 R16, R164, 0x38, RZ ;  /* 0x00000038a4107810 */ /* 0x000fe40007ffe0ff */
[----:B------:R-:W-:-:S02]  /*c2c0*/  LOP3.LUT R6, R25, 0x1fffffff, RZ, 0xc0, !PT ;  /* 0x1fffffff19067812 */ /* 0x000fc400078ec0ff */
[----:B------:R-:W-:Y:S02]  /*c2d0*/  IADD3 R38, P2, R2, R11, RZ ;  /* 0x0000000b02267210 */ /* 0x000fe40007f5e0ff */
[C---:B------:R-:W-:Y:S02]  /*c2e0*/  IADD3.X R19, R3.reuse, R4, RZ, P3, !PT ;  /* 0x0000000403137210 */ /* 0x040fe40001ffe4ff */
[----:B------:R-:W-:Y:S02]  /*c2f0*/  ISETP.LT.AND P3, PT, R16, R169, P0 ;  /* 0x000000a91000720c */ /* 0x000fe40000761270 */
[----:B------:R-:W-:Y:S02]  /*c300*/  IADD3.X R39, R3, R6, RZ, P2, !PT ;  /* 0x0000000603277210 */ /* 0x000fe400017fe4ff */
[----:B------:R-:W-:Y:S02]  /*c310*/  IADD3 R12, P2, R156, R22, RZ ;  /* 0x000000169c0c7210 */ /* 0x000fe40007f5e0ff */
        /* <DEDUP_REMOVED lines=10> */
[----:B------:R-:W-:Y:S02]  /*c3c0*/  ISETP.LT.AND P2, PT, R164, R169, P0 ;  /* 0x000000a9a400720c */ /* 0x000fe40000741270 */
[----:B------:R-:W-:-:S04]  /*c3d0*/  IADD3 R156, P0, R156, R26, RZ ;  /* 0x0000001a9c9c7210 */ /* 0x000fc80007f1e0ff */
[----:B------:R-:W-:-:S07]  /*c3e0*/  IADD3.X R157, R157, R27, RZ, P0, !PT ;  /* 0x0000001b9d9d7210 */ /* 0x000fce00007fe4ff */
[----:B------:R-:W4:Y:S01]  /*c3f0*/  @P2 LDG.E.LTC128B.128 R132, desc[UR36][R156.64] ;  /* 0x000000249c842981 */ /* 0x000f22000c1e1d20 */
[----:B------:R-:W-:Y:S01]  /*c400*/  SHF.R.S32.HI R15, RZ, 0x1f, R164 ;  /* 0x0000001fff0f7819 */ /* 0x000fe200000114a4 */
[C---:B-1----:R-:W-:Y:S01]  /*c410*/  IMAD.WIDE.U32 R18, R16.reuse, UR9, R166 ;  /* 0x0000000910127c25 */ /* 0x042fe2000f8e00a6 */
[----:B------:R-:W-:Y:S01]  /*c420*/  BAR.SYNC.DEFER_BLOCKING 0x0 ;  /* 0x0000000000007b1d */ /* 0x000fe20000010000 */
[-C--:B------:R-:W-:Y:S02]  /*c430*/  ISETP.LT.AND P3, PT, R16, R169.reuse, P1 ;  /* 0x000000a91000720c */ /* 0x080fe40000f61270 */
[----:B--2---:R-:W-:Y:S01]  /*c440*/  SHF.R.S32.HI R13, RZ, 0x1f, R16 ;  /* 0x0000001fff0d7819 */ /* 0x004fe20000011410 */
[----:B------:R-:W-:Y:S01]  /*c450*/  IMAD.WIDE.U32 R166, R164, UR9, R166 ;  /* 0x00000009a4a67c25 */ /* 0x000fe2000f8e00a6 */
[----:B------:R-:W-:Y:S02]  /*c460*/  IADD3 R21, P2, R168, R18, RZ ;  /* 0x00000012a8157210 */ /* 0x000fe40007f5e0ff */
[----:B------:R-:W-:Y:S01]  /*c470*/  ISETP.LT.AND P1, PT, R164, R169, P1 ;  /* 0x000000a9a400720c */ /* 0x000fe20000f21270 */
[----:B------:R-:W-:Y:S01]  /*c480*/  IMAD R13, R13, UR9, RZ ;  /* 0x000000090d0d7c24 */ /* 0x000fe2000f8e02ff */
[----:B------:R-:W-:Y:S01]  /*c490*/  IADD3 R168, P0, R168, R166, RZ ;  /* 0x000000a6a8a87210 */ /* 0x000fe20007f1e0ff */
[----:B------:R-:W-:Y:S01]  /*c4a0*/  IMAD R15, R15, UR9, RZ ;  /* 0x000000090f0f7c24 */ /* 0x000fe2000f8e02ff */
[----:B------:R-:W-:Y:S01]  /*c4b0*/  SHF.L.U32 R12, R21, 0x1, RZ ;  /* 0x00000001150c7819 */ /* 0x000fe200000006ff */
[----:B------:R-:W-:Y:S01]  /*c4c0*/  IMAD R13, R16, UR6, R13 ;  /* 0x00000006100d7c24 */ /* 0x000fe2000f8e020d */
[----:B------:R-:W-:Y:S01]  /*c4d0*/  SHF.L.U32 R14, R168, 0x1, RZ ;  /* 0x00000001a80e7819 */ /* 0x000fe200000006ff */
[----:B------:R-:W-:Y:S01]  /*c4e0*/  IMAD R15, R164, UR6, R15 ;  /* 0x00000006a40f7c24 */ /* 0x000fe2000f8e020f */
[----:B------:R-:W-:-:S02]  /*c4f0*/  LOP3.LUT R23, R12, 0xfffffffe, RZ, 0xc0, !PT ;  /* 0xfffffffe0c177812 */ /* 0x000fc400078ec0ff */
[----:B------:R-:W-:Y:S02]  /*c500*/  IADD3.X R18, R20, R19, R13, P2, !PT ;  /* 0x0000001314127210 */ /* 0x000fe400017fe40d */
[----:B------:R-:W-:Y:S02]  /*c510*/  LOP3.LUT R13, R14, 0xfffffffe, RZ, 0xc0, !PT ;  /* 0xfffffffe0e0d7812 */ /* 0x000fe400078ec0ff */
[----:B------:R-:W-:Y:S02]  /*c520*/  IADD3.X R15, R20, R167, R15, P0, !PT ;  /* 0x000000a7140f7210 */ /* 0x000fe400007fe40f */
[C---:B------:R-:W-:Y:S01]  /*c530*/  IADD3 R22, P2, R2.reuse, R23, RZ ;  /* 0x0000001702167210 */ /* 0x040fe20007f5e0ff */
[----:B------:R-:W-:Y:S01]  /*c540*/  STS.64 [R163], R130 ;  /* 0x00000082a3007388 */ /* 0x000fe20000000a00 */
[----:B------:R-:W-:Y:S02]  /*c550*/  SHF.L.U64.HI R21, R21, 0x1, R18 ;  /* 0x0000000115157819 */ /* 0x000fe40000010212 */
        /* <DEDUP_REMOVED lines=12> */
[----:B------:R-:W2:Y:S01]  /*c620*/  LDS.128 R8, [R160] ;  /* 0x00000000a0087984 */ /* 0x000ea20000000c00 */
[----:B---3--:R-:W-:-:S02]  /*c630*/  HADD2.F32 R12, -RZ, R136.H0_H0 ;  /* 0x20000088ff0c7230 */ /* 0x008fc40000004100 */
        /* <DEDUP_REMOVED lines=12> */
[----:B------:R-:W3:Y:S01]  /*c700*/  LDS.128 R16, [R160+0x440] ;  /* 0x00044000a0107984 */ /* 0x000ee20000000c00 */
[----:B------:R-:W-:Y:S02]  /*c710*/  HADD2.F32 R28, -RZ, R139.H1_H1 ;  /* 0x3000008bff1c7230 */ /* 0x000fe40000004100 */
[-C--:B------:R-:W-:Y:S01]  /*c720*/  FFMA R6, R6, R0.reuse, R23 ;  /* 0x0000000006067223 */ /* 0x080fe20000000017 */
[-C--:B------:R-:W-:Y:S01]  /*c730*/  FMUL R23, R24, R165.reuse ;  /* 0x000000a518177220 */ /* 0x080fe20000400000 */
[-C--:B------:R-:W-:Y:S01]  /*c740*/  FMUL R138, R138, R165.reuse ;  /* 0x000000a58a8a7220 */ /* 0x080fe20000400000 */
[-C--:B------:R-:W-:Y:S01]  /*c750*/  FMUL R25, R26, R165.reuse ;  /* 0x000000a51a197220 */ /* 0x080fe20000400000 */
[----:B------:R-:W-:Y:S01]  /*c760*/  FMUL R28, R28, R165 ;  /* 0x000000a51c1c7220 */ /* 0x000fe20000400000 */
[-C--:B------:R-:W-:Y:S01]  /*c770*/  FFMA R5, R5, R0.reuse, R136 ;  /* 0x0000000005057223 */ /* 0x080fe20000000088 */
[-C--:B------:R-:W-:Y:S01]  /*c780*/  FFMA R7, R7, R0.reuse, R30 ;  /* 0x0000000007077223 */ /* 0x080fe2000000001e */
[-C--:B--2---:R-:W-:Y:S01]  /*c790*/  FFMA R8, R8, R0.reuse, R23 ;  /* 0x0000000008087223 */ /* 0x084fe20000000017 */
[-C--:B------:R-:W-:Y:S01]  /*c7a0*/  FFMA R9, R9, R0.reuse, R138 ;  /* 0x0000000009097223 */ /* 0x080fe2000000008a */
[-C--:B------:R-:W-:Y:S01]  /*c7b0*/  FFMA R10, R10, R0.reuse, R25 ;  /* 0x000000000a0a7223 */ /* 0x080fe20000000019 */
[----:B------:R-:W-:Y:S01]  /*c7c0*/  FFMA R11, R11, R0, R28 ;  /* 0x000000000b0b7223 */ /* 0x000fe2000000001c */
[----:B------:R-:W-:Y:S01]  /*c7d0*/  LOP3.LUT R24, R21, 0x1fffffff, RZ, 0xc0, !PT ;  /* 0x1fffffff15187812 */ /* 0x000fe200078ec0ff */
[----:B----4-:R-:W-:Y:S01]  /*c7e0*/  HADD2.F32 R30, -RZ, R134.H0_H0 ;  /* 0x20000086ff1e7230 */ /* 0x010fe20000004100 */
[----:B------:R-:W-:Y:S01]  /*c7f0*/  F2FP.F16.F32.PACK_AB R4, R5, R4 ;  /* 0x000000040504723e */ /* 0x000fe200000000ff */
[----:B------:R-:W-:Y:S01]  /*c800*/  HADD2.F32 R26, -RZ, R133.H1_H1 ;  /* 0x30000085ff1a7230 */ /* 0x000fe20000004100 */
[----:B------:R-:W-:Y:S01]  /*c810*/  F2FP.F16.F32.PACK_AB R5, R7, R6 ;  /* 0x000000060705723e */ /* 0x000fe200000000ff */
[----:B------:R-:W-:Y:S01]  /*c820*/  HADD2.F32 R28, -RZ, R135.H1_H1 ;  /* 0x30000087ff1c7230 */ /* 0x000fe20000004100 */
[----:B------:R-:W-:Y:S01]  /*c830*/  F2FP.F16.F32.PACK_AB R6, R9, R8 ;  /* 0x000000080906723e */ /* 0x000fe200000000ff */
[--C-:B------:R-:W-:Y:S01]  /*c840*/  HADD2.F32 R8, -RZ, R132.reuse.H0_H0 ;  /* 0x20000084ff087230 */ /* 0x100fe20000004100 */
[----:B------:R-:W-:Y:S01]  /*c850*/  F2FP.F16.F32.PACK_AB R7, R11, R10 ;  /* 0x0000000a0b07723e */ /* 0x000fe200000000ff */
[----:B------:R-:W-:Y:S01]  /*c860*/  HADD2.F32 R132, -RZ, R132.H1_H1 ;  /* 0x30000084ff847230 */ /* 0x000fe20000004100 */
[----:B------:R-:W-:Y:S01]  /*c870*/  IADD3.X R23, R3, R24, RZ, P2, !PT ;  /* 0x0000001803177210 */ /* 0x000fe200017fe4ff */
[----:B------:R-:W-:-:S02]  /*c880*/  HADD2.F32 R10, -RZ, R133.H0_H0 ;  /* 0x20000085ff0a7230 */ /* 0x000fc40000004100 */
[-C--:B------:R-:W-:Y:S01]  /*c890*/  FMUL R9, R8, R165.reuse ;  /* 0x000000a508097220 */ /* 0x080fe20000400000 */
[----:B------:R-:W-:Y:S02]  /*c8a0*/  HADD2.F32 R24, -RZ, R135.H0_H0 ;  /* 0x20000087ff187230 */ /* 0x000fe40000004100 */
        /* <DEDUP_REMOVED lines=13> */
[-C--:B---3--:R-:W-:Y:S01]  /*c980*/  FFMA R17, R17, R0.reuse, R134 ;  /* 0x0000000011117223 */ /* 0x088fe20000000086 */
[-C--:B------:R-:W-:Y:S01]  /*c990*/  FFMA R28, R19, R0.reuse, R28 ;  /* 0x00000000131c7223 */ /* 0x080fe2000000001c */
[-C--:B--2---:R-:W-:Y:S01]  /*c9a0*/  FFMA R5, R14, R0.reuse, R11 ;  /* 0x000000000e057223 */ /* 0x084fe2000000000b */
        /* <DEDUP_REMOVED lines=9> */
.L_x_1191:
[----:B------:R-:W-:Y:S05]  /*ca40*/  WARPSYNC.ALL ;  /* 0x0000000000007948 */ /* 0x000fea0003800000 */
[----:B------:R-:W-:Y:S06]  /*ca50*/  BAR.SYNC.DEFER_BLOCKING 0x0 ;  /* 0x0000000000007b1d */ /* 0x000fec0000010000 */
[----:B------:R-:W-:-:S02]  /*ca60*/  ULDC.64 UR4, c[0x0][0x210] ;  /* 0x0000840000047ab9 */ /* 0x000fc40000000a00 */
[C---:B------:R-:W-:Y:S01]  /*ca70*/  ISETP.LT.AND P4, PT, R164.reuse, UR4, P1 ;  /* 0x00000004a4007c0c */ /* 0x040fe20008f81270 */
[----:B------:R-:W-:Y:S04]  /*ca80*/  STS.64 [R163], R4 ;  /* 0x00000004a3007388 */ /* 0x000fe80000000a00 */
[----:B------:R-:W-:Y:S04]  /*ca90*/  STS.64 [R163+0x20], R8 ;  /* 0x00002008a3007388 */ /* 0x000fe80000000a00 */
[----:B------:R5:W-:Y:S04]  /*caa0*/  STS.64 [R163+0x40], R12 ;  /* 0x0000400ca3007388 */ /* 0x000be80000000a00 */
[----:B------:R-:W-:Y:S04]  /*cab0*/  STS.64 [R163+0x60], R16 ;  /* 0x00006010a3007388 */ /* 0x000fe80000000a00 */
[----:B------:R1:W-:Y:S04]  /*cac0*/  STS.64 [R162+0x80], R20 ;  /* 0x00008014a2007388 */ /* 0x0003e80000000a00 */
[----:B------:R2:W-:Y:S04]  /*cad0*/  STS.64 [R162+0xa0], R24 ;  /* 0x0000a018a2007388 */ /* 0x0005e80000000a00 */
[----:B------:R3:W-:Y:S04]  /*cae0*/  STS.64 [R162+0xc0], R28 ;  /* 0x0000c01ca2007388 */ /* 0x0007e80000000a00 */
[----:B------:R4:W-:Y:S01]  /*caf0*/  STS.64 [R162+0xe0], R32 ;  /* 0x0000e020a2007388 */ /* 0x0009e20000000a00 */
[----:B------:R-:W-:Y:S01]  /*cb00*/  BAR.SYNC.DEFER_BLOCKING 0x0 ;  /* 0x0000000000007b1d */ /* 0x000fe20000010000 */
[----:B-----5:R-:W-:-:S05]  /*cb10*/  VIADD R13, R164, 0x2 ;  /* 0x00000002a40d7836 */ /* 0x020fca0000000000 */
[----:B------:R-:W-:Y:S02]  /*cb20*/  SHF.R.S32.HI R4, RZ, 0x1f, R13 ;  /* 0x0000001fff047819 */ /* 0x000fe4000001140d */
[----:B------:R-:W-:Y:S01]  /*cb30*/  ISETP.LT.AND P2, PT, R13, UR4, P1 ;  /* 0x000000040d007c0c */ /* 0x000fe20008f41270 */
[----:B-1----:R-:W-:Y:S02]  /*cb40*/  IMAD R21, R171, UR5, R170 ;  /* 0x00000005ab157c24 */ /* 0x002fe4000f8e02aa */
[----:B------:R-:W-:Y:S02]  /*cb50*/  IMAD R4, R4, UR9, RZ ;  /* 0x0000000904047c24 */ /* 0x000fe4000f8e02ff */
[----:B--2---:R-:W-:Y:S01]  /*cb60*/  IMAD R25, R168, UR9, RZ ;  /* 0x00000009a8197c24 */ /* 0x004fe2000f8e02ff */
[----:B------:R-:W-:Y:S01]  /*cb70*/  SHF.R.S32.HI R20, RZ, 0x1f, R21 ;  /* 0x0000001fff147819 */ /* 0x000fe20000011415 */
[C---:B------:R-:W-:Y:S02]  /*cb80*/  IMAD R17, R13.reuse, UR6, R4 ;  /* 0x000000060d117c24 */ /* 0x040fe4000f8e0204 */
[----:B---3--:R-:W-:-:S04]  /*cb90*/  IMAD.WIDE.U32 R28, R13, UR9, R166 ;  /* 0x000000090d1c7c25 */ /* 0x008fc8000f8e00a6 */
[C---:B----4-:R-:W-:Y:S01]  /*cba0*/  IMAD.WIDE.U32 R32, R164.reuse, UR9, R166 ;  /* 0x00000009a4207c25 */ /* 0x050fe2000f8e00a6 */
[----:B------:R-:W1:Y:S01]  /*cbb0*/  LDS.128 R136, [R161+0x440] ;  /* 0x00044000a1887984 */ /* 0x000e620000000c00 */
[C---:B------:R-:W-:Y:S02]  /*cbc0*/  IADD3 R5, P0, R21.reuse, R28, RZ ;  /* 0x0000001c15057210 */ /* 0x040fe40007f1e0ff */
[----:B------:R-:W-:Y:S01]  /*cbd0*/  IMAD R25, R164, UR6, R25 ;  /* 0x00000006a4197c24 */ /* 0x000fe2000f8e0219 */
[----:B------:R-:W2:Y:S01]  /*cbe0*/  LDS.128 R132, [R160+0x440] ;  /* 0x00044000a0847984 */ /* 0x000ea20000000c00 */
[----:B------:R-:W-:Y:S02]  /*cbf0*/  IADD3 R9, P3, R21, R32, RZ ;  /* 0x0000002015097210 */ /* 0x000fe40007f7e0ff */
[C---:B------:R-:W-:Y:S01]  /*cc00*/  IADD3.X R4, R20.reuse, R29, R17, P0, !PT ;  /* 0x0000001d14047210 */ /* 0x040fe200007fe411 */
[----:B------:R-:W3:Y:S01]  /*cc10*/  LDS.128 R144, [R161] ;  /* 0x00000000a1907984 */ /* 0x000ee20000000c00 */
[----:B------:R-:W-:-:S02]  /*cc20*/  IADD3.X R8, R20, R33, R25, P3, !PT ;  /* 0x0000002114087210 */ /* 0x000fc40001ffe419 */
[----:B------:R-:W-:Y:S01]  /*cc30*/  SHF.L.U64.HI R4, R5, 0x1, R4 ;  /* 0x0000000105047819 */ /* 0x000fe20000010204 */
[----:B------:R-:W4:Y:S01]  /*cc40*/  LDS.128 R140, [R160] ;  /* 0x00000000a08c7984 */ /* 0x000f220000000c00 */
[C---:B------:R-:W-:Y:S01]  /*cc50*/  SHF.L.U64.HI R8, R9.reuse, 0x1, R8 ;  /* 0x0000000109087819 */ /* 0x040fe20000010208 */
[----:B------:R-:W-:Y:S01]  /*cc60*/  IMAD.SHL.U32 R9, R9, 0x2, RZ ;  /* 0x0000000209097824 */ /* 0x000fe200078e00ff */
[----:B------:R-:W-:Y:S02]  /*cc70*/  SHF.L.U32 R5, R5, 0x1, RZ ;  /* 0x0000000105057819 */ /* 0x000fe400000006ff */
[----:B------:R-:W-:Y:S02]  /*cc80*/  LOP3.LUT R8, R8, 0x1fffffff, RZ, 0xc0, !PT ;  /* 0x1fffffff08087812 */ /* 0x000fe400078ec0ff */
[----:B------:R-:W-:Y:S02]  /*cc90*/  LOP3.LUT R9, R9, 0xfffffffe, RZ, 0xc0, !PT ;  /* 0xfffffffe09097812 */ /* 0x000fe400078ec0ff */
[----:B------:R-:W-:-:S02]  /*cca0*/  LOP3.LUT R5, R5, 0xfffffffe, RZ, 0xc0, !PT ;  /* 0xfffffffe05057812 */ /* 0x000fc400078ec0ff */
        /* <DEDUP_REMOVED lines=11> */
[-C--:B---3--:R-:W-:Y:S01]  /*cd60*/  FMUL R144, R144, R0.reuse ;  /* 0x0000000090907220 */ /* 0x088fe20000400000 */
[-C--:B------:R-:W-:Y:S01]  /*cd70*/  FMUL R145, R145, R0.reuse ;  /* 0x0000000091917220 */ /* 0x080fe20000400000 */
[-C--:B------:R-:W-:Y:S01]  /*cd80*/  FMUL R146, R146, R0.reuse ;  /* 0x0000000092927220 */ /* 0x080fe20000400000 */
[-C--:B------:R-:W-:Y:S01]  /*cd90*/  FMUL R147, R147, R0.reuse ;  /* 0x0000000093937220 */ /* 0x080fe20000400000 */
[-C--:B----4-:R-:W-:Y:S01]  /*cda0*/  FMUL R140, R140, R0.reuse ;  /* 0x000000008c8c7220 */ /* 0x090fe20000400000 */
[-C--:B------:R-:W-:Y:S01]  /*cdb0*/  FMUL R141, R141, R0.reuse ;  /* 0x000000008d8d7220 */ /* 0x080fe20000400000 */
[-C--:B------:R-:W-:Y:S01]  /*cdc0*/  FMUL R142, R142, R0.reuse ;  /* 0x000000008e8e7220 */ /* 0x080fe20000400000 */
[-C--:B------:R-:W-:Y:S01]  /*cdd0*/  FMUL R143, R143, R0.reuse ;  /* 0x000000008f8f7220 */ /* 0x080fe20000400000 */
[----:B------:R-:W-:Y:S01]  /*cde0*/  IADD3 R12, P3, R2, R9, RZ ;  /* 0x00000009020c7210 */ /* 0x000fe20007f7e0ff */
[----:B------:R-:W-:Y:S01]  /*cdf0*/  FMUL R28, R135, R0 ;  /* 0x00000000871c7220 */ /* 0x000fe20000400000 */
[----:B------:R-:W-:Y:S01]  /*ce00*/  F2FP.F16.F32.PACK_AB R133, R24, R13 ;  /* 0x0000000d1885723e */ /* 0x000fe200000000ff */
[----:B------:R-:W-:Y:S01]  /*ce10*/  VIADD R9, R164, 0xa ;  /* 0x0000000aa4097836 */ /* 0x000fe20000000000 */
[----:B------:R-:W-:Y:S01]  /*ce20*/  F2FP.F16.F32.PACK_AB R136, R145, R144 ;  /* 0x000000909188723e */ /* 0x000fe200000000ff */
[----:B------:R-:W-:Y:S01]  /*ce30*/  IMAD.X R13, R3, 0x1, R8, P3 ;  /* 0x00000001030d7824 */ /* 0x000fe200018e0608 */
[----:B------:R-:W-:-:S02]  /*ce40*/  F2FP.F16.F32.PACK_AB R137, R147, R146 ;  /* 0x000000929389723e */ /* 0x000fc400000000ff */
[----:B------:R-:W-:Y:S02]  /*ce50*/  F2FP.F16.F32.PACK_AB R138, R141, R140 ;  /* 0x0000008c8d8a723e */ /* 0x000fe400000000ff */
[----:B------:R-:W-:Y:S02]  /*ce60*/  F2FP.F16.F32.PACK_AB R139, R143, R142 ;  /* 0x0000008e8f8b723e */ /* 0x000fe400000000ff */
[----:B------:R-:W-:Y:S01]  /*ce70*/  F2FP.F16.F32.PACK_AB R134, R29, R16 ;  /* 0x000000101d86723e */ /* 0x000fe200000000ff */
[C---:B------:R-:W-:Y:S01]  /*ce80*/  IMAD.WIDE.U32 R16, R9.reuse, UR9, R166 ;  /* 0x0000000909107c25 */ /* 0x040fe2000f8e00a6 */
[----:B------:R-:W-:Y:S01]  /*ce90*/  F2FP.F16.F32.PACK_AB R135, R28, R25 ;  /* 0x000000191c87723e */ /* 0x000fe200000000ff */
[----:B------:R1:W-:Y:S01]  /*cea0*/  @P4 STG.E.128 desc[UR36][R12.64], R136 ;  /* 0x000000880c004986 */ /* 0x0003e2000c101d24 */
[----:B------:R-:W-:Y:S01]  /*ceb0*/  SHF.R.S32.HI R8, RZ, 0x1f, R9 ;  /* 0x0000001fff087819 */ /* 0x000fe20000011409 */
[----:B------:R-:W-:Y:S02]  /*cec0*/  VIADD R29, R164, 0x12 ;  /* 0x00000012a41d7836 */ /* 0x000fe40000000000 */
[----:B------:R2:W-:Y:S01]  /*ced0*/  @P2 STG.E.128 desc[UR36][R32.64], R132 ;  /* 0x0000008420002986 */ /* 0x0005e2000c101d24 */
[----:B------:R-:W-:Y:S01]  /*cee0*/  BAR.SYNC.DEFER_BLOCKING 0x0 ;  /* 0x0000000000007b1d */ /* 0x000fe20000010000 */
[----:B------:R-:W-:Y:S01]  /*cef0*/  IMAD R8, R8, UR9, RZ ;  /* 0x0000000908087c24 */ /* 0x000fe2000f8e02ff */
[----:B------:R-:W-:-:S04]  /*cf00*/  ISETP.LT.AND P2, PT, R9, UR4, P1 ;  /* 0x0000000409007c0c */ /* 0x000fc80008f41270 */
[----:B------:R-:W-:Y:S01]  /*cf10*/  STS.64 [R163], R6 ;  /* 0x00000006a3007388 */ /* 0x000fe20000000a00 */
[----:B-1----:R-:W-:-:S03]  /*cf20*/  IADD3 R12, P0, R21, R16, RZ ;  /* 0x00000010150c7210 */ /* 0x002fc60007f1e0ff */
[----:B------:R1:W-:Y:S01]  /*cf30*/  STS.64 [R163+0x20], R10 ;  /* 0x0000200aa3007388 */ /* 0x0003e20000000a00 */
[----:B--2---:R-:W-:-:S03]  /*cf40*/  IADD3 R33, R164, 0x10, RZ ;  /* 0x00000010a4217810 */ /* 0x004fc60007ffe0ff */
[----:B------:R2:W-:Y:S04]  /*cf50*/  STS.64 [R163+0x40], R14 ;  /* 0x0000400ea3007388 */ /* 0x0005e80000000a00 */
[----:B------:R3:W-:Y:S04]  /*cf60*/  STS.64 [R163+0x60], R18 ;  /* 0x00006012a3007388 */ /* 0x0007e80000000a00 */
[----:B------:R-:W-:Y:S04]  /*cf70*/  STS.64 [R162+0x80], R22 ;  /* 0x00008016a2007388 */ /* 0x000fe80000000a00 */
[----:B------:R-:W-:Y:S04]  /*cf80*/  STS.64 [R162+0xa0], R26 ;  /* 0x0000a01aa2007388 */ /* 0x000fe80000000a00 */
[----:B------:R-:W-:Y:S04]  /*cf90*/  STS.64 [R162+0xc0], R30 ;  /* 0x0000c01ea2007388 */ /* 0x000fe80000000a00 */
[----:B------:R4:W-:Y:S01]  /*cfa0*/  STS.64 [R162+0xe0], R34 ;  /* 0x0000e022a2007388 */ /* 0x0009e20000000a00 */
[----:B-1----:R-:W-:Y:S01]  /*cfb0*/  IMAD R11, R9, UR6, R8 ;  /* 0x00000006090b7c24 */ /* 0x002fe2000f8e0208 */
[----:B------:R-:W-:Y:S01]  /*cfc0*/  BAR.SYNC.DEFER_BLOCKING 0x0 ;  /* 0x0000000000007b1d */ /* 0x000fe20000010000 */
[----:B--2---:R-:W-:-:S03]  /*cfd0*/  IADD3 R15, R164, 0x8, RZ ;  /* 0x00000008a40f7810 */ /* 0x004fc60007ffe0ff */
[----:B------:R-:W-:Y:S02]  /*cfe0*/  IADD3.X R11, R20, R17, R11, P0, !PT ;  /* 0x00000011140b7210 */ /* 0x000fe400007fe40b */
[----:B------:R-:W-:Y:S01]  /*cff0*/  SHF.R.S32.HI R10, RZ, 0x1f, R15 ;  /* 0x0000001fff0a7819 */ /* 0x000fe2000001140f */
[C---:B---3--:R-:W-:Y:S01]  /*d000*/  IMAD.WIDE.U32 R18, R15.reuse, UR9, R166 ;  /* 0x000000090f127c25 */ /* 0x048fe2000f8e00a6 */
[----:B------:R-:W-:-:S03]  /*d010*/  ISETP.LT.AND P4, PT, R15, UR4, P1 ;  /* 0x000000040f007c0c */ /* 0x000fc60008f81270 */
[----:B------:R-:W-:Y:S01]  /*d020*/  IMAD R10, R10, UR9, RZ ;  /* 0x000000090a0a7c24 */ /* 0x000fe2000f8e02ff */
[----:B------:R-:W-:-:S03]  /*d030*/  IADD3 R14, P3, R21, R18, RZ ;  /* 0x00000012150e7210 */ /* 0x000fc60007f7e0ff */
[----:B------:R-:W-:-:S05]  /*d040*/  IMAD R13, R15, UR6, R10 ;  /* 0x000000060f0d7c24 */ /* 0x000fca000f8e020a */
[----:B------:R-:W-:Y:S01]  /*d050*/  IADD3.X R13, R20, R19, R13, P3, !PT ;  /* 0x00000013140d7210 */ /* 0x000fe20001ffe40d */
[----:B----4-:R-:W-:Y:S01]  /*d060*/  IMAD.WIDE.U32 R34, R29, UR9, R166 ;  /* 0x000000091d227c25 */ /* 0x010fe2000f8e00a6 */
[----:B------:R-:W1:Y:S02]  /*d070*/  LDS.128 R4, [R160+0x440] ;  /* 0x00044000a0047984 */ /* 0x000e640000000c00 */
[C---:B------:R-:W-:Y:S01]  /*d080*/  SHF.L.U64.HI R13, R14.reuse, 0x1, R13 ;  /* 0x000000010e0d7819 */ /* 0x040fe2000001020d */
[----:B------:R-:W-:Y:S01]  /*d090*/  IMAD.SHL.U32 R14, R14, 0x2, RZ ;  /* 0x000000020e0e7824 */ /* 0x000fe200078e00ff */
[----:B------:R-:W2:Y:S04]  /*d0a0*/  LDS.128 R140, [R161] ;  /* 0x00000000a18c7984 */ /* 0x000ea80000000c00 */
[----:B------:R-:W3:Y:S04]  /*d0b0*/  LDS.128 R136, [R160] ;  /* 0x00000000a0887984 */ /* 0x000ee80000000c00 */
[----:B------:R-:W4:Y:S01]  /*d0c0*/  LDS.128 R132, [R161+0x440] ;  /* 0x00044000a1847984 */ /* 0x000f220000000c00 */
[-C--:B-1----:R-:W-:Y:S01]  /*d0d0*/  FMUL R18, R5, R0.reuse ;  /* 0x0000000005127220 */ /* 0x082fe20000400000 */
[C---:B------:R-:W-:Y:S01]  /*d0e0*/  SHF.L.U64.HI R5, R12.reuse, 0x1, R11 ;  /* 0x000000010c057819 */ /* 0x040fe2000001020b */
[-C--:B------:R-:W-:Y:S01]  /*d0f0*/  FMUL R22, R7, R0.reuse ;  /* 0x0000000007167220 */ /* 0x080fe20000400000 */
[----:B------:R-:W-:Y:S01]  /*d100*/  SHF.L.U32 R12, R12, 0x1, RZ ;  /* 0x000000010c0c7819 */ /* 0x000fe200000006ff */
[-C--:B------:R-:W-:Y:S01]  /*d110*/  FMUL R17, R6, R0.reuse ;  /* 0x0000000006117220 */ /* 0x080fe20000400000 */
[----:B------:R-:W-:Y:S01]  /*d120*/  LOP3.LUT R7, R14, 0xfffffffe, RZ, 0xc0, !PT ;  /* 0xfffffffe0e077812 */ /* 0x000fe200078ec0ff */
[-C--:B--2---:R-:W-:Y:S01]  /*d130*/  FMUL R8, R140, R0.reuse ;  /* 0x000000008c087220 */ /* 0x084fe20000400000 */
[----:B------:R-:W-:Y:S01]  /*d140*/  LOP3.LUT R19, R12, 0xfffffffe, RZ, 0xc0, !PT ;  /* 0xfffffffe0c137812 */ /* 0x000fe200078ec0ff */
[-C--:B------:R-:W-:Y:S01]  /*d150*/  FMUL R141, R141, R0.reuse ;  /* 0x000000008d8d7220 */ /* 0x080fe20000400000 */
[----:B------:R-:W-:Y:S01]  /*d160*/  LOP3.LUT R6, R13, 0x1fffffff, RZ, 0xc0, !PT ;  /* 0x1fffffff0d067812 */ /* 0x000fe200078ec0ff */
[-C--:B------:R-:W-:Y:S01]  /*d170*/  FMUL R9, R142, R0.reuse ;  /* 0x000000008e097220 */ /* 0x080fe20000400000 */
[----:B------:R-:W-:Y:S01]  /*d180*/  IADD3 R24, P3, R2, R7, RZ ;  /* 0x0000000702187210 */ /* 0x000fe20007f7e0ff */
[-C--:B------:R-:W-:Y:S01]  /*d190*/  FMUL R16, R143, R0.reuse ;  /* 0x000000008f107220 */ /* 0x080fe20000400000 */
[-C--:B---3--:R-:W-:Y:S01]  /*d1a0*/  FMUL R10, R136, R0.reuse ;  /* 0x00000000880a7220 */ /* 0x088fe20000400000 */
[-C--:B------:R-:W-:Y:S01]  /*d1b0*/  FMUL R137, R137, R0.reuse ;  /* 0x0000000089897220 */ /* 0x080fe20000400000 */
[-C--:B------:R-:W-:Y:S01]  /*d1c0*/  FMUL R138, R138, R0.reuse ;  /* 0x000000008a8a7220 */ /* 0x080fe20000400000 */
[-C--:B------:R-:W-:Y:S01]  /*d1d0*/  FMUL R139, R139, R0.reuse ;  /* 0x000000008b8b7220 */ /* 0x080fe20000400000 */
[-C--:B------:R-:W-:Y:S01]  /*d1e0*/  FMUL R15, R4, R0.reuse ;  /* 0x00000000040f7220 */ /* 0x080fe20000400000 */
[-C--:B----4-:R-:W-:Y:S01]  /*d1f0*/  FMUL R132, R132, R0.reuse ;  /* 0x0000000084847220 */ /* 0x090fe20000400000 */
[-C--:B------:R-:W-:Y:S01]  /*d200*/  FMUL R133, R133, R0.reuse ;  /* 0x0000000085857220 */ /* 0x080fe20000400000 */
[-C--:B------:R-:W-:Y:S01]  /*d210*/  FMUL R134, R134, R0.reuse ;  /* 0x0000000086867220 */ /* 0x080fe20000400000 */
[----:B------:R-:W-:Y:S01]  /*d220*/  FMUL R135, R135, R0 ;  /* 0x0000000087877220 */ /* 0x000fe20000400000 */
[----:B------:R-:W-:Y:S01]  /*d230*/  LOP3.LUT R12, R5, 0x1fffffff, RZ, 0xc0, !PT ;  /* 0x1fffffff050c7812 */ /* 0x000fe200078ec0ff */
[----:B------:R-:W-:Y:S01]  /*d240*/  IMAD.X R25, R3, 0x1, R6, P3 ;  /* 0x0000000103197824 */ /* 0x000fe200018e0606 */
[----:B------:R-:W-:-:S02]  /*d250*/  IADD3 R14, P0, R2, R19, RZ ;  /* 0x00000013020e7210 */ /* 0x000fc40007f1e0ff */
[----:B------:R-:W-:Y:S02]  /*d260*/  F2FP.F16.F32.PACK_AB R8, R141, R8 ;  /* 0x000000088d08723e */ /* 0x000fe400000000ff */
[----:B------:R-:W-:Y:S02]  /*d270*/  F2FP.F16.F32.PACK_AB R9, R16, R9 ;  /* 0x000000091009723e */ /* 0x000fe400000000ff */
[----:B------:R-:W-:Y:S02]  /*d280*/  F2FP.F16.F32.PACK_AB R10, R137, R10 ;  /* 0x0000000a890a723e */ /* 0x000fe400000000ff */
[----:B------:R-:W-:Y:S02]  /*d290*/  F2FP.F16.F32.PACK_AB R11, R139, R138 ;  /* 0x0000008a8b0b723e */ /* 0x000fe400000000ff */
[----:B------:R-:W-:Y:S01]  /*d2a0*/  F2FP.F16.F32.PACK_AB R6, R18, R15 ;  /* 0x0000000f1206723e */ /* 0x000fe200000000ff */
[----:B------:R-:W-:Y:S01]  /*d2b0*/  IMAD.X R15, R3, 0x1, R12, P0 ;  /* 0x00000001030f7824 */ /* 0x000fe200000e060c */
[----:B------:R-:W-:Y:S01]  /*d2c0*/  F2FP.F16.F32.PACK_AB R4, R133, R132 ;  /* 0x000000848504723e */ /* 0x000fe200000000ff */
[----:B------:R1:W-:Y:S01]  /*d2d0*/  @P4 STG.E.128 desc[UR36][R24.64], R8 ;  /* 0x0000000818004986 */ /* 0x0003e2000c101d24 */
[----:B------:R-:W-:-:S02]  /*d2e0*/  F2FP.F16.F32.PACK_AB R5, R135, R134 ;  /* 0x000000868705723e */ /* 0x000fc400000000ff */
[----:B------:R-:W-:Y:S02]  /*d2f0*/  F2FP.F16.F32.PACK_AB R7, R22, R17 ;  /* 0x000000111607723e */ /* 0x000fe400000000ff */
[----:B------:R-:W-:Y:S02]  /*d300*/  SHF.R.S32.HI R22, RZ, 0x1f, R29 ;  /* 0x0000001fff167819 */ /* 0x000fe4000001141d */
[----:B------:R-:W-:Y:S01]  /*d310*/  IADD3 R23, P0, R21, R34, RZ ;  /* 0x0000002215177210 */ /* 0x000fe20007f1e0ff */
[----:B------:R-:W-:Y:S01]  /*d320*/  @P2 STG.E.128 desc[UR36][R14.64], R4 ;  /* 0x000000040e002986 */ /* 0x000fe2000c101d24 */
[----:B------:R-:W-:Y:S01]  /*d330*/  BAR.SYNC.DEFER_BLOCKING 0x0 ;  /* 0x0000000000007b1d */ /* 0x000fe20000010000 */
[----:B------:R-:W-:Y:S01]  /*d340*/  IMAD R22, R22, UR9, RZ ;  /* 0x0000000916167c24 */ /* 0x000fe2000f8e02ff */
[----:B------:R-:W-:Y:S02]  /*d350*/  ISETP.LT.AND P4, PT, R33, UR4, P1 ;  /* 0x0000000421007c0c */ /* 0x000fe40008f81270 */
[C---:B------:R-:W-:Y:S01]  /*d360*/  ISETP.LT.AND P2, PT, R29.reuse, UR4, P1 ;  /* 0x000000041d007c0c */ /* 0x040fe20008f41270 */
[----:B------:R-:W-:-:S05]  /*d370*/  IMAD R27, R29, UR6, R22 ;  /* 0x000000061d1b7c24 */ /* 0x000fca000f8e0216 */
[----:B------:R-:W-:-:S04]  /*d380*/  IADD3.X R22, R20, R35, R27, P0, !PT ;  /* 0x0000002314167210 */ /* 0x000fc800007fe41b */
[C---:B------:R-:W-:Y:S02]  /*d390*/  SHF.L.U64.HI R22, R23.reuse, 0x1, R22 ;  /* 0x0000000117167819 */ /* 0x040fe40000010216 */
[----:B------:R-:W-:Y:S02]  /*d3a0*/  SHF.L.U32 R23, R23, 0x1, RZ ;  /* 0x0000000117177819 */ /* 0x000fe400000006ff */
[----:B------:R-:W-:Y:S02]  /*d3b0*/  LOP3.LUT R22, R22, 0x1fffffff, RZ, 0xc0, !PT ;  /* 0x1fffffff16167812 */ /* 0x000fe400078ec0ff */
[----:B------:R-:W-:Y:S02]  /*d3c0*/  LOP3.LUT R23, R23, 0xfffffffe, RZ, 0xc0, !PT ;  /* 0xfffffffe17177812 */ /* 0x000fe400078ec0ff */
[----:B-1----:R-:W-:Y:S01]  /*d3d0*/  SHF.R.S32.HI R24, RZ, 0x1f, R33 ;  /* 0x0000001fff187819 */ /* 0x002fe20000011421 */
[----:B------:R-:W-:Y:S04]  /*d3e0*/  STS.64 [R163], R64 ;  /* 0x00000040a3007388 */ /* 0x000fe80000000a00 */
[----:B------:R-:W-:Y:S01]  /*d3f0*/  IMAD R24, R24, UR9, RZ ;  /* 0x0000000918187c24 */ /* 0x000fe2000f8e02ff */
[----:B------:R-:W-:Y:S03]  /*d400*/  STS.64 [R163+0x20], R60 ;  /* 0x0000203ca3007388 */ /* 0x000fe60000000a00 */
[C---:B------:R-:W-:Y:S01]  /*d410*/  IMAD R31, R33.reuse, UR6, R24 ;  /* 0x00000006211f7c24 */ /* 0x040fe2000f8e0218 */
[----:B------:R-:W-:Y:S04]  /*d420*/  STS.64 [R163+0x40], R56 ;  /* 0x00004038a3007388 */ /* 0x000fe80000000a00 */
[----:B------:R-:W-:Y:S04]  /*d430*/  STS.64 [R163+0x60], R52 ;  /* 0x00006034a3007388 */ /* 0x000fe80000000a00 */
[----:B------:R-:W-:Y:S04]  /*d440*/  STS.64 [R162+0x80], R48 ;  /* 0x00008030a2007388 */ /* 0x000fe80000000a00 */
[----:B------:R-:W-:Y:S04]  /*d450*/  STS.64 [R162+0xa0], R44 ;  /* 0x0000a02ca2007388 */ /* 0x000fe80000000a00 */
[----:B------:R1:W-:Y:S04]  /*d460*/  STS.64 [R162+0xc0], R40 ;  /* 0x0000c028a2007388 */ /* 0x0003e80000000a00 */
[----:B------:R2:W-:Y:S01]  /*d470*/  STS.64 [R162+0xe0], R36 ;  /* 0x0000e024a2007388 */ /* 0x0005e20000000a00 */
[----:B------:R-:W-:Y:S01]  /*d480*/  BAR.SYNC.DEFER_BLOCKING 0x0 ;  /* 0x0000000000007b1d */ /* 0x000fe20000010000 */
[----:B-1----:R-:W-:Y:S01]  /*d490*/  IMAD.WIDE.U32 R40, R33, UR9, R166 ;  /* 0x0000000921287c25 */ /* 0x002fe2000f8e00a6 */
[----:B------:R-:W-:-:S04]  /*d4a0*/  IADD3 R33, R164, 0x18, RZ ;  /* 0x00000018a4217810 */ /* 0x000fc80007ffe0ff */
[----:B------:R-:W1:Y:S01]  /*d4b0*/  LDS.128 R12, [R160] ;  /* 0x00000000a00c7984 */ /* 0x000e620000000c00 */
[----:B------:R-:W-:Y:S01]  /*d4c0*/  IADD3 R25, P3, R21, R40, RZ ;  /* 0x0000002815197210 */ /* 0x000fe20007f7e0ff */
[----:B--2---:R-:W-:Y:S02]  /*d4d0*/  IMAD.WIDE.U32 R36, R33, UR9, R166 ;  /* 0x0000000921247c25 */ /* 0x004fe4000f8e00a6 */
[----:B------:R-:W2:Y:S01]  /*d4e0*/  LDS.128 R8, [R161+0x440] ;  /* 0x00044000a1087984 */ /* 0x000ea20000000c00 */
[----:B------:R-:W-:-:S03]  /*d4f0*/  IADD3.X R24, R20, R41, R31, P3, !PT ;  /* 0x0000002914187210 */ /* 0x000fc60001ffe41f */
[----:B------:R-:W3:Y:S01]  /*d500*/  LDS.128 R16, [R161] ;  /* 0x00000000a1107984 */ /* 0x000ee20000000c00 */
[C---:B------:R-:W-:Y:S01]  /*d510*/  SHF.L.U64.HI R24, R25.reuse, 0x1, R24 ;  /* 0x0000000119187819 */ /* 0x040fe20000010218 */
[----:B------:R-:W-:Y:S02]  /*d520*/  IMAD.SHL.U32 R25, R25, 0x2, RZ ;  /* 0x0000000219197824 */ /* 0x000fe400078e00ff */
[----:B------:R-:W4:Y:S01]  /*d530*/  LDS.128 R4, [R160+0x440] ;  /* 0x00044000a0047984 */ /* 0x000f220000000c00 */
        /* <DEDUP_REMOVED lines=14> */
[----:B------:R-:W-:Y:S01]  /*d620*/  FMUL R28, R9, R0 ;  /* 0x00000000091c7220 */ /* 0x000fe20000400000 */
[----:B------:R-:W-:Y:S01]  /*d630*/  F2FP.F16.F32.PACK_AB R11, R27, R14 ;  /* 0x0000000e1b0b723e */ /* 0x000fe200000000ff */
[-C--:B----4-:R-:W-:Y:S01]  /*d640*/  FMUL R29, R4, R0.reuse ;  /* 0x00000000041d7220 */ /* 0x090fe20000400000 */
[----:B------:R-:W-:Y:S01]  /*d650*/  IADD3 R12, P3, R2, R25, RZ ;  /* 0x00000019020c7210 */ /* 0x000fe20007f7e0ff */
[-C--:B------:R-:W-:Y:S01]  /*d660*/  FMUL R32, R5, R0.reuse ;  /* 0x0000000005207220 */ /* 0x080fe20000400000 */
[-C--:B------:R-:W-:Y:S01]  /*d670*/  FMUL R30, R6, R0.reuse ;  /* 0x00000000061e7220 */ /* 0x080fe20000400000 */
[----:B------:R-:W-:Y:S01]  /*d680*/  FMUL R7, R7, R0 ;  /* 0x0000000007077220 */ /* 0x000fe20000400000 */
[----:B------:R-:W-:Y:S01]  /*d690*/  IADD3 R14, P0, R2, R23, RZ ;  /* 0x00000017020e7210 */ /* 0x000fe20007f1e0ff */
[----:B------:R-:W-:Y:S01]  /*d6a0*/  IMAD.X R13, R3, 0x1, R24, P3 ;  /* 0x00000001030d7824 */ /* 0x000fe200018e0618 */
[----:B------:R-:W-:-:S02]  /*d6b0*/  F2FP.F16.F32.PACK_AB R8, R17, R16 ;  /* 0x000000101108723e */ /* 0x000fc400000000ff */
[----:B------:R-:W-:Y:S02]  /*d6c0*/  F2FP.F16.F32.PACK_AB R9, R19, R18 ;  /* 0x000000121309723e */ /* 0x000fe400000000ff */
[----:B------:R-:W-:Y:S01]  /*d6d0*/  F2FP.F16.F32.PACK_AB R4, R28, R15 ;  /* 0x0000000f1c04723e */ /* 0x000fe200000000ff */
[----:B------:R-:W-:Y:S01]  /*d6e0*/  IMAD.X R15, R3, 0x1, R22, P0 ;  /* 0x00000001030f7824 */ /* 0x000fe200000e0616 */
[----:B------:R-:W-:Y:S01]  /*d6f0*/  F2FP.F16.F32.PACK_AB R5, R31, R26 ;  /* 0x0000001a1f05723e */ /* 0x000fe200000000ff */
[----:B------:R-:W-:Y:S01]  /*d700*/  @P4 STG.E.128 desc[UR36][R12.64], R8 ;  /* 0x000000080c004986 */ /* 0x000fe2000c101d24 */
[----:B------:R-:W-:Y:S01]  /*d710*/  F2FP.F16.F32.PACK_AB R6, R32, R29 ;  /* 0x0000001d2006723e */ /* 0x000fe200000000ff */
[----:B------:R-:W-:Y:S01]  /*d720*/  VIADD R29, R164, 0x1a ;  /* 0x0000001aa41d7836 */ /* 0x000fe20000000000 */
[----:B------:R-:W-:Y:S02]  /*d730*/  F2FP.F16.F32.PACK_AB R7, R7, R30 ;  /* 0x0000001e0707723e */ /* 0x000fe400000000ff */
[----:B------:R-:W-:Y:S01]  /*d740*/  SHF.R.S32.HI R24, RZ, 0x1f, R33 ;  /* 0x0000001fff187819 */ /* 0x000fe20000011421 */
[----:B------:R-:W-:Y:S01]  /*d750*/  IMAD.WIDE.U32 R34, R29, UR9, R166 ;  /* 0x000000091d227c25 */ /* 0x000fe2000f8e00a6 */
[----:B------:R-:W-:Y:S01]  /*d760*/  SHF.R.S32.HI R22, RZ, 0x1f, R29 ;  /* 0x0000001fff167819 */ /* 0x000fe2000001141d */
[----:B------:R-:W-:Y:S01]  /*d770*/  @P2 STG.E.128 desc[UR36][R14.64], R4 ;  /* 0x000000040e002986 */ /* 0x000fe2000c101d24 */
[----:B------:R-:W-:Y:S01]  /*d780*/  BAR.SYNC.DEFER_BLOCKING 0x0 ;  /* 0x0000000000007b1d */ /* 0x000fe20000010000 */
[----:B------:R-:W-:Y:S01]  /*d790*/  IMAD R24, R24, UR9, RZ ;  /* 0x0000000918187c24 */ /* 0x000fe2000f8e02ff */
[C---:B------:R-:W-:Y:S01]  /*d7a0*/  IADD3 R25, P3, R21.reuse, R36, RZ ;  /* 0x0000002415197210 */ /* 0x040fe20007f7e0ff */
[----:B------:R-:W-:Y:S01]  /*d7b0*/  IMAD R22, R22, UR9, RZ ;  /* 0x0000000916167c24 */ /* 0x000fe2000f8e02ff */
[----:B------:R-:W-:Y:S01]  /*d7c0*/  IADD3 R23, P0, R21, R34, RZ ;  /* 0x0000002215177210 */ /* 0x000fe20007f1e0ff */
[C---:B------:R-:W-:Y:S01]  /*d7d0*/  IMAD R31, R33.reuse, UR6, R24 ;  /* 0x00000006211f7c24 */ /* 0x040fe2000f8e0218 */
[----:B------:R-:W-:Y:S01]  /*d7e0*/  ISETP.LT.AND P4, PT, R33, UR4, P1 ;  /* 0x0000000421007c0c */ /* 0x000fe20008f81270 */
[C---:B------:R-:W-:Y:S01]  /*d7f0*/  IMAD R27, R29.reuse, UR6, R22 ;  /* 0x000000061d1b7c24 */ /* 0x040fe2000f8e0216 */
[----:B------:R-:W-:-:S02]  /*d800*/  ISETP.LT.AND P2, PT, R29, UR4, P1 ;  /* 0x000000041d007c0c */ /* 0x000fc40008f41270 */
[C---:B------:R-:W-:Y:S02]  /*d810*/  IADD3.X R24, R20.reuse, R37, R31, P3, !PT ;  /* 0x0000002514187210 */ /* 0x040fe40001ffe41f */
[----:B------:R-:W-:Y:S02]  /*d820*/  IADD3.X R22, R20, R35, R27, P0, !PT ;  /* 0x0000002314167210 */ /* 0x000fe400007fe41b */
[C---:B------:R-:W-:Y:S01]  /*d830*/  SHF.L.U64.HI R24, R25.reuse, 0x1, R24 ;  /* 0x0000000119187819 */ /* 0x040fe20000010218 */
[----:B------:R-:W-:Y:S01]  /*d840*/  IMAD.SHL.U32 R25, R25, 0x2, RZ ;  /* 0x0000000219197824 */ /* 0x000fe200078e00ff */
[C---:B------:R-:W-:Y:S02]  /*d850*/  SHF.L.U64.HI R22, R23.reuse, 0x1, R22 ;  /* 0x0000000117167819 */ /* 0x040fe40000010216 */
[----:B------:R-:W-:Y:S02]  /*d860*/  SHF.L.U32 R23, R23, 0x1, RZ ;  /* 0x0000000117177819 */ /* 0x000fe400000006ff */
[----:B------:R-:W-:-:S02]  /*d870*/  LOP3.LUT R25, R25, 0xfffffffe, RZ, 0xc0, !PT ;  /* 0xfffffffe19197812 */ /* 0x000fc400078ec0ff */
[----:B------:R-:W-:Y:S01]  /*d880*/  LOP3.LUT R23, R23, 0xfffffffe, RZ, 0xc0, !PT ;  /* 0xfffffffe17177812 */ /* 0x000fe200078ec0ff */
[----:B------:R-:W-:Y:S01]  /*d890*/  STS.64 [R163], R66 ;  /* 0x00000042a3007388 */ /* 0x000fe20000000a00 */
[----:B------:R-:W-:Y:S02]  /*d8a0*/  LOP3.LUT R24, R24, 0x1fffffff, RZ, 0xc0, !PT ;  /* 0x1fffffff18187812 */ /* 0x000fe400078ec0ff */
[----:B------:R-:W-:Y:S01]  /*d8b0*/  LOP3.LUT R22, R22, 0x1fffffff, RZ, 0xc0, !PT ;  /* 0x1fffffff16167812 */ /* 0x000fe200078ec0ff */
[----:B------:R-:W-:Y:S01]  /*d8c0*/  STS.64 [R163+0x20], R62 ;  /* 0x0000203ea3007388 */ /* 0x000fe20000000a00 */
[----:B------:R-:W-:-:S03]  /*d8d0*/  IADD3 R33, R164, 0x20, RZ ;  /* 0x00000020a4217810 */ /* 0x000fc60007ffe0ff */
[----:B------:R-:W-:Y:S02]  /*d8e0*/  STS.64 [R163+0x40], R58 ;  /* 0x0000403aa3007388 */ /* 0x000fe40000000a00 */
[----:B------:R-:W-:Y:S02]  /*d8f0*/  IMAD.WIDE.U32 R36, R33, UR9, R166 ;  /* 0x0000000921247c25 */ /* 0x000fe4000f8e00a6 */
[----:B------:R-:W-:Y:S04]  /*d900*/  STS.64 [R163+0x60], R54 ;  /* 0x00006036a3007388 */ /* 0x000fe80000000a00 */
[----:B------:R-:W-:Y:S04]  /*d910*/  STS.64 [R162+0x80], R50 ;  /* 0x00008032a2007388 */ /* 0x000fe80000000a00 */
[----:B------:R-:W-:Y:S04]  /*d920*/  STS.64 [R162+0xa0], R46 ;  /* 0x0000a02ea2007388 */ /* 0x000fe80000000a00 */
[----:B------:R-:W-:Y:S04]  /*d930*/  STS.64 [R162+0xc0], R42 ;  /* 0x0000c02aa2007388 */ /* 0x000fe80000000a00 */
[----:B------:R-:W-:Y:S01]  /*d940*/  STS.64 [R162+0xe0], R38 ;  /* 0x0000e026a2007388 */ /* 0x000fe20000000a00 */
[----:B------:R-:W-:Y:S06]  /*d950*/  BAR.SYNC.DEFER_BLOCKING 0x0 ;  /* 0x0000000000007b1d */ /* 0x000fec0000010000 */
[----:B------:R-:W1:Y:S04]  /*d960*/  LDS.128 R12, [R160] ;  /* 0x00000000a00c7984 */ /* 0x000e680000000c00 */
[----:B------:R-:W2:Y:S04]  /*d970*/  LDS.128 R8, [R161+0x440] ;  /* 0x00044000a1087984 */ /* 0x000ea80000000c00 */
[----:B------:R-:W3:Y:S04]  /*d980*/  LDS.128 R16, [R161] ;  /* 0x00000000a1107984 */ /* 0x000ee80000000c00 */
[----:B------:R-:W4:Y:S01]  /*d990*/  LDS.128 R4, [R160+0x440] ;  /* 0x00044000a0047984 */ /* 0x000f220000000c00 */
        /* <DEDUP_REMOVED lines=214> */
[-C--:B------:R-:W-:Y:S01]  /*e700*/  FMUL R31, R11, R0.reuse ;  /* 0x000000000b1f7220 */ /* 0x080fe20000400000 */
[----:B------:R-:W-:Y:S01]  /*e710*/  IADD3 R12, P3, R2, R25, RZ ;  /* 0x00000019020c7210 */ /* 0x000fe20007f7e0ff */
[-C--:B----4-:R-:W-:Y:S01]  /*e720*/  FMUL R29, R4, R0.reuse ;  /* 0x00000000041d7220 */ /* 0x090fe20000400000 */
[-C--:B------:R-:W-:Y:S01]  /*e730*/  FMUL R32, R5, R0.reuse ;  /* 0x0000000005207220 */ /* 0x080fe20000400000 */
[-C--:B------:R-:W-:Y:S01]  /*e740*/  FMUL R30, R6, R0.reuse ;  /* 0x00000000061e7220 */ /* 0x080fe20000400000 */
[----:B------:R-:W-:Y:S01]  /*e750*/  FMUL R7, R7, R0 ;  /* 0x0000000007077220 */ /* 0x000fe20000400000 */
[----:B------:R-:W-:Y:S01]  /*e760*/  F2FP.F16.F32.PACK_AB R11, R27, R14 ;  /* 0x0000000e1b0b723e */ /* 0x000fe200000000ff */
[----:B------:R-:W-:Y:S01]  /*e770*/  IMAD.X R13, R3, 0x1, R24, P3 ;  /* 0x00000001030d7824 */ /* 0x000fe200018e0618 */
[----:B------:R-:W-:Y:S01]  /*e780*/  IADD3 R14, P0, R2, R23, RZ ;  /* 0x00000017020e7210 */ /* 0x000fe20007f1e0ff */
[----:B------:R-:W-:Y:S01]  /*e790*/  VIADD R23, R164, 0x38 ;  /* 0x00000038a4177836 */ /* 0x000fe20000000000 */
[----:B------:R-:W-:-:S02]  /*e7a0*/  F2FP.F16.F32.PACK_AB R8, R17, R16 ;  /* 0x000000101108723e */ /* 0x000fc400000000ff */
[----:B------:R-:W-:Y:S02]  /*e7b0*/  F2FP.F16.F32.PACK_AB R9, R19, R18 ;  /* 0x000000121309723e */ /* 0x000fe400000000ff */
[----:B------:R-:W-:Y:S02]  /*e7c0*/  F2FP.F16.F32.PACK_AB R4, R28, R15 ;  /* 0x0000000f1c04723e */ /* 0x000fe400000000ff */
[----:B------:R-:W-:Y:S01]  /*e7d0*/  F2FP.F16.F32.PACK_AB R5, R31, R26 ;  /* 0x0000001a1f05723e */ /* 0x000fe200000000ff */
[----:B------:R-:W-:Y:S01]  /*e7e0*/  @P4 STG.E.128 desc[UR36][R12.64], R8 ;  /* 0x000000080c004986 */ /* 0x000fe2000c101d24 */
[----:B------:R-:W-:Y:S02]  /*e7f0*/  F2FP.F16.F32.PACK_AB R6, R32, R29 ;  /* 0x0000001d2006723e */ /* 0x000fe400000000ff */
[----:B------:R-:W-:Y:S02]  /*e800*/  IADD3.X R15, R3, R22, RZ, P0, !PT ;  /* 0x00000016030f7210 */ /* 0x000fe400007fe4ff */
[----:B------:R-:W-:Y:S01]  /*e810*/  F2FP.F16.F32.PACK_AB R7, R7, R30 ;  /* 0x0000001e0707723e */ /* 0x000fe200000000ff */
[----:B------:R-:W-:Y:S01]  /*e820*/  IMAD.WIDE.U32 R30, R23, UR9, R166 ;  /* 0x00000009171e7c25 */ /* 0x000fe2000f8e00a6 */
[----:B------:R-:W-:-:S02]  /*e830*/  IADD3 R25, R164, 0x3a, RZ ;  /* 0x0000003aa4197810 */ /* 0x000fc40007ffe0ff */
[----:B------:R-:W-:Y:S01]  /*e840*/  SHF.R.S32.HI R22, RZ, 0x1f, R23 ;  /* 0x0000001fff167819 */ /* 0x000fe20000011417 */
[----:B------:R-:W-:Y:S01]  /*e850*/  @P2 STG.E.128 desc[UR36][R14.64], R4 ;  /* 0x000000040e002986 */ /* 0x000fe2000c101d24 */
[----:B------:R-:W-:Y:S01]  /*e860*/  SHF.R.S32.HI R26, RZ, 0x1f, R25 ;  /* 0x0000001fff1a7819 */ /* 0x000fe20000011419 */
[----:B------:R-:W-:Y:S01]  /*e870*/  IMAD.WIDE.U32 R166, R25, UR9, R166 ;  /* 0x0000000919a67c25 */ /* 0x000fe2000f8e00a6 */
[----:B------:R-:W-:Y:S01]  /*e880*/  BAR.SYNC.DEFER_BLOCKING 0x0 ;  /* 0x0000000000007b1d */ /* 0x000fe20000010000 */
[----:B------:R-:W-:Y:S02]  /*e890*/  ISETP.LT.AND P3, PT, R23, UR4, P1 ;  /* 0x0000000417007c0c */ /* 0x000fe40008f61270 */
[----:B------:R-:W-:Y:S01]  /*e8a0*/  IMAD R22, R22, UR9, RZ ;  /* 0x0000000916167c24 */ /* 0x000fe2000f8e02ff */
[----:B------:R-:W-:Y:S01]  /*e8b0*/  IADD3 R24, P0, R21, R166, RZ ;  /* 0x000000a615187210 */ /* 0x000fe20007f1e0ff */
[----:B------:R-:W-:Y:S01]  /*e8c0*/  IMAD R26, R26, UR9, RZ ;  /* 0x000000091a1a7c24 */ /* 0x000fe2000f8e02ff */
[----:B------:R-:W-:Y:S01]  /*e8d0*/  ISETP.LT.AND P1, PT, R25, UR4, P1 ;  /* 0x0000000419007c0c */ /* 0x000fe20008f21270 */
[----:B------:R-:W-:Y:S01]  /*e8e0*/  IMAD R27, R23, UR6, R22 ;  /* 0x00000006171b7c24 */ /* 0x000fe2000f8e0216 */
[----:B------:R-:W-:Y:S01]  /*e8f0*/  IADD3 R22, P2, R21, R30, RZ ;  /* 0x0000001e15167210 */ /* 0x000fe20007f5e0ff */
[----:B------:R-:W-:Y:S01]  /*e900*/  IMAD R29, R25, UR6, R26 ;  /* 0x00000006191d7c24 */ /* 0x000fe2000f8e021a */
[----:B------:R-:W-:-:S02]  /*e910*/  SHF.L.U32 R21, R24, 0x1, RZ ;  /* 0x0000000118157819 */ /* 0x000fc400000006ff */
[----:B------:R-:W-:Y:S01]  /*e920*/  IADD3.X R27, R20, R31, R27, P2, !PT ;  /* 0x0000001f141b7210 */ /* 0x000fe200017fe41b */
[----:B------:R-:W-:Y:S01]  /*e930*/  IMAD.SHL.U32 R26, R22, 0x2, RZ ;  /* 0x00000002161a7824 */ /* 0x000fe200078e00ff */
[----:B------:R-:W-:Y:S02]  /*e940*/  IADD3.X R29, R20, R167, R29, P0, !PT ;  /* 0x000000a7141d7210 */ /* 0x000fe400007fe41d */
[----:B------:R-:W-:Y:S02]  /*e950*/  SHF.L.U64.HI R27, R22, 0x1, R27 ;  /* 0x00000001161b7819 */ /* 0x000fe4000001021b */
[----:B------:R-:W-:Y:S02]  /*e960*/  LOP3.LUT R31, R26, 0xfffffffe, RZ, 0xc0, !PT ;  /* 0xfffffffe1a1f7812 */ /* 0x000fe400078ec0ff */
[----:B------:R-:W-:Y:S02]  /*e970*/  LOP3.LUT R21, R21, 0xfffffffe, RZ, 0xc0, !PT ;  /* 0xfffffffe15157812 */ /* 0x000fe400078ec0ff */
[----:B------:R-:W-:-:S02]  /*e980*/  SHF.L.U64.HI R29, R24, 0x1, R29 ;  /* 0x00000001181d7819 */ /* 0x000fc4000001021d */
[C---:B------:R-:W-:Y:S01]  /*e990*/  IADD3 R20, P2, R2.reuse, R31, RZ ;  /* 0x0000001f02147210 */ /* 0x040fe20007f5e0ff */
[----:B------:R-:W-:Y:S01]  /*e9a0*/  STS.64 [R163], R130 ;  /* 0x00000082a3007388 */ /* 0x000fe20000000a00 */
[----:B------:R-:W-:Y:S02]  /*e9b0*/  LOP3.LUT R22, R27, 0x1fffffff, RZ, 0xc0, !PT ;  /* 0x1fffffff1b167812 */ /* 0x000fe400078ec0ff */
[----:B------:R-:W-:Y:S01]  /*e9c0*/  IADD3 R2, P0, R2, R21, RZ ;  /* 0x0000001502027210 */ /* 0x000fe20007f1e0ff */
[----:B------:R-:W-:Y:S01]  /*e9d0*/  STS.64 [R163+0x20], R126 ;  /* 0x0000207ea3007388 */ /* 0x000fe20000000a00 */
[----:B------:R-:W-:Y:S01]  /*e9e0*/  LOP3.LUT R24, R29, 0x1fffffff, RZ, 0xc0, !PT ;  /* 0x1fffffff1d187812 */ /* 0x000fe200078ec0ff */
[C---:B------:R-:W-:Y:S02]  /*e9f0*/  IMAD.X R21, R3.reuse, 0x1, R22, P2 ;  /* 0x0000000103157824 */ /* 0x040fe400010e0616 */
[----:B------:R-:W-:Y:S01]  /*ea00*/  STS.64 [R163+0x40], R122 ;  /* 0x0000407aa3007388 */ /* 0x000fe20000000a00 */
[----:B------:R-:W-:-:S03]  /*ea10*/  IADD3.X R3, R3, R24, RZ, P0, !PT ;  /* 0x0000001803037210 */ /* 0x000fc600007fe4ff */
        /* <DEDUP_REMOVED lines=9> */
[----:B------:R-:W4:Y:S01]  /*eab0*/  LDS.128 R16, [R161+0x440] ;  /* 0x00044000a1107984 */ /* 0x000f220000000c00 */
        /* <DEDUP_REMOVED lines=26> */
.L_x_1192:
[----:B------:R-:W-:Y:S05]  /*ec60*/  @!P6 EXIT ;  /* 0x000000000000e94d */ /* 0x000fea0003800000 */
[----:B------:R-:W-:Y:S05]  /*ec70*/  WARPSYNC.ALL ;  /* 0x0000000000007948 */ /* 0x000fea0003800000 */
[----:B------:R-:W-:Y:S01]  /*ec80*/  BAR.SYNC.DEFER_BLOCKING 0x0 ;  /* 0x0000000000007b1d */ /* 0x000fe20000010000 */
[----:B------:R-:W-:-:S13]  /*ec90*/  ISETP.GT.AND P0, PT, R201, RZ, PT ;  /* 0x000000ffc900720c */ /* 0x000fda0003f04270 */
[----:B------:R-:W-:Y:S05]  /*eca0*/  @P0 EXIT ;  /* 0x000000000000094d */ /* 0x000fea0003800000 */
[----:B------:R-:W3:Y:S01]  /*ecb0*/  LDC R0, c[0x0][0x224] ;  /* 0x00008900ff007b82 */ /* 0x000ee20000000800 */
[----:B-12---:R-:W-:-:S05]  /*ecc0*/  VIADD R3, R206, 0x1 ;  /* 0x00000001ce037836 */ /* 0x006fca0000000000 */
[----:B---3--:R-:W-:-:S04]  /*ecd0*/  ISETP.NE.AND P0, PT, R3, R0, PT ;  /* 0x000000000300720c */ /* 0x008fc80003f05270 */
        /* <DEDUP_REMOVED lines=11> */
.L_x_1110:
[----:B------:R-:W-:Y:S02]  /*ed90*/  MOV R12, RZ ;  /* 0x000000ff000c7202 */ /* 0x000fe40000000f00 */
[----:B------:R-:W-:Y:S02]  /*eda0*/  MOV R11, 0x1f ;  /* 0x0000001f000b7802 */ /* 0x000fe40000000f00 */
[----:B------:R-:W-:-:S07]  /*edb0*/  MOV R15, 0xffffffff ;  /* 0xffffffff000f7802 */ /* 0x000fce0000000f00 */
[----:B-----5:R-:W-:Y:S05]  /*edc0*/  WARPSYNC.COLLECTIVE R15, `(.L_x_1193) ;  /* 0x000000000f087348 */ /* 0x020fea0003c00000 */
[----:B------:R1:W2:Y:S02]  /*edd0*/  SHFL.IDX P6, R14, R13, R12, R11 ;  /* 0x0000000c0d0e7389 */ /* 0x0002a400000c000b */
[----:B-12--5:R-:W-:Y:S01]  /*ede0*/  ENDCOLLECTIVE ;  /* 0x000000000000791b */ /* 0x026fe20003800000 */
.L_x_1193:
[----:B------:R-:W-:Y:S05]  /*edf0*/  BRA `(.L_x_1194) ;  /* 0xffffff1c00147947 */ /* 0x000fea000383ffff */
.L_x_1195:
        /* <DEDUP_REMOVED lines=16> */
.L_x_3454:


//--------------------- .text._ZN7cutlass7Kernel2INS_4gemm6kernel20DefaultGemmUniversalINS_6half_tENS_6layout8RowMajorELNS_16ComplexTransformE0ELi8ES4_S6_LS7_0ELi8ES4_S6_fNS_4arch15OpClassTensorOpENS8_4Sm80ENS1_9GemmShapeILi128ELi128ELi32EEENSB_ILi64ELi64ELi32EEENSB_ILi16ELi8ELi16EEENS_8epilogue6thread17LinearCombinationIS4_Li8EffLNSG_9ScaleType4KindE0ELNS_15FloatRoundStyleE2ES4_EENS1_11threadblock30GemmIdentityThreadblockSwizzleILi8EEELi4ENS8_13OpMultiplyAddELNS1_23SharedMemoryClearOptionE0ELb0ELb0ELb0ENS5_30Tensor4DPermuteBMM0213RowMajorILi12EEENS5_9NoPermuteEST_vE10SelectBaseISO_vEEEEvNT_6ParamsE --------------------------
	.section	.text._ZN7cutlass7Kernel2INS_4gemm6kernel20DefaultGemmUniversalINS_6half_tENS_6layout8RowMajorELNS_16ComplexTransformE0ELi8ES4_S6_LS7_0ELi8ES4_S6_fNS_4arch15OpClassTensorOpENS8_4Sm80ENS1_9GemmShapeILi128ELi128ELi32EEENSB_ILi64ELi64ELi32EEENSB_ILi16ELi8ELi16EEENS_8epilogue6thread17LinearCombinationIS4_Li8EffLNSG_9ScaleType4KindE0ELNS_15FloatRoundStyleE2ES4_EENS1_11threadblock30GemmIdentityThreadblockSwizzleILi8EEELi4ENS8_13OpMultiplyAddELNS1_23SharedMemoryClearOptionE0ELb0ELb0ELb0ENS5_30Tensor4DPermuteBMM0213RowMajorILi12EEENS5_9NoPermuteEST_vE10SelectBaseISO_vEEEEvNT_6ParamsE,"ax",@progbits
	.align	128
.text._ZN7cutlass7Kernel2INS_4gemm6kernel20DefaultGemmUniversalINS_6half_tENS_6layout8RowMajorELNS_16ComplexTransformE0ELi8ES4_S6_LS7_0ELi8ES4_S6_fNS_4arch15OpClassTensorOpENS8_4Sm80ENS1_9GemmShapeILi128ELi128ELi32EEENSB_ILi64ELi64ELi32EEENSB_ILi16ELi8ELi16EEENS_8epilogue6thread17LinearCombinationIS4_Li8EffLNSG_9ScaleType4KindE0ELNS_15FloatRoundStyleE2ES4_EENS1_11threadblock30GemmIdentityThreadblockSwizzleILi8EEELi4ENS8_13OpMultiplyAddELNS1_23SharedMemoryClearOptionE0ELb0ELb0ELb0ENS5_30Tensor4DPermuteBMM0213RowMajorILi12EEENS5_9NoPermuteEST_vE10SelectBaseISO_vEEEEvNT_6ParamsE:
        .type           _ZN7cutlass7Kernel2INS_4gemm6kernel20DefaultGemmUniversalINS_6half_tENS_6layout8RowMajorELNS_16ComplexTransformE0ELi8ES4_S6_LS7_0ELi8ES4_S6_fNS_4arch15OpClassTensorOpENS8_4Sm80ENS1_9GemmShapeILi128ELi128ELi32EEENSB_ILi64ELi64ELi32EEENSB_ILi16ELi8ELi16EEENS_8epilogue6thread17LinearCombinationIS4_Li8EffLNSG_9ScaleType4KindE0ELNS_15FloatRoundStyleE2ES4_EENS1_11threadblock30GemmIdentityThreadblockSwizzleILi8EEELi4ENS8_13OpMultiplyAddELNS1_23SharedMemoryClearOptionE0ELb0ELb0ELb0ENS5_30Tensor4DPermuteBMM0213RowMajorILi12EEENS5_9NoPermuteEST_vE10SelectBaseISO_vEEEEvNT_6ParamsE,@function
        .size           _ZN7cutlass7Kernel2INS_4gemm6kernel20DefaultGemmUniversalINS_6half_tENS_6layout8RowMajorELNS_16ComplexTransformE0ELi8ES4_S6_LS7_0ELi8ES4_S6_fNS_4arch15OpClassTensorOpENS8_4Sm80ENS1_9GemmShapeILi128ELi128ELi32EEENSB_ILi64ELi64ELi32EEENSB_ILi16ELi8ELi16EEENS_8epilogue6thread17LinearCombinationIS4_Li8EffLNSG_9ScaleType4KindE0ELNS_15FloatRoundStyleE2ES4_EENS1_11threadblock30GemmIdentityThreadblockSwizzleILi8EEELi4ENS8_13OpMultiplyAddELNS1_23SharedMemoryClearOptionE0ELb0ELb0ELb0ENS5_30Tensor4DPermuteBMM0213RowMajorILi12EEENS5_9NoPermuteEST_vE10SelectBaseISO_vEEEEvNT_6ParamsE,(.L_x_3455 - _ZN7cutlass7Kernel2INS_4gemm6kernel20DefaultGemmUniversalINS_6half_tENS_6layout8RowMajorELNS_16ComplexTransformE0ELi8ES4_S6_LS7_0ELi8ES4_S6_fNS_4arch15OpClassTensorOpENS8_4Sm80ENS1_9GemmShapeILi128ELi128ELi32EEENSB_ILi64ELi64ELi32EEENSB_ILi16ELi8ELi16EEENS_8epilogue6thread17LinearCombinationIS4_Li8EffLNSG_9ScaleType4KindE0ELNS_15FloatRoundStyleE2ES4_EENS1_11threadblock30GemmIdentityThreadblockSwizzleILi8EEELi4ENS8_13OpMultiplyAddELNS1_23SharedMemoryClearOptionE0ELb0ELb0ELb0ENS5_30Tensor4DPermuteBMM0213RowMajorILi12EEENS5_9NoPermuteEST_vE10SelectBaseISO_vEEEEvNT_6ParamsE)
        .other          _ZN7cutlass7Kernel2INS_4gemm6kernel20DefaultGemmUniversalINS_6half_tENS_6layout8RowMajorELNS_16ComplexTransformE0ELi8ES4_S6_LS7_0ELi8ES4_S6_fNS_4arch15OpClassTensorOpENS8_4Sm80ENS1_9GemmShapeILi128ELi128ELi32EEENSB_ILi64ELi64ELi32EEENSB_ILi16ELi8ELi16EEENS_8epilogue6thread17LinearCombinationIS4_Li8EffLNSG_9ScaleType4KindE0ELNS_15FloatRoundStyleE2ES4_EENS1_11threadblock30GemmIdentityThreadblockSwizzleILi8EEELi4ENS8_13OpMultiplyAddELNS1_23SharedMemoryClearOptionE0ELb0ELb0ELb0ENS5_30Tensor4DPermuteBMM0213RowMajorILi12EEENS5_9NoPermuteEST_vE10SelectBaseISO_vEEEEvNT_6ParamsE,@"STO_CUDA_ENTRY STV_DEFAULT"
_ZN7cutlass7Kernel2INS_4gemm6kernel20DefaultGemmUniversalINS_6half_tENS_6layout8RowMajorELNS_16ComplexTransformE0ELi8ES4_S6_LS7_0ELi8ES4_S6_fNS_4arch15OpClassTensorOpENS8_4Sm80ENS1_9GemmShapeILi128ELi128ELi32EEENSB_ILi64ELi64ELi32EEENSB_ILi16ELi8ELi16EEENS_8epilogue6thread17LinearCombinationIS4_Li8EffLNSG_9ScaleType4KindE0ELNS_15FloatRoundStyleE2ES4_EENS1_11threadblock30GemmIdentityThreadblockSwizzleILi8EEELi4ENS8_13OpMultiplyAddELNS1_23SharedMemoryClearOptionE0ELb0ELb0ELb0ENS5_30Tensor4DPermuteBMM0213RowMajorILi12EEENS5_9NoPermuteEST_vE10SelectBaseISO_vEEEEvNT_6ParamsE:
        /* <DEDUP_REMOVED lines=40> */
.L_x_1197:
        /* <DEDUP_REMOVED lines=18> */
.L_x_1196:
[----:B------:R-:W1:Y:S01]  /*03a0*/  LDC R0, c[0x0][0x224] ;  /* 0x00008900ff007b82 */ /* 0x000e620000000800 */
[----:B------:R-:W-:-:S07]  /*03b0*/  IADD3 R212, R200, 0x1, RZ ;  /* 0x00000001c8d47810 */ /* 0x000fce0007ffe0ff */
[----:B------:R-:W2:Y:S01]  /*03c0*/  LDC R3, c[0x0][0x234] ;  /* 0x00008d00ff037b82 */ /* 0x000ea20000000800 */
[C---:B-1----:R-:W-:Y:S01]  /*03d0*/  ISETP.GE.AND P0, PT, R212.reuse, R0, PT ;  /* 0x00000000d400720c */ /* 0x042fe20003f06270 */
[-C--:B--2---:R-:W-:Y:S02]  /*03e0*/  IMAD R212, R212, R3.reuse, RZ ;  /* 0x00000003d4d47224 */ /* 0x084fe400078e02ff */
[----:B------:R-:W-:-:S10]  /*03f0*/  IMAD R3, R200, R3, RZ ;  /* 0x00000003c8037224 */ /* 0x000fd400078e02ff */
[----:B------:R-:W1:Y:S02]  /*0400*/  @P0 LDC R212, c[0x0][0x218] ;  /* 0x00008600ffd40b82 */ /* 0x000e640000000800 */
.L_x_1198:
        /* <DEDUP_REMOVED lines=461> */
.L_x_1200:
        /* <DEDUP_REMOVED lines=158> */
.L_x_1199:
        /* <DEDUP_REMOVED lines=15> */
.L_x_1201:
[----:B------:R-:W-:Y:S02]  /*2bb0*/  ULDC.64 UR4, c[0x0][0x310] ;  /* 0x0000c40000047ab9 */ /* 0x000fe40000000a00 */
[----:B------:R-:W-:-:S04]  /*2bc0*/  ISETP.NE.U32.AND P0, PT, RZ, UR4, PT ;  /* 0x00000004ff007c0c */ /* 0x000fc8000bf05070 */
[----:B------:R-:W-:-:S13]  /*2bd0*/  ISETP.NE.AND.EX P0, PT, RZ, UR5, PT, P0 ;  /* 0x00000005ff007c0c */ /* 0x000fda000bf05300 */
[----:B------:R-:W-:Y:S05]  /*2be0*/  @!P0 BRA `(.L_x_1203) ;  /* 0x00000000000c8947 */ /* 0x000fea0003800000 */
[----:B-1-3--:R-:W2:Y:S02]  /*2bf0*/  LDC.64 R2, c[0x0][0x310] ;  /* 0x0000c400ff027b82 */ /* 0x00aea40000000a00 */
[----:B--2---:R2:W5:Y:S01]  /*2c00*/  LDG.E R163, desc[UR12][R2.64] ;  /* 0x0000000c02a37981 */ /* 0x004562000c1e1900 */
[----:B------:R-:W-:Y:S05]  /*2c10*/  BRA `(.L_x_1202) ;  /* 0x0000000000047947 */ /* 0x000fea0003800000 */
.L_x_1203:
[----:B-12---:R-:W1:Y:S02]  /*2c20*/  LDC R163, c[0x0][0x308] ;  /* 0x0000c200ffa37b82 */ /* 0x006e640000000800 */
.L_x_1202:
        /* <DEDUP_REMOVED lines=11> */
.L_x_1204:
[----:B------:R-:W-:Y:S02]  /*2ce0*/  ULDC.64 UR4, c[0x0][0x318] ;  /* 0x0000c60000047ab9 */ /* 0x000fe40000000a00 */
[----:B------:R-:W-:-:S04]  /*2cf0*/  ISETP.NE.U32.AND P0, PT, RZ, UR4, PT ;  /* 0x00000004ff007c0c */ /* 0x000fc8000bf05070 */
[----:B------:R-:W-:-:S13]  /*2d00*/  ISETP.NE.AND.EX P0, PT, RZ, UR5, PT, P0 ;  /* 0x00000005ff007c0c */ /* 0x000fda000bf05300 */
[----:B------:R-:W-:Y:S05]  /*2d10*/  @!P0 BRA `(.L_x_1206) ;  /* 0x00000000000c8947 */ /* 0x000fea0003800000 */
[----:B------:R-:W1:Y:S02]  /*2d20*/  LDC.64 R168, c[0x0][0x318] ;  /* 0x0000c600ffa87b82 */ /* 0x000e640000000a00 */
[----:B-1----:R1:W5:Y:S01]  /*2d30*/  LDG.E R168, desc[UR12][R168.64] ;  /* 0x0000000ca8a87981 */ /* 0x002362000c1e1900 */
[----:B------:R-:W-:Y:S05]  /*2d40*/  BRA `(.L_x_1205) ;  /* 0x0000000000047947 */ /* 0x000fea0003800000 */
.L_x_1206:
[----:B------:R-:W1:Y:S02]  /*2d50*/  LDC R168, c[0x0][0x30c] ;  /* 0x0000c300ffa87b82 */ /* 0x000e640000000800 */
.L_x_1205:
        /* <DEDUP_REMOVED lines=30> */
.L_x_3310:
[----:B------:R-:W-:Y:S05]  /*2f40*/  BRX R136 -0x2f50                                                                                                                           (*"BRANCH_TARGETS .L_x_3311,.L_x_3312,.L_x_3313"*) ;  /* 0xffffffd0882c7949 */ /* 0x000fea000383ffff */
.L_x_3313:
        /* <DEDUP_REMOVED lines=9> */
.L_x_3311:
        /* <DEDUP_REMOVED lines=10> */
.L_x_3312:
        /* <DEDUP_REMOVED lines=18> */
.L_x_1207:
        /* <DEDUP_REMOVED lines=9> */
.L_x_1210:
[----:B------:R-:W-:Y:S05]  /*3230*/  BSYNC B0 ;  /* 0x0000000000007941 */ /* 0x000fea0003800000 */
.L_x_1209:
[----:B------:R-:W-:-:S04]  /*3240*/  ISETP.NE.AND P0, PT, R200, RZ, PT ;  /* 0x000000ffc800720c */ /* 0x000fc80003f05270 */
[----:B-----5:R-:W-:-:S09]  /*3250*/  FSEL R168, R168, 1, !P0 ;  /* 0x3f800000a8a87808 */ /* 0x020fd20004000000 */
.L_x_1208:
        /* <DEDUP_REMOVED lines=106> */
.L_x_1214:
[----:B------:R-:W-:Y:S05]  /*3900*/  YIELD ;  /* 0x0000000000007946 */ /* 0x000fea0003800000 */
[----:B---3--:R-:W-:Y:S05]  /*3910*/  @P2 BRA `(.L_x_1213) ;  /* 0x0000000000082947 */ /* 0x008fea0003800000 */
[----:B------:R3:W5:Y:S04]  /*3920*/  LDG.E.STRONG.GPU R141, desc[UR12][R166.64] ;  /* 0x0000000ca68d7981 */ /* 0x000768000c1ef900 */
[----:B-----5:R-:W-:Y:S01]  /*3930*/  CCTL.IVALL ;  /* 0x00000000ff00798f */ /* 0x020fe20002000000 */
.L_x_1213:
[----:B------:R-:W-:Y:S01]  /*3940*/  ISETP.NE.AND P0, PT, R141, R200, PT ;  /* 0x000000c88d00720c */ /* 0x000fe20003f05270 */
[----:B------:R-:W-:-:S12]  /*3950*/  WARPSYNC.ALL ;  /* 0x0000000000007948 */ /* 0x000fd80003800000 */
[----:B------:R-:W-:Y:S06]  /*3960*/  BAR.RED.AND.DEFER_BLOCKING 0x0, P0 ;  /* 0x0000000000007b1d */ /* 0x000fec0000014400 */
[----:B------:R-:W5:Y:S02]  /*3970*/  B2R.RESULT RZ, P0 ;  /* 0x0000000000ff731c */ /* 0x000f640000004000 */
[----:B-----5:R-:W-:Y:S05]  /*3980*/  @P0 BRA `(.L_x_1214) ;  /* 0xfffffffc00dc0947 */ /* 0x020fea000383ffff */
.L_x_1212:
[----:B------:R-:W-:Y:S05]  /*3990*/  WARPSYNC.ALL ;  /* 0x0000000000007948 */ /* 0x000fea0003800000 */
[----:B------:R-:W-:Y:S06]  /*39a0*/  BAR.SYNC.DEFER_BLOCKING 0x0 ;  /* 0x0000000000007b1d */ /* 0x000fec0000010000 */
.L_x_1211:
        /* <DEDUP_REMOVED lines=36> */
[----:B------:R-:W-:-:S11]  /*3bf0*/  IADD3 R141, R162, 0x2, RZ ;  /* 0x00000002a28d7810 */ /* 0x000fd60007ffe0ff */
[----:B------:R-:W-:Y:S02]  /*3c00*/  @P2 MOV R142, R173 ;  /* 0x000000ad008e2202 */ /* 0x000fe40000000f00 */
[----:B------:R-:W-:-:S05]  /*3c10*/  @P2 MOV R143, R172 ;  /* 0x000000ac008f2202 */ /* 0x000fca0000000f00 */
[----:B------:R5:W2:Y:S01]  /*3c20*/  @P2 LDG.E.LTC128B.128 R136, desc[UR12][R142.64] ;  /* 0x0000000c8e882981 */ /* 0x000aa2000c1e1d20 */
[----:B------:R-:W-:Y:S02]  /*3c30*/  ISETP.LT.AND P3, PT, R141, UR5, P0 ;  /* 0x000000058d007c0c */ /* 0x000fe40008761270 */
[----:B------:R-:W-:Y:S02]  /*3c40*/  CS2R R134, SRZ ;  /* 0x0000000000867805 */ /* 0x000fe4000001ff00 */
[----:B----4-:R-:W-:-:S04]  /*3c50*/  IADD3 R174, P2, R132, R173, RZ ;  /* 0x000000ad84ae7210 */ /* 0x010fc80007f5e0ff */
[----:B-1----:R-:W-:Y:S02]  /*3c60*/  IADD3.X R175, R133, R172, RZ, P2, !PT ;  /* 0x000000ac85af7210 */ /* 0x002fe400017fe4ff */
[----:B------:R-:W-:-:S06]  /*3c70*/  CS2R R132, SRZ ;  /* 0x0000000000847805 */ /* 0x000fcc000001ff00 */
[----:B------:R-:W4:Y:S01]  /*3c80*/  @P3 LDG.E.LTC128B.128 R132, desc[UR12][R174.64] ;  /* 0x0000000cae843981 */ /* 0x000f22000c1e1d20 */
[----:B------:R-:W-:Y:S01]  /*3c90*/  BAR.SYNC.DEFER_BLOCKING 0x0 ;  /* 0x0000000000007b1d */ /* 0x000fe20000010000 */
[----:B------:R-:W-:Y:S02]  /*3ca0*/  ISETP.LT.AND P4, PT, R141, UR5, P1 ;  /* 0x000000058d007c0c */ /* 0x000fe40008f81270 */
[C---:B------:R-:W-:Y:S01]  /*3cb0*/  ISETP.LT.AND P5, PT, R162.reuse, UR5, P1 ;  /* 0x00000005a2007c0c */ /* 0x040fe20008fa1270 */
[----:B-----5:R-:W-:Y:S02]  /*3cc0*/  IMAD.WIDE.U32 R142, R162, UR9, R164 ;  /* 0x00000009a28e7c25 */ /* 0x020fe4000f8e00a4 */
[----:B------:R1:W-:Y:S04]  /*3cd0*/  STS.64 [R161], R4 ;  /* 0x00000004a1007388 */ /* 0x0003e80000000a00 */
[----:B------:R5:W-:Y:S04]  /*3ce0*/  STS.64 [R161+0x20], R8 ;  /* 0x00002008a1007388 */ /* 0x000be80000000a00 */
[----:B------:R-:W-:Y:S04]  /*3cf0*/  STS.64 [R161+0x40], R12 ;  /* 0x0000400ca1007388 */ /* 0x000fe80000000a00 */
[----:B------:R3:W-:Y:S04]  /*3d00*/  STS.64 [R161+0x60], R16 ;  /* 0x00006010a1007388 */ /* 0x0007e80000000a00 */
[----:B------:R3:W-:Y:S04]  /*3d10*/  STS.64 [R160+0x80], R20 ;  /* 0x00008014a0007388 */ /* 0x0007e80000000a00 */
[----:B------:R2:W-:Y:S04]  /*3d20*/  STS.64 [R160+0xa0], R24 ;  /* 0x0000a018a0007388 */ /* 0x0005e80000000a00 */
[----:B------:R2:W-:Y:S01]  /*3d30*/  STS.64 [R160+0xc0], R28 ;  /* 0x0000c01ca0007388 */ /* 0x0005e20000000a00 */
[----:B-1----:R-:W-:-:S03]  /*3d40*/  IMAD R5, R169, UR9, RZ ;  /* 0x00000009a9057c24 */ /* 0x002fc6000f8e02ff */
[----:B------:R-:W-:Y:S01]  /*3d50*/  STS.64 [R160+0xe0], R32 ;  /* 0x0000e020a0007388 */ /* 0x000fe20000000a00 */
[----:B------:R-:W-:Y:S01]  /*3d60*/  IMAD R169, R171, UR4, R170 ;  /* 0x00000004aba97c24 */ /* 0x000fe2000f8e02aa */
[----:B-----5:R-:W-:Y:S01]  /*3d70*/  SHF.R.S32.HI R8, RZ, 0x1f, R141 ;  /* 0x0000001fff087819 */ /* 0x020fe2000001148d */
[----:B------:R-:W-:Y:S01]  /*3d80*/  BAR.SYNC.DEFER_BLOCKING 0x0 ;  /* 0x0000000000007b1d */ /* 0x000fe20000010000 */
[----:B------:R-:W-:Y:S02]  /*3d90*/  IMAD R9, R162, UR6, R5 ;  /* 0x00000006a2097c24 */ /* 0x000fe4000f8e0205 */
[----:B------:R-:W-:Y:S01]  /*3da0*/  IADD3 R4, P3, R169, R142, RZ ;  /* 0x0000008ea9047210 */ /* 0x000fe20007f7e0ff */
[----:B------:R-:W-:Y:S02]  /*3db0*/  IMAD R8, R8, UR9, RZ ;  /* 0x0000000908087c24 */ /* 0x000fe4000f8e02ff */
[----:B---3--:R-:W-:Y:S01]  /*3dc0*/  IMAD.WIDE.U32 R16, R141, UR9, R164 ;  /* 0x000000098d107c25 */ /* 0x008fe2000f8e00a4 */
[----:B------:R-:W-:-:S03]  /*3dd0*/  SHF.R.S32.HI R20, RZ, 0x1f, R169 ;  /* 0x0000001fff147819 */ /* 0x000fc600000114a9 */
[----:B------:R-:W-:Y:S01]  /*3de0*/  IMAD R13, R141, UR6, R8 ;  /* 0x000000068d0d7c24 */ /* 0x000fe2000f8e0208 */
[----:B------:R-:W-:Y:S02]  /*3df0*/  IADD3 R5, P2, R169, R16, RZ ;  /* 0x00000010a9057210 */ /* 0x000fe40007f5e0ff */
[C---:B------:R-:W-:Y:S02]  /*3e00*/  IADD3.X R9, R20.reuse, R143, R9, P3, !PT ;  /* 0x0000008f14097210 */ /* 0x040fe40001ffe409 */
[----:B------:R-:W-:Y:S01]  /*3e10*/  IADD3.X R8, R20, R17, R13, P2, !PT ;  /* 0x0000001114087210 */ /* 0x000fe200017fe40d */
[----:B------:R-:W1:Y:S04]  /*3e20*/  LDS.128 R152, [R159] ;  /* 0x000000009f987984 */ /* 0x000e680000000c00 */
[----:B------:R-:W3:Y:S04]  /*3e30*/  LDS.128 R148, [R158] ;  /* 0x000000009e947984 */ /* 0x000ee80000000c00 */
[----:B------:R-:W5:Y:S04]  /*3e40*/  LDS.128 R144, [R159+0x440] ;  /* 0x000440009f907984 */ /* 0x000f680000000c00 */
[----:B------:R-:W5:Y:S01]  /*3e50*/  LDS.128 R140, [R158+0x440] ;  /* 0x000440009e8c7984 */ /* 0x000f620000000c00 */
[----:B--2---:R-:W-:-:S02]  /*3e60*/  HADD2.F32 R21, -RZ, R136.H0_H0 ;  /* 0x20000088ff157230 */ /* 0x004fc40000004100 */
[--C-:B------:R-:W-:Y:S02]  /*3e70*/  HADD2.F32 R17, -RZ, R137.reuse.H0_H0 ;  /* 0x20000089ff117230 */ /* 0x100fe40000004100 */
[----:B------:R-:W-:Y:S02]  /*3e80*/  HADD2.F32 R25, -RZ, R137.H1_H1 ;  /* 0x30000089ff197230 */ /* 0x000fe40000004100 */
[-C--:B------:R-:W-:Y:S01]  /*3e90*/  FMUL R21, R21, R168.reuse ;  /* 0x000000a815157220 */ /* 0x080fe20000400000 */
[----:B------:R-:W-:Y:S02]  /*3ea0*/  HADD2.F32 R29, -RZ, R136.H1_H1 ;  /* 0x30000088ff1d7230 */ /* 0x000fe40000004100 */
[----:B------:R-:W-:Y:S01]  /*3eb0*/  FMUL R17, R17, R168 ;  /* 0x000000a811117220 */ /* 0x000fe20000400000 */
[----:B------:R-:W-:Y:S02]  /*3ec0*/  HADD2.F32 R13, -RZ, R138.H0_H0 ;  /* 0x2000008aff0d7230 */ /* 0x000fe40000004100 */
[----:B-1----:R-:W-:Y:S01]  /*3ed0*/  FFMA R152, R152, R163, R21 ;  /* 0x000000a398987223 */ /* 0x002fe20000000015 */
[----:B------:R-:W-:-:S02]  /*3ee0*/  HADD2.F32 R21, -RZ, R139.H0_H0 ;  /* 0x2000008bff157230 */ /* 0x000fc40000004100 */
[-C--:B------:R-:W-:Y:S01]  /*3ef0*/  FMUL R12, R25, R168.reuse ;  /* 0x000000a8190c7220 */ /* 0x080fe20000400000 */
[-C--:B------:R-:W-:Y:S01]  /*3f00*/  FMUL R16, R29, R168.reuse ;  /* 0x000000a81d107220 */ /* 0x080fe20000400000 */
[-C--:B------:R-:W-:Y:S01]  /*3f10*/  FFMA R154, R154, R163.reuse, R17 ;  /* 0x000000a39a9a7223 */ /* 0x080fe20000000011 */
[----:B------:R-:W-:Y:S02]  /*3f20*/  HADD2.F32 R25, -RZ, R138.H1_H1 ;  /* 0x3000008aff197230 */ /* 0x000fe40000004100 */
[-C--:B------:R-:W-:Y:S01]  /*3f30*/  FMUL R21, R21, R168.reuse ;  /* 0x000000a815157220 */ /* 0x080fe20000400000 */
[----:B------:R-:W-:Y:S02]  /*3f40*/  HADD2.F32 R17, -RZ, R139.H1_H1 ;  /* 0x3000008bff117230 */ /* 0x000fe40000004100 */
[-C--:B------:R-:W-:Y:S01]  /*3f50*/  FFMA R153, R153, R163.reuse, R16 ;  /* 0x000000a399997223 */ /* 0x080fe20000000010 */
[----:B----4-:R-:W-:Y:S02]  /*3f60*/  HADD2.F32 R29, -RZ, R134.H1_H1 ;  /* 0x30000086ff1d7230 */ /* 0x010fe40000004100 */
[-C--:B---3--:R-:W-:Y:S01]  /*3f70*/  FFMA R150, R150, R163.reuse, R21 ;  /* 0x000000a396967223 */ /* 0x088fe20000000015 */
[----:B------:R-:W-:Y:S01]  /*3f80*/  FFMA R155, R155, R163, R12 ;  /* 0x000000a39b9b7223 */ /* 0x000fe2000000000c */
[----:B------:R-:W-:Y:S01]  /*3f90*/  FMUL R16, R25, R168 ;  /* 0x000000a819107220 */ /* 0x000fe20000400000 */
[----:B------:R-:W-:-:S02]  /*3fa0*/  HADD2.F32 R21, -RZ, R133.H0_H0 ;  /* 0x20000085ff157230 */ /* 0x000fc40000004100 */
[-C--:B------:R-:W-:Y:S01]  /*3fb0*/  FMUL R12, R17, R168.reuse ;  /* 0x000000a8110c7220 */ /* 0x080fe20000400000 */
[----:B------:R-:W-:Y:S02]  /*3fc0*/  HADD2.F32 R25, -RZ, R133.H1_H1 ;  /* 0x30000085ff197230 */ /* 0x000fe40000004100 */
[-C--:B------:R-:W-:Y:S01]  /*3fd0*/  FMUL R28, R29, R168.reuse ;  /* 0x000000a81d1c7220 */ /* 0x080fe20000400000 */
[--C-:B------:R-:W-:Y:S02]  /*3fe0*/  HADD2.F32 R29, -RZ, R135.reuse.H1_H1 ;  /* 0x30000087ff1d7230 */ /* 0x100fe40000004100 */
[-C--:B------:R-:W-:Y:S01]  /*3ff0*/  FFMA R151, R151, R163.reuse, R12 ;  /* 0x000000a397977223 */ /* 0x080fe2000000000c */
[-C--:B------:R-:W-:Y:S01]  /*4000*/  FMUL R21, R21, R168.reuse ;  /* 0x000000a815157220 */ /* 0x080fe20000400000 */
[-C--:B------:R-:W-:Y:S01]  /*4010*/  FMUL R12, R25, R168.reuse ;  /* 0x000000a8190c7220 */ /* 0x080fe20000400000 */
[-C--:B------:R-:W-:Y:S01]  /*4020*/  FFMA R149, R149, R163.reuse, R16 ;  /* 0x000000a395957223 */ /* 0x080fe20000000010 */
[-C--:B------:R-:W-:Y:S01]  /*4030*/  FMUL R32, R29, R168.reuse ;  /* 0x000000a81d207220 */ /* 0x080fe20000400000 */
[-C--:B-----5:R-:W-:Y:S01]  /*4040*/  FFMA R16, R146, R163.reuse, R21 ;  /* 0x000000a392107223 */ /* 0x0a0fe20000000015 */
[-C--:B------:R-:W-:Y:S01]  /*4050*/  FFMA R21, R147, R163.reuse, R12 ;  /* 0x000000a393157223 */ /* 0x080fe2000000000c */
[C---:B------:R-:W-:Y:S01]  /*4060*/  SHF.L.U32 R29, R4.reuse, 0x1, RZ ;  /* 0x00000001041d7819 */ /* 0x040fe200000006ff */
[--C-:B------:R-:W-:Y:S01]  /*4070*/  HADD2.F32 R17, -RZ, R132.reuse.H1_H1 ;  /* 0x30000084ff117230 */ /* 0x100fe20000004100 */
[----:B------:R-:W-:Y:S01]  /*4080*/  SHF.L.U64.HI R12, R4, 0x1, R9 ;  /* 0x00000001040c7819 */ /* 0x000fe20000010209 */
[-C--:B------:R-:W-:Y:S01]  /*4090*/  FMUL R13, R13, R168.reuse ;  /* 0x000000a80d0d7220 */ /* 0x080fe20000400000 */
[C---:B------:R-:W-:Y:S01]  /*40a0*/  SHF.L.U64.HI R9, R5.reuse, 0x1, R8 ;  /* 0x0000000105097819 */ /* 0x040fe20000010208 */
[----:B------:R-:W-:Y:S01]  /*40b0*/  HADD2.F32 R25, -RZ, R135.H0_H0 ;  /* 0x20000087ff197230 */ /* 0x000fe20000004100 */
[----:B------:R-:W-:Y:S01]  /*40c0*/  SHF.L.U32 R5, R5, 0x1, RZ ;  /* 0x0000000105057819 */ /* 0x000fe200000006ff */
[----:B------:R-:W-:Y:S01]  /*40d0*/  FFMA R148, R148, R163, R13 ;  /* 0x000000a394947223 */ /* 0x000fe2000000000d */
[----:B------:R-:W-:Y:S01]  /*40e0*/  LOP3.LUT R29, R29, 0xfffffffe, RZ, 0xc0, !PT ;  /* 0xfffffffe1d1d7812 */ /* 0x000fe200078ec0ff */
[----:B------:R-:W-:Y:S01]  /*40f0*/  FMUL R24, R17, R168 ;  /* 0x000000a811187220 */ /* 0x000fe20000400000 */
[----:B------:R-:W-:-:S02]  /*4100*/  HADD2.F32 R13, -RZ, R132.H0_H0 ;  /* 0x20000084ff0d7230 */ /* 0x000fc40000004100 */
[----:B------:R-:W-:Y:S01]  /*4110*/  FFMA R4, R143, R163, R32 ;  /* 0x000000a38f047223 */ /* 0x000fe20000000020 */
[----:B------:R-:W-:Y:S01]  /*4120*/  HADD2.F32 R17, -RZ, R134.H0_H0 ;  /* 0x20000086ff117230 */ /* 0x000fe20000004100 */
[----:B------:R-:W-:Y:S01]  /*4130*/  LOP3.LUT R33, R5, 0xfffffffe, RZ, 0xc0, !PT ;  /* 0xfffffffe05217812 */ /* 0x000fe200078ec0ff */
[-C--:B------:R-:W-:Y:S01]  /*4140*/  FMUL R25, R25, R168.reuse ;  /* 0x000000a819197220 */ /* 0x080fe20000400000 */
[----:B------:R-:W-:Y:S01]  /*4150*/  LOP3.LUT R12, R12, 0x1fffffff, RZ, 0xc0, !PT ;  /* 0x1fffffff0c0c7812 */ /* 0x000fe200078ec0ff */
[-C--:B------:R-:W-:Y:S01]  /*4160*/  FMUL R13, R13, R168.reuse ;  /* 0x000000a80d0d7220 */ /* 0x080fe20000400000 */
[----:B------:R-:W-:Y:S01]  /*4170*/  IADD3 R32, P3, R2, R29, RZ ;  /* 0x0000001d02207210 */ /* 0x000fe20007f7e0ff */
[----:B------:R-:W-:Y:S01]  /*4180*/  FMUL R17, R17, R168 ;  /* 0x000000a811117220 */ /* 0x000fe20000400000 */
[----:B------:R-:W-:Y:S01]  /*4190*/  IADD3 R5, R162, 0x8, RZ ;  /* 0x00000008a2057810 */ /* 0x000fe20007ffe0ff */
[----:B------:R-:W-:Y:S01]  /*41a0*/  FFMA R13, R144, R163, R13 ;  /* 0x000000a3900d7223 */ /* 0x000fe2000000000d */
[----:B------:R-:W-:Y:S01]  /*41b0*/  IADD3 R8, P2, R2, R33, RZ ;  /* 0x0000002102087210 */ /* 0x000fe20007f5e0ff */
[-C--:B------:R-:W-:Y:S01]  /*41c0*/  FFMA R24, R145, R163.reuse, R24 ;  /* 0x000000a391187223 */ /* 0x080fe20000000018 */
[----:B------:R-:W-:Y:S01]  /*41d0*/  IADD3.X R33, R3, R12, RZ, P3, !PT ;  /* 0x0000000c03217210 */ /* 0x000fe20001ffe4ff */
[-C--:B------:R-:W-:Y:S01]  /*41e0*/  FFMA R17, R140, R163.reuse, R17 ;  /* 0x000000a38c117223 */ /* 0x080fe20000000011 */
[----:B------:R-:W-:Y:S01]  /*41f0*/  LOP3.LUT R12, R9, 0x1fffffff, RZ, 0xc0, !PT ;  /* 0x1fffffff090c7812 */ /* 0x000fe200078ec0ff */
[-C--:B------:R-:W-:Y:S01]  /*4200*/  FFMA R28, R141, R163.reuse, R28 ;  /* 0x000000a38d1c7223 */ /* 0x080fe2000000001c */
[----:B------:R-:W-:Y:S01]  /*4210*/  ISETP.LT.AND P3, PT, R5, UR5, P0 ;  /* 0x0000000505007c0c */ /* 0x000fe20008761270 */
        /* <DEDUP_REMOVED lines=22> */
[----:B------:R-:W-:Y:S01]  /*4380*/  BAR.SYNC.DEFER_BLOCKING 0x0 ;  /* 0x0000000000007b1d */ /* 0x000fe20000010000 */
[----:B------:R-:W-:Y:S02]  /*4390*/  ISETP.LT.AND P5, PT, R5, UR5, P1 ;  /* 0x0000000505007c0c */ /* 0x000fe40008fa1270 */
[----:B------:R-:W-:Y:S01]  /*43a0*/  IMAD R4, R4, UR9, RZ ;  /* 0x0000000904047c24 */ /* 0x000fe2000f8e02ff */
[----:B------:R-:W-:Y:S02]  /*43b0*/  ISETP.LT.AND P4, PT, R21, UR5, P1 ;  /* 0x0000000515007c0c */ /* 0x000fe40008f81270 */
[----:B------:R1:W-:Y:S04]  /*43c0*/  STS.64 [R161], R6 ;  /* 0x00000006a1007388 */ /* 0x0003e80000000a00 */
[----:B------:R-:W-:Y:S04]  /*43d0*/  STS.64 [R161+0x20], R10 ;  /* 0x0000200aa1007388 */ /* 0x000fe80000000a00 */
[----:B------:R4:W-:Y:S04]  /*43e0*/  STS.64 [R161+0x40], R14 ;  /* 0x0000400ea1007388 */ /* 0x0009e80000000a00 */
[----:B------:R5:W-:Y:S04]  /*43f0*/  STS.64 [R161+0x60], R18 ;  /* 0x00006012a1007388 */ /* 0x000be80000000a00 */
[----:B------:R5:W-:Y:S04]  /*4400*/  STS.64 [R160+0x80], R22 ;  /* 0x00008016a0007388 */ /* 0x000be80000000a00 */
[----:B------:R-:W-:Y:S04]  /*4410*/  STS.64 [R160+0xa0], R26 ;  /* 0x0000a01aa0007388 */ /* 0x000fe80000000a00 */
[----:B------:R5:W-:Y:S01]  /*4420*/  STS.64 [R160+0xc0], R30 ;  /* 0x0000c01ea0007388 */ /* 0x000be20000000a00 */
[----:B-1----:R-:W-:-:S03]  /*4430*/  SHF.R.S32.HI R6, RZ, 0x1f, R5 ;  /* 0x0000001fff067819 */ /* 0x002fc60000011405 */
[----:B------:R-:W-:Y:S01]  /*4440*/  STS.64 [R160+0xe0], R34 ;  /* 0x0000e022a0007388 */ /* 0x000fe20000000a00 */
[----:B------:R-:W-:Y:S01]  /*4450*/  IMAD R7, R21, UR6, R4 ;  /* 0x0000000615077c24 */ /* 0x000fe2000f8e0204 */
[----:B------:R-:W-:Y:S01]  /*4460*/  BAR.SYNC.DEFER_BLOCKING 0x0 ;  /* 0x0000000000007b1d */ /* 0x000fe20000010000 */
[----:B------:R-:W-:Y:S01]  /*4470*/  IMAD R6, R6, UR9, RZ ;  /* 0x0000000906067c24 */ /* 0x000fe2000f8e02ff */
[----:B----4-:R-:W-:-:S03]  /*4480*/  IADD3 R14, P3, R169, R24, RZ ;  /* 0x00000018a90e7210 */ /* 0x010fc60007f7e0ff */
[----:B-----5:R-:W-:Y:S02]  /*4490*/  IMAD R19, R5, UR6, R6 ;  /* 0x0000000605137c24 */ /* 0x020fe4000f8e0206 */
[----:B------:R-:W-:-:S03]  /*44a0*/  IMAD.WIDE.U32 R22, R21, UR9, R164 ;  /* 0x0000000915167c25 */ /* 0x000fc6000f8e00a4 */
[----:B------:R-:W-:Y:S02]  /*44b0*/  IADD3.X R19, R20, R25, R19, P3, !PT ;  /* 0x0000001914137210 */ /* 0x000fe40001ffe413 */
[----:B------:R-:W-:Y:S02]  /*44c0*/  IADD3 R15, P2, R169, R22, RZ ;  /* 0x00000016a90f7210 */ /* 0x000fe40007f5e0ff */
[----:B------:R-:W-:Y:S02]  /*44d0*/  SHF.L.U64.HI R19, R14, 0x1, R19 ;  /* 0x000000010e137819 */ /* 0x000fe40000010213 */
[----:B------:R-:W-:Y:S02]  /*44e0*/  IADD3.X R18, R20, R23, R7, P2, !PT ;  /* 0x0000001714127210 */ /* 0x000fe400017fe407 */
[----:B------:R-:W-:Y:S01]  /*44f0*/  SHF.L.U32 R14, R14, 0x1, RZ ;  /* 0x000000010e0e7819 */ /* 0x000fe200000006ff */
[----:B------:R-:W1:Y:S01]  /*4500*/  LDS.128 R144, [R159] ;  /* 0x000000009f907984 */ /* 0x000e620000000c00 */
[----:B------:R-:W-:-:S02]  /*4510*/  SHF.L.U64.HI R18, R15, 0x1, R18 ;  /* 0x000000010f127819 */ /* 0x000fc40000010212 */
[----:B------:R-:W-:Y:S01]  /*4520*/  SHF.L.U32 R15, R15, 0x1, RZ ;  /* 0x000000010f0f7819 */ /* 0x000fe200000006ff */
[----:B------:R-:W4:Y:S01]  /*4530*/  LDS.128 R140, [R158] ;  /* 0x000000009e8c7984 */ /* 0x000f220000000c00 */
[----:B------:R-:W-:Y:S02]  /*4540*/  LOP3.LUT R18, R18, 0x1fffffff, RZ, 0xc0, !PT ;  /* 0x1fffffff12127812 */ /* 0x000fe400078ec0ff */
[----:B------:R-:W-:Y:S01]  /*4550*/  LOP3.LUT R15, R15, 0xfffffffe, RZ, 0xc0, !PT ;  /* 0xfffffffe0f0f7812 */ /* 0x000fe200078ec0ff */
[----:B------:R-:W5:Y:S03]  /*4560*/  LDS.128 R8, [R159+0x440] ;  /* 0x000440009f087984 */ /* 0x000f660000000c00 */
[----:B------:R-:W-:-:S04]  /*4570*/  IADD3 R30, P3, R2, R15, RZ ;  /* 0x0000000f021e7210 */ /* 0x000fc80007f7e0ff */
[----:B------:R-:W-:Y:S01]  /*4580*/  IADD3.X R31, R3, R18, RZ, P3, !PT ;  /* 0x00000012031f7210 */ /* 0x000fe20001ffe4ff */
[--C-:B--2---:R-:W-:Y:S02]  /*4590*/  HADD2.F32 R5, -RZ, R136.reuse.H0_H0 ;  /* 0x20000088ff057230 */ /* 0x104fe40000004100 */
[--C-:B------:R-:W-:Y:S02]  /*45a0*/  HADD2.F32 R23, -RZ, R137.reuse.H1_H1 ;  /* 0x30000089ff177230 */ /* 0x100fe40000004100 */
[----:B------:R-:W-:Y:S02]  /*45b0*/  HADD2.F32 R25, -RZ, R137.H0_H0 ;  /* 0x20000089ff197230 */ /* 0x000fe40000004100 */
[-C--:B------:R-:W-:Y:S01]  /*45c0*/  FMUL R21, R5, R168.reuse ;  /* 0x000000a805157220 */ /* 0x080fe20000400000 */
[----:B------:R-:W-:Y:S01]  /*45d0*/  HADD2.F32 R27, -RZ, R136.H1_H1 ;  /* 0x30000088ff1b7230 */ /* 0x000fe20000004100 */
[----:B------:R-:W2:Y:S01]  /*45e0*/  LDS.128 R4, [R158+0x440] ;  /* 0x000440009e047984 */ /* 0x000ea20000000c00 */
[----:B------:R-:W-:Y:S01]  /*45f0*/  FMUL R22, R23, R168 ;  /* 0x000000a817167220 */ /* 0x000fe20000400000 */
[----:B------:R-:W-:-:S02]  /*4600*/  HADD2.F32 R23, -RZ, R138.H1_H1 ;  /* 0x3000008aff177230 */ /* 0x000fc40000004100 */
[-C--:B-1----:R-:W-:Y:S01]  /*4610*/  FFMA R144, R144, R163.reuse, R21 ;  /* 0x000000a390907223 */ /* 0x082fe20000000015 */
[----:B------:R-:W-:Y:S02]  /*4620*/  HADD2.F32 R21, -RZ, R138.H0_H0 ;  /* 0x2000008aff157230 */ /* 0x000fe40000004100 */
[-C--:B------:R-:W-:Y:S01]  /*4630*/  FFMA R147, R147, R163.reuse, R22 ;  /* 0x000000a393937223 */ /* 0x080fe20000000016 */
[-C--:B------:R-:W-:Y:S01]  /*4640*/  FMUL R25, R25, R168.reuse ;  /* 0x000000a819197220 */ /* 0x080fe20000400000 */
[-C--:B------:R-:W-:Y:S01]  /*4650*/  FMUL R22, R23, R168.reuse ;  /* 0x000000a817167220 */ /* 0x080fe20000400000 */
[----:B------:R-:W-:Y:S02]  /*4660*/  HADD2.F32 R23, -RZ, R139.H1_H1 ;  /* 0x3000008bff177230 */ /* 0x000fe40000004100 */
[----:B------:R-:W-:Y:S01]  /*4670*/  FMUL R21, R21, R168 ;  /* 0x000000a815157220 */ /* 0x000fe20000400000 */
[-C--:B------:R-:W-:Y:S01]  /*4680*/  FFMA R146, R146, R163.reuse, R25 ;  /* 0x000000a392927223 */ /* 0x080fe20000000019 */
[----:B----4-:R-:W-:Y:S01]  /*4690*/  FFMA R141, R141, R163, R22 ;  /* 0x000000a38d8d7223 */ /* 0x010fe20000000016 */
[----:B---3--:R-:W-:-:S02]  /*46a0*/  HADD2.F32 R25, -RZ, R132.H1_H1 ;  /* 0x30000084ff197230 */ /* 0x008fc40000004100 */
[-C--:B------:R-:W-:Y:S01]  /*46b0*/  FMUL R22, R23, R168.reuse ;  /* 0x000000a817167220 */ /* 0x080fe20000400000 */
[-C--:B------:R-:W-:Y:S01]  /*46c0*/  FMUL R24, R27, R168.reuse ;  /* 0x000000a81b187220 */ /* 0x080fe20000400000 */
[----:B------:R-:W-:Y:S02]  /*46d0*/  HADD2.F32 R27, -RZ, R139.H0_H0 ;  /* 0x2000008bff1b7230 */ /* 0x000fe40000004100 */
[-C--:B------:R-:W-:Y:S01]  /*46e0*/  FFMA R140, R140, R163.reuse, R21 ;  /* 0x000000a38c8c7223 */ /* 0x080fe20000000015 */
[----:B------:R-:W-:Y:S01]  /*46f0*/  FFMA R143, R143, R163, R22 ;  /* 0x000000a38f8f7223 */ /* 0x000fe20000000016 */
[----:B------:R-:W-:Y:S02]  /*4700*/  HADD2.F32 R21, -RZ, R132.H0_H0 ;  /* 0x20000084ff157230 */ /* 0x000fe40000004100 */
[-C--:B------:R-:W-:Y:S01]  /*4710*/  FMUL R22, R25, R168.reuse ;  /* 0x000000a819167220 */ /* 0x080fe20000400000 */
[----:B------:R-:W-:Y:S01]  /*4720*/  FMUL R27, R27, R168 ;  /* 0x000000a81b1b7220 */ /* 0x000fe20000400000 */
[----:B------:R-:W-:-:S02]  /*4730*/  HADD2.F32 R25, -RZ, R133.H1_H1 ;  /* 0x30000085ff197230 */ /* 0x000fc40000004100 */
[-C--:B------:R-:W-:Y:S01]  /*4740*/  FFMA R145, R145, R163.reuse, R24 ;  /* 0x000000a391917223 */ /* 0x080fe20000000018 */
[-C--:B-----5:R-:W-:Y:S01]  /*4750*/  FFMA R22, R9, R163.reuse, R22 ;  /* 0x000000a309167223 */ /* 0x0a0fe20000000016 */
[-C--:B------:R-:W-:Y:S01]  /*4760*/  FMUL R21, R21, R168.reuse ;  /* 0x000000a815157220 */ /* 0x080fe20000400000 */
[--C-:B------:R-:W-:Y:S02]  /*4770*/  HADD2.F32 R9, -RZ, R134.reuse.H0_H0 ;  /* 0x20000086ff097230 */ /* 0x100fe40000004100 */
[-C--:B------:R-:W-:Y:S01]  /*4780*/  FFMA R142, R142, R163.reuse, R27 ;  /* 0x000000a38e8e7223 */ /* 0x080fe2000000001b */
[----:B------:R-:W-:Y:S02]  /*4790*/  HADD2.F32 R29, -RZ, R134.H1_H1 ;  /* 0x30000086ff1d7230 */ /* 0x000fe40000004100 */
[----:B------:R-:W-:Y:S01]  /*47a0*/  FMUL R26, R25, R168 ;  /* 0x000000a8191a7220 */ /* 0x000fe20000400000 */
[--C-:B------:R-:W-:Y:S02]  /*47b0*/  HADD2.F32 R27, -RZ, R135.reuse.H1_H1 ;  /* 0x30000087ff1b7230 */ /* 0x100fe40000004100 */
[----:B------:R-:W-:Y:S01]  /*47c0*/  FFMA R21, R8, R163, R21 ;  /* 0x000000a308157223 */ /* 0x000fe20000000015 */
[----:B------:R-:W-:-:S02]  /*47d0*/  HADD2.F32 R25, -RZ, R135.H0_H0 ;  /* 0x20000087ff197230 */ /* 0x000fc40000004100 */
[-C--:B------:R-:W-:Y:S01]  /*47e0*/  FMUL R9, R9, R168.reuse ;  /* 0x000000a809097220 */ /* 0x080fe20000400000 */
[-C--:B------:R-:W-:Y:S01]  /*47f0*/  FMUL R8, R29, R168.reuse ;  /* 0x000000a81d087220 */ /* 0x080fe20000400000 */
[----:B------:R-:W-:Y:S02]  /*4800*/  HADD2.F32 R23, -RZ, R133.H0_H0 ;  /* 0x20000085ff177230 */ /* 0x000fe40000004100 */
[-C--:B------:R-:W-:Y:S01]  /*4810*/  FMUL R28, R27, R168.reuse ;  /* 0x000000a81b1c7220 */ /* 0x080fe20000400000 */
[----:B------:R-:W-:Y:S01]  /*4820*/  FMUL R25, R25, R168 ;  /* 0x000000a819197220 */ /* 0x000fe20000400000 */
[-C--:B------:R-:W-:Y:S01]  /*4830*/  FFMA R26, R11, R163.reuse, R26 ;  /* 0x000000a30b1a7223 */ /* 0x080fe2000000001a */
[----:B------:R-:W-:Y:S01]  /*4840*/  F2FP.F16.F32.PACK_AB R11, R143, R142 ;  /* 0x0000008e8f0b723e */ /* 0x000fe200000000ff */
[----:B------:R-:W-:Y:S01]  /*4850*/  FMUL R23, R23, R168 ;  /* 0x000000a817177220 */ /* 0x000fe20000400000 */
[-C--:B--2---:R-:W-:Y:S01]  /*4860*/  FFMA R24, R4, R163.reuse, R9 ;  /* 0x000000a304187223 */ /* 0x084fe20000000009 */
[-C--:B------:R-:W-:Y:S01]  /*4870*/  FFMA R27, R5, R163.reuse, R8 ;  /* 0x000000a3051b7223 */ /* 0x080fe20000000008 */
[----:B------:R-:W-:Y:S01]  /*4880*/  LOP3.LUT R5, R14, 0xfffffffe, RZ, 0xc0, !PT ;  /* 0xfffffffe0e057812 */ /* 0x000fe200078ec0ff */
[----:B------:R-:W-:Y:S01]  /*4890*/  FFMA R25, R6, R163, R25 ;  /* 0x000000a306197223 */ /* 0x000fe20000000019 */
[----:B------:R-:W-:Y:S01]  /*48a0*/  F2FP.F16.F32.PACK_AB R4, R22, R21 ;  /* 0x000000151604723e */ /* 0x000fe200000000ff */
[-C--:B------:R-:W-:Y:S01]  /*48b0*/  FFMA R23, R10, R163.reuse, R23 ;  /* 0x000000a30a177223 */ /* 0x080fe20000000017 */
[----:B------:R-:W-:Y:S01]  /*48c0*/  IADD3 R21, R162, 0x10, RZ ;  /* 0x00000010a2157810 */ /* 0x000fe20007ffe0ff */
[----:B------:R-:W-:Y:S01]  /*48d0*/  FFMA R28, R7, R163, R28 ;  /* 0x000000a3071c7223 */ /* 0x000fe2000000001c */
[----:B------:R-:W-:-:S02]  /*48e0*/  IADD3 R14, P2, R2, R5, RZ ;  /* 0x00000005020e7210 */ /* 0x000fc40007f5e0ff */
[----:B------:R-:W-:Y:S02]  /*48f0*/  LOP3.LUT R6, R19, 0x1fffffff, RZ, 0xc0, !PT ;  /* 0x1fffffff13067812 */ /* 0x000fe400078ec0ff */
[----:B------:R-:W-:Y:S02]  /*4900*/  ISETP.LT.AND P3, PT, R21, UR5, P0 ;  /* 0x0000000515007c0c */ /* 0x000fe40008761270 */
[----:B------:R-:W-:Y:S02]  /*4910*/  IADD3.X R15, R3, R6, RZ, P2, !PT ;  /* 0x00000006030f7210 */ /* 0x000fe400017fe4ff */
[----:B------:R-:W-:Y:S02]  /*4920*/  IADD3 R22, P2, R156, R12, RZ ;  /* 0x0000000c9c167210 */ /* 0x000fe40007f5e0ff */
[----:B------:R-:W-:Y:S02]  /*4930*/  F2FP.F16.F32.PACK_AB R8, R145, R144 ;  /* 0x000000909108723e */ /* 0x000fe400000000ff */
[----:B------:R-:W-:-:S02]  /*4940*/  F2FP.F16.F32.PACK_AB R9, R147, R146 ;  /* 0x000000929309723e */ /* 0x000fc400000000ff */
[----:B------:R-:W-:Y:S02]  /*4950*/  F2FP.F16.F32.PACK_AB R10, R141, R140 ;  /* 0x0000008c8d0a723e */ /* 0x000fe400000000ff */
[----:B------:R-:W-:Y:S02]  /*4960*/  F2FP.F16.F32.PACK_AB R5, R26, R23 ;  /* 0x000000171a05723e */ /* 0x000fe400000000ff */
[----:B------:R-:W-:Y:S01]  /*4970*/  F2FP.F16.F32.PACK_AB R6, R27, R24 ;  /* 0x000000181b06723e */ /* 0x000fe200000000ff */
[----:B------:R-:W-:Y:S01]  /*4980*/  @P5 STG.E.128 desc[UR12][R14.64], R8 ;  /* 0x000000080e005986 */ /* 0x000fe2000c101d0c */
[----:B------:R-:W-:Y:S02]  /*4990*/  F2FP.F16.F32.PACK_AB R7, R28, R25 ;  /* 0x000000191c07723e */ /* 0x000fe400000000ff */
[----:B------:R-:W-:Y:S02]  /*49a0*/  IADD3.X R23, R157, R13, RZ, P2, !PT ;  /* 0x0000000d9d177210 */ /* 0x000fe400017fe4ff */
[----:B------:R-:W-:Y:S01]  /*49b0*/  IADD3 R27, R162, 0x12, RZ ;  /* 0x00000012a21b7810 */ /* 0x000fe20007ffe0ff */
[----:B------:R1:W-:Y:S04]  /*49c0*/  @P4 STG.E.128 desc[UR12][R30.64], R4 ;  /* 0x000000041e004986 */ /* 0x0003e8000c101d0c */
[----:B------:R-:W2:Y:S01]  /*49d0*/  @P3 LDG.E.LTC128B.128 R136, desc[UR12][R22.64] ;  /* 0x0000000c16883981 */ /* 0x000ea2000c1e1d20 */
[----:B------:R-:W-:-:S02]  /*49e0*/  ISETP.LT.AND P3, PT, R27, UR5, P0 ;  /* 0x000000051b007c0c */ /* 0x000fc40008761270 */
[----:B------:R-:W-:-:S04]  /*49f0*/  IADD3 R24, P2, R156, R16, RZ ;  /* 0x000000109c187210 */ /* 0x000fc80007f5e0ff */
[----:B------:R-:W-:-:S07]  /*4a00*/  IADD3.X R25, R157, R17, RZ, P2, !PT ;  /* 0x000000119d197210 */ /* 0x000fce00017fe4ff */
[----:B------:R-:W3:Y:S01]  /*4a10*/  @P3 LDG.E.LTC128B.128 R132, desc[UR12][R24.64] ;  /* 0x0000000c18843981 */ /* 0x000ee2000c1e1d20 */
[----:B------:R-:W-:Y:S01]  /*4a20*/  IMAD.WIDE.U32 R28, R27, UR9, R164 ;  /* 0x000000091b1c7c25 */ /* 0x000fe2000f8e00a4 */
[----:B------:R-:W-:Y:S01]  /*4a30*/  ISETP.LT.AND P5, PT, R21, UR5, P1 ;  /* 0x0000000515007c0c */ /* 0x000fe20008fa1270 */
[----:B------:R-:W-:Y:S01]  /*4a40*/  BAR.SYNC.DEFER_BLOCKING 0x0 ;  /* 0x0000000000007b1d */ /* 0x000fe20000010000 */
[----:B------:R-:W-:Y:S02]  /*4a50*/  ISETP.LT.AND P4, PT, R27, UR5, P1 ;  /* 0x000000051b007c0c */ /* 0x000fe40008f81270 */
[----:B------:R-:W-:Y:S02]  /*4a60*/  IADD3 R28, P2, R169, R28, RZ ;  /* 0x0000001ca91c7210 */ /* 0x000fe40007f5e0ff */
[----:B-1----:R-:W-:Y:S01]  /*4a70*/  SHF.R.S32.HI R6, RZ, 0x1f, R21 ;  /* 0x0000001fff067819 */ /* 0x002fe20000011415 */
[----:B------:R-:W-:Y:S01]  /*4a80*/  IMAD.WIDE.U32 R30, R21, UR9, R164 ;  /* 0x00000009151e7c25 */ /* 0x000fe2000f8e00a4 */
[----:B------:R-:W-:-:S03]  /*4a90*/  SHF.R.S32.HI R4, RZ, 0x1f, R27 ;  /* 0x0000001fff047819 */ /* 0x000fc6000001141b */
[----:B------:R-:W-:Y:S01]  /*4aa0*/  IMAD R6, R6, UR9, RZ ;  /* 0x0000000906067c24 */ /* 0x000fe2000f8e02ff */
[----:B------:R-:W-:Y:S01]  /*4ab0*/  IADD3 R26, P3, R169, R30, RZ ;  /* 0x0000001ea91a7210 */ /* 0x000fe20007f7e0ff */
[----:B------:R-:W-:Y:S02]  /*4ac0*/  IMAD R4, R4, UR9, RZ ;  /* 0x0000000904047c24 */ /* 0x000fe4000f8e02ff */
[----:B------:R-:W-:Y:S02]  /*4ad0*/  IMAD R7, R21, UR6, R6 ;  /* 0x0000000615077c24 */ /* 0x000fe4000f8e0206 */
[----:B------:R-:W-:Y:S01]  /*4ae0*/  IMAD R5, R27, UR6, R4 ;  /* 0x000000061b057c24 */ /* 0x000fe2000f8e0204 */
[----:B------:R-:W-:Y:S02]  /*4af0*/  STS.64 [R161], R64 ;  /* 0x00000040a1007388 */ /* 0x000fe40000000a00 */
[C---:B------:R-:W-:Y:S02]  /*4b00*/  IADD3.X R21, R20.reuse, R31, R7, P3, !PT ;  /* 0x0000001f14157210 */ /* 0x040fe40001ffe407 */
[----:B------:R-:W-:Y:S01]  /*4b10*/  IADD3.X R27, R20, R29, R5, P2, !PT ;  /* 0x0000001d141b7210 */ /* 0x000fe200017fe405 */
[----:B------:R-:W-:Y:S01]  /*4b20*/  STS.64 [R161+0x20], R60 ;  /* 0x0000203ca1007388 */ /* 0x000fe20000000a00 */
[----:B------:R-:W-:-:S02]  /*4b30*/  SHF.L.U64.HI R21, R26, 0x1, R21 ;  /* 0x000000011a157819 */ /* 0x000fc40000010215 */
        /* <DEDUP_REMOVED lines=12> */
[----:B------:R-:W5:Y:S04]  /*4c00*/  LDS.128 R8, [R159+0x440] ;  /* 0x000440009f087984 */ /* 0x000f680000000c00 */
[----:B------:R-:W5:Y:S01]  /*4c10*/  LDS.128 R4, [R158+0x440] ;  /* 0x000440009e047984 */ /* 0x000f620000000c00 */
[----:B--2---:R-:W-:-:S02]  /*4c20*/  HADD2.F32 R33, -RZ, R137.H0_H0 ;  /* 0x20000089ff217230 */ /* 0x004fc40000004100 */
[----:B-1----:R-:W-:Y:S02]  /*4c30*/  HADD2.F32 R37, -RZ, R136.H1_H1 ;  /* 0x30000088ff257230 */ /* 0x002fe40000004100 */
[----:B------:R-:W-:Y:S02]  /*4c40*/  HADD2.F32 R29, -RZ, R137.H1_H1 ;  /* 0x30000089ff1d7230 */ /* 0x000fe40000004100 */
[-C--:B------:R-:W-:Y:S01]  /*4c50*/  FMUL R33, R33, R168.reuse ;  /* 0x000000a821217220 */ /* 0x080fe20000400000 */
[----:B------:R-:W-:Y:S02]  /*4c60*/  HADD2.F32 R31, -RZ, R138.H0_H0 ;  /* 0x2000008aff1f7230 */ /* 0x000fe40000004100 */
[-C--:B------:R-:W-:Y:S01]  /*4c70*/  FMUL R32, R37, R168.reuse ;  /* 0x000000a825207220 */ /* 0x080fe20000400000 */
[----:B------:R-:W-:Y:S02]  /*4c80*/  HADD2.F32 R35, -RZ, R136.H0_H0 ;  /* 0x20000088ff237230 */ /* 0x000fe40000004100 */
[----:B----4-:R-:W-:Y:S01]  /*4c90*/  FFMA R18, R18, R163, R33 ;  /* 0x000000a312127223 */ /* 0x010fe20000000021 */
[----:B------:R-:W-:Y:S01]  /*4ca0*/  FMUL R30, R29, R168 ;  /* 0x000000a81d1e7220 */ /* 0x000fe20000400000 */
[----:B------:R-:W-:-:S02]  /*4cb0*/  HADD2.F32 R33, -RZ, R138.H1_H1 ;  /* 0x3000008aff217230 */ /* 0x000fc40000004100 */
[-C--:B------:R-:W-:Y:S01]  /*4cc0*/  FFMA R29, R17, R163.reuse, R32 ;  /* 0x000000a3111d7223 */ /* 0x080fe20000000020 */
[-C--:B------:R-:W-:Y:S01]  /*4cd0*/  FMUL R17, R31, R168.reuse ;  /* 0x000000a81f117220 */ /* 0x080fe20000400000 */
[-C--:B------:R-:W-:Y:S01]  /*4ce0*/  FFMA R19, R19, R163.reuse, R30 ;  /* 0x000000a313137223 */ /* 0x080fe2000000001e */
[--C-:B------:R-:W-:Y:S02]  /*4cf0*/  HADD2.F32 R37, -RZ, R139.reuse.H1_H1 ;  /* 0x3000008bff257230 */ /* 0x100fe40000004100 */
[-C--:B------:R-:W-:Y:S01]  /*4d00*/  FMUL R30, R33, R168.reuse ;  /* 0x000000a8211e7220 */ /* 0x080fe20000400000 */
[--C-:B---3--:R-:W-:Y:S02]  /*4d10*/  HADD2.F32 R31, -RZ, R132.reuse.H0_H0 ;  /* 0x20000084ff1f7230 */ /* 0x108fe40000004100 */
[-C--:B------:R-:W-:Y:S01]  /*4d20*/  FMUL R35, R35, R168.reuse ;  /* 0x000000a823237220 */ /* 0x080fe20000400000 */
[----:B------:R-:W-:Y:S02]  /*4d30*/  HADD2.F32 R33, -RZ, R132.H1_H1 ;  /* 0x30000084ff217230 */ /* 0x000fe40000004100 */
[-C--:B-----5:R-:W-:Y:S01]  /*4d40*/  FFMA R17, R12, R163.reuse, R17 ;  /* 0x000000a30c117223 */ /* 0x0a0fe20000000011 */
[-C--:B------:R-:W-:Y:S01]  /*4d50*/  FMUL R12, R37, R168.reuse ;  /* 0x000000a8250c7220 */ /* 0x080fe20000400000 */
[-C--:B------:R-:W-:Y:S01]  /*4d60*/  FMUL R31, R31, R168.reuse ;  /* 0x000000a81f1f7220 */ /* 0x080fe20000400000 */
[----:B------:R-:W-:Y:S01]  /*4d70*/  FFMA R16, R16, R163, R35 ;  /* 0x000000a310107223 */ /* 0x000fe20000000023 */
[----:B------:R-:W-:Y:S01]  /*4d80*/  FMUL R32, R33, R168 ;  /* 0x000000a821207220 */ /* 0x000fe20000400000 */
[----:B------:R-:W-:-:S02]  /*4d90*/  HADD2.F32 R35, -RZ, R139.H0_H0 ;  /* 0x2000008bff237230 */ /* 0x000fc40000004100 */
[-C--:B------:R-:W-:Y:S01]  /*4da0*/  FFMA R15, R15, R163.reuse, R12 ;  /* 0x000000a30f0f7223 */ /* 0x080fe2000000000c */
[-C--:B------:R-:W-:Y:S01]  /*4db0*/  FFMA R12, R8, R163.reuse, R31 ;  /* 0x000000a3080c7223 */ /* 0x080fe2000000001f */
[-C--:B------:R-:W-:Y:S01]  /*4dc0*/  FFMA R31, R9, R163.reuse, R32 ;  /* 0x000000a3091f7223 */ /* 0x080fe20000000020 */
[--C-:B------:R-:W-:Y:S02]  /*4dd0*/  HADD2.F32 R9, -RZ, R134.reuse.H0_H0 ;  /* 0x20000086ff097230 */ /* 0x100fe40000004100 */
[-C--:B------:R-:W-:Y:S01]  /*4de0*/  FMUL R35, R35, R168.reuse ;  /* 0x000000a823237220 */ /* 0x080fe20000400000 */
[--C-:B------:R-:W-:Y:S02]  /*4df0*/  HADD2.F32 R33, -RZ, R133.reuse.H1_H1 ;  /* 0x30000085ff217230 */ /* 0x100fe40000004100 */
[-C--:B------:R-:W-:Y:S01]  /*4e00*/  FFMA R30, R13, R163.reuse, R30 ;  /* 0x000000a30d1e7223 */ /* 0x080fe2000000001e */
[----:B------:R-:W-:Y:S02]  /*4e10*/  HADD2.F32 R13, -RZ, R133.H0_H0 ;  /* 0x20000085ff0d7230 */ /* 0x000fe40000004100 */
[----:B------:R-:W-:Y:S01]  /*4e20*/  FMUL R9, R9, R168 ;  /* 0x000000a809097220 */ /* 0x000fe20000400000 */
[----:B------:R-:W-:Y:S01]  /*4e30*/  FFMA R14, R14, R163, R35 ;  /* 0x000000a30e0e7223 */ /* 0x000fe20000000023 */
[----:B------:R-:W-:-:S02]  /*4e40*/  HADD2.F32 R35, -RZ, R134.H1_H1 ;  /* 0x30000086ff237230 */ /* 0x000fc40000004100 */
[-C--:B------:R-:W-:Y:S01]  /*4e50*/  FMUL R34, R33, R168.reuse ;  /* 0x000000a821227220 */ /* 0x080fe20000400000 */
[-C--:B------:R-:W-:Y:S01]  /*4e60*/  FFMA R32, R4, R163.reuse, R9 ;  /* 0x000000a304207223 */ /* 0x080fe20000000009 */
[--C-:B------:R-:W-:Y:S02]  /*4e70*/  HADD2.F32 R9, -RZ, R135.reuse.H1_H1 ;  /* 0x30000087ff097230 */ /* 0x100fe40000004100 */
[-C--:B------:R-:W-:Y:S01]  /*4e80*/  FMUL R13, R13, R168.reuse ;  /* 0x000000a80d0d7220 */ /* 0x080fe20000400000 */
[----:B------:R-:W-:Y:S02]  /*4e90*/  HADD2.F32 R33, -RZ, R135.H0_H0 ;  /* 0x20000087ff217230 */ /* 0x000fe40000004100 */
[-C--:B------:R-:W-:Y:S01]  /*4ea0*/  FMUL R8, R35, R168.reuse ;  /* 0x000000a823087220 */ /* 0x080fe20000400000 */
[-C--:B------:R-:W-:Y:S01]  /*4eb0*/  FFMA R34, R11, R163.reuse, R34 ;  /* 0x000000a30b227223 */ /* 0x080fe20000000022 */
[-C--:B------:R-:W-:Y:S01]  /*4ec0*/  FMUL R4, R9, R168.reuse ;  /* 0x000000a809047220 */ /* 0x080fe20000400000 */
[-C--:B------:R-:W-:Y:S01]  /*4ed0*/  FFMA R13, R10, R163.reuse, R13 ;  /* 0x000000a30a0d7223 */ /* 0x080fe2000000000d */
[----:B------:R-:W-:Y:S01]  /*4ee0*/  FMUL R33, R33, R168 ;  /* 0x000000a821217220 */ /* 0x000fe20000400000 */
[-C--:B------:R-:W-:Y:S01]  /*4ef0*/  FFMA R35, R5, R163.reuse, R8 ;  /* 0x000000a305237223 */ /* 0x080fe20000000008 */
[----:B------:R-:W-:Y:S01]  /*4f00*/  LOP3.LUT R5, R26, 0xfffffffe, RZ, 0xc0, !PT ;  /* 0xfffffffe1a057812 */ /* 0x000fe200078ec0ff */
[-C--:B------:R-:W-:Y:S01]  /*4f10*/  FFMA R26, R7, R163.reuse, R4 ;  /* 0x000000a3071a7223 */ /* 0x080fe20000000004 */
[----:B------:R-:W-:Y:S01]  /*4f20*/  FFMA R33, R6, R163, R33 ;  /* 0x000000a306217223 */ /* 0x000fe20000000021 */
[----:B------:R-:W-:-:S02]  /*4f30*/  LOP3.LUT R7, R28, 0xfffffffe, RZ, 0xc0, !PT ;  /* 0xfffffffe1c077812 */ /* 0x000fc400078ec0ff */
[----:B------:R-:W-:Y:S02]  /*4f40*/  IADD3 R28, P3, R2, R5, RZ ;  /* 0x00000005021c7210 */ /* 0x000fe40007f7e0ff */
[----:B------:R-:W-:Y:S02]  /*4f50*/  LOP3.LUT R6, R21, 0x1fffffff, RZ, 0xc0, !PT ;  /* 0x1fffffff15067812 */ /* 0x000fe400078ec0ff */
[----:B------:R-:W-:Y:S02]  /*4f60*/  IADD3 R21, R162, 0x18, RZ ;  /* 0x00000018a2157810 */ /* 0x000fe40007ffe0ff */
[----:B------:R-:W-:Y:S02]  /*4f70*/  F2FP.F16.F32.PACK_AB R8, R29, R16 ;  /* 0x000000101d08723e */ /* 0x000fe400000000ff */
[----:B------:R-:W-:Y:S02]  /*4f80*/  IADD3 R16, P2, R2, R7, RZ ;  /* 0x0000000702107210 */ /* 0x000fe40007f5e0ff */
[----:B------:R-:W-:-:S02]  /*4f90*/  LOP3.LUT R4, R27, 0x1fffffff, RZ, 0xc0, !PT ;  /* 0x1fffffff1b047812 */ /* 0x000fc400078ec0ff */
[----:B------:R-:W-:Y:S02]  /*4fa0*/  IADD3.X R29, R3, R6, RZ, P3, !PT ;  /* 0x00000006031d7210 */ /* 0x000fe40001ffe4ff */
[----:B------:R-:W-:Y:S02]  /*4fb0*/  ISETP.LT.AND P3, PT, R21, UR5, P0 ;  /* 0x0000000515007c0c */ /* 0x000fe40008761270 */
[----:B------:R-:W-:Y:S02]  /*4fc0*/  F2FP.F16.F32.PACK_AB R10, R30, R17 ;  /* 0x000000111e0a723e */ /* 0x000fe400000000ff */
[----:B------:R-:W-:Y:S02]  /*4fd0*/  IADD3.X R17, R3, R4, RZ, P2, !PT ;  /* 0x0000000403117210 */ /* 0x000fe400017fe4ff */
[----:B------:R-:W-:Y:S02]  /*4fe0*/  IADD3 R22, P2, R156, R22, RZ ;  /* 0x000000169c167210 */ /* 0x000fe40007f5e0ff */
[----:B------:R-:W-:-:S02]  /*4ff0*/  F2FP.F16.F32.PACK_AB R9, R19, R18 ;  /* 0x000000121309723e */ /* 0x000fc400000000ff */
[----:B------:R-:W-:Y:S02]  /*5000*/  F2FP.F16.F32.PACK_AB R11, R15, R14 ;  /* 0x0000000e0f0b723e */ /* 0x000fe400000000ff */
[----:B------:R-:W-:Y:S02]  /*5010*/  F2FP.F16.F32.PACK_AB R4, R31, R12 ;  /* 0x0000000c1f04723e */ /* 0x000fe400000000ff */
[----:B------:R-:W-:Y:S01]  /*5020*/  F2FP.F16.F32.PACK_AB R5, R34, R13 ;  /* 0x0000000d2205723e */ /* 0x000fe200000000ff */
[----:B------:R1:W-:Y:S01]  /*5030*/  @P5 STG.E.128 desc[UR12][R28.64], R8 ;  /* 0x000000081c005986 */ /* 0x0003e2000c101d0c */
[----:B------:R-:W-:Y:S02]  /*5040*/  F2FP.F16.F32.PACK_AB R6, R35, R32 ;  /* 0x000000202306723e */ /* 0x000fe400000000ff */
[----:B------:R-:W-:Y:S02]  /*5050*/  F2FP.F16.F32.PACK_AB R7, R26, R33 ;  /* 0x000000211a07723e */ /* 0x000fe400000000ff */
[----:B------:R-:W-:-:S03]  /*5060*/  IADD3.X R23, R157, R23, RZ, P2, !PT ;  /* 0x000000179d177210 */ /* 0x000fc600017fe4ff */
[----:B------:R2:W-:Y:S04]  /*5070*/  @P4 STG.E.128 desc[UR12][R16.64], R4 ;  /* 0x0000000410004986 */ /* 0x0005e8000c101d0c */
[----:B------:R-:W3:Y:S01]  /*5080*/  @P3 LDG.E.LTC128B.128 R136, desc[UR12][R22.64] ;  /* 0x0000000c16883981 */ /* 0x000ee2000c1e1d20 */
[----:B------:R-:W-:Y:S02]  /*5090*/  IADD3 R27, R162, 0x1a, RZ ;  /* 0x0000001aa21b7810 */ /* 0x000fe40007ffe0ff */
[----:B------:R-:W-:Y:S02]  /*50a0*/  IADD3 R24, P2, R156, R24, RZ ;  /* 0x000000189c187210 */ /* 0x000fe40007f5e0ff */
[----:B------:R-:W-:Y:S02]  /*50b0*/  ISETP.LT.AND P3, PT, R27, UR5, P0 ;  /* 0x000000051b007c0c */ /* 0x000fe40008761270 */
[----:B------:R-:W-:-:S11]  /*50c0*/  IADD3.X R25, R157, R25, RZ, P2, !PT ;  /* 0x000000199d197210 */ /* 0x000fd600017fe4ff */
[----:B------:R-:W4:Y:S01]  /*50d0*/  @P3 LDG.E.LTC128B.128 R132, desc[UR12][R24.64] ;  /* 0x0000000c18843981 */ /* 0x000f22000c1e1d20 */
[C-C-:B------:R-:W-:Y:S01]  /*50e0*/  IMAD.WIDE.U32 R30, R21.reuse, UR9, R164.reuse ;  /* 0x00000009151e7c25 */ /* 0x140fe2000f8e00a4 */
[----:B------:R-:W-:Y:S01]  /*50f0*/  ISETP.LT.AND P5, PT, R21, UR5, P1 ;  /* 0x0000000515007c0c */ /* 0x000fe20008fa1270 */
[----:B------:R-:W-:Y:S02]  /*5100*/  BAR.SYNC.DEFER_BLOCKING 0x0 ;  /* 0x0000000000007b1d */ /* 0x000fe40000010000 */
[C---:B-1----:R-:W-:Y:S01]  /*5110*/  IMAD.WIDE.U32 R28, R27.reuse, UR9, R164 ;  /* 0x000000091b1c7c25 */ /* 0x042fe2000f8e00a4 */
[----:B------:R-:W-:Y:S02]  /*5120*/  ISETP.LT.AND P4, PT, R27, UR5, P1 ;  /* 0x000000051b007c0c */ /* 0x000fe40008f81270 */
[----:B------:R-:W-:Y:S02]  /*5130*/  IADD3 R26, P2, R169, R28, RZ ;  /* 0x0000001ca91a7210 */ /* 0x000fe40007f5e0ff */
[----:B--2---:R-:W-:-:S02]  /*5140*/  SHF.R.S32.HI R6, RZ, 0x1f, R21 ;  /* 0x0000001fff067819 */ /* 0x004fc40000011415 */
[----:B------:R-:W-:-:S03]  /*5150*/  SHF.R.S32.HI R4, RZ, 0x1f, R27 ;  /* 0x0000001fff047819 */ /* 0x000fc6000001141b */
[----:B------:R-:W-:Y:S02]  /*5160*/  IMAD R6, R6, UR9, RZ ;  /* 0x0000000906067c24 */ /* 0x000fe4000f8e02ff */
[----:B------:R-:W-:Y:S02]  /*5170*/  IMAD R4, R4, UR9, RZ ;  /* 0x0000000904047c24 */ /* 0x000fe4000f8e02ff */
[----:B------:R-:W-:Y:S01]  /*5180*/  IMAD R7, R21, UR6, R6 ;  /* 0x0000000615077c24 */ /* 0x000fe2000f8e0206 */
[----:B------:R-:W-:Y:S01]  /*5190*/  IADD3 R21, P3, R169, R30, RZ ;  /* 0x0000001ea9157210 */ /* 0x000fe20007f7e0ff */
[----:B------:R-:W-:-:S03]  /*51a0*/  IMAD R5, R27, UR6, R4 ;  /* 0x000000061b057c24 */ /* 0x000fc6000f8e0204 */
[C---:B------:R-:W-:Y:S01]  /*51b0*/  IADD3.X R28, R20.reuse, R31, R7, P3, !PT ;  /* 0x0000001f141c7210 */ /* 0x040fe20001ffe407 */
[----:B------:R-:W-:Y:S01]  /*51c0*/  STS.64 [R161], R66 ;  /* 0x00000042a1007388 */ /* 0x000fe20000000a00 */
[----:B------:R-:W-:Y:S02]  /*51d0*/  IADD3.X R27, R20, R29, R5, P2, !PT ;  /* 0x0000001d141b7210 */ /* 0x000fe400017fe405 */
[C---:B------:R-:W-:Y:S01]  /*51e0*/  SHF.L.U64.HI R28, R21.reuse, 0x1, R28 ;  /* 0x00000001151c7819 */ /* 0x040fe2000001021c */
[----:B------:R-:W-:Y:S01]  /*51f0*/  STS.64 [R161+0x20], R62 ;  /* 0x0000203ea1007388 */ /* 0x000fe20000000a00 */
[C---:B------:R-:W-:Y:S02]  /*5200*/  SHF.L.U64.HI R27, R26.reuse, 0x1, R27 ;  /* 0x000000011a1b7819 */ /* 0x040fe4000001021b */
[----:B------:R-:W-:Y:S01]  /*5210*/  SHF.L.U32 R21, R21, 0x1, RZ ;  /* 0x0000000115157819 */ /* 0x000fe200000006ff */
[----:B------:R-:W-:Y:S01]  /*5220*/  STS.64 [R161+0x40], R58 ;  /* 0x0000403aa1007388 */ /* 0x000fe20000000a00 */
[----:B------:R-:W-:-:S02]  /*5230*/  SHF.L.U32 R26, R26, 0x1, RZ ;  /* 0x000000011a1a7819 */ /* 0x000fc400000006ff */
        /* <DEDUP_REMOVED lines=9> */
[----:B------:R-:W2:Y:S04]  /*52d0*/  LDS.128 R12, [R158] ;  /* 0x000000009e0c7984 */ /* 0x000ea80000000c00 */
[----:B------:R-:W5:Y:S04]  /*52e0*/  LDS.128 R8, [R159+0x440] ;  /* 0x000440009f087984 */ /* 0x000f680000000c00 */
[----:B------:R-:W5:Y:S01]  /*52f0*/  LDS.128 R4, [R158+0x440] ;  /* 0x000440009e047984 */ /* 0x000f620000000c00 */
[----:B---3--:R-:W-:-:S02]  /*5300*/  HADD2.F32 R33, -RZ, R136.H0_H0 ;  /* 0x20000088ff217230 */ /* 0x008fc40000004100 */
        /* <DEDUP_REMOVED lines=10> */
[-C--:B------:R-:W-:Y:S01]  /*53b0*/  FFMA R29, R19, R163.reuse, R30 ;  /* 0x000000a3131d7223 */ /* 0x080fe2000000001e */
[-C--:B------:R-:W-:Y:S01]  /*53c0*/  FMUL R32, R35, R168.reuse ;  /* 0x000000a823207220 */ /* 0x080fe20000400000 */
[-C--:B------:R-:W-:Y:S01]  /*53d0*/  FMUL R30, R31, R168.reuse ;  /* 0x000000a81f1e7220 */ /* 0x080fe20000400000 */
[--C-:B------:R-:W-:Y:S02]  /*53e0*/  HADD2.F32 R31, -RZ, R139.reuse.H1_H1 ;  /* 0x3000008bff1f7230 */ /* 0x100fe40000004100 */
[----:B------:R-:W-:Y:S01]  /*53f0*/  FMUL R19, R33, R168 ;  /* 0x000000a821137220 */ /* 0x000fe20000400000 */
[----:B------:R-:W-:Y:S02]  /*5400*/  HADD2.F32 R35, -RZ, R139.H0_H0 ;  /* 0x2000008bff237230 */ /* 0x000fe40000004100 */
[----:B--2---:R-:W-:Y:S01]  /*5410*/  FFMA R30, R13, R163, R30 ;  /* 0x000000a30d1e7223 */ /* 0x004fe2000000001e */
[----:B----4-:R-:W-:-:S02]  /*5420*/  HADD2.F32 R33, -RZ, R132.H0_H0 ;  /* 0x20000084ff217230 */ /* 0x010fc40000004100 */
[-C--:B------:R-:W-:Y:S01]  /*5430*/  FFMA R19, R12, R163.reuse, R19 ;  /* 0x000000a30c137223 */ /* 0x080fe20000000013 */
[-C--:B------:R-:W-:Y:S01]  /*5440*/  FMUL R12, R31, R168.reuse ;  /* 0x000000a81f0c7220 */ /* 0x080fe20000400000 */
[-C--:B------:R-:W-:Y:S01]  /*5450*/  FMUL R35, R35, R168.reuse ;  /* 0x000000a823237220 */ /* 0x080fe20000400000 */
[----:B------:R-:W-:Y:S02]  /*5460*/  HADD2.F32 R31, -RZ, R132.H1_H1 ;  /* 0x30000084ff1f7230 */ /* 0x000fe40000004100 */
[-C--:B------:R-:W-:Y:S01]  /*5470*/  FMUL R33, R33, R168.reuse ;  /* 0x000000a821217220 */ /* 0x080fe20000400000 */
[--C-:B------:R-:W-:Y:S02]  /*5480*/  HADD2.F32 R13, -RZ, R133.reuse.H0_H0 ;  /* 0x20000085ff0d7230 */ /* 0x100fe40000004100 */
[-C--:B------:R-:W-:Y:S01]  /*5490*/  FFMA R14, R14, R163.reuse, R35 ;  /* 0x000000a30e0e7223 */ /* 0x080fe20000000023 */
[----:B------:R-:W-:Y:S01]  /*54a0*/  FFMA R35, R15, R163, R12 ;  /* 0x000000a30f237223 */ /* 0x000fe2000000000c */
[----:B------:R-:W-:Y:S01]  /*54b0*/  FMUL R36, R31, R168 ;  /* 0x000000a81f247220 */ /* 0x000fe20000400000 */
[----:B------:R-:W-:-:S02]  /*54c0*/  HADD2.F32 R15, -RZ, R133.H1_H1 ;  /* 0x30000085ff0f7230 */ /* 0x000fc40000004100 */
[-C--:B------:R-:W-:Y:S01]  /*54d0*/  FMUL R13, R13, R168.reuse ;  /* 0x000000a80d0d7220 */ /* 0x080fe20000400000 */
[--C-:B------:R-:W-:Y:S02]  /*54e0*/  HADD2.F32 R31, -RZ, R135.reuse.H0_H0 ;  /* 0x20000087ff1f7230 */ /* 0x100fe40000004100 */
[-C--:B-----5:R-:W-:Y:S01]  /*54f0*/  FFMA R36, R9, R163.reuse, R36 ;  /* 0x000000a309247223 */ /* 0x0a0fe20000000024 */
[-C--:B------:R-:W-:Y:S01]  /*5500*/  FFMA R33, R8, R163.reuse, R33 ;  /* 0x000000a308217223 */ /* 0x080fe20000000021 */
[----:B------:R-:W-:Y:S02]  /*5510*/  HADD2.F32 R9, -RZ, R135.H1_H1 ;  /* 0x30000087ff097230 */ /* 0x000fe40000004100 */
[-C--:B------:R-:W-:Y:S01]  /*5520*/  FFMA R17, R17, R163.reuse, R32 ;  /* 0x000000a311117223 */ /* 0x080fe20000000020 */
[----:B------:R-:W-:Y:S01]  /*5530*/  FFMA R12, R10, R163, R13 ;  /* 0x000000a30a0c7223 */ /* 0x000fe2000000000d */
[-C--:B------:R-:W-:Y:S01]  /*5540*/  FMUL R8, R15, R168.reuse ;  /* 0x000000a80f087220 */ /* 0x080fe20000400000 */
[----:B------:R-:W-:Y:S01]  /*5550*/  FMUL R31, R31, R168 ;  /* 0x000000a81f1f7220 */ /* 0x000fe20000400000 */
[----:B------:R-:W-:Y:S01]  /*5560*/  F2FP.F16.F32.PACK_AB R10, R30, R19 ;  /* 0x000000131e0a723e */ /* 0x000fe200000000ff */
[--C-:B------:R-:W-:Y:S01]  /*5570*/  HADD2.F32 R13, -RZ, R134.reuse.H0_H0 ;  /* 0x20000086ff0d7230 */ /* 0x100fe20000004100 */
[----:B------:R-:W-:Y:S01]  /*5580*/  LOP3.LUT R19, R26, 0xfffffffe, RZ, 0xc0, !PT ;  /* 0xfffffffe1a137812 */ /* 0x000fe200078ec0ff */
[----:B------:R-:W-:-:S02]  /*5590*/  HADD2.F32 R37, -RZ, R134.H1_H1 ;  /* 0x30000086ff257230 */ /* 0x000fc40000004100 */
[-C--:B------:R-:W-:Y:S01]  /*55a0*/  FFMA R15, R11, R163.reuse, R8 ;  /* 0x000000a30b0f7223 */ /* 0x080fe20000000008 */
[----:B------:R-:W-:Y:S01]  /*55b0*/  FMUL R34, R9, R168 ;  /* 0x000000a809227220 */ /* 0x000fe20000400000 */
[----:B------:R-:W-:Y:S01]  /*55c0*/  FFMA R31, R6, R163, R31 ;  /* 0x000000a3061f7223 */ /* 0x000fe2000000001f */
[----:B------:R-:W-:Y:S01]  /*55d0*/  F2FP.F16.F32.PACK_AB R8, R17, R16 ;  /* 0x000000101108723e */ /* 0x000fe200000000ff */
[----:B------:R-:W-:Y:S01]  /*55e0*/  FMUL R13, R13, R168 ;  /* 0x000000a80d0d7220 */ /* 0x000fe20000400000 */
[----:B------:R-:W-:Y:S01]  /*55f0*/  F2FP.F16.F32.PACK_AB R9, R29, R18 ;  /* 0x000000121d09723e */ /* 0x000fe200000000ff */
[----:B------:R-:W-:Y:S01]  /*5600*/  FMUL R32, R37, R168 ;  /* 0x000000a825207220 */ /* 0x000fe20000400000 */
[----:B------:R-:W-:Y:S01]  /*5610*/  IADD3 R16, P2, R2, R21, RZ ;  /* 0x0000001502107210 */ /* 0x000fe20007f5e0ff */
[----:B------:R-:W-:Y:S01]  /*5620*/  FFMA R13, R4, R163, R13 ;  /* 0x000000a3040d7223 */ /* 0x000fe2000000000d */
[----:B------:R-:W-:Y:S01]  /*5630*/  IADD3 R18, P3, R2, R19, RZ ;  /* 0x0000001302127210 */ /* 0x000fe20007f7e0ff */
[-C--:B------:R-:W-:Y:S01]  /*5640*/  FFMA R32, R5, R163.reuse, R32 ;  /* 0x000000a305207223 */ /* 0x080fe20000000020 */
[----:B------:R-:W-:Y:S01]  /*5650*/  LOP3.LUT R6, R27, 0x1fffffff, RZ, 0xc0, !PT ;  /* 0x1fffffff1b067812 */ /* 0x000fe200078ec0ff */
[----:B------:R-:W-:Y:S01]  /*5660*/  FFMA R34, R7, R163, R34 ;  /* 0x000000a307227223 */ /* 0x000fe20000000022 */
[----:B------:R-:W-:-:S02]  /*5670*/  IADD3 R21, R162, 0x20, RZ ;  /* 0x00000020a2157810 */ /* 0x000fc40007ffe0ff */
        /* <DEDUP_REMOVED lines=18> */
[C-C-:B------:R-:W-:Y:S01]  /*57a0*/  IMAD.WIDE.U32 R30, R21.reuse, UR9, R164.reuse ;  /* 0x00000009151e7c25 */ /* 0x140fe2000f8e00a4 */
[----:B------:R-:W-:Y:S01]  /*57b0*/  ISETP.LT.AND P5, PT, R21, UR5, P1 ;  /* 0x0000000515007c0c */ /* 0x000fe20008fa1270 */
[----:B------:R-:W-:Y:S02]  /*57c0*/  BAR.SYNC.DEFER_BLOCKING 0x0 ;  /* 0x0000000000007b1d */ /* 0x000fe40000010000 */
[----:B------:R-:W-:Y:S01]  /*57d0*/  IMAD.WIDE.U32 R28, R27, UR9, R164 ;  /* 0x000000091b1c7c25 */ /* 0x000fe2000f8e00a4 */
[----:B------:R-:W-:Y:S02]  /*57e0*/  IADD3 R26, P3, R169, R30, RZ ;  /* 0x0000001ea91a7210 */ /* 0x000fe40007f7e0ff */
[----:B------:R-:W-:Y:S02]  /*57f0*/  ISETP.LT.AND P4, PT, R27, UR5, P1 ;  /* 0x000000051b007c0c */ /* 0x000fe40008f81270 */
[----:B------:R-:W-:-:S02]  /*5800*/  IADD3 R28, P2, R169, R28, RZ ;  /* 0x0000001ca91c7210 */ /* 0x000fc40007f5e0ff */
[----:B-1----:R-:W-:Y:S02]  /*5810*/  SHF.R.S32.HI R6, RZ, 0x1f, R21 ;  /* 0x0000001fff067819 */ /* 0x002fe40000011415 */
[----:B------:R-:W-:-:S03]  /*5820*/  SHF.R.S32.HI R4, RZ, 0x1f, R27 ;  /* 0x0000001fff047819 */ /* 0x000fc6000001141b */
[----:B------:R-:W-:Y:S02]  /*5830*/  IMAD R6, R6, UR9, RZ ;  /* 0x0000000906067c24 */ /* 0x000fe4000f8e02ff */
        /* <DEDUP_REMOVED lines=24> */
[----:B------:R-:W-:Y:S02]  /*59c0*/  HADD2.F32 R29, -RZ, R137.H1_H1 ;  /* 0x30000089ff1d7230 */ /* 0x000fe40000004100 */
[-C--:B------:R-:W-:Y:S01]  /*59d0*/  FMUL R33, R33, R168.reuse ;  /* 0x000000a821217220 */ /* 0x080fe20000400000 */
[----:B------:R-:W-:Y:S02]  /*59e0*/  HADD2.F32 R31, -RZ, R138.H0_H0 ;  /* 0x2000008aff1f7230 */ /* 0x000fe40000004100 */
[-C--:B------:R-:W-:Y:S01]  /*59f0*/  FMUL R32, R37, R168.reuse ;  /* 0x000000a825207220 */ /* 0x080fe20000400000 */
[----:B------:R-:W-:Y:S02]  /*5a00*/  HADD2.F32 R35, -RZ, R136.H0_H0 ;  /* 0x20000088ff237230 */ /* 0x000fe40000004100 */
[----:B-1----:R-:W-:Y:S01]  /*5a10*/  FFMA R18, R18, R163, R33 ;  /* 0x000000a312127223 */ /* 0x002fe20000000021 */
        /* <DEDUP_REMOVED lines=10> */
[-C--:B----4-:R-:W-:Y:S01]  /*5ac0*/  FFMA R17, R12, R163.reuse, R17 ;  /* 0x000000a30c117223 */ /* 0x090fe20000000011 */
[-C--:B------:R-:W-:Y:S01]  /*5ad0*/  FMUL R12, R37, R168.reuse ;  /* 0x000000a8250c7220 */ /* 0x080fe20000400000 */
[-C--:B------:R-:W-:Y:S01]  /*5ae0*/  FMUL R31, R31, R168.reuse ;  /* 0x000000a81f1f7220 */ /* 0x080fe20000400000 */
[----:B------:R-:W-:Y:S01]  /*5af0*/  FFMA R16, R16, R163, R35 ;  /* 0x000000a310107223 */ /* 0x000fe20000000023 */
[----:B------:R-:W-:Y:S01]  /*5b00*/  FMUL R32, R33, R168 ;  /* 0x000000a821207220 */ /* 0x000fe20000400000 */
[----:B------:R-:W-:-:S02]  /*5b10*/  HADD2.F32 R35, -RZ, R139.H0_H0 ;  /* 0x2000008bff237230 */ /* 0x000fc40000004100 */
[-C--:B------:R-:W-:Y:S01]  /*5b20*/  FFMA R15, R15, R163.reuse, R12 ;  /* 0x000000a30f0f7223 */ /* 0x080fe2000000000c */
[-C--:B-----5:R-:W-:Y:S01]  /*5b30*/  FFMA R12, R8, R163.reuse, R31 ;  /* 0x000000a3080c7223 */ /* 0x0a0fe2000000001f */
        /* <DEDUP_REMOVED lines=68> */
[----:B------:R-:W-:Y:S02]  /*5f80*/  SHF.L.U32 R21, R21, 0x1, RZ ;  /* 0x0000000115157819 */ /* 0x000fe400000006ff */
[C---:B------:R-:W-:Y:S01]  /*5f90*/  SHF.L.U64.HI R27, R26.reuse, 0x1, R27 ;  /* 0x000000011a1b7819 */ /* 0x040fe2000001021b */
[----:B------:R-:W-:Y:S01]  /*5fa0*/  STS.64 [R161+0x40], R78 ;  /* 0x0000404ea1007388 */ /* 0x000fe20000000a00 */
[----:B------:R-:W-:-:S02]  /*5fb0*/  SHF.L.U32 R26, R26, 0x1, RZ ;  /* 0x000000011a1a7819 */ /* 0x000fc400000006ff */
[----:B------:R-:W-:Y:S01]  /*5fc0*/  LOP3.LUT R28, R28, 0x1fffffff, RZ, 0xc0, !PT ;  /* 0x1fffffff1c1c7812 */ /* 0x000fe200078ec0ff */
        /* <DEDUP_REMOVED lines=28> */
[----:B--2---:R-:W-:Y:S01]  /*6190*/  FFMA R19, R12, R163, R19 ;  /* 0x000000a30c137223 */ /* 0x004fe20000000013 */
[----:B------:R-:W-:Y:S01]  /*61a0*/  FMUL R35, R35, R168 ;  /* 0x000000a823237220 */ /* 0x000fe20000400000 */
[----:B----4-:R-:W-:-:S02]  /*61b0*/  HADD2.F32 R31, -RZ, R132.H0_H0 ;  /* 0x20000084ff1f7230 */ /* 0x010fc40000004100 */
        /* <DEDUP_REMOVED lines=11> */
[----:B------:R-:W-:-:S02]  /*6270*/  HADD2.F32 R31, -RZ, R135.H0_H0 ;  /* 0x20000087ff1f7230 */ /* 0x000fc40000004100 */
[----:B------:R-:W-:Y:S01]  /*6280*/  FMUL R13, R13, R168 ;  /* 0x000000a80d0d7220 */ /* 0x000fe20000400000 */
[-C--:B------:R-:W-:Y:S01]  /*6290*/  FFMA R33, R9, R163.reuse, R12 ;  /* 0x000000a309217223 */ /* 0x080fe2000000000c */
[-C--:B------:R-:W-:Y:S01]  /*62a0*/  FFMA R15, R11, R163.reuse, R8 ;  /* 0x000000a30b0f7223 */ /* 0x080fe20000000008 */
[----:B------:R-:W-:Y:S01]  /*62b0*/  F2FP.F16.F32.PACK_AB R8, R17, R16 ;  /* 0x000000101108723e */ /* 0x000fe200000000ff */
[----:B------:R-:W-:Y:S01]  /*62c0*/  FFMA R12, R10, R163, R13 ;  /* 0x000000a30a0c7223 */ /* 0x000fe2000000000d */
[----:B------:R-:W-:Y:S01]  /*62d0*/  LOP3.LUT R17, R21, 0xfffffffe, RZ, 0xc0, !PT ;  /* 0xfffffffe15117812 */ /* 0x000fe200078ec0ff */
[----:B------:R-:W-:Y:S02]  /*62e0*/  HADD2.F32 R9, -RZ, R135.H1_H1 ;  /* 0x30000087ff097230 */ /* 0x000fe40000004100 */
[-C--:B------:R-:W-:Y:S01]  /*62f0*/  FMUL R31, R31, R168.reuse ;  /* 0x000000a81f1f7220 */ /* 0x080fe20000400000 */
[--C-:B------:R-:W-:Y:S01]  /*6300*/  HADD2.F32 R13, -RZ, R134.reuse.H0_H0 ;  /* 0x20000086ff0d7230 */ /* 0x100fe20000004100 */
[----:B------:R-:W-:Y:S01]  /*6310*/  F2FP.F16.F32.PACK_AB R10, R32, R19 ;  /* 0x00000013200a723e */ /* 0x000fe200000000ff */
[----:B------:R-:W-:Y:S01]  /*6320*/  HADD2.F32 R37, -RZ, R134.H1_H1 ;  /* 0x30000086ff257230 */ /* 0x000fe20000004100 */
[----:B------:R-:W-:Y:S01]  /*6330*/  LOP3.LUT R19, R26, 0xfffffffe, RZ, 0xc0, !PT ;  /* 0xfffffffe1a137812 */ /* 0x000fe200078ec0ff */
[-C--:B------:R-:W-:Y:S01]  /*6340*/  FMUL R36, R9, R168.reuse ;  /* 0x000000a809247220 */ /* 0x080fe20000400000 */
[----:B------:R-:W-:Y:S01]  /*6350*/  IADD3 R16, P3, R2, R17, RZ ;  /* 0x0000001102107210 */ /* 0x000fe20007f7e0ff */
[-C--:B------:R-:W-:Y:S01]  /*6360*/  FMUL R13, R13, R168.reuse ;  /* 0x000000a80d0d7220 */ /* 0x080fe20000400000 */
[----:B------:R-:W-:Y:S01]  /*6370*/  IADD3 R21, R162, 0x30, RZ ;  /* 0x00000030a2157810 */ /* 0x000fe20007ffe0ff */
[----:B------:R-:W-:Y:S01]  /*6380*/  FMUL R34, R37, R168 ;  /* 0x000000a825227220 */ /* 0x000fe20000400000 */
[-C--:B------:R-:W-:Y:S01]  /*6390*/  FFMA R31, R6, R163.reuse, R31 ;  /* 0x000000a3061f7223 */ /* 0x080fe2000000001f */
[----:B------:R-:W-:Y:S01]  /*63a0*/  F2FP.F16.F32.PACK_AB R9, R29, R18 ;  /* 0x000000121d09723e */ /* 0x000fe200000000ff */
[----:B------:R-:W-:Y:S01]  /*63b0*/  FFMA R13, R4, R163, R13 ;  /* 0x000000a3040d7223 */ /* 0x000fe2000000000d */
[----:B------:R-:W-:Y:S01]  /*63c0*/  IADD3 R18, P2, R2, R19, RZ ;  /* 0x0000001302127210 */ /* 0x000fe20007f5e0ff */
[-C--:B------:R-:W-:Y:S01]  /*63d0*/  FFMA R34, R5, R163.reuse, R34 ;  /* 0x000000a305227223 */ /* 0x080fe20000000022 */
[----:B------:R-:W-:Y:S01]  /*63e0*/  LOP3.LUT R6, R27, 0x1fffffff, RZ, 0xc0, !PT ;  /* 0x1fffffff1b067812 */ /* 0x000fe200078ec0ff */
[----:B------:R-:W-:Y:S01]  /*63f0*/  FFMA R36, R7, R163, R36 ;  /* 0x000000a307247223 */ /* 0x000fe20000000024 */
[----:B------:R-:W-:-:S02]  /*6400*/  IADD3.X R17, R3, R28, RZ, P3, !PT ;  /* 0x0000001c03117210 */ /* 0x000fc40001ffe4ff */
[----:B------:R-:W-:Y:S02]  /*6410*/  ISETP.LT.AND P3, PT, R21, UR5, P0 ;  /* 0x0000000515007c0c */ /* 0x000fe40008761270 */
        /* <DEDUP_REMOVED lines=48> */
[----:B--2---:R-:W-:-:S02]  /*6720*/  HADD2.F32 R29, -RZ, R136.H1_H1 ;  /* 0x30000088ff1d7230 */ /* 0x004fc40000004100 */
[----:B------:R-:W-:Y:S02]  /*6730*/  HADD2.F32 R31, -RZ, R136.H0_H0 ;  /* 0x20000088ff1f7230 */ /* 0x000fe40000004100 */
[--C-:B------:R-:W-:Y:S02]  /*6740*/  HADD2.F32 R33, -RZ, R137.reuse.H0_H0 ;  /* 0x20000089ff217230 */ /* 0x100fe40000004100 */
[-C--:B------:R-:W-:Y:S01]  /*6750*/  FMUL R30, R29, R168.reuse ;  /* 0x000000a81d1e7220 */ /* 0x080fe20000400000 */
[--C-:B------:R-:W-:Y:S02]  /*6760*/  HADD2.F32 R29, -RZ, R138.reuse.H0_H0 ;  /* 0x2000008aff1d7230 */ /* 0x100fe40000004100 */
[-C--:B------:R-:W-:Y:S01]  /*6770*/  FMUL R31, R31, R168.reuse ;  /* 0x000000a81f1f7220 */ /* 0x080fe20000400000 */
[----:B------:R-:W-:Y:S02]  /*6780*/  HADD2.F32 R35, -RZ, R137.H1_H1 ;  /* 0x30000089ff237230 */ /* 0x000fe40000004100 */
[----:B------:R-:W-:Y:S01]  /*6790*/  FMUL R33, R33, R168 ;  /* 0x000000a821217220 */ /* 0x000fe20000400000 */
[-C--:B-1----:R-:W-:Y:S01]  /*67a0*/  FFMA R17, R17, R163.reuse, R30 ;  /* 0x000000a311117223 */ /* 0x082fe2000000001e */
[----:B------:R-:W-:Y:S01]  /*67b0*/  FFMA R16, R16, R163, R31 ;  /* 0x000000a310107223 */ /* 0x000fe2000000001f */
[----:B------:R-:W-:-:S02]  /*67c0*/  HADD2.F32 R31, -RZ, R138.H1_H1 ;  /* 0x3000008aff1f7230 */ /* 0x000fc40000004100 */
[-C--:B------:R-:W-:Y:S01]  /*67d0*/  FMUL R29, R29, R168.reuse ;  /* 0x000000a81d1d7220 */ /* 0x080fe20000400000 */
[-C--:B------:R-:W-:Y:S01]  /*67e0*/  FMUL R32, R35, R168.reuse ;  /* 0x000000a823207220 */ /* 0x080fe20000400000 */
[-C--:B------:R-:W-:Y:S01]  /*67f0*/  FFMA R18, R18, R163.reuse, R33 ;  /* 0x000000a312127223 */ /* 0x080fe20000000021 */
[----:B------:R-:W-:Y:S02]  /*6800*/  HADD2.F32 R37, -RZ, R139.H1_H1 ;  /* 0x3000008bff257230 */ /* 0x000fe40000004100 */
[-C--:B----4-:R-:W-:Y:S01]  /*6810*/  FFMA R12, R12, R163.reuse, R29 ;  /* 0x000000a30c0c7223 */ /* 0x090fe2000000001d */
[----:B------:R-:W-:Y:S01]  /*6820*/  FMUL R30, R31, R168 ;  /* 0x000000a81f1e7220 */ /* 0x000fe20000400000 */
[--C-:B---3--:R-:W-:Y:S02]  /*6830*/  HADD2.F32 R29, -RZ, R132.reuse.H1_H1 ;  /* 0x30000084ff1d7230 */ /* 0x108fe40000004100 */
[----:B------:R-:W-:Y:S01]  /*6840*/  FFMA R19, R19, R163, R32 ;  /* 0x000000a313137223 */ /* 0x000fe20000000020 */
[----:B------:R-:W-:-:S02]  /*6850*/  HADD2.F32 R33, -RZ, R132.H0_H0 ;  /* 0x20000084ff217230 */ /* 0x000fc40000004100 */
[-C--:B------:R-:W-:Y:S01]  /*6860*/  FFMA R13, R13, R163.reuse, R30 ;  /* 0x000000a30d0d7223 */ /* 0x080fe2000000001e */
[----:B------:R-:W-:Y:S02]  /*6870*/  HADD2.F32 R31, -RZ, R133.H0_H0 ;  /* 0x20000085ff1f7230 */ /* 0x000fe40000004100 */
[-C--:B------:R-:W-:Y:S01]  /*6880*/  FMUL R30, R37, R168.reuse ;  /* 0x000000a8251e7220 */ /* 0x080fe20000400000 */
[----:B------:R-:W-:Y:S02]  /*6890*/  HADD2.F32 R35, -RZ, R139.H0_H0 ;  /* 0x2000008bff237230 */ /* 0x000fe40000004100 */
[-C--:B------:R-:W-:Y:S01]  /*68a0*/  FMUL R32, R29, R168.reuse ;  /* 0x000000a81d207220 */ /* 0x080fe20000400000 */
[-C--:B------:R-:W-:Y:S01]  /*68b0*/  FMUL R33, R33, R168.reuse ;  /* 0x000000a821217220 */ /* 0x080fe20000400000 */
[-C--:B------:R-:W-:Y:S01]  /*68c0*/  FMUL R31, R31, R168.reuse ;  /* 0x000000a81f1f7220 */ /* 0x080fe20000400000 */
[-C--:B------:R-:W-:Y:S01]  /*68d0*/  FFMA R29, R15, R163.reuse, R30 ;  /* 0x000000a30f1d7223 */ /* 0x080fe2000000001e */
[-C--:B-----5:R-:W-:Y:S01]  /*68e0*/  FFMA R32, R9, R163.reuse, R32 ;  /* 0x000000a309207223 */ /* 0x0a0fe20000000020 */
[----:B------:R-:W-:Y:S01]  /*68f0*/  FMUL R35, R35, R168 ;  /* 0x000000a823237220 */ /* 0x000fe20000400000 */
[----:B------:R-:W-:Y:S01]  /*6900*/  FFMA R15, R8, R163, R33 ;  /* 0x000000a3080f7223 */ /* 0x000fe20000000021 */
[----:B------:R-:W-:-:S02]  /*6910*/  HADD2.F32 R9, -RZ, R133.H1_H1 ;  /* 0x30000085ff097230 */ /* 0x000fc40000004100 */
[-C--:B------:R-:W-:Y:S01]  /*6920*/  FFMA R30, R10, R163.reuse, R31 ;  /* 0x000000a30a1e7223 */ /* 0x080fe2000000001f */
[--C-:B------:R-:W-:Y:S02]  /*6930*/  HADD2.F32 R33, -RZ, R134.reuse.H1_H1 ;  /* 0x30000086ff217230 */ /* 0x100fe40000004100 */
[----:B------:R-:W-:Y:S01]  /*6940*/  FFMA R14, R14, R163, R35 ;  /* 0x000000a30e0e7223 */ /* 0x000fe20000000023 */
[----:B------:R-:W-:Y:S02]  /*6950*/  HADD2.F32 R31, -RZ, R134.H0_H0 ;  /* 0x20000086ff1f7230 */ /* 0x000fe40000004100 */
[-C--:B------:R-:W-:Y:S01]  /*6960*/  FMUL R8, R9, R168.reuse ;  /* 0x000000a809087220 */ /* 0x080fe20000400000 */
[--C-:B------:R-:W-:Y:S02]  /*6970*/  HADD2.F32 R35, -RZ, R135.reuse.H0_H0 ;  /* 0x20000087ff237230 */ /* 0x100fe40000004100 */
[----:B------:R-:W-:Y:S01]  /*6980*/  FMUL R36, R33, R168 ;  /* 0x000000a821247220 */ /* 0x000fe20000400000 */
[----:B------:R-:W-:-:S02]  /*6990*/  HADD2.F32 R9, -RZ, R135.H1_H1 ;  /* 0x30000087ff097230 */ /* 0x000fc40000004100 */
[-C--:B------:R-:W-:Y:S01]  /*69a0*/  FMUL R31, R31, R168.reuse ;  /* 0x000000a81f1f7220 */ /* 0x080fe20000400000 */
[-C--:B------:R-:W-:Y:S01]  /*69b0*/  FFMA R33, R11, R163.reuse, R8 ;  /* 0x000000a30b217223 */ /* 0x080fe20000000008 */
[-C--:B------:R-:W-:Y:S01]  /*69c0*/  FMUL R11, R35, R168.reuse ;  /* 0x000000a8230b7220 */ /* 0x080fe20000400000 */
[-C--:B------:R-:W-:Y:S01]  /*69d0*/  FFMA R36, R5, R163.reuse, R36 ;  /* 0x000000a305247223 */ /* 0x080fe20000000024 */
[----:B------:R-:W-:Y:S01]  /*69e0*/  LOP3.LUT R5, R26, 0xfffffffe, RZ, 0xc0, !PT ;  /* 0xfffffffe1a057812 */ /* 0x000fe200078ec0ff */
[-C--:B------:R-:W-:Y:S01]  /*69f0*/  FFMA R31, R4, R163.reuse, R31 ;  /* 0x000000a3041f7223 */ /* 0x080fe2000000001f */
[----:B------:R-:W-:Y:S01]  /*6a00*/  FMUL R4, R9, R168 ;  /* 0x000000a809047220 */ /* 0x000fe20000400000 */
[-C--:B------:R-:W-:Y:S01]  /*6a10*/  FFMA R34, R6, R163.reuse, R11 ;  /* 0x000000a306227223 */ /* 0x080fe2000000000b */
[----:B------:R-:W-:Y:S02]  /*6a20*/  F2FP.F16.F32.PACK_AB R9, R19, R18 ;  /* 0x000000121309723e */ /* 0x000fe400000000ff */
[----:B------:R-:W-:Y:S01]  /*6a30*/  F2FP.F16.F32.PACK_AB R8, R17, R16 ;  /* 0x000000101108723e */ /* 0x000fe200000000ff */
[----:B------:R-:W-:Y:S01]  /*6a40*/  FFMA R7, R7, R163, R4 ;  /* 0x000000a307077223 */ /* 0x000fe20000000004 */
[----:B------:R-:W-:-:S02]  /*6a50*/  LOP3.LUT R11, R28, 0xfffffffe, RZ, 0xc0, !PT ;  /* 0xfffffffe1c0b7812 */ /* 0x000fc400078ec0ff */
[----:B------:R-:W-:Y:S02]  /*6a60*/  IADD3 R18, P3, R2, R5, RZ ;  /* 0x0000000502127210 */ /* 0x000fe40007f7e0ff */
[----:B------:R-:W-:Y:S02]  /*6a70*/  LOP3.LUT R6, R21, 0x1fffffff, RZ, 0xc0, !PT ;  /* 0x1fffffff15067812 */ /* 0x000fe400078ec0ff */
[----:B------:R-:W-:Y:S02]  /*6a80*/  IADD3 R17, R162, 0x38, RZ ;  /* 0x00000038a2117810 */ /* 0x000fe40007ffe0ff */
[----:B------:R-:W-:Y:S02]  /*6a90*/  IADD3 R26, P2, R2, R11, RZ ;  /* 0x0000000b021a7210 */ /* 0x000fe40007f5e0ff */
[----:B------:R-:W-:Y:S02]  /*6aa0*/  LOP3.LUT R4, R27, 0x1fffffff, RZ, 0xc0, !PT ;  /* 0x1fffffff1b047812 */ /* 0x000fe400078ec0ff */
[----:B------:R-:W-:-:S02]  /*6ab0*/  IADD3.X R19, R3, R6, RZ, P3, !PT ;  /* 0x0000000603137210 */ /* 0x000fc40001ffe4ff */
[----:B------:R-:W-:Y:S02]  /*6ac0*/  ISETP.LT.AND P3, PT, R17, UR5, P0 ;  /* 0x0000000511007c0c */ /* 0x000fe40008761270 */
[----:B------:R-:W-:Y:S02]  /*6ad0*/  F2FP.F16.F32.PACK_AB R10, R13, R12 ;  /* 0x0000000c0d0a723e */ /* 0x000fe400000000ff */
[----:B------:R-:W-:Y:S02]  /*6ae0*/  IADD3.X R27, R3, R4, RZ, P2, !PT ;  /* 0x00000004031b7210 */ /* 0x000fe400017fe4ff */
[----:B------:R-:W-:Y:S02]  /*6af0*/  IADD3 R12, P2, R156, R22, RZ ;  /* 0x000000169c0c7210 */ /* 0x000fe40007f5e0ff */
[----:B------:R-:W-:Y:S02]  /*6b00*/  F2FP.F16.F32.PACK_AB R11, R29, R14 ;  /* 0x0000000e1d0b723e */ /* 0x000fe400000000ff */
[----:B------:R-:W-:-:S02]  /*6b10*/  F2FP.F16.F32.PACK_AB R4, R32, R15 ;  /* 0x0000000f2004723e */ /* 0x000fc400000000ff */
        /* <DEDUP_REMOVED lines=12> */
[----:B------:R-:W-:Y:S01]  /*6be0*/  SHF.R.S32.HI R14, RZ, 0x1f, R17 ;  /* 0x0000001fff0e7819 */ /* 0x000fe20000011411 */
[C---:B-1----:R-:W-:Y:S01]  /*6bf0*/  IMAD.WIDE.U32 R18, R17.reuse, UR9, R164 ;  /* 0x0000000911127c25 */ /* 0x042fe2000f8e00a4 */
[----:B------:R-:W-:Y:S01]  /*6c00*/  BAR.SYNC.DEFER_BLOCKING 0x0 ;  /* 0x0000000000007b1d */ /* 0x000fe20000010000 */
[----:B------:R-:W-:Y:S02]  /*6c10*/  ISETP.LT.AND P3, PT, R17, UR5, P1 ;  /* 0x0000000511007c0c */ /* 0x000fe40008f61270 */
[----:B--2---:R-:W-:Y:S01]  /*6c20*/  SHF.R.S32.HI R12, RZ, 0x1f, R15 ;  /* 0x0000001fff0c7819 */ /* 0x004fe2000001140f */
[----:B------:R-:W-:Y:S01]  /*6c30*/  IMAD.WIDE.U32 R164, R15, UR9, R164 ;  /* 0x000000090fa47c25 */ /* 0x000fe2000f8e00a4 */
[----:B------:R-:W-:Y:S02]  /*6c40*/  IADD3 R21, P2, R169, R18, RZ ;  /* 0x00000012a9157210 */ /* 0x000fe40007f5e0ff */
[----:B------:R-:W-:Y:S01]  /*6c50*/  ISETP.LT.AND P1, PT, R15, UR5, P1 ;  /* 0x000000050f007c0c */ /* 0x000fe20008f21270 */
[----:B------:R-:W-:Y:S01]  /*6c60*/  IMAD R14, R14, UR9, RZ ;  /* 0x000000090e0e7c24 */ /* 0x000fe2000f8e02ff */
[----:B------:R-:W-:Y:S01]  /*6c70*/  IADD3 R169, P0, R169, R164, RZ ;  /* 0x000000a4a9a97210 */ /* 0x000fe20007f1e0ff */
[----:B------:R-:W-:-:S02]  /*6c80*/  IMAD R12, R12, UR9, RZ ;  /* 0x000000090c0c7c24 */ /* 0x000fc4000f8e02ff */
[----:B------:R-:W-:Y:S01]  /*6c90*/  IMAD R17, R17, UR6, R14 ;  /* 0x0000000611117c24 */ /* 0x000fe2000f8e020e */
[----:B------:R-:W-:Y:S01]  /*6ca0*/  SHF.L.U32 R14, R169, 0x1, RZ ;  /* 0x00000001a90e7819 */ /* 0x000fe200000006ff */
[----:B------:R-:W-:Y:S01]  /*6cb0*/  IMAD R13, R15, UR6, R12 ;  /* 0x000000060f0d7c24 */ /* 0x000fe2000f8e020c */
[----:B------:R-:W-:Y:S02]  /*6cc0*/  SHF.L.U32 R12, R21, 0x1, RZ ;  /* 0x00000001150c7819 */ /* 0x000fe400000006ff */
[C---:B------:R-:W-:Y:S02]  /*6cd0*/  IADD3.X R18, R20.reuse, R19, R17, P2, !PT ;  /* 0x0000001314127210 */ /* 0x040fe400017fe411 */
[----:B------:R-:W-:Y:S02]  /*6ce0*/  IADD3.X R20, R20, R165, R13, P0, !PT ;  /* 0x000000a514147210 */ /* 0x000fe400007fe40d */
[----:B------:R-:W-:Y:S02]  /*6cf0*/  LOP3.LUT R23, R12, 0xfffffffe, RZ, 0xc0, !PT ;  /* 0xfffffffe0c177812 */ /* 0x000fe400078ec0ff */
[----:B------:R-:W-:Y:S01]  /*6d00*/  LOP3.LUT R13, R14, 0xfffffffe, RZ, 0xc0, !PT ;  /* 0xfffffffe0e0d7812 */ /* 0x000fe200078ec0ff */
[----:B------:R-:W-:Y:S01]  /*6d10*/  STS.64 [R161], R130 ;  /* 0x00000082a1007388 */ /* 0x000fe20000000a00 */
[----:B------:R-:W-:-:S02]  /*6d20*/  IADD3 R22, P2, R2, R23, RZ ;  /* 0x0000001702167210 */ /* 0x000fc40007f5e0ff */
[----:B------:R-:W-:Y:S01]  /*6d30*/  IADD3 R2, P0, R2, R13, RZ ;  /* 0x0000000d02027210 */ /* 0x000fe20007f1e0ff */
[----:B------:R-:W-:Y:S01]  /*6d40*/  STS.64 [R161+0x20], R126 ;  /* 0x0000207ea1007388 */ /* 0x000fe20000000a00 */
        /* <DEDUP_REMOVED lines=13> */
[----:B------:R-:W-:Y:S02]  /*6e20*/  HADD2.F32 R19, -RZ, R136.H1_H1 ;  /* 0x30000088ff137230 */ /* 0x000fe40000004100 */
[--C-:B------:R-:W-:Y:S02]  /*6e30*/  HADD2.F32 R17, -RZ, R137.reuse.H0_H0 ;  /* 0x20000089ff117230 */ /* 0x100fe40000004100 */
        /* <DEDUP_REMOVED lines=13> */
[-C--:B------:R-:W-:Y:S01]  /*6f10*/  FFMA R5, R5, R163.reuse, R24 ;  /* 0x000000a305057223 */ /* 0x080fe20000000018 */
[-C--:B------:R-:W-:Y:S01]  /*6f20*/  FMUL R25, R25, R168.reuse ;  /* 0x000000a819197220 */ /* 0x080fe20000400000 */
[-C--:B------:R-:W-:Y:S01]  /*6f30*/  FMUL R26, R139, R168.reuse ;  /* 0x000000a88b1a7220 */ /* 0x080fe20000400000 */
[-C--:B------:R-:W-:Y:S01]  /*6f40*/  FMUL R23, R23, R168.reuse ;  /* 0x000000a817177220 */ /* 0x080fe20000400000 */
[----:B------:R-:W-:Y:S01]  /*6f50*/  FMUL R24, R27, R168 ;  /* 0x000000a81b187220 */ /* 0x000fe20000400000 */
[-C--:B------:R-:W-:Y:S01]  /*6f60*/  FFMA R6, R6, R163.reuse, R29 ;  /* 0x000000a306067223 */ /* 0x080fe2000000001d */
[-C--:B--2---:R-:W-:Y:S01]  /*6f70*/  FFMA R10, R10, R163.reuse, R25 ;  /* 0x000000a30a0a7223 */ /* 0x084fe20000000019 */
[-C--:B------:R-:W-:Y:S01]  /*6f80*/  FFMA R11, R11, R163.reuse, R26 ;  /* 0x000000a30b0b7223 */ /* 0x080fe2000000001a */
[-C--:B------:R-:W-:Y:S01]  /*6f90*/  FFMA R8, R8, R163.reuse, R23 ;  /* 0x000000a308087223 */ /* 0x080fe20000000017 */
[----:B------:R-:W-:Y:S01]  /*6fa0*/  FFMA R9, R9, R163, R24 ;  /* 0x000000a309097223 */ /* 0x000fe20000000018 */
[----:B------:R-:W-:Y:S01]  /*6fb0*/  F2FP.F16.F32.PACK_AB R4, R5, R4 ;  /* 0x000000040504723e */ /* 0x000fe200000000ff */
[--C-:B----4-:R-:W-:Y:S01]  /*6fc0*/  HADD2.F32 R25, -RZ, R135.reuse.H0_H0 ;  /* 0x20000087ff197230 */ /* 0x110fe20000004100 */
[----:B------:R-:W-:Y:S01]  /*6fd0*/  F2FP.F16.F32.PACK_AB R5, R7, R6 ;  /* 0x000000060705723e */ /* 0x000fe200000000ff */
[----:B------:R-:W-:Y:S01]  /*6fe0*/  HADD2.F32 R135, -RZ, R135.H1_H1 ;  /* 0x30000087ff877230 */ /* 0x000fe20000004100 */
[----:B------:R-:W-:Y:S01]  /*6ff0*/  F2FP.F16.F32.PACK_AB R7, R11, R10 ;  /* 0x0000000a0b07723e */ /* 0x000fe200000000ff */
[--C-:B------:R-:W-:Y:S01]  /*7000*/  HADD2.F32 R11, -RZ, R133.reuse.H0_H0 ;  /* 0x20000085ff0b7230 */ /* 0x100fe20000004100 */
[----:B------:R-:W-:Y:S01]  /*7010*/  LOP3.LUT R24, R21, 0x1fffffff, RZ, 0xc0, !PT ;  /* 0x1fffffff15187812 */ /* 0x000fe200078ec0ff */
[--C-:B------:R-:W-:Y:S01]  /*7020*/  HADD2.F32 R21, -RZ, R132.reuse.H1_H1 ;  /* 0x30000084ff157230 */ /* 0x100fe20000004100 */
[----:B------:R-:W-:Y:S01]  /*7030*/  F2FP.F16.F32.PACK_AB R6, R9, R8 ;  /* 0x000000080906723e */ /* 0x000fe200000000ff */
[----:B------:R-:W-:Y:S01]  /*7040*/  HADD2.F32 R9, -RZ, R132.H0_H0 ;  /* 0x20000084ff097230 */ /* 0x000fe20000004100 */
        /* <DEDUP_REMOVED lines=29> */
.L_x_1216:
[----:B------:R-:W-:Y:S06]  /*7220*/  BAR.SYNC.DEFER_BLOCKING 0x0 ;  /* 0x0000000000007b1d */ /* 0x000fec0000010000 */
[----:B------:R-:W-:Y:S02]  /*7230*/  ULDC.64 UR4, c[0x0][0x210] ;  /* 0x0000840000047ab9 */ /* 0x000fe40000000a00 */
        /* <DEDUP_REMOVED lines=55> */
[----:B------:R-:W-:Y:S01]  /*75b0*/  IADD3 R12, P3, R2, R9, RZ ;  /* 0x00000009020c7210 */ /* 0x000fe20007f7e0ff */
[----:B------:R-:W-:Y:S01]  /*75c0*/  FMUL R28, R135, R163 ;  /* 0x000000a3871c7220 */ /* 0x000fe20000400000 */
[----:B------:R-:W-:-:S02]  /*75d0*/  F2FP.F16.F32.PACK_AB R133, R24, R13 ;  /* 0x0000000d1885723e */ /* 0x000fc400000000ff */
[----:B------:R-:W-:Y:S01]  /*75e0*/  F2FP.F16.F32.PACK_AB R136, R145, R144 ;  /* 0x000000909188723e */ /* 0x000fe200000000ff */
[----:B------:R-:W-:Y:S01]  /*75f0*/  IMAD.X R13, R3, 0x1, R8, P3 ;  /* 0x00000001030d7824 */ /* 0x000fe200018e0608 */
[----:B------:R-:W-:Y:S02]  /*7600*/  F2FP.F16.F32.PACK_AB R137, R147, R146 ;  /* 0x000000929389723e */ /* 0x000fe400000000ff */
[----:B------:R-:W-:Y:S02]  /*7610*/  F2FP.F16.F32.PACK_AB R138, R141, R140 ;  /* 0x0000008c8d8a723e */ /* 0x000fe400000000ff */
[----:B------:R-:W-:Y:S02]  /*7620*/  F2FP.F16.F32.PACK_AB R139, R143, R142 ;  /* 0x0000008e8f8b723e */ /* 0x000fe400000000ff */
[----:B------:R-:W-:Y:S01]  /*7630*/  F2FP.F16.F32.PACK_AB R134, R29, R16 ;  /* 0x000000101d86723e */ /* 0x000fe200000000ff */
[----:B------:R-:W-:Y:S01]  /*7640*/  VIADD R29, R162, 0x12 ;  /* 0x00000012a21d7836 */ /* 0x000fe20000000000 */
[----:B------:R-:W-:Y:S01]  /*7650*/  F2FP.F16.F32.PACK_AB R135, R28, R25 ;  /* 0x000000191c87723e */ /* 0x000fe200000000ff */
[----:B------:R-:W-:Y:S01]  /*7660*/  @P4 STG.E.128 desc[UR12][R12.64], R136 ;  /* 0x000000880c004986 */ /* 0x000fe2000c101d0c */
[----:B------:R-:W-:-:S03]  /*7670*/  IADD3 R25, R162, 0x8, RZ ;  /* 0x00000008a2197810 */ /* 0x000fc60007ffe0ff */
[----:B------:R1:W-:Y:S01]  /*7680*/  @P2 STG.E.128 desc[UR12][R32.64], R132 ;  /* 0x0000008420002986 */ /* 0x0003e2000c101d0c */
[----:B------:R-:W-:Y:S01]  /*7690*/  BAR.SYNC.DEFER_BLOCKING 0x0 ;  /* 0x0000000000007b1d */ /* 0x000fe20000010000 */
[----:B------:R-:W-:-:S05]  /*76a0*/  ISETP.LT.AND P4, PT, R25, UR4, P1 ;  /* 0x0000000419007c0c */ /* 0x000fca0008f81270 */
[----:B------:R-:W-:Y:S04]  /*76b0*/  STS.64 [R161], R6 ;  /* 0x00000006a1007388 */ /* 0x000fe80000000a00 */
[----:B------:R2:W-:Y:S01]  /*76c0*/  STS.64 [R161+0x20], R10 ;  /* 0x0000200aa1007388 */ /* 0x0005e20000000a00 */
[----:B-1----:R-:W-:-:S03]  /*76d0*/  IADD3 R33, R162, 0x10, RZ ;  /* 0x00000010a2217810 */ /* 0x002fc60007ffe0ff */
[----:B------:R1:W-:Y:S04]  /*76e0*/  STS.64 [R161+0x40], R14 ;  /* 0x0000400ea1007388 */ /* 0x0003e80000000a00 */
[----:B------:R3:W-:Y:S04]  /*76f0*/  STS.64 [R161+0x60], R18 ;  /* 0x00006012a1007388 */ /* 0x0007e80000000a00 */
[----:B------:R4:W-:Y:S04]  /*7700*/  STS.64 [R160+0x80], R22 ;  /* 0x00008016a0007388 */ /* 0x0009e80000000a00 */
[----:B------:R-:W-:Y:S04]  /*7710*/  STS.64 [R160+0xa0], R26 ;  /* 0x0000a01aa0007388 */ /* 0x000fe80000000a00 */
[----:B------:R-:W-:Y:S04]  /*7720*/  STS.64 [R160+0xc0], R30 ;  /* 0x0000c01ea0007388 */ /* 0x000fe80000000a00 */
[----:B------:R5:W-:Y:S01]  /*7730*/  STS.64 [R160+0xe0], R34 ;  /* 0x0000e022a0007388 */ /* 0x000be20000000a00 */
[----:B--2---:R-:W-:Y:S01]  /*7740*/  SHF.R.S32.HI R10, RZ, 0x1f, R25 ;  /* 0x0000001fff0a7819 */ /* 0x004fe20000011419 */
[----:B------:R-:W-:Y:S01]  /*7750*/  BAR.SYNC.DEFER_BLOCKING 0x0 ;  /* 0x0000000000007b1d */ /* 0x000fe20000010000 */
[----:B-1----:R-:W-:-:S03]  /*7760*/  VIADD R15, R162, 0xa ;  /* 0x0000000aa20f7836 */ /* 0x002fc60000000000 */
[----:B------:R-:W-:Y:S02]  /*7770*/  IMAD R10, R10, UR9, RZ ;  /* 0x000000090a0a7c24 */ /* 0x000fe4000f8e02ff */
[C---:B---3--:R-:W-:Y:S01]  /*7780*/  IMAD.WIDE.U32 R18, R15.reuse, UR9, R164 ;  /* 0x000000090f127c25 */ /* 0x048fe2000f8e00a4 */
[----:B------:R-:W-:Y:S02]  /*7790*/  SHF.R.S32.HI R8, RZ, 0x1f, R15 ;  /* 0x0000001fff087819 */ /* 0x000fe4000001140f */
[----:B------:R-:W-:Y:S01]  /*77a0*/  ISETP.LT.AND P2, PT, R15, UR4, P1 ;  /* 0x000000040f007c0c */ /* 0x000fe20008f41270 */
[----:B----4-:R-:W-:Y:S01]  /*77b0*/  IMAD.WIDE.U32 R22, R25, UR9, R164 ;  /* 0x0000000919167c25 */ /* 0x010fe2000f8e00a4 */
[----:B------:R-:W-:-:S03]  /*77c0*/  IADD3 R11, P0, R21, R18, RZ ;  /* 0x00000012150b7210 */ /* 0x000fc60007f1e0ff */
[----:B------:R-:W-:Y:S01]  /*77d0*/  IMAD R17, R25, UR6, R10 ;  /* 0x0000000619117c24 */ /* 0x000fe2000f8e020a */
[----:B------:R-:W-:Y:S01]  /*77e0*/  IADD3 R13, P3, R21, R22, RZ ;  /* 0x00000016150d7210 */ /* 0x000fe20007f7e0ff */
[----:B------:R-:W-:-:S03]  /*77f0*/  IMAD R8, R8, UR9, RZ ;  /* 0x0000000908087c24 */ /* 0x000fc6000f8e02ff */
[C---:B------:R-:W-:Y:S01]  /*7800*/  IADD3.X R12, R20.reuse, R23, R17, P3, !PT ;  /* 0x00000017140c7210 */ /* 0x040fe20001ffe411 */
[----:B------:R-:W-:Y:S02]  /*7810*/  IMAD R9, R15, UR6, R8 ;  /* 0x000000060f097c24 */ /* 0x000fe4000f8e0208 */
[----:B-----5:R-:W-:Y:S01]  /*7820*/  IMAD.WIDE.U32 R34, R29, UR9, R164 ;  /* 0x000000091d227c25 */ /* 0x020fe2000f8e00a4 */
[----:B------:R-:W1:Y:S01]  /*7830*/  LDS.128 R4, [R158+0x440] ;  /* 0x000440009e047984 */ /* 0x000e620000000c00 */
[C---:B------:R-:W-:Y:S02]  /*7840*/  SHF.L.U64.HI R12, R13.reuse, 0x1, R12 ;  /* 0x000000010d0c7819 */ /* 0x040fe4000001020c */
[----:B------:R-:W-:Y:S01]  /*7850*/  IMAD.SHL.U32 R13, R13, 0x2, RZ ;  /* 0x000000020d0d7824 */ /* 0x000fe200078e00ff */
[----:B------:R-:W2:Y:S01]  /*7860*/  LDS.128 R140, [R159] ;  /* 0x000000009f8c7984 */ /* 0x000ea20000000c00 */
[----:B------:R-:W-:Y:S02]  /*7870*/  IADD3.X R10, R20, R19, R9, P0, !PT ;  /* 0x00000013140a7210 */ /* 0x000fe400007fe409 */
[----:B------:R-:W-:Y:S01]  /*7880*/  LOP3.LUT R12, R12, 0x1fffffff, RZ, 0xc0, !PT ;  /* 0x1fffffff0c0c7812 */ /* 0x000fe200078ec0ff */
[----:B------:R-:W3:Y:S01]  /*7890*/  LDS.128 R136, [R158] ;  /* 0x000000009e887984 */ /* 0x000ee20000000c00 */
[----:B------:R-:W-:-:S03]  /*78a0*/  LOP3.LUT R13, R13, 0xfffffffe, RZ, 0xc0, !PT ;  /* 0xfffffffe0d0d7812 */ /* 0x000fc600078ec0ff */
[----:B------:R-:W4:Y:S01]  /*78b0*/  LDS.128 R132, [R159+0x440] ;  /* 0x000440009f847984 */ /* 0x000f220000000c00 */
[----:B------:R-:W-:-:S05]  /*78c0*/  IADD3 R22, P3, R2, R13, RZ ;  /* 0x0000000d02167210 */ /* 0x000fca0007f7e0ff */
[----:B------:R-:W-:Y:S02]  /*78d0*/  IMAD.X R23, R3, 0x1, R12, P3 ;  /* 0x0000000103177824 */ /* 0x000fe400018e060c */
[-C--:B-1----:R-:W-:Y:S01]  /*78e0*/  FMUL R15, R4, R163.reuse ;  /* 0x000000a3040f7220 */ /* 0x082fe20000400000 */
[----:B------:R-:W-:Y:S01]  /*78f0*/  SHF.L.U32 R4, R11, 0x1, RZ ;  /* 0x000000010b047819 */ /* 0x000fe200000006ff */
[-C--:B------:R-:W-:Y:S01]  /*7900*/  FMUL R18, R5, R163.reuse ;  /* 0x000000a305127220 */ /* 0x080fe20000400000 */
[----:B------:R-:W-:Y:S01]  /*7910*/  SHF.L.U64.HI R5, R11, 0x1, R10 ;  /* 0x000000010b057819 */ /* 0x000fe2000001020a */
[-C--:B--2---:R-:W-:Y:S01]  /*7920*/  FMUL R9, R142, R163.reuse ;  /* 0x000000a38e097220 */ /* 0x084fe20000400000 */
[-C--:B------:R-:W-:Y:S01]  /*7930*/  FMUL R14, R143, R163.reuse ;  /* 0x000000a38f0e7220 */ /* 0x080fe20000400000 */
[----:B------:R-:W-:Y:S01]  /*7940*/  LOP3.LUT R17, R4, 0xfffffffe, RZ, 0xc0, !PT ;  /* 0xfffffffe04117812 */ /* 0x000fe200078ec0ff */
[-C--:B------:R-:W-:Y:S01]  /*7950*/  FMUL R8, R140, R163.reuse ;  /* 0x000000a38c087220 */ /* 0x080fe20000400000 */
[-C--:B------:R-:W-:Y:S01]  /*7960*/  FMUL R141, R141, R163.reuse ;  /* 0x000000a38d8d7220 */ /* 0x080fe20000400000 */
[-C--:B---3--:R-:W-:Y:S01]  /*7970*/  FMUL R136, R136, R163.reuse ;  /* 0x000000a388887220 */ /* 0x088fe20000400000 */
[-C--:B------:R-:W-:Y:S01]  /*7980*/  FMUL R137, R137, R163.reuse ;  /* 0x000000a389897220 */ /* 0x080fe20000400000 */
[-C--:B------:R-:W-:Y:S01]  /*7990*/  FMUL R138, R138, R163.reuse ;  /* 0x000000a38a8a7220 */ /* 0x080fe20000400000 */
[----:B------:R-:W-:Y:S01]  /*79a0*/  FMUL R139, R139, R163 ;  /* 0x000000a38b8b7220 */ /* 0x000fe20000400000 */
[----:B------:R-:W-:Y:S01]  /*79b0*/  F2FP.F16.F32.PACK_AB R9, R14, R9 ;  /* 0x000000090e09723e */ /* 0x000fe200000000ff */
[-C--:B----4-:R-:W-:Y:S01]  /*79c0*/  FMUL R132, R132, R163.reuse ;  /* 0x000000a384847220 */ /* 0x090fe20000400000 */
[-C--:B------:R-:W-:Y:S01]  /*79d0*/  FMUL R133, R133, R163.reuse ;  /* 0x000000a385857220 */ /* 0x080fe20000400000 */
[-C--:B------:R-:W-:Y:S01]  /*79e0*/  FMUL R134, R134, R163.reuse ;  /* 0x000000a386867220 */ /* 0x080fe20000400000 */
[-C--:B------:R-:W-:Y:S01]  /*79f0*/  FMUL R135, R135, R163.reuse ;  /* 0x000000a387877220 */ /* 0x080fe20000400000 */
[-C--:B------:R-:W-:Y:S01]  /*7a00*/  FMUL R16, R6, R163.reuse ;  /* 0x000000a306107220 */ /* 0x080fe20000400000 */
[----:B------:R-:W-:Y:S01]  /*7a10*/  FMUL R7, R7, R163 ;  /* 0x000000a307077220 */ /* 0x000fe20000400000 */
[----:B------:R-:W-:-:S02]  /*7a20*/  IADD3 R24, P0, R2, R17, RZ ;  /* 0x0000001102187210 */ /* 0x000fc40007f1e0ff */
[----:B------:R-:W-:Y:S02]  /*7a30*/  LOP3.LUT R14, R5, 0x1fffffff, RZ, 0xc0, !PT ;  /* 0x1fffffff050e7812 */ /* 0x000fe400078ec0ff */
[----:B------:R-:W-:Y:S02]  /*7a40*/  F2FP.F16.F32.PACK_AB R8, R141, R8 ;  /* 0x000000088d08723e */ /* 0x000fe400000000ff */
[----:B------:R-:W-:Y:S01]  /*7a50*/  F2FP.F16.F32.PACK_AB R10, R137, R136 ;  /* 0x00000088890a723e */ /* 0x000fe200000000ff */
[----:B------:R-:W-:Y:S01]  /*7a60*/  IMAD.X R25, R3, 0x1, R14, P0 ;  /* 0x0000000103197824 */ /* 0x000fe200000e060e */
[----:B------:R-:W-:Y:S02]  /*7a70*/  F2FP.F16.F32.PACK_AB R11, R139, R138 ;  /* 0x0000008a8b0b723e */ /* 0x000fe400000000ff */
[----:B------:R-:W-:Y:S02]  /*7a80*/  F2FP.F16.F32.PACK_AB R4, R133, R132 ;  /* 0x000000848504723e */ /* 0x000fe400000000ff */
[----:B------:R-:W-:Y:S01]  /*7a90*/  F2FP.F16.F32.PACK_AB R5, R135, R134 ;  /* 0x000000868705723e */ /* 0x000fe200000000ff */
[----:B------:R1:W-:Y:S01]  /*7aa0*/  @P4 STG.E.128 desc[UR12][R22.64], R8 ;  /* 0x0000000816004986 */ /* 0x0003e2000c101d0c */
[----:B------:R-:W-:-:S02]  /*7ab0*/  F2FP.F16.F32.PACK_AB R6, R18, R15 ;  /* 0x0000000f1206723e */ /* 0x000fc400000000ff */
[----:B------:R-:W-:Y:S02]  /*7ac0*/  F2FP.F16.F32.PACK_AB R7, R7, R16 ;  /* 0x000000100707723e */ /* 0x000fe400000000ff */
[----:B------:R-:W-:-:S03]  /*7ad0*/  ISETP.LT.AND P4, PT, R33, UR4, P1 ;  /* 0x0000000421007c0c */ /* 0x000fc60008f81270 */
[----:B------:R2:W-:Y:S01]  /*7ae0*/  @P2 STG.E.128 desc[UR12][R24.64], R4 ;  /* 0x0000000418002986 */ /* 0x0005e2000c101d0c */
[----:B------:R-:W-:Y:S01]  /*7af0*/  BAR.SYNC.DEFER_BLOCKING 0x0 ;  /* 0x0000000000007b1d */ /* 0x000fe20000010000 */
[----:B------:R-:W-:Y:S02]  /*7b00*/  ISETP.LT.AND P2, PT, R29, UR4, P1 ;  /* 0x000000041d007c0c */ /* 0x000fe40008f41270 */
[----:B-1----:R-:W-:Y:S02]  /*7b10*/  SHF.R.S32.HI R22, RZ, 0x1f, R29 ;  /* 0x0000001fff167819 */ /* 0x002fe4000001141d */
[----:B------:R-:W-:Y:S01]  /*7b20*/  IADD3 R23, P0, R21, R34, RZ ;  /* 0x0000002215177210 */ /* 0x000fe20007f1e0ff */
[----:B------:R-:W-:Y:S02]  /*7b30*/  STS.64 [R161], R64 ;  /* 0x00000040a1007388 */ /* 0x000fe40000000a00 */
[----:B------:R-:W-:Y:S02]  /*7b40*/  IMAD R22, R22, UR9, RZ ;  /* 0x0000000916167c24 */ /* 0x000fe4000f8e02ff */
[----:B------:R-:W-:Y:S01]  /*7b50*/  STS.64 [R161+0x20], R60 ;  /* 0x0000203ca1007388 */ /* 0x000fe20000000a00 */
[----:B--2---:R-:W-:Y:S01]  /*7b60*/  SHF.R.S32.HI R24, RZ, 0x1f, R33 ;  /* 0x0000001fff187819 */ /* 0x004fe20000011421 */
[----:B------:R-:W-:-:S02]  /*7b70*/  IMAD R27, R29, UR6, R22 ;  /* 0x000000061d1b7c24 */ /* 0x000fc4000f8e0216 */
[----:B------:R-:W-:Y:S02]  /*7b80*/  STS.64 [R161+0x40], R56 ;  /* 0x00004038a1007388 */ /* 0x000fe40000000a00 */
[----:B------:R-:W-:Y:S01]  /*7b90*/  IMAD R24, R24, UR9, RZ ;  /* 0x0000000918187c24 */ /* 0x000fe2000f8e02ff */
[----:B------:R-:W-:Y:S01]  /*7ba0*/  IADD3.X R22, R20, R35, R27, P0, !PT ;  /* 0x0000002314167210 */ /* 0x000fe200007fe41b */
[----:B------:R-:W-:Y:S02]  /*7bb0*/  STS.64 [R161+0x60], R52 ;  /* 0x00006034a1007388 */ /* 0x000fe40000000a00 */
[----:B------:R-:W-:Y:S01]  /*7bc0*/  IMAD R31, R33, UR6, R24 ;  /* 0x00000006211f7c24 */ /* 0x000fe2000f8e0218 */
[C---:B------:R-:W-:Y:S01]  /*7bd0*/  SHF.L.U64.HI R22, R23.reuse, 0x1, R22 ;  /* 0x0000000117167819 */ /* 0x040fe20000010216 */
[----:B------:R-:W-:Y:S01]  /*7be0*/  STS.64 [R160+0x80], R48 ;  /* 0x00008030a0007388 */ /* 0x000fe20000000a00 */
[----:B------:R-:W-:Y:S02]  /*7bf0*/  SHF.L.U32 R23, R23, 0x1, RZ ;  /* 0x0000000117177819 */ /* 0x000fe400000006ff */
[----:B------:R-:W-:Y:S01]  /*7c00*/  LOP3.LUT R22, R22, 0x1fffffff, RZ, 0xc0, !PT ;  /* 0x1fffffff16167812 */ /* 0x000fe200078ec0ff */
[----:B------:R-:W-:Y:S01]  /*7c10*/  STS.64 [R160+0xa0], R44 ;  /* 0x0000a02ca0007388 */ /* 0x000fe20000000a00 */
[----:B------:R-:W-:-:S03]  /*7c20*/  LOP3.LUT R23, R23, 0xfffffffe, RZ, 0xc0, !PT ;  /* 0xfffffffe17177812 */ /* 0x000fc600078ec0ff */
        /* <DEDUP_REMOVED lines=28> */
[-C--:B------:R-:W-:Y:S01]  /*7df0*/  FMUL R28, R9, R163.reuse ;  /* 0x000000a3091c7220 */ /* 0x080fe20000400000 */
[----:B------:R-:W-:Y:S01]  /*7e00*/  F2FP.F16.F32.PACK_AB R11, R27, R14 ;  /* 0x0000000e1b0b723e */ /* 0x000fe200000000ff */
[----:B----4-:R-:W-:Y:S01]  /*7e10*/  FMUL R29, R4, R163 ;  /* 0x000000a3041d7220 */ /* 0x010fe20000400000 */
        /* <DEDUP_REMOVED lines=267> */
[----:B------:R-:W-:Y:S01]  /*8ed0*/  FMUL R31, R11, R163 ;  /* 0x000000a30b1f7220 */ /* 0x000fe20000400000 */
        /* <DEDUP_REMOVED lines=24> */
[C---:B------:R-:W-:Y:S02]  /*9060*/  IADD3 R22, P2, R21.reuse, R30, RZ ;  /* 0x0000001e15167210 */ /* 0x040fe40007f5e0ff */
[----:B------:R-:W-:Y:S01]  /*9070*/  IMAD R28, R28, UR9, RZ ;  /* 0x000000091c1c7c24 */ /* 0x000fe2000f8e02ff */
[----:B------:R-:W-:Y:S01]  /*9080*/  IADD3 R24, P0, R21, R164, RZ ;  /* 0x000000a415187210 */ /* 0x000fe20007f1e0ff */
[----:B------:R-:W-:Y:S01]  /*9090*/  IMAD R26, R26, UR9, RZ ;  /* 0x000000091a1a7c24 */ /* 0x000fe2000f8e02ff */
[C---:B------:R-:W-:Y:S01]  /*90a0*/  ISETP.LT.AND P3, PT, R23.reuse, UR4, P1 ;  /* 0x0000000417007c0c */ /* 0x040fe20008f61270 */
[----:B------:R-:W-:Y:S01]  /*90b0*/  IMAD R29, R23, UR6, R28 ;  /* 0x00000006171d7c24 */ /* 0x000fe2000f8e021c */
[----:B------:R-:W-:Y:S01]  /*90c0*/  SHF.L.U32 R21, R24, 0x1, RZ ;  /* 0x0000000118157819 */ /* 0x000fe200000006ff */
[C---:B------:R-:W-:Y:S01]  /*90d0*/  IMAD R27, R25.reuse, UR6, R26 ;  /* 0x00000006191b7c24 */ /* 0x040fe2000f8e021a */
[----:B------:R-:W-:Y:S01]  /*90e0*/  ISETP.LT.AND P1, PT, R25, UR4, P1 ;  /* 0x0000000419007c0c */ /* 0x000fe20008f21270 */
[----:B------:R-:W-:Y:S01]  /*90f0*/  IMAD.SHL.U32 R26, R22, 0x2, RZ ;  /* 0x00000002161a7824 */ /* 0x000fe200078e00ff */
[----:B------:R-:W-:-:S02]  /*9100*/  IADD3.X R29, R20, R31, R29, P2, !PT ;  /* 0x0000001f141d7210 */ /* 0x000fc400017fe41d */
[----:B------:R-:W-:Y:S02]  /*9110*/  IADD3.X R27, R20, R165, R27, P0, !PT ;  /* 0x000000a5141b7210 */ /* 0x000fe400007fe41b */
[----:B------:R-:W-:Y:S02]  /*9120*/  LOP3.LUT R31, R26, 0xfffffffe, RZ, 0xc0, !PT ;  /* 0xfffffffe1a1f7812 */ /* 0x000fe400078ec0ff */
[----:B------:R-:W-:Y:S02]  /*9130*/  SHF.L.U64.HI R29, R22, 0x1, R29 ;  /* 0x00000001161d7819 */ /* 0x000fe4000001021d */
[----:B------:R-:W-:Y:S02]  /*9140*/  LOP3.LUT R21, R21, 0xfffffffe, RZ, 0xc0, !PT ;  /* 0xfffffffe15157812 */ /* 0x000fe400078ec0ff */
[----:B------:R-:W-:Y:S02]  /*9150*/  SHF.L.U64.HI R27, R24, 0x1, R27 ;  /* 0x00000001181b7819 */ /* 0x000fe4000001021b */
[----:B------:R-:W-:Y:S01]  /*9160*/  IADD3 R20, P2, R2, R31, RZ ;  /* 0x0000001f02147210 */ /* 0x000fe20007f5e0ff */
[----:B------:R-:W-:Y:S01]  /*9170*/  STS.64 [R161], R130 ;  /* 0x00000082a1007388 */ /* 0x000fe20000000a00 */
[----:B------:R-:W-:-:S02]  /*9180*/  LOP3.LUT R22, R29, 0x1fffffff, RZ, 0xc0, !PT ;  /* 0x1fffffff1d167812 */ /* 0x000fc400078ec0ff */
        /* <DEDUP_REMOVED lines=42> */
.L_x_1217:
[----:B------:R-:W-:Y:S05]  /*9430*/  BSYNC B0 ;  /* 0x0000000000007941 */ /* 0x000fea0003800000 */
.L_x_1215:
[----:B------:R-:W-:Y:S05]  /*9440*/  @!P6 EXIT ;  /* 0x000000000000e94d */ /* 0x000fea0003800000 */
        /* <DEDUP_REMOVED lines=16> */
.L_x_1218:
        /* <DEDUP_REMOVED lines=11> */
.L_x_3455:


//--------------------- .text._ZN7cutlass7Kernel2INS_4gemm6kernel20DefaultGemmUniversalINS_6half_tENS_6layout8RowMajorELNS_16ComplexTransformE0ELi8ES4_S6_LS7_0ELi8ES4_S6_fNS_4arch15OpClassTensorOpENS8_4Sm80ENS1_9GemmShapeILi128ELi128ELi32EEENSB_ILi64ELi64ELi32EEENSB_ILi16ELi8ELi16EEENS_8epilogue6thread17LinearCombinationIS4_Li8EffLNSG_9ScaleType4KindE0ELNS_15FloatRoundStyleE2ES4_EENS1_11threadblock30GemmIdentityThreadblockSwizzleILi8EEELi4ENS8_13OpMultiplyAddELNS1_23SharedMemoryClearOptionE0ELb0ELb0ELb0ENS5_30Tensor4DPermuteBMM0213RowMajorILi12EEENS5_9NoPermuteENS5_37Tensor4DPermuteBMM0213RowMajorInverseILi12EEEvE10SelectBaseISO_vEEEEvNT_6ParamsE --------------------------
	.section	.text._ZN7cutlass7Kernel2INS_4gemm6kernel20DefaultGemmUniversalINS_6half_tENS_6layout8RowMajorELNS_16ComplexTransformE0ELi8ES4_S6_LS7_0ELi8ES4_S6_fNS_4arch15OpClassTensorOpENS8_4Sm80ENS1_9GemmShapeILi128ELi128ELi32EEENSB_ILi64ELi64ELi32EEENSB_ILi16ELi8ELi16EEENS_8epilogue6thread17LinearCombinationIS4_Li8EffLNSG_9ScaleType4KindE0ELNS_15FloatRoundStyleE2ES4_EENS1_11threadblock30GemmIdentityThreadblockSwizzleILi8EEELi4ENS8_13OpMultiplyAddELNS1_23SharedMemoryClearOptionE0ELb0ELb0ELb0ENS5_30Tensor4DPermuteBMM0213RowMajorILi12EEENS5_9NoPermuteENS5_37Tensor4DPermuteBMM0213RowMajorInverseILi12EEEvE10SelectBaseISO_vEEEEvNT_6ParamsE,"ax",@progbits
	.align	128
.text._ZN7cutlass7Kernel2INS_4gemm6kernel20DefaultGemmUniversalINS_6half_tENS_6layout8RowMajorELNS_16ComplexTransformE0ELi8ES4_S6_LS7_0ELi8ES4_S6_fNS_4arch15OpClassTensorOpENS8_4Sm80ENS1_9GemmShapeILi128ELi128ELi32EEENSB_ILi64ELi64ELi32EEENSB_ILi16ELi8ELi16EEENS_8epilogue6thread17LinearCombinationIS4_Li8EffLNSG_9ScaleType4KindE0ELNS_15FloatRoundStyleE2ES4_EENS1_11threadblock30GemmIdentityThreadblockSwizzleILi8EEELi4ENS8_13OpMultiplyAddELNS1_23SharedMemoryClearOptionE0ELb0ELb0ELb0ENS5_30Tensor4DPermuteBMM0213RowMajorILi12EEENS5_9NoPermuteENS5_37Tensor4DPermuteBMM0213RowMajorInverseILi12EEEvE10SelectBaseISO_vEEEEvNT_6ParamsE:
        .type           _ZN7cutlass7Kernel2INS_4gemm6kernel20DefaultGemmUniversalINS_6half_tENS_6layout8RowMajorELNS_16ComplexTransformE0ELi8ES4_S6_LS7_0ELi8ES4_S6_fNS_4arch15OpClassTensorOpENS8_4Sm80ENS1_9GemmShapeILi128ELi128ELi32EEENSB_ILi64ELi64ELi32EEENSB_ILi16ELi8ELi16EEENS_8epilogue6thread17LinearCombinationIS4_Li8EffLNSG_9ScaleType4KindE0ELNS_15FloatRoundStyleE2ES4_EENS1_11threadblock30GemmIdentityThreadblockSwizzleILi8EEELi4ENS8_13OpMultiplyAddELNS1_23SharedMemoryClearOptionE0ELb0ELb0ELb0ENS5_30Tensor4DPermuteBMM0213RowMajorILi12EEENS5_9NoPermuteENS5_37Tensor4DPermuteBMM0213RowMajorInverseILi12EEEvE10SelectBaseISO_vEEEEvNT_6ParamsE,@function
        .size           _ZN7cutlass7Kernel2INS_4gemm6kernel20DefaultGemmUniversalINS_6half_tENS_6layout8RowMajorELNS_16ComplexTransformE0ELi8ES4_S6_LS7_0ELi8ES4_S6_fNS_4arch15OpClassTensorOpENS8_4Sm80ENS1_9GemmShapeILi128ELi128ELi32EEENSB_ILi64ELi64ELi32EEENSB_ILi16ELi8ELi16EEENS_8epilogue6thread17LinearCombinationIS4_Li8EffLNSG_9ScaleType4KindE0ELNS_15FloatRoundStyleE2ES4_EENS1_11threadblock30GemmIdentityThreadblockSwizzleILi8EEELi4ENS8_13OpMultiplyAddELNS1_23SharedMemoryClearOptionE0ELb0ELb0ELb0ENS5_30Tensor4DPermuteBMM0213RowMajorILi12EEENS5_9NoPermuteENS5_37Tensor4DPermuteBMM0213RowMajorInverseILi12EEEvE10SelectBaseISO_vEEEEvNT_6ParamsE,(.L_x_3456 - _ZN7cutlass7Kernel2INS_4gemm6kernel20DefaultGemmUniversalINS_6half_tENS_6layout8RowMajorELNS_16ComplexTransformE0ELi8ES4_S6_LS7_0ELi8ES4_S6_fNS_4arch15OpClassTensorOpENS8_4Sm80ENS1_9GemmShapeILi128ELi128ELi32EEENSB_ILi64ELi64ELi32EEENSB_ILi16ELi8ELi16EEENS_8epilogue6thread17LinearCombinationIS4_Li8EffLNSG_9ScaleType4KindE0ELNS_15FloatRoundStyleE2ES4_EENS1_11threadblock30GemmIdentityThreadblockSwizzleILi8EEELi4ENS8_13OpMultiplyAddELNS1_23SharedMemoryClearOptionE0ELb0ELb0ELb0ENS5_30Tensor4DPermuteBMM0213RowMajorILi12EEENS5_9NoPermuteENS5_37Tensor4DPermuteBMM0213RowMajorInverseILi12EEEvE10SelectBaseISO_vEEEEvNT_6ParamsE)
        .other          _ZN7cutlass7Kernel2INS_4gemm6kernel20DefaultGemmUniversalINS_6half_tENS_6layout8RowMajorELNS_16ComplexTransformE0ELi8ES4_S6_LS7_0ELi8ES4_S6_fNS_4arch15OpClassTensorOpENS8_4Sm80ENS1_9GemmShapeILi128ELi128ELi32EEENSB_ILi64ELi64ELi32EEENSB_ILi16ELi8ELi16EEENS_8epilogue6thread17LinearCombinationIS4_Li8EffLNSG_9ScaleType4KindE0ELNS_15FloatRoundStyleE2ES4_EENS1_11threadblock30GemmIdentityThreadblockSwizzleILi8EEELi4ENS8_13OpMultiplyAddELNS1_23SharedMemoryClearOptionE0ELb0ELb0ELb0ENS5_30Tensor4DPermuteBMM0213RowMajorILi12EEENS5_9NoPermuteENS5_37Tensor4DPermuteBMM0213RowMajorInverseILi12EEEvE10SelectBaseISO_vEEEEvNT_6ParamsE,@"STO_CUDA_ENTRY STV_DEFAULT"
_ZN7cutlass7Kernel2INS_4gemm6kernel20DefaultGemmUniversalINS_6half_tENS_6layout8RowMajorELNS_16ComplexTransformE0ELi8ES4_S6_LS7_0ELi8ES4_S6_fNS_4arch15OpClassTensorOpENS8_4Sm80ENS1_9GemmShapeILi128ELi128ELi32EEENSB_ILi64ELi64ELi32EEENSB_ILi16ELi8ELi16EEENS_8epilogue6thread17LinearCombinationIS4_Li8EffLNSG_9ScaleType4KindE0ELNS_15FloatRoundStyleE2ES4_EENS1_11threadblock30GemmIdentityThreadblockSwizzleILi8EEELi4ENS8_13OpMultiplyAddELNS1_23SharedMemoryClearOptionE0ELb0ELb0ELb0ENS5_30Tensor4DPermuteBMM0213RowMajorILi12EEENS5_9NoPermuteENS5_37Tensor4DPermuteBMM0213RowMajorInverseILi12EEEvE10SelectBaseISO_vEEEEvNT_6ParamsE:
        /* <DEDUP_REMOVED lines=40> */
.L_x_1220:
        /* <DEDUP_REMOVED lines=18> */
.L_x_1219:
[----:B------:R-:W1:Y:S01]  /*03a0*/  LDC R0, c[0x0][0x224] ;  /* 0x00008900ff007b82 */ /* 0x000e620000000800 */
[----:B------:R-:W-:-:S07]  /*03b0*/  IADD3 R23, R201, 0x1, RZ ;  /* 0x00000001c9177810 */ /* 0x000fce0007ffe0ff */
[----:B------:R-:W2:Y:S01]  /*03c0*/  LDC R22, c[0x0][0x234] ;  /* 0x00008d00ff167b82 */ /* 0x000ea20000000800 */
[C---:B-1----:R-:W-:Y:S01]  /*03d0*/  ISETP.GE.AND P0, PT, R23.reuse, R0, PT ;  /* 0x000000001700720c */ /* 0x042fe20003f06270 */
[-C--:B--2---:R-:W-:Y:S02]  /*03e0*/  IMAD R23, R23, R22.reuse, RZ ;  /* 0x0000001617177224 */ /* 0x084fe400078e02ff */
[----:B------:R-:W-:-:S10]  /*03f0*/  IMAD R22, R201, R22, RZ ;  /* 0x00000016c9167224 */ /* 0x000fd400078e02ff */
[----:B------:R-:W1:Y:S02]  /*0400*/  @P0 LDC R23, c[0x0][0x218] ;  /* 0x00008600ff170b82 */ /* 0x000e640000000800 */
.L_x_1221:
        /* <DEDUP_REMOVED lines=41> */
.L_x_1222:
        /* <DEDUP_REMOVED lines=43> */
.L_x_1275:
        /* <DEDUP_REMOVED lines=143> */
.L_x_1225:
[----:B------:R-:W-:Y:S05]  /*1240*/  BSYNC B0 ;  /* 0x0000000000007941 */ /* 0x000fea0003800000 */
.L_x_1224:
        /* <DEDUP_REMOVED lines=66> */
.L_x_1227:
[----:B------:R-:W-:Y:S05]  /*1670*/  BSYNC B0 ;  /* 0x0000000000007941 */ /* 0x000fea0003800000 */
.L_x_1226:
        /* <DEDUP_REMOVED lines=47> */
.L_x_1229:
[----:B------:R-:W-:Y:S05]  /*1970*/  BSYNC B0 ;  /* 0x0000000000007941 */ /* 0x000fea0003800000 */
.L_x_1228:
        /* <DEDUP_REMOVED lines=67> */
.L_x_1231:
[----:B------:R-:W-:Y:S05]  /*1db0*/  BSYNC B0 ;  /* 0x0000000000007941 */ /* 0x000fea0003800000 */
.L_x_1230:
        /* <DEDUP_REMOVED lines=88> */
.L_x_1233:
[----:B------:R-:W-:Y:S05]  /*2340*/  BSYNC B0 ;  /* 0x0000000000007941 */ /* 0x000fea0003800000 */
.L_x_1232:
        /* <DEDUP_REMOVED lines=42> */
.L_x_1235:
[----:B------:R-:W-:Y:S05]  /*25f0*/  BSYNC B0 ;  /* 0x0000000000007941 */ /* 0x000fea0003800000 */
.L_x_1234:
        /* <DEDUP_REMOVED lines=48> */
.L_x_1237:
[----:B------:R-:W-:Y:S05]  /*2900*/  BSYNC B0 ;  /* 0x0000000000007941 */ /* 0x000fea0003800000 */
.L_x_1236:
        /* <DEDUP_REMOVED lines=43> */
.L_x_1239:
[----:B------:R-:W-:Y:S05]  /*2bc0*/  BSYNC B0 ;  /* 0x0000000000007941 */ /* 0x000fea0003800000 */
.L_x_1238:
        /* <DEDUP_REMOVED lines=70> */
.L_x_1241:
[----:B------:R-:W-:Y:S05]  /*3030*/  BSYNC B0 ;  /* 0x0000000000007941 */ /* 0x000fea0003800000 */
.L_x_1240:
        /* <DEDUP_REMOVED lines=41> */
.L_x_1243:
[----:B------:R-:W-:Y:S05]  /*32d0*/  BSYNC B0 ;  /* 0x0000000000007941 */ /* 0x000fea0003800000 */
.L_x_1242:
        /* <DEDUP_REMOVED lines=47> */
.L_x_1245:
[----:B------:R-:W-:Y:S05]  /*35d0*/  BSYNC B0 ;  /* 0x0000000000007941 */ /* 0x000fea0003800000 */
.L_x_1244:
        /* <DEDUP_REMOVED lines=44> */
.L_x_1247:
[----:B------:R-:W-:Y:S05]  /*38a0*/  BSYNC B0 ;  /* 0x0000000000007941 */ /* 0x000fea0003800000 */
.L_x_1246:
        /* <DEDUP_REMOVED lines=164> */
.L_x_1257:
        /* <DEDUP_REMOVED lines=108> */
.L_x_1250:
[----:B------:R-:W-:Y:S05]  /*49b0*/  BSYNC B0 ;  /* 0x0000000000007941 */ /* 0x000fea0003800000 */
.L_x_1249:
        /* <DEDUP_REMOVED lines=51> */
.L_x_1252:
[----:B------:R-:W-:Y:S05]  /*4cf0*/  BSYNC B0 ;  /* 0x0000000000007941 */ /* 0x000fea0003800000 */
.L_x_1251:
        /* <DEDUP_REMOVED lines=68> */
.L_x_1254:
[----:B------:R-:W-:Y:S05]  /*5140*/  BSYNC B0 ;  /* 0x0000000000007941 */ /* 0x000fea0003800000 */
.L_x_1253:
        /* <DEDUP_REMOVED lines=52> */
.L_x_1256:
[----:B------:R-:W-:Y:S05]  /*5490*/  BSYNC B0 ;  /* 0x0000000000007941 */ /* 0x000fea0003800000 */
.L_x_1255:
        /* <DEDUP_REMOVED lines=83> */
.L_x_1248:
        /* <DEDUP_REMOVED lines=15> */
.L_x_1258:
[----:B------:R-:W-:Y:S02]  /*5ac0*/  ULDC.64 UR4, c[0x0][0x310] ;  /* 0x0000c40000047ab9 */ /* 0x000fe40000000a00 */
[----:B------:R-:W-:-:S04]  /*5ad0*/  ISETP.NE.U32.AND P0, PT, RZ, UR4, PT ;  /* 0x00000004ff007c0c */ /* 0x000fc8000bf05070 */
[----:B------:R-:W-:-:S13]  /*5ae0*/  ISETP.NE.AND.EX P0, PT, RZ, UR5, PT, P0 ;  /* 0x00000005ff007c0c */ /* 0x000fda000bf05300 */
[----:B------:R-:W-:Y:S05]  /*5af0*/  @!P0 BRA `(.L_x_1260) ;  /* 0x00000000000c8947 */ /* 0x000fea0003800000 */
[----:B------:R-:W2:Y:S02]  /*5b00*/  LDC.64 R2, c[0x0][0x310] ;  /* 0x0000c400ff027b82 */ /* 0x000ea40000000a00 */
[----:B--2---:R2:W5:Y:S01]  /*5b10*/  LDG.E R0, desc[UR36][R2.64] ;  /* 0x0000002402007981 */ /* 0x004562000c1e1900 */
[----:B------:R-:W-:Y:S05]  /*5b20*/  BRA `(.L_x_1259) ;  /* 0x0000000000087947 */ /* 0x000fea0003800000 */
.L_x_1260:
[----:B------:R-:W-:Y:S02]  /*5b30*/  ULDC UR4, c[0x0][0x308] ;  /* 0x0000c20000047ab9 */ /* 0x000fe40000000800 */
[----:B------:R-:W-:-:S07]  /*5b40*/  MOV R0, UR4 ;  /* 0x0000000400007c02 */ /* 0x000fce0008000f00 */
.L_x_1259:
[----:B------:R-:W-:Y:S02]  /*5b50*/  ULDC.64 UR4, c[0x0][0x328] ;  /* 0x0000ca0000047ab9 */ /* 0x000fe40000000a00 */
[----:B------:R-:W-:-:S04]  /*5b60*/  ISETP.NE.U32.AND P0, PT, RZ, UR4, PT ;  /* 0x00000004ff007c0c */ /* 0x000fc8000bf05070 */
[----:B------:R-:W-:-:S13]  /*5b70*/  ISETP.NE.AND.EX P0, PT, RZ, UR5, PT, P0 ;  /* 0x00000005ff007c0c */ /* 0x000fda000bf05300 */
        /* <DEDUP_REMOVED lines=8> */
.L_x_1261:
[----:B------:R-:W-:Y:S02]  /*5c00*/  ULDC.64 UR4, c[0x0][0x318] ;  /* 0x0000c60000047ab9 */ /* 0x000fe40000000a00 */
[----:B------:R-:W-:-:S04]  /*5c10*/  ISETP.NE.U32.AND P0, PT, RZ, UR4, PT ;  /* 0x00000004ff007c0c */ /* 0x000fc8000bf05070 */
[----:B------:R-:W-:-:S13]  /*5c20*/  ISETP.NE.AND.EX P0, PT, RZ, UR5, PT, P0 ;  /* 0x00000005ff007c0c */ /* 0x000fda000bf05300 */
[----:B------:R-:W-:Y:S05]  /*5c30*/  @!P0 BRA `(.L_x_1263) ;  /* 0x00000000000c8947 */ /* 0x000fea0003800000 */
[----:B------:R-:W1:Y:S02]  /*5c40*/  LDC.64 R168, c[0x0][0x318] ;  /* 0x0000c600ffa87b82 */ /* 0x000e640000000a00 */
[----:B-1----:R1:W5:Y:S01]  /*5c50*/  LDG.E R168, desc[UR36][R168.64] ;  /* 0x00000024a8a87981 */ /* 0x002362000c1e1900 */
[----:B------:R-:W-:Y:S05]  /*5c60*/  BRA `(.L_x_1262) ;  /* 0x0000000000087947 */ /* 0x000fea0003800000 */
.L_x_1263:
[----:B------:R-:W-:Y:S02]  /*5c70*/  ULDC UR4, c[0x0][0x30c] ;  /* 0x0000c30000047ab9 */ /* 0x000fe40000000800 */
[----:B------:R-:W-:-:S07]  /*5c80*/  MOV R168, UR4 ;  /* 0x0000000400a87c02 */ /* 0x000fce0008000f00 */
.L_x_1262:
[----:B--2---:R-:W2:Y:S01]  /*5c90*/  S2R R3, SR_CTAID.Y ;  /* 0x0000000000037919 */ /* 0x004ea20000002600 */
[----:B----4-:R-:W4:Y:S01]  /*5ca0*/  LDC.64 R134, c[0x0][0x228] ;  /* 0x00008a00ff867b82 */ /* 0x010f220000000a00 */
[----:B-1----:R-:W-:Y:S01]  /*5cb0*/  IMAD.MOV.U32 R136, RZ, RZ, -0x1 ;  /* 0xffffffffff887424 */ /* 0x002fe200078e00ff */
[----:B------:R-:W-:Y:S01]  /*5cc0*/  ULDC UR4, c[0x0][0x21c] ;  /* 0x0000870000047ab9 */ /* 0x000fe20000000800 */
[----:B------:R-:W1:Y:S01]  /*5cd0*/  S2R R165, SR_CTAID.X ;  /* 0x0000000000a57919 */ /* 0x000e620000002500 */
[----:B------:R-:W-:Y:S02]  /*5ce0*/  ULDC.64 UR6, c[0x0][0x340] ;  /* 0x0000d00000067ab9 */ /* 0x000fe40000000a00 */
[----:B------:R-:W-:Y:S01]  /*5cf0*/  IMAD.U32 R132, RZ, RZ, UR6 ;  /* 0x00000006ff847e24 */ /* 0x000fe2000f8e00ff */
[----:B------:R-:W-:Y:S01]  /*5d00*/  MOV R133, UR7 ;  /* 0x0000000700857c02 */ /* 0x000fe20008000f00 */
[----:B------:R-:W3:Y:S01]  /*5d10*/  LDC.64 R160, c[0x0][0x240] ;  /* 0x00009000ffa07b82 */ /* 0x000ee20000000a00 */
[----:B----4-:R-:W-:-:S02]  /*5d20*/  SHF.L.U32 R140, R136, R134, RZ ;  /* 0x00000086888c7219 */ /* 0x010fc400000006ff */
[----:B------:R-:W-:Y:S02]  /*5d30*/  ISETP.NE.AND P0, PT, R135, RZ, PT ;  /* 0x000000ff8700720c */ /* 0x000fe40003f05270 */
[----:B--2---:R-:W-:Y:S02]  /*5d40*/  SHF.L.U32 R3, R3, R134, RZ ;  /* 0x0000008603037219 */ /* 0x004fe400000006ff */
[----:B-1----:R-:W-:Y:S02]  /*5d50*/  LOP3.LUT R140, R165, R140, RZ, 0x30, !PT ;  /* 0x0000008ca58c7212 */ /* 0x002fe400078e30ff */
        /* <DEDUP_REMOVED lines=13> */
.L_x_3314:
[----:B------:R-:W-:Y:S05]  /*5e30*/  BRX R138 -0x5e40                                                                                                                           (*"BRANCH_TARGETS .L_x_3315,.L_x_3316,.L_x_3317"*) ;  /* 0xffffffa08a707949 */ /* 0x000fea000383ffff */
.L_x_3317:
        /* <DEDUP_REMOVED lines=9> */
.L_x_3315:
        /* <DEDUP_REMOVED lines=10> */
.L_x_3316:
        /* <DEDUP_REMOVED lines=18> */
.L_x_1264:
        /* <DEDUP_REMOVED lines=9> */
.L_x_1267:
[----:B------:R-:W-:Y:S05]  /*6120*/  BSYNC B0 ;  /* 0x0000000000007941 */ /* 0x000fea0003800000 */
.L_x_1266:
[----:B------:R-:W-:-:S04]  /*6130*/  ISETP.NE.AND P0, PT, R201, RZ, PT ;  /* 0x000000ffc900720c */ /* 0x000fc80003f05270 */
[----:B-----5:R-:W-:-:S09]  /*6140*/  FSEL R168, R168, 1, !P0 ;  /* 0x3f800000a8a87808 */ /* 0x020fd20004000000 */
.L_x_1265:
        /* <DEDUP_REMOVED lines=99> */
.L_x_1271:
[----:B------:R-:W-:Y:S05]  /*6780*/  YIELD ;  /* 0x0000000000007946 */ /* 0x000fea0003800000 */
[----:B---3--:R-:W-:Y:S05]  /*6790*/  @P2 BRA `(.L_x_1270) ;  /* 0x0000000000082947 */ /* 0x008fea0003800000 */
[----:B------:R3:W5:Y:S04]  /*67a0*/  LDG.E.STRONG.GPU R134, desc[UR36][R160.64] ;  /* 0x00000024a0867981 */ /* 0x000768000c1ef900 */
[----:B-----5:R-:W-:Y:S01]  /*67b0*/  CCTL.IVALL ;  /* 0x00000000ff00798f */ /* 0x020fe20002000000 */
.L_x_1270:
[----:B------:R-:W-:Y:S01]  /*67c0*/  ISETP.NE.AND P0, PT, R134, R201, PT ;  /* 0x000000c98600720c */ /* 0x000fe20003f05270 */
[----:B------:R-:W-:-:S12]  /*67d0*/  WARPSYNC.ALL ;  /* 0x0000000000007948 */ /* 0x000fd80003800000 */
[----:B------:R-:W-:Y:S06]  /*67e0*/  BAR.RED.AND.DEFER_BLOCKING 0x0, P0 ;  /* 0x0000000000007b1d */ /* 0x000fec0000014400 */
[----:B------:R-:W5:Y:S02]  /*67f0*/  B2R.RESULT RZ, P0 ;  /* 0x0000000000ff731c */ /* 0x000f640000004000 */
[----:B-----5:R-:W-:Y:S05]  /*6800*/  @P0 BRA `(.L_x_1271) ;  /* 0xfffffffc00dc0947 */ /* 0x020fea000383ffff */
.L_x_1269:
[----:B------:R-:W-:Y:S05]  /*6810*/  WARPSYNC.ALL ;  /* 0x0000000000007948 */ /* 0x000fea0003800000 */
[----:B------:R-:W-:Y:S06]  /*6820*/  BAR.SYNC.DEFER_BLOCKING 0x0 ;  /* 0x0000000000007b1d */ /* 0x000fec0000010000 */
.L_x_1268:
        /* <DEDUP_REMOVED lines=51> */
[----:B------:R5:W-:Y:S04]  /*6b60*/  STS.64 [R164+0x20], R8 ;  /* 0x00002008a4007388 */ /* 0x000be80000000a00 */
[----:B------:R-:W-:Y:S04]  /*6b70*/  STS.64 [R164+0x40], R12 ;  /* 0x0000400ca4007388 */ /* 0x000fe80000000a00 */
[----:B------:R3:W-:Y:S04]  /*6b80*/  STS.64 [R164+0x60], R16 ;  /* 0x00006010a4007388 */ /* 0x0007e80000000a00 */
[----:B------:R3:W-:Y:S04]  /*6b90*/  STS.64 [R163+0x80], R20 ;  /* 0x00008014a3007388 */ /* 0x0007e80000000a00 */
[----:B------:R3:W-:Y:S04]  /*6ba0*/  STS.64 [R163+0xa0], R24 ;  /* 0x0000a018a3007388 */ /* 0x0007e80000000a00 */
[----:B------:R-:W-:Y:S01]  /*6bb0*/  STS.64 [R163+0xc0], R28 ;  /* 0x0000c01ca3007388 */ /* 0x000fe20000000a00 */
[----:B-1----:R-:W-:-:S03]  /*6bc0*/  SHF.R.S32.HI R4, RZ, 0x1f, R141 ;  /* 0x0000001fff047819 */ /* 0x002fc6000001148d */
[----:B------:R-:W-:Y:S01]  /*6bd0*/  STS.64 [R163+0xe0], R32 ;  /* 0x0000e020a3007388 */ /* 0x000fe20000000a00 */
[----:B-----5:R-:W-:Y:S01]  /*6be0*/  IMAD R8, R169, UR9, RZ ;  /* 0x00000009a9087c24 */ /* 0x020fe2000f8e02ff */
[----:B------:R-:W-:Y:S01]  /*6bf0*/  BAR.SYNC.DEFER_BLOCKING 0x0 ;  /* 0x0000000000007b1d */ /* 0x000fe20000010000 */
[----:B------:R-:W-:Y:S02]  /*6c00*/  IMAD R169, R174, UR4, R171 ;  /* 0x00000004aea97c24 */ /* 0x000fe4000f8e02ab */
[----:B------:R-:W-:-:S03]  /*6c10*/  IMAD R4, R4, UR9, RZ ;  /* 0x0000000904047c24 */ /* 0x000fc6000f8e02ff */
[----:B------:R-:W-:Y:S01]  /*6c20*/  IADD3 R5, P3, R169, R142, RZ ;  /* 0x0000008ea9057210 */ /* 0x000fe20007f7e0ff */
[----:B---3--:R-:W-:Y:S02]  /*6c30*/  IMAD R17, R141, UR6, R4 ;  /* 0x000000068d117c24 */ /* 0x008fe4000f8e0204 */
[----:B------:R-:W-:Y:S01]  /*6c40*/  IMAD R21, R165, UR6, R8 ;  /* 0x00000006a5157c24 */ /* 0x000fe2000f8e0208 */
[----:B------:R-:W-:Y:S01]  /*6c50*/  SHF.R.S32.HI R20, RZ, 0x1f, R169 ;  /* 0x0000001fff147819 */ /* 0x000fe200000114a9 */
[----:B------:R-:W-:-:S03]  /*6c60*/  IMAD.WIDE.U32 R24, R141, UR9, R166 ;  /* 0x000000098d187c25 */ /* 0x000fc6000f8e00a6 */
[C---:B------:R-:W-:Y:S02]  /*6c70*/  IADD3.X R4, R20.reuse, R143, R21, P3, !PT ;  /* 0x0000008f14047210 */ /* 0x040fe40001ffe415 */
[----:B------:R-:W-:Y:S02]  /*6c80*/  IADD3 R9, P2, R169, R24, RZ ;  /* 0x00000018a9097210 */ /* 0x000fe40007f5e0ff */
[C---:B------:R-:W-:Y:S01]  /*6c90*/  SHF.L.U64.HI R4, R5.reuse, 0x1, R4 ;  /* 0x0000000105047819 */ /* 0x040fe20000010204 */
[----:B------:R-:W1:Y:S01]  /*6ca0*/  LDS.128 R152, [R162] ;  /* 0x00000000a2987984 */ /* 0x000e620000000c00 */
[----:B------:R-:W-:Y:S02]  /*6cb0*/  IADD3.X R8, R20, R25, R17, P2, !PT ;  /* 0x0000001914087210 */ /* 0x000fe400017fe411 */
[----:B------:R-:W-:Y:S01]  /*6cc0*/  SHF.L.U32 R5, R5, 0x1, RZ ;  /* 0x0000000105057819 */ /* 0x000fe200000006ff */
[----:B------:R-:W3:Y:S01]  /*6cd0*/  LDS.128 R148, [R159] ;  /* 0x000000009f947984 */ /* 0x000ee20000000c00 */
[----:B------:R-:W-:-:S02]  /*6ce0*/  SHF.L.U64.HI R8, R9, 0x1, R8 ;  /* 0x0000000109087819 */ /* 0x000fc40000010208 */
[----:B------:R-:W-:Y:S01]  /*6cf0*/  SHF.L.U32 R9, R9, 0x1, RZ ;  /* 0x0000000109097819 */ /* 0x000fe200000006ff */
[----:B------:R-:W5:Y:S03]  /*6d00*/  LDS.128 R144, [R162+0x440] ;  /* 0x00044000a2907984 */ /* 0x000f660000000c00 */
[----:B------:R-:W-:Y:S01]  /*6d10*/  LOP3.LUT R9, R9, 0xfffffffe, RZ, 0xc0, !PT ;  /* 0xfffffffe09097812 */ /* 0x000fe200078ec0ff */
[----:B------:R-:W5:Y:S01]  /*6d20*/  LDS.128 R140, [R159+0x440] ;  /* 0x000440009f8c7984 */ /* 0x000f620000000c00 */
[----:B--2---:R-:W-:Y:S02]  /*6d30*/  HADD2.F32 R13, -RZ, R136.H0_H0 ;  /* 0x20000088ff0d7230 */ /* 0x004fe40000004100 */
[--C-:B------:R-:W-:Y:S02]  /*6d40*/  HADD2.F32 R17, -RZ, R137.reuse.H1_H1 ;  /* 0x30000089ff117230 */ /* 0x100fe40000004100 */
[----:B------:R-:W-:-:S02]  /*6d50*/  HADD2.F32 R21, -RZ, R137.H0_H0 ;  /* 0x20000089ff157230 */ /* 0x000fc40000004100 */
[-C--:B------:R-:W-:Y:S01]  /*6d60*/  FMUL R13, R13, R168.reuse ;  /* 0x000000a80d0d7220 */ /* 0x080fe20000400000 */
[----:B------:R-:W-:Y:S02]  /*6d70*/  HADD2.F32 R25, -RZ, R136.H1_H1 ;  /* 0x30000088ff197230 */ /* 0x000fe40000004100 */
[----:B------:R-:W-:Y:S01]  /*6d80*/  FMUL R12, R17, R168 ;  /* 0x000000a8110c7220 */ /* 0x000fe20000400000 */
[--C-:B------:R-:W-:Y:S02]  /*6d90*/  HADD2.F32 R17, -RZ, R138.reuse.H1_H1 ;  /* 0x3000008aff117230 */ /* 0x100fe40000004100 */
[----:B-1----:R-:W-:Y:S01]  /*6da0*/  FFMA R152, R152, R0, R13 ;  /* 0x0000000098987223 */ /* 0x002fe2000000000d */
[----:B------:R-:W-:Y:S02]  /*6db0*/  HADD2.F32 R13, -RZ, R138.H0_H0 ;  /* 0x2000008aff0d7230 */ /* 0x000fe40000004100 */
[----:B------:R-:W-:Y:S01]  /*6dc0*/  FMUL R21, R21, R168 ;  /* 0x000000a815157220 */ /* 0x000fe20000400000 */
[----:B------:R-:W-:Y:S01]  /*6dd0*/  FFMA R155, R155, R0, R12 ;  /* 0x000000009b9b7223 */ /* 0x000fe2000000000c */
[----:B------:R-:W-:Y:S01]  /*6de0*/  FMUL R12, R17, R168 ;  /* 0x000000a8110c7220 */ /* 0x000fe20000400000 */
[----:B------:R-:W-:-:S02]  /*6df0*/  HADD2.F32 R17, -RZ, R139.H1_H1 ;  /* 0x3000008bff117230 */ /* 0x000fc40000004100 */
[----:B------:R-:W-:Y:S01]  /*6e00*/  FMUL R13, R13, R168 ;  /* 0x000000a80d0d7220 */ /* 0x000fe20000400000 */
[----:B------:R-:W-:Y:S01]  /*6e10*/  FFMA R154, R154, R0, R21 ;  /* 0x000000009a9a7223 */ /* 0x000fe20000000015 */
[--C-:B----4-:R-:W-:Y:S02]  /*6e20*/  HADD2.F32 R21, -RZ, R132.reuse.H1_H1 ;  /* 0x30000084ff157230 */ /* 0x110fe40000004100 */
[----:B------:R-:W-:Y:S01]  /*6e30*/  FMUL R16, R25, R168 ;  /* 0x000000a819107220 */ /* 0x000fe20000400000 */
[-C--:B---3--:R-:W-:Y:S01]  /*6e40*/  FFMA R148, R148, R0.reuse, R13 ;  /* 0x0000000094947223 */ /* 0x088fe2000000000d */
[----:B------:R-:W-:Y:S02]  /*6e50*/  HADD2.F32 R13, -RZ, R132.H0_H0 ;  /* 0x20000084ff0d7230 */ /* 0x000fe40000004100 */
[----:B------:R-:W-:Y:S01]  /*6e60*/  FFMA R149, R149, R0, R12 ;  /* 0x0000000095957223 */ /* 0x000fe2000000000c */
[----:B------:R-:W-:Y:S01]  /*6e70*/  FMUL R12, R17, R168 ;  /* 0x000000a8110c7220 */ /* 0x000fe20000400000 */
[----:B------:R-:W-:-:S02]  /*6e80*/  HADD2.F32 R25, -RZ, R139.H0_H0 ;  /* 0x2000008bff197230 */ /* 0x000fc40000004100 */
[----:B------:R-:W-:Y:S01]  /*6e90*/  FMUL R24, R21, R168 ;  /* 0x000000a815187220 */ /* 0x000fe20000400000 */
[--C-:B------:R-:W-:Y:S02]  /*6ea0*/  HADD2.F32 R17, -RZ, R133.reuse.H0_H0 ;  /* 0x20000085ff117230 */ /* 0x100fe40000004100 */
[----:B------:R-:W-:Y:S01]  /*6eb0*/  FFMA R153, R153, R0, R16 ;  /* 0x0000000099997223 */ /* 0x000fe20000000010 */
[-C--:B------:R-:W-:Y:S01]  /*6ec0*/  FMUL R13, R13, R168.reuse ;  /* 0x000000a80d0d7220 */ /* 0x080fe20000400000 */
[----:B------:R-:W-:Y:S02]  /*6ed0*/  HADD2.F32 R21, -RZ, R133.H1_H1 ;  /* 0x30000085ff157230 */ /* 0x000fe40000004100 */
[-C--:B------:R-:W-:Y:S01]  /*6ee0*/  FMUL R25, R25, R168.reuse ;  /* 0x000000a819197220 */ /* 0x080fe20000400000 */
[----:B------:R-:W-:Y:S01]  /*6ef0*/  FMUL R17, R17, R168 ;  /* 0x000000a811117220 */ /* 0x000fe20000400000 */
[-C--:B------:R-:W-:Y:S01]  /*6f00*/  FFMA R151, R151, R0.reuse, R12 ;  /* 0x0000000097977223 */ /* 0x080fe2000000000c */
[----:B-----5:R-:W-:Y:S01]  /*6f10*/  FFMA R13, R144, R0, R13 ;  /* 0x00000000900d7223 */ /* 0x020fe2000000000d */
[----:B------:R-:W-:Y:S01]  /*6f20*/  FMUL R12, R21, R168 ;  /* 0x000000a8150c7220 */ /* 0x000fe20000400000 */
[----:B------:R-:W-:Y:S01]  /*6f30*/  F2FP.F16.F32.PACK_AB R144, R153, R152 ;  /* 0x000000989990723e */ /* 0x000fe200000000ff */
[-C--:B------:R-:W-:Y:S01]  /*6f40*/  FFMA R150, R150, R0.reuse, R25 ;  /* 0x0000000096967223 */ /* 0x080fe20000000019 */
[----:B------:R-:W-:Y:S01]  /*6f50*/  LOP3.LUT R153, R5, 0xfffffffe, RZ, 0xc0, !PT ;  /* 0xfffffffe05997812 */ /* 0x000fe200078ec0ff */
[----:B------:R-:W-:Y:S01]  /*6f60*/  FFMA R16, R146, R0, R17 ;  /* 0x0000000092107223 */ /* 0x000fe20000000011 */
[----:B------:R-:W-:-:S02]  /*6f70*/  HADD2.F32 R17, -RZ, R134.H0_H0 ;  /* 0x20000086ff117230 */ /* 0x000fc40000004100 */
[----:B------:R-:W-:Y:S01]  /*6f80*/  FFMA R21, R147, R0, R12 ;  /* 0x0000000093157223 */ /* 0x000fe2000000000c */
[----:B------:R-:W-:Y:S01]  /*6f90*/  HADD2.F32 R33, -RZ, R134.H1_H1 ;  /* 0x30000086ff217230 */ /* 0x000fe20000004100 */
[----:B------:R-:W-:Y:S01]  /*6fa0*/  LOP3.LUT R12, R4, 0x1fffffff, RZ, 0xc0, !PT ;  /* 0x1fffffff040c7812 */ /* 0x000fe200078ec0ff */
[--C-:B------:R-:W-:Y:S01]  /*6fb0*/  HADD2.F32 R25, -RZ, R135.reuse.H0_H0 ;  /* 0x20000087ff197230 */ /* 0x100fe20000004100 */
[----:B------:R-:W-:Y:S01]  /*6fc0*/  IADD3 R152, P3, R2, R153, RZ ;  /* 0x0000009902987210 */ /* 0x000fe20007f7e0ff */
[----:B------:R-:W-:Y:S01]  /*6fd0*/  HADD2.F32 R29, -RZ, R135.H1_H1 ;  /* 0x30000087ff1d7230 */ /* 0x000fe20000004100 */
[----:B------:R-:W-:Y:S01]  /*6fe0*/  IADD3 R5, R165, 0x8, RZ ;  /* 0x00000008a5057810 */ /* 0x000fe20007ffe0ff */
[-C--:B------:R-:W-:Y:S01]  /*6ff0*/  FMUL R17, R17, R168.reuse ;  /* 0x000000a811117220 */ /* 0x080fe20000400000 */
[-C--:B------:R-:W-:Y:S01]  /*7000*/  FMUL R28, R33, R168.reuse ;  /* 0x000000a8211c7220 */ /* 0x080fe20000400000 */
        /* <DEDUP_REMOVED lines=29> */
[----:B------:R-:W-:Y:S01]  /*71e0*/  IMAD.WIDE.U32 R28, R5, UR9, R166 ;  /* 0x00000009051c7c25 */ /* 0x000fe2000f8e00a6 */
[----:B------:R-:W-:Y:S01]  /*71f0*/  SHF.R.S32.HI R4, RZ, 0x1f, R21 ;  /* 0x0000001fff047819 */ /* 0x000fe20000011415 */
[----:B------:R-:W-:Y:S02]  /*7200*/  BAR.SYNC.DEFER_BLOCKING 0x0 ;  /* 0x0000000000007b1d */ /* 0x000fe40000010000 */
[C---:B------:R-:W-:Y:S01]  /*7210*/  IMAD.WIDE.U32 R24, R21.reuse, UR9, R166 ;  /* 0x0000000915187c25 */ /* 0x040fe2000f8e00a6 */
[-C--:B------:R-:W-:Y:S02]  /*7220*/  ISETP.LT.AND P4, PT, R21, R170.reuse, P1 ;  /* 0x000000aa1500720c */ /* 0x080fe40000f81270 */
[----:B------:R-:W-:Y:S01]  /*7230*/  ISETP.LT.AND P5, PT, R5, R170, P1 ;  /* 0x000000aa0500720c */ /* 0x000fe20000fa1270 */
[----:B------:R-:W-:Y:S01]  /*7240*/  IMAD R4, R4, UR9, RZ ;  /* 0x0000000904047c24 */ /* 0x000fe2000f8e02ff */
[----:B------:R1:W-:Y:S04]  /*7250*/  STS.64 [R164], R6 ;  /* 0x00000006a4007388 */ /* 0x0003e80000000a00 */
[----:B------:R-:W-:Y:S04]  /*7260*/  STS.64 [R164+0x20], R10 ;  /* 0x0000200aa4007388 */ /* 0x000fe80000000a00 */
[----:B------:R4:W-:Y:S04]  /*7270*/  STS.64 [R164+0x40], R14 ;  /* 0x0000400ea4007388 */ /* 0x0009e80000000a00 */
[----:B------:R5:W-:Y:S04]  /*7280*/  STS.64 [R164+0x60], R18 ;  /* 0x00006012a4007388 */ /* 0x000be80000000a00 */
        /* <DEDUP_REMOVED lines=8> */
[----:B------:R-:W-:Y:S01]  /*7310*/  IMAD R7, R5, UR6, R6 ;  /* 0x0000000605077c24 */ /* 0x000fe2000f8e0206 */
[----:B-----5:R-:W-:-:S04]  /*7320*/  IADD3 R19, P2, R169, R24, RZ ;  /* 0x00000018a9137210 */ /* 0x020fc80007f5e0ff */
[----:B------:R-:W-:Y:S01]  /*7330*/  IADD3.X R14, R20, R29, R7, P3, !PT ;  /* 0x0000001d140e7210 */ /* 0x000fe20001ffe407 */
[----:B------:R-:W-:-:S03]  /*7340*/  IMAD R23, R21, UR6, R4 ;  /* 0x0000000615177c24 */ /* 0x000fc6000f8e0204 */
[C---:B------:R-:W-:Y:S02]  /*7350*/  SHF.L.U64.HI R14, R15.reuse, 0x1, R14 ;  /* 0x000000010f0e7819 */ /* 0x040fe4000001020e */
[----:B------:R-:W-:Y:S02]  /*7360*/  IADD3.X R18, R20, R25, R23, P2, !PT ;  /* 0x0000001914127210 */ /* 0x000fe400017fe417 */
[----:B------:R-:W-:Y:S02]  /*7370*/  SHF.L.U32 R15, R15, 0x1, RZ ;  /* 0x000000010f0f7819 */ /* 0x000fe400000006ff */
[C---:B------:R-:W-:Y:S02]  /*7380*/  SHF.L.U64.HI R18, R19.reuse, 0x1, R18 ;  /* 0x0000000113127819 */ /* 0x040fe40000010212 */
[----:B------:R-:W-:Y:S01]  /*7390*/  SHF.L.U32 R19, R19, 0x1, RZ ;  /* 0x0000000113137819 */ /* 0x000fe200000006ff */
[----:B------:R-:W1:Y:S01]  /*73a0*/  LDS.128 R144, [R162] ;  /* 0x00000000a2907984 */ /* 0x000e620000000c00 */
[----:B------:R-:W-:-:S02]  /*73b0*/  LOP3.LUT R15, R15, 0xfffffffe, RZ, 0xc0, !PT ;  /* 0xfffffffe0f0f7812 */ /* 0x000fc400078ec0ff */
[----:B------:R-:W-:Y:S01]  /*73c0*/  LOP3.LUT R19, R19, 0xfffffffe, RZ, 0xc0, !PT ;  /* 0xfffffffe13137812 */ /* 0x000fe200078ec0ff */
[----:B------:R-:W4:Y:S04]  /*73d0*/  LDS.128 R140, [R159] ;  /* 0x000000009f8c7984 */ /* 0x000f280000000c00 */
[----:B------:R-:W5:Y:S01]  /*73e0*/  LDS.128 R8, [R162+0x440] ;  /* 0x00044000a2087984 */ /* 0x000f620000000c00 */
[----:B--2---:R-:W-:Y:S02]  /*73f0*/  HADD2.F32 R7, -RZ, R136.H0_H0 ;  /* 0x20000088ff077230 */ /* 0x004fe40000004100 */
[--C-:B------:R-:W-:Y:S02]  /*7400*/  HADD2.F32 R23, -RZ, R137.reuse.H1_H1 ;  /* 0x30000089ff177230 */ /* 0x100fe40000004100 */
[----:B------:R-:W-:-:S02]  /*7410*/  HADD2.F32 R25, -RZ, R137.H0_H0 ;  /* 0x20000089ff197230 */ /* 0x000fc40000004100 */
[-C--:B------:R-:W-:Y:S01]  /*7420*/  FMUL R21, R7, R168.reuse ;  /* 0x000000a807157220 */ /* 0x080fe20000400000 */
[----:B------:R-:W-:Y:S01]  /*7430*/  HADD2.F32 R27, -RZ, R136.H1_H1 ;  /* 0x30000088ff1b7230 */ /* 0x000fe20000004100 */
[----:B------:R-:W2:Y:S01]  /*7440*/  LDS.128 R4, [R159+0x440] ;  /* 0x000440009f047984 */ /* 0x000ea20000000c00 */
[-C--:B------:R-:W-:Y:S01]  /*7450*/  FMUL R22, R23, R168.reuse ;  /* 0x000000a817167220 */ /* 0x080fe20000400000 */
[--C-:B------:R-:W-:Y:S02]  /*7460*/  HADD2.F32 R23, -RZ, R138.reuse.H1_H1 ;  /* 0x3000008aff177230 */ /* 0x100fe40000004100 */
[----:B------:R-:W-:Y:S01]  /*7470*/  FMUL R25, R25, R168 ;  /* 0x000000a819197220 */ /* 0x000fe20000400000 */
[-C--:B-1----:R-:W-:Y:S01]  /*7480*/  FFMA R144, R144, R0.reuse, R21 ;  /* 0x0000000090907223 */ /* 0x082fe20000000015 */
[----:B------:R-:W-:Y:S01]  /*7490*/  FFMA R147, R147, R0, R22 ;  /* 0x0000000093937223 */ /* 0x000fe20000000016 */
[----:B------:R-:W-:Y:S02]  /*74a0*/  HADD2.F32 R21, -RZ, R138.H0_H0 ;  /* 0x2000008aff157230 */ /* 0x000fe40000004100 */
[----:B------:R-:W-:Y:S01]  /*74b0*/  FMUL R22, R23, R168 ;  /* 0x000000a817167220 */ /* 0x000fe20000400000 */
[----:B------:R-:W-:-:S02]  /*74c0*/  HADD2.F32 R23, -RZ, R139.H1_H1 ;  /* 0x3000008bff177230 */ /* 0x000fc40000004100 */
[----:B------:R-:W-:Y:S01]  /*74d0*/  FFMA R146, R146, R0, R25 ;  /* 0x0000000092927223 */ /* 0x000fe20000000019 */
[----:B------:R-:W-:Y:S01]  /*74e0*/  FMUL R24, R27, R168 ;  /* 0x000000a81b187220 */ /* 0x000fe20000400000 */
[----:B----4-:R-:W-:Y:S01]  /*74f0*/  FFMA R141, R141, R0, R22 ;  /* 0x000000008d8d7223 */ /* 0x010fe20000000016 */
[----:B---3--:R-:W-:Y:S02]  /*7500*/  HADD2.F32 R25, -RZ, R132.H1_H1 ;  /* 0x30000084ff197230 */ /* 0x008fe40000004100 */
[-C--:B------:R-:W-:Y:S01]  /*7510*/  FMUL R22, R23, R168.reuse ;  /* 0x000000a817167220 */ /* 0x080fe20000400000 */
[----:B------:R-:W-:Y:S01]  /*7520*/  FMUL R21, R21, R168 ;  /* 0x000000a815157220 */ /* 0x000fe20000400000 */
[----:B------:R-:W-:Y:S02]  /*7530*/  HADD2.F32 R27, -RZ, R139.H0_H0 ;  /* 0x2000008bff1b7230 */ /* 0x000fe40000004100 */
[-C--:B------:R-:W-:Y:S01]  /*7540*/  FFMA R145, R145, R0.reuse, R24 ;  /* 0x0000000091917223 */ /* 0x080fe20000000018 */
[----:B------:R-:W-:Y:S01]  /*7550*/  FFMA R143, R143, R0, R22 ;  /* 0x000000008f8f7223 */ /* 0x000fe20000000016 */
[----:B------:R-:W-:Y:S01]  /*7560*/  FMUL R22, R25, R168 ;  /* 0x000000a819167220 */ /* 0x000fe20000400000 */
[----:B------:R-:W-:-:S02]  /*7570*/  HADD2.F32 R25, -RZ, R133.H1_H1 ;  /* 0x30000085ff197230 */ /* 0x000fc40000004100 */
[-C--:B------:R-:W-:Y:S01]  /*7580*/  FFMA R140, R140, R0.reuse, R21 ;  /* 0x000000008c8c7223 */ /* 0x080fe20000000015 */
[----:B------:R-:W-:Y:S02]  /*7590*/  HADD2.F32 R21, -RZ, R132.H0_H0 ;  /* 0x20000084ff157230 */ /* 0x000fe40000004100 */
[----:B-----5:R-:W-:Y:S01]  /*75a0*/  FFMA R22, R9, R0, R22 ;  /* 0x0000000009167223 */ /* 0x020fe20000000016 */
[----:B------:R-:W-:Y:S02]  /*75b0*/  HADD2.F32 R9, -RZ, R134.H0_H0 ;  /* 0x20000086ff097230 */ /* 0x000fe40000004100 */
[-C--:B------:R-:W-:Y:S01]  /*75c0*/  FMUL R26, R25, R168.reuse ;  /* 0x000000a8191a7220 */ /* 0x080fe20000400000 */
[----:B------:R-:W-:Y:S02]  /*75d0*/  HADD2.F32 R25, -RZ, R135.H0_H0 ;  /* 0x20000087ff197230 */ /* 0x000fe40000004100 */
[-C--:B------:R-:W-:Y:S01]  /*75e0*/  FMUL R21, R21, R168.reuse ;  /* 0x000000a815157220 */ /* 0x080fe20000400000 */
[-C--:B------:R-:W-:Y:S01]  /*75f0*/  FMUL R27, R27, R168.reuse ;  /* 0x000000a81b1b7220 */ /* 0x080fe20000400000 */
[----:B------:R-:W-:Y:S01]  /*7600*/  FMUL R9, R9, R168 ;  /* 0x000000a809097220 */ /* 0x000fe20000400000 */
[----:B------:R-:W-:-:S02]  /*7610*/  HADD2.F32 R23, -RZ, R133.H0_H0 ;  /* 0x20000085ff177230 */ /* 0x000fc40000004100 */
[----:B------:R-:W-:Y:S01]  /*7620*/  FMUL R25, R25, R168 ;  /* 0x000000a819197220 */ /* 0x000fe20000400000 */
[-C--:B------:R-:W-:Y:S01]  /*7630*/  FFMA R21, R8, R0.reuse, R21 ;  /* 0x0000000008157223 */ /* 0x080fe20000000015 */
[----:B------:R-:W-:Y:S01]  /*7640*/  FFMA R142, R142, R0, R27 ;  /* 0x000000008e8e7223 */ /* 0x000fe2000000001b */
[----:B------:R-:W-:Y:S02]  /*7650*/  HADD2.F32 R29, -RZ, R134.H1_H1 ;  /* 0x30000086ff1d7230 */ /* 0x000fe40000004100 */
[----:B------:R-:W-:Y:S01]  /*7660*/  FMUL R23, R23, R168 ;  /* 0x000000a817177220 */ /* 0x000fe20000400000 */
[----:B------:R-:W-:Y:S02]  /*7670*/  HADD2.F32 R27, -RZ, R135.H1_H1 ;  /* 0x30000087ff1b7230 */ /* 0x000fe40000004100 */
[----:B------:R-:W-:Y:S01]  /*7680*/  FFMA R26, R11, R0, R26 ;  /* 0x000000000b1a7223 */ /* 0x000fe2000000001a */
[----:B------:R-:W-:Y:S01]  /*7690*/  F2FP.F16.F32.PACK_AB R11, R143, R142 ;  /* 0x0000008e8f0b723e */ /* 0x000fe200000000ff */
[----:B------:R-:W-:Y:S01]  /*76a0*/  FMUL R8, R29, R168 ;  /* 0x000000a81d087220 */ /* 0x000fe20000400000 */
[-C--:B------:R-:W-:Y:S01]  /*76b0*/  FFMA R23, R10, R0.reuse, R23 ;  /* 0x000000000a177223 */ /* 0x080fe20000000017 */
[-C--:B--2---:R-:W-:Y:S01]  /*76c0*/  FFMA R25, R6, R0.reuse, R25 ;  /* 0x0000000006197223 */ /* 0x084fe20000000019 */
[----:B------:R-:W-:Y:S01]  /*76d0*/  FFMA R24, R4, R0, R9 ;  /* 0x0000000004187223 */ /* 0x000fe20000000009 */
[----:B------:R-:W-:Y:S01]  /*76e0*/  LOP3.LUT R6, R18, 0x1fffffff, RZ, 0xc0, !PT ;  /* 0x1fffffff12067812 */ /* 0x000fe200078ec0ff */
[----:B------:R-:W-:Y:S01]  /*76f0*/  FMUL R28, R27, R168 ;  /* 0x000000a81b1c7220 */ /* 0x000fe20000400000 */
[----:B------:R-:W-:Y:S01]  /*7700*/  F2FP.F16.F32.PACK_AB R4, R22, R21 ;  /* 0x000000151604723e */ /* 0x000fe200000000ff */
[-C--:B------:R-:W-:Y:S01]  /*7710*/  FFMA R27, R5, R0.reuse, R8 ;  /* 0x00000000051b7223 */ /* 0x080fe20000000008 */
[----:B------:R-:W-:Y:S01]  /*7720*/  IADD3 R18, P3, R2, R19, RZ ;  /* 0x0000001302127210 */ /* 0x000fe20007f7e0ff */
[----:B------:R-:W-:Y:S01]  /*7730*/  FFMA R28, R7, R0, R28 ;  /* 0x00000000071c7223 */ /* 0x000fe2000000001c */
[----:B------:R-:W-:-:S02]  /*7740*/  IADD3 R21, R165, 0x10, RZ ;  /* 0x00000010a5157810 */ /* 0x000fc40007ffe0ff */
[----:B------:R-:W-:Y:S02]  /*7750*/  LOP3.LUT R22, R14, 0x1fffffff, RZ, 0xc0, !PT ;  /* 0x1fffffff0e167812 */ /* 0x000fe400078ec0ff */
[----:B------:R-:W-:Y:S02]  /*7760*/  IADD3 R14, P2, R2, R15, RZ ;  /* 0x0000000f020e7210 */ /* 0x000fe40007f5e0ff */
[----:B------:R-:W-:Y:S02]  /*7770*/  IADD3.X R19, R3, R6, RZ, P3, !PT ;  /* 0x0000000603137210 */ /* 0x000fe40001ffe4ff */
[----:B------:R-:W-:Y:S02]  /*7780*/  ISETP.LT.AND P3, PT, R21, R170, P0 ;  /* 0x000000aa1500720c */ /* 0x000fe40000761270 */
[----:B------:R-:W-:Y:S02]  /*7790*/  IADD3.X R15, R3, R22, RZ, P2, !PT ;  /* 0x00000016030f7210 */ /* 0x000fe400017fe4ff */
[----:B------:R-:W-:-:S02]  /*77a0*/  IADD3 R22, P2, R156, R12, RZ ;  /* 0x0000000c9c167210 */ /* 0x000fc40007f5e0ff */
[----:B------:R-:W-:Y:S02]  /*77b0*/  F2FP.F16.F32.PACK_AB R8, R145, R144 ;  /* 0x000000909108723e */ /* 0x000fe400000000ff */
[----:B------:R-:W-:Y:S02]  /*77c0*/  F2FP.F16.F32.PACK_AB R9, R147, R146 ;  /* 0x000000929309723e */ /* 0x000fe400000000ff */
[----:B------:R-:W-:Y:S02]  /*77d0*/  F2FP.F16.F32.PACK_AB R10, R141, R140 ;  /* 0x0000008c8d0a723e */ /* 0x000fe400000000ff */
[----:B------:R-:W-:Y:S02]  /*77e0*/  F2FP.F16.F32.PACK_AB R5, R26, R23 ;  /* 0x000000171a05723e */ /* 0x000fe400000000ff */
[----:B------:R-:W-:Y:S01]  /*77f0*/  F2FP.F16.F32.PACK_AB R6, R27, R24 ;  /* 0x000000181b06723e */ /* 0x000fe200000000ff */
[----:B------:R-:W-:Y:S01]  /*7800*/  @P5 STG.E.128 desc[UR36][R14.64], R8 ;  /* 0x000000080e005986 */ /* 0x000fe2000c101d24 */
[----:B------:R-:W-:-:S02]  /*7810*/  F2FP.F16.F32.PACK_AB R7, R28, R25 ;  /* 0x000000191c07723e */ /* 0x000fc400000000ff */
[----:B------:R-:W-:Y:S02]  /*7820*/  IADD3.X R23, R157, R13, RZ, P2, !PT ;  /* 0x0000000d9d177210 */ /* 0x000fe400017fe4ff */
[----:B------:R-:W-:Y:S01]  /*7830*/  IADD3 R27, R165, 0x12, RZ ;  /* 0x00000012a51b7810 */ /* 0x000fe20007ffe0ff */
[----:B------:R1:W-:Y:S04]  /*7840*/  @P4 STG.E.128 desc[UR36][R18.64], R4 ;  /* 0x0000000412004986 */ /* 0x0003e8000c101d24 */
[----:B------:R-:W2:Y:S01]  /*7850*/  @P3 LDG.E.LTC128B.128 R136, desc[UR36][R22.64] ;  /* 0x0000002416883981 */ /* 0x000ea2000c1e1d20 */
[----:B------:R-:W-:Y:S02]  /*7860*/  ISETP.LT.AND P3, PT, R27, R170, P0 ;  /* 0x000000aa1b00720c */ /* 0x000fe40000761270 */
[----:B------:R-:W-:-:S04]  /*7870*/  IADD3 R24, P2, R156, R16, RZ ;  /* 0x000000109c187210 */ /* 0x000fc80007f5e0ff */
[----:B------:R-:W-:-:S07]  /*7880*/  IADD3.X R25, R157, R17, RZ, P2, !PT ;  /* 0x000000119d197210 */ /* 0x000fce00017fe4ff */
[----:B------:R-:W3:Y:S01]  /*7890*/  @P3 LDG.E.LTC128B.128 R132, desc[UR36][R24.64] ;  /* 0x0000002418843981 */ /* 0x000ee2000c1e1d20 */
[--C-:B------:R-:W-:Y:S01]  /*78a0*/  IMAD.WIDE.U32 R34, R21, UR9, R166.reuse ;  /* 0x0000000915227c25 */ /* 0x100fe2000f8e00a6 */
[----:B------:R-:W-:Y:S03]  /*78b0*/  BAR.SYNC.DEFER_BLOCKING 0x0 ;  /* 0x0000000000007b1d */ /* 0x000fe60000010000 */
[----:B------:R-:W-:Y:S01]  /*78c0*/  IMAD.WIDE.U32 R32, R27, UR9, R166 ;  /* 0x000000091b207c25 */ /* 0x000fe2000f8e00a6 */
[----:B------:R-:W-:Y:S02]  /*78d0*/  IADD3 R29, P3, R169, R34, RZ ;  /* 0x00000022a91d7210 */ /* 0x000fe40007f7e0ff */
[----:B------:R-:W-:Y:S02]  /*78e0*/  ISETP.LT.AND P5, PT, R21, R170, P1 ;  /* 0x000000aa1500720c */ /* 0x000fe40000fa1270 */
[----:B------:R-:W-:-:S02]  /*78f0*/  IADD3 R31, P2, R169, R32, RZ ;  /* 0x00000020a91f7210 */ /* 0x000fc40007f5e0ff */
[----:B------:R-:W-:Y:S02]  /*7900*/  ISETP.LT.AND P4, PT, R27, R170, P1 ;  /* 0x000000aa1b00720c */ /* 0x000fe40000f81270 */
        /* <DEDUP_REMOVED lines=9> */
[----:B------:R-:W-:Y:S03]  /*79a0*/  STS.64 [R164+0x20], R60 ;  /* 0x0000203ca4007388 */ /* 0x000fe60000000a00 */
[C---:B------:R-:W-:Y:S01]  /*79b0*/  SHF.L.U64.HI R28, R31.reuse, 0x1, R28 ;  /* 0x000000011f1c7819 */ /* 0x040fe2000001021c */
        /* <DEDUP_REMOVED lines=8> */
[----:B------:R1:W-:Y:S01]  /*7a40*/  STS.64 [R163+0xe0], R36 ;  /* 0x0000e024a3007388 */ /* 0x0003e20000000a00 */
[----:B------:R-:W-:Y:S06]  /*7a50*/  BAR.SYNC.DEFER_BLOCKING 0x0 ;  /* 0x0000000000007b1d */ /* 0x000fec0000010000 */
[----:B------:R-:W4:Y:S04]  /*7a60*/  LDS.128 R16, [R162] ;  /* 0x00000000a2107984 */ /* 0x000f280000000c00 */
[----:B------:R-:W5:Y:S04]  /*7a70*/  LDS.128 R12, [R159] ;  /* 0x000000009f0c7984 */ /* 0x000f680000000c00 */
[----:B------:R-:W3:Y:S04]  /*7a80*/  LDS.128 R8, [R162+0x440] ;  /* 0x00044000a2087984 */ /* 0x000ee80000000c00 */
[----:B------:R-:W3:Y:S01]  /*7a90*/  LDS.128 R4, [R159+0x440] ;  /* 0x000440009f047984 */ /* 0x000ee20000000c00 */
[----:B--2---:R-:W-:-:S02]  /*7aa0*/  HADD2.F32 R21, -RZ, R136.H0_H0 ;  /* 0x20000088ff157230 */ /* 0x004fc40000004100 */
[----:B-1----:R-:W-:Y:S02]  /*7ab0*/  HADD2.F32 R37, -RZ, R136.H1_H1 ;  /* 0x30000088ff257230 */ /* 0x002fe40000004100 */
[--C-:B------:R-:W-:Y:S02]  /*7ac0*/  HADD2.F32 R33, -RZ, R137.reuse.H0_H0 ;  /* 0x20000089ff217230 */ /* 0x100fe40000004100 */
[-C--:B------:R-:W-:Y:S01]  /*7ad0*/  FMUL R21, R21, R168.reuse ;  /* 0x000000a815157220 */ /* 0x080fe20000400000 */
[----:B------:R-:W-:Y:S02]  /*7ae0*/  HADD2.F32 R27, -RZ, R138.H0_H0 ;  /* 0x2000008aff1b7230 */ /* 0x000fe40000004100 */
[-C--:B------:R-:W-:Y:S01]  /*7af0*/  FMUL R32, R37, R168.reuse ;  /* 0x000000a825207220 */ /* 0x080fe20000400000 */
[----:B------:R-:W-:Y:S02]  /*7b00*/  HADD2.F32 R35, -RZ, R137.H1_H1 ;  /* 0x30000089ff237230 */ /* 0x000fe40000004100 */
[----:B------:R-:W-:Y:S01]  /*7b10*/  FMUL R33, R33, R168 ;  /* 0x000000a821217220 */ /* 0x000fe20000400000 */
[-C--:B----4-:R-:W-:Y:S01]  /*7b20*/  FFMA R16, R16, R0.reuse, R21 ;  /* 0x0000000010107223 */ /* 0x090fe20000000015 */
[----:B------:R-:W-:Y:S01]  /*7b30*/  FFMA R21, R17, R0, R32 ;  /* 0x0000000011157223 */ /* 0x000fe20000000020 */
[----:B------:R-:W-:Y:S01]  /*7b40*/  FMUL R17, R27, R168 ;  /* 0x000000a81b117220 */ /* 0x000fe20000400000 */
[----:B------:R-:W-:Y:S01]  /*7b50*/  FFMA R18, R18, R0, R33 ;  /* 0x0000000012127223 */ /* 0x000fe20000000021 */
[----:B------:R-:W-:-:S02]  /*7b60*/  HADD2.F32 R33, -RZ, R139.H1_H1 ;  /* 0x3000008bff217230 */ /* 0x000fc40000004100 */
[----:B------:R-:W-:Y:S01]  /*7b70*/  FMUL R30, R35, R168 ;  /* 0x000000a8231e7220 */ /* 0x000fe20000400000 */
[----:B-----5:R-:W-:Y:S01]  /*7b80*/  FFMA R17, R12, R0, R17 ;  /* 0x000000000c117223 */ /* 0x020fe20000000011 */
[----:B------:R-:W-:Y:S02]  /*7b90*/  HADD2.F32 R35, -RZ, R139.H0_H0 ;  /* 0x2000008bff237230 */ /* 0x000fe40000004100 */
[----:B------:R-:W-:Y:S01]  /*7ba0*/  FMUL R12, R33, R168 ;  /* 0x000000a8210c7220 */ /* 0x000fe20000400000 */
[--C-:B---3--:R-:W-:Y:S02]  /*7bb0*/  HADD2.F32 R33, -RZ, R132.reuse.H1_H1 ;  /* 0x30000084ff217230 */ /* 0x108fe40000004100 */
[----:B------:R-:W-:Y:S01]  /*7bc0*/  FFMA R19, R19, R0, R30 ;  /* 0x0000000013137223 */ /* 0x000fe2000000001e */
[----:B------:R-:W-:Y:S01]  /*7bd0*/  FMUL R35, R35, R168 ;  /* 0x000000a823237220 */ /* 0x000fe20000400000 */
[----:B------:R-:W-:Y:S02]  /*7be0*/  HADD2.F32 R27, -RZ, R132.H0_H0 ;  /* 0x20000084ff1b7230 */ /* 0x000fe40000004100 */
[----:B------:R-:W-:Y:S01]  /*7bf0*/  FFMA R15, R15, R0, R12 ;  /* 0x000000000f0f7223 */ /* 0x000fe2000000000c */
[----:B------:R-:W-:Y:S01]  /*7c00*/  FMUL R32, R33, R168 ;  /* 0x000000a821207220 */ /* 0x000fe20000400000 */
[----:B------:R-:W-:-:S02]  /*7c10*/  HADD2.F32 R33, -RZ, R133.H1_H1 ;  /* 0x30000085ff217230 */ /* 0x000fc40000004100 */
[----:B------:R-:W-:Y:S01]  /*7c20*/  FFMA R14, R14, R0, R35 ;  /* 0x000000000e0e7223 */ /* 0x000fe20000000023 */
[----:B------:R-:W-:Y:S02]  /*7c30*/  HADD2.F32 R35, -RZ, R134.H0_H0 ;  /* 0x20000086ff237230 */ /* 0x000fe40000004100 */
[-C--:B------:R-:W-:Y:S01]  /*7c40*/  FMUL R27, R27, R168.reuse ;  /* 0x000000a81b1b7220 */ /* 0x080fe20000400000 */
[----:B------:R-:W-:Y:S02]  /*7c50*/  HADD2.F32 R37, -RZ, R138.H1_H1 ;  /* 0x3000008aff257230 */ /* 0x000fe40000004100 */
[----:B------:R-:W-:Y:S01]  /*7c60*/  FMUL R34, R33, R168 ;  /* 0x000000a821227220 */ /* 0x000fe20000400000 */
[----:B------:R-:W-:Y:S02]  /*7c70*/  HADD2.F32 R33, -RZ, R135.H0_H0 ;  /* 0x20000087ff217230 */ /* 0x000fe40000004100 */
[-C--:B------:R-:W-:Y:S01]  /*7c80*/  FFMA R12, R8, R0.reuse, R27 ;  /* 0x00000000080c7223 */ /* 0x080fe2000000001b */
[-C--:B------:R-:W-:Y:S01]  /*7c90*/  FFMA R27, R9, R0.reuse, R32 ;  /* 0x00000000091b7223 */ /* 0x080fe20000000020 */
[----:B------:R-:W-:Y:S01]  /*7ca0*/  FFMA R34, R11, R0, R34 ;  /* 0x000000000b227223 */ /* 0x000fe20000000022 */
[----:B------:R-:W-:Y:S01]  /*7cb0*/  FMUL R11, R35, R168 ;  /* 0x000000a8230b7220 */ /* 0x000fe20000400000 */
[----:B------:R-:W-:-:S02]  /*7cc0*/  HADD2.F32 R9, -RZ, R134.H1_H1 ;  /* 0x30000086ff097230 */ /* 0x000fc40000004100 */
[-C--:B------:R-:W-:Y:S01]  /*7cd0*/  FMUL R30, R37, R168.reuse ;  /* 0x000000a8251e7220 */ /* 0x080fe20000400000 */
[----:B------:R-:W-:Y:S01]  /*7ce0*/  FMUL R33, R33, R168 ;  /* 0x000000a821217220 */ /* 0x000fe20000400000 */
[----:B------:R-:W-:Y:S01]  /*7cf0*/  FFMA R32, R4, R0, R11 ;  /* 0x0000000004207223 */ /* 0x000fe2000000000b */
[----:B------:R-:W-:Y:S01]  /*7d00*/  SHF.L.U64.HI R4, R29, 0x1, R26 ;  /* 0x000000011d047819 */ /* 0x000fe2000001021a */
[----:B------:R-:W-:Y:S01]  /*7d10*/  FMUL R8, R9, R168 ;  /* 0x000000a809087220 */ /* 0x000fe20000400000 */
[----:B------:R-:W-:Y:S01]  /*7d20*/  SHF.L.U32 R29, R29, 0x1, RZ ;  /* 0x000000011d1d7819 */ /* 0x000fe200000006ff */
[-C--:B------:R-:W-:Y:S01]  /*7d30*/  FFMA R30, R13, R0.reuse, R30 ;  /* 0x000000000d1e7223 */ /* 0x080fe2000000001e */
[----:B------:R-:W-:Y:S02]  /*7d40*/  HADD2.F32 R13, -RZ, R133.H0_H0 ;  /* 0x20000085ff0d7230 */ /* 0x000fe40000004100 */
[----:B------:R-:W-:Y:S01]  /*7d50*/  FFMA R35, R5, R0, R8 ;  /* 0x0000000005237223 */ /* 0x000fe20000000008 */
[----:B------:R-:W-:Y:S01]  /*7d60*/  LOP3.LUT R29, R29, 0xfffffffe, RZ, 0xc0, !PT ;  /* 0xfffffffe1d1d7812 */ /* 0x000fe200078ec0ff */
[----:B------:R-:W-:Y:S01]  /*7d70*/  HADD2.F32 R9, -RZ, R135.H1_H1 ;  /* 0x30000087ff097230 */ /* 0x000fe20000004100 */
[----:B------:R-:W-:Y:S01]  /*7d80*/  F2FP.F16.F32.PACK_AB R8, R21, R16 ;  /* 0x000000101508723e */ /* 0x000fe200000000ff */
[----:B------:R-:W-:Y:S01]  /*7d90*/  FMUL R13, R13, R168 ;  /* 0x000000a80d0d7220 */ /* 0x000fe20000400000 */
[----:B------:R-:W-:Y:S01]  /*7da0*/  LOP3.LUT R4, R4, 0x1fffffff, RZ, 0xc0, !PT ;  /* 0x1fffffff04047812 */ /* 0x000fe200078ec0ff */
[----:B------:R-:W-:Y:S01]  /*7db0*/  FFMA R33, R6, R0, R33 ;  /* 0x0000000006217223 */ /* 0x000fe20000000021 */
[----:B------:R-:W-:Y:S01]  /*7dc0*/  IADD3 R36, P3, R2, R29, RZ ;  /* 0x0000001d02247210 */ /* 0x000fe20007f7e0ff */
[----:B------:R-:W-:Y:S01]  /*7dd0*/  FMUL R26, R9, R168 ;  /* 0x000000a8091a7220 */ /* 0x000fe20000400000 */
[----:B------:R-:W-:Y:S01]  /*7de0*/  IADD3 R21, R165, 0x18, RZ ;  /* 0x00000018a5157810 */ /* 0x000fe20007ffe0ff */
[-C--:B------:R-:W-:Y:S01]  /*7df0*/  FFMA R13, R10, R0.reuse, R13 ;  /* 0x000000000a0d7223 */ /* 0x080fe2000000000d */
[----:B------:R-:W-:Y:S01]  /*7e00*/  IADD3 R16, P2, R2, R31, RZ ;  /* 0x0000001f02107210 */ /* 0x000fe20007f5e0ff */
[----:B------:R-:W-:Y:S01]  /*7e10*/  FFMA R26, R7, R0, R26 ;  /* 0x00000000071a7223 */ /* 0x000fe2000000001a */
        /* <DEDUP_REMOVED lines=20> */
[--C-:B------:R-:W-:Y:S01]  /*7f60*/  IMAD.WIDE.U32 R32, R21, UR9, R166.reuse ;  /* 0x0000000915207c25 */ /* 0x100fe2000f8e00a6 */
[----:B------:R-:W-:Y:S03]  /*7f70*/  BAR.SYNC.DEFER_BLOCKING 0x0 ;  /* 0x0000000000007b1d */ /* 0x000fe60000010000 */
[----:B------:R-:W-:Y:S01]  /*7f80*/  IMAD.WIDE.U32 R34, R27, UR9, R166 ;  /* 0x000000091b227c25 */ /* 0x000fe2000f8e00a6 */
[----:B------:R-:W-:Y:S02]  /*7f90*/  IADD3 R29, P3, R169, R32, RZ ;  /* 0x00000020a91d7210 */ /* 0x000fe40007f7e0ff */
[----:B------:R-:W-:Y:S02]  /*7fa0*/  ISETP.LT.AND P5, PT, R21, R170, P1 ;  /* 0x000000aa1500720c */ /* 0x000fe40000fa1270 */
[----:B------:R-:W-:-:S02]  /*7fb0*/  IADD3 R31, P2, R169, R34, RZ ;  /* 0x00000022a91f7210 */ /* 0x000fc40007f5e0ff */
[----:B-1----:R-:W-:Y:S02]  /*7fc0*/  SHF.R.S32.HI R6, RZ, 0x1f, R21 ;  /* 0x0000001fff067819 */ /* 0x002fe40000011415 */
[----:B------:R-:W-:Y:S02]  /*7fd0*/  SHF.R.S32.HI R4, RZ, 0x1f, R27 ;  /* 0x0000001fff047819 */ /* 0x000fe4000001141b */
[----:B------:R-:W-:Y:S01]  /*7fe0*/  ISETP.LT.AND P4, PT, R27, R170, P1 ;  /* 0x000000aa1b00720c */ /* 0x000fe20000f81270 */
[----:B------:R-:W-:Y:S02]  /*7ff0*/  IMAD R6, R6, UR9, RZ ;  /* 0x0000000906067c24 */ /* 0x000fe4000f8e02ff */
[----:B------:R-:W-:Y:S02]  /*8000*/  IMAD R4, R4, UR9, RZ ;  /* 0x0000000904047c24 */ /* 0x000fe4000f8e02ff */
[----:B------:R-:W-:Y:S02]  /*8010*/  IMAD R7, R21, UR6, R6 ;  /* 0x0000000615077c24 */ /* 0x000fe4000f8e0206 */
[----:B------:R-:W-:-:S03]  /*8020*/  IMAD R5, R27, UR6, R4 ;  /* 0x000000061b057c24 */ /* 0x000fc6000f8e0204 */
[C---:B------:R-:W-:Y:S01]  /*8030*/  IADD3.X R26, R20.reuse, R33, R7, P3, !PT ;  /* 0x00000021141a7210 */ /* 0x040fe20001ffe407 */
[----:B------:R-:W-:Y:S01]  /*8040*/  STS.64 [R164], R66 ;  /* 0x00000042a4007388 */ /* 0x000fe20000000a00 */
[----:B------:R-:W-:Y:S02]  /*8050*/  IADD3.X R28, R20, R35, R5, P2, !PT ;  /* 0x00000023141c7210 */ /* 0x000fe400017fe405 */
[----:B------:R-:W-:Y:S01]  /*8060*/  SHF.L.U64.HI R26, R29, 0x1, R26 ;  /* 0x000000011d1a7819 */ /* 0x000fe2000001021a */
[----:B------:R-:W-:Y:S01]  /*8070*/  STS.64 [R164+0x20], R62 ;  /* 0x0000203ea4007388 */ /* 0x000fe20000000a00 */
[C---:B------:R-:W-:Y:S02]  /*8080*/  SHF.L.U64.HI R28, R31.reuse, 0x1, R28 ;  /* 0x000000011f1c7819 */ /* 0x040fe4000001021c */
[----:B------:R-:W-:Y:S01]  /*8090*/  SHF.L.U32 R31, R31, 0x1, RZ ;  /* 0x000000011f1f7819 */ /* 0x000fe200000006ff */
[----:B------:R-:W-:Y:S01]  /*80a0*/  STS.64 [R164+0x40], R58 ;  /* 0x0000403aa4007388 */ /* 0x000fe20000000a00 */
[----:B------:R-:W-:-:S02]  /*80b0*/  SHF.L.U32 R29, R29, 0x1, RZ ;  /* 0x000000011d1d7819 */ /* 0x000fc400000006ff */
[----:B------:R-:W-:Y:S01]  /*80c0*/  LOP3.LUT R31, R31, 0xfffffffe, RZ, 0xc0, !PT ;  /* 0xfffffffe1f1f7812 */ /* 0x000fe200078ec0ff */
[----:B------:R-:W-:Y:S01]  /*80d0*/  STS.64 [R164+0x60], R54 ;  /* 0x00006036a4007388 */ /* 0x000fe20000000a00 */
[----:B------:R-:W-:Y:S02]  /*80e0*/  LOP3.LUT R29, R29, 0xfffffffe, RZ, 0xc0, !PT ;  /* 0xfffffffe1d1d7812 */ /* 0x000fe400078ec0ff */
[----:B------:R-:W-:Y:S01]  /*80f0*/  LOP3.LUT R28, R28, 0x1fffffff, RZ, 0xc0, !PT ;  /* 0x1fffffff1c1c7812 */ /* 0x000fe200078ec0ff */
[----:B------:R-:W-:Y:S01]  /*8100*/  STS.64 [R163+0x80], R50 ;  /* 0x00008032a3007388 */ /* 0x000fe20000000a00 */
[----:B------:R-:W-:-:S03]  /*8110*/  LOP3.LUT R26, R26, 0x1fffffff, RZ, 0xc0, !PT ;  /* 0x1fffffff1a1a7812 */ /* 0x000fc600078ec0ff */
        /* <DEDUP_REMOVED lines=29> */
[----:B------:R-:W-:Y:S02]  /*82f0*/  HADD2.F32 R27, -RZ, R132.H1_H1 ;  /* 0x30000084ff1b7230 */ /* 0x000fe40000004100 */
[-C--:B------:R-:W-:Y:S01]  /*8300*/  FMUL R35, R35, R168.reuse ;  /* 0x000000a823237220 */ /* 0x080fe20000400000 */
[--C-:B------:R-:W-:Y:S02]  /*8310*/  HADD2.F32 R13, -RZ, R133.reuse.H0_H0 ;  /* 0x20000085ff0d7230 */ /* 0x100fe40000004100 */
        /* <DEDUP_REMOVED lines=9> */
[--C-:B------:R-:W-:Y:S02]  /*83b0*/  HADD2.F32 R9, -RZ, R135.reuse.H1_H1 ;  /* 0x30000087ff097230 */ /* 0x100fe40000004100 */
[----:B------:R-:W-:Y:S01]  /*83c0*/  FFMA R12, R10, R0, R13 ;  /* 0x000000000a0c7223 */ /* 0x000fe2000000000d */
        /* <DEDUP_REMOVED lines=14> */
[----:B------:R-:W-:Y:S01]  /*84b0*/  F2FP.F16.F32.PACK_AB R10, R30, R19 ;  /* 0x000000131e0a723e */ /* 0x000fe200000000ff */
[-C--:B------:R-:W-:Y:S01]  /*84c0*/  FFMA R32, R5, R0.reuse, R32 ;  /* 0x0000000005207223 */ /* 0x080fe20000000020 */
[----:B------:R-:W-:Y:S01]  /*84d0*/  IADD3 R16, P2, R2, R29, RZ ;  /* 0x0000001d02107210 */ /* 0x000fe20007f5e0ff */
[----:B------:R-:W-:Y:S01]  /*84e0*/  FFMA R27, R6, R0, R27 ;  /* 0x00000000061b7223 */ /* 0x000fe2000000001b */
[----:B------:R-:W-:Y:S01]  /*84f0*/  IADD3.X R19, R3, R28, RZ, P3, !PT ;  /* 0x0000001c03137210 */ /* 0x000fe20001ffe4ff */
[----:B------:R-:W-:Y:S01]  /*8500*/  FFMA R34, R7, R0, R34 ;  /* 0x0000000007227223 */ /* 0x000fe20000000022 */
[----:B------:R-:W-:-:S02]  /*8510*/  ISETP.LT.AND P3, PT, R21, R170, P0 ;  /* 0x000000aa1500720c */ /* 0x000fc40000761270 */
        /* <DEDUP_REMOVED lines=52> */
[----:B------:R-:W-:Y:S02]  /*8860*/  HADD2.F32 R27, -RZ, R138.H0_H0 ;  /* 0x2000008aff1b7230 */ /* 0x000fe40000004100 */
[-C--:B------:R-:W-:Y:S01]  /*8870*/  FMUL R32, R37, R168.reuse ;  /* 0x000000a825207220 */ /* 0x080fe20000400000 */
[----:B------:R-:W-:Y:S02]  /*8880*/  HADD2.F32 R35, -RZ, R137.H1_H1 ;  /* 0x30000089ff237230 */ /* 0x000fe40000004100 */
[----:B------:R-:W-:Y:S01]  /*8890*/  FMUL R33, R33, R168 ;  /* 0x000000a821217220 */ /* 0x000fe20000400000 */
[-C--:B-1----:R-:W-:Y:S01]  /*88a0*/  FFMA R16, R16, R0.reuse, R21 ;  /* 0x0000000010107223 */ /* 0x082fe20000000015 */
[----:B------:R-:W-:Y:S01]  /*88b0*/  FFMA R21, R17, R0, R32 ;  /* 0x0000000011157223 */ /* 0x000fe20000000020 */
[----:B------:R-:W-:Y:S01]  /*88c0*/  FMUL R17, R27, R168 ;  /* 0x000000a81b117220 */ /* 0x000fe20000400000 */
[----:B------:R-:W-:Y:S01]  /*88d0*/  FFMA R18, R18, R0, R33 ;  /* 0x0000000012127223 */ /* 0x000fe20000000021 */
[----:B------:R-:W-:-:S02]  /*88e0*/  HADD2.F32 R33, -RZ, R139.H1_H1 ;  /* 0x3000008bff217230 */ /* 0x000fc40000004100 */
[----:B------:R-:W-:Y:S01]  /*88f0*/  FMUL R30, R35, R168 ;  /* 0x000000a8231e7220 */ /* 0x000fe20000400000 */
[----:B----4-:R-:W-:Y:S01]  /*8900*/  FFMA R17, R12, R0, R17 ;  /* 0x000000000c117223 */ /* 0x010fe20000000011 */
        /* <DEDUP_REMOVED lines=15> */
[-C--:B-----5:R-:W-:Y:S01]  /*8a00*/  FFMA R12, R8, R0.reuse, R27 ;  /* 0x00000000080c7223 */ /* 0x0a0fe2000000001b */
        /* <DEDUP_REMOVED lines=65> */
[----:B------:R-:W-:Y:S02]  /*8e20*/  SHF.L.U64.HI R28, R31, 0x1, R28 ;  /* 0x000000011f1c7819 */ /* 0x000fe4000001021c */
[----:B------:R-:W-:Y:S01]  /*8e30*/  LOP3.LUT R29, R29, 0xfffffffe, RZ, 0xc0, !PT ;  /* 0xfffffffe1d1d7812 */ /* 0x000fe200078ec0ff */
[----:B------:R-:W-:Y:S01]  /*8e40*/  STS.64 [R164+0x60], R82 ;  /* 0x00006052a4007388 */ /* 0x000fe20000000a00 */
[----:B------:R-:W-:Y:S02]  /*8e50*/  LOP3.LUT R26, R26, 0x1fffffff, RZ, 0xc0, !PT ;  /* 0x1fffffff1a1a7812 */ /* 0x000fe400078ec0ff */
[----:B------:R-:W-:Y:S01]  /*8e60*/  LOP3.LUT R28, R28, 0x1fffffff, RZ, 0xc0, !PT ;  /* 0x1fffffff1c1c7812 */ /* 0x000fe200078ec0ff */
        /* <DEDUP_REMOVED lines=18> */
[----:B------:R-:W-:Y:S01]  /*8f90*/  FMUL R32, R35, R168 ;  /* 0x000000a823207220 */ /* 0x000fe20000400000 */
[----:B------:R-:W-:Y:S02]  /*8fa0*/  HADD2.F32 R33, -RZ, R138.H0_H0 ;  /* 0x2000008aff217230 */ /* 0x000fe40000004100 */
[-C--:B------:R-:W-:Y:S01]  /*8fb0*/  FFMA R18, R18, R0.reuse, R21 ;  /* 0x0000000012127223 */ /* 0x080fe20000000015 */
[--C-:B------:R-:W-:Y:S02]  /*8fc0*/  HADD2.F32 R35, -RZ, R139.reuse.H1_H1 ;  /* 0x3000008bff237230 */ /* 0x100fe40000004100 */
[----:B------:R-:W-:Y:S01]  /*8fd0*/  FFMA R21, R19, R0, R30 ;  /* 0x0000000013157223 */ /* 0x000fe2000000001e */
[-C--:B------:R-:W-:Y:S01]  /*8fe0*/  FMUL R30, R27, R168.reuse ;  /* 0x000000a81b1e7220 */ /* 0x080fe20000400000 */
[-C--:B------:R-:W-:Y:S01]  /*8ff0*/  FMUL R19, R33, R168.reuse ;  /* 0x000000a821137220 */ /* 0x080fe20000400000 */
[----:B------:R-:W-:Y:S02]  /*9000*/  HADD2.F32 R27, -RZ, R139.H0_H0 ;  /* 0x2000008bff1b7230 */ /* 0x000fe40000004100 */
[----:B------:R-:W-:Y:S01]  /*9010*/  FMUL R36, R35, R168 ;  /* 0x000000a823247220 */ /* 0x000fe20000400000 */
[----:B---3--:R-:W-:-:S02]  /*9020*/  HADD2.F32 R33, -RZ, R132.H0_H0 ;  /* 0x20000084ff217230 */ /* 0x008fc40000004100 */
[----:B----4-:R-:W-:Y:S01]  /*9030*/  FFMA R19, R12, R0, R19 ;  /* 0x000000000c137223 */ /* 0x010fe20000000013 */
[----:B------:R-:W-:Y:S02]  /*9040*/  HADD2.F32 R35, -RZ, R132.H1_H1 ;  /* 0x30000084ff237230 */ /* 0x000fe40000004100 */
[----:B------:R-:W-:Y:S01]  /*9050*/  FMUL R27, R27, R168 ;  /* 0x000000a81b1b7220 */ /* 0x000fe20000400000 */
[----:B------:R-:W-:Y:S01]  /*9060*/  FFMA R36, R15, R0, R36 ;  /* 0x000000000f247223 */ /* 0x000fe20000000024 */
[----:B------:R-:W-:Y:S01]  /*9070*/  FMUL R33, R33, R168 ;  /* 0x000000a821217220 */ /* 0x000fe20000400000 */
[----:B------:R-:W-:Y:S02]  /*9080*/  HADD2.F32 R15, -RZ, R133.H1_H1 ;  /* 0x30000085ff0f7230 */ /* 0x000fe40000004100 */
[----:B------:R-:W-:Y:S01]  /*9090*/  FFMA R27, R14, R0, R27 ;  /* 0x000000000e1b7223 */ /* 0x000fe2000000001b */
[----:B------:R-:W-:Y:S01]  /*90a0*/  FMUL R12, R35, R168 ;  /* 0x000000a8230c7220 */ /* 0x000fe20000400000 */
[----:B-----5:R-:W-:Y:S01]  /*90b0*/  FFMA R14, R8, R0, R33 ;  /* 0x00000000080e7223 */ /* 0x020fe20000000021 */
[----:B------:R-:W-:-:S02]  /*90c0*/  HADD2.F32 R35, -RZ, R135.H1_H1 ;  /* 0x30000087ff237230 */ /* 0x000fc40000004100 */
[----:B------:R-:W-:Y:S01]  /*90d0*/  FMUL R8, R15, R168 ;  /* 0x000000a80f087220 */ /* 0x000fe20000400000 */
[-C--:B------:R-:W-:Y:S01]  /*90e0*/  FFMA R30, R13, R0.reuse, R30 ;  /* 0x000000000d1e7223 */ /* 0x080fe2000000001e */
[----:B------:R-:W-:Y:S02]  /*90f0*/  HADD2.F32 R13, -RZ, R133.H0_H0 ;  /* 0x20000085ff0d7230 */ /* 0x000fe40000004100 */
[-C--:B------:R-:W-:Y:S01]  /*9100*/  FFMA R33, R9, R0.reuse, R12 ;  /* 0x0000000009217223 */ /* 0x080fe2000000000c */
[----:B------:R-:W-:Y:S02]  /*9110*/  HADD2.F32 R9, -RZ, R135.H0_H0 ;  /* 0x20000087ff097230 */ /* 0x000fe40000004100 */
[-C--:B------:R-:W-:Y:S01]  /*9120*/  FFMA R15, R11, R0.reuse, R8 ;  /* 0x000000000b0f7223 */ /* 0x080fe20000000008 */
[----:B------:R-:W-:Y:S01]  /*9130*/  FFMA R17, R17, R0, R32 ;  /* 0x0000000011117223 */ /* 0x000fe20000000020 */
[-C--:B------:R-:W-:Y:S01]  /*9140*/  FMUL R8, R35, R168.reuse ;  /* 0x000000a823087220 */ /* 0x080fe20000400000 */
[-C--:B------:R-:W-:Y:S01]  /*9150*/  FMUL R13, R13, R168.reuse ;  /* 0x000000a80d0d7220 */ /* 0x080fe20000400000 */
[----:B------:R-:W-:Y:S01]  /*9160*/  FMUL R9, R9, R168 ;  /* 0x000000a809097220 */ /* 0x000fe20000400000 */
[----:B------:R-:W-:-:S02]  /*9170*/  HADD2.F32 R37, -RZ, R134.H1_H1 ;  /* 0x30000086ff257230 */ /* 0x000fc40000004100 */
[----:B------:R-:W-:Y:S01]  /*9180*/  FFMA R7, R7, R0, R8 ;  /* 0x0000000007077223 */ /* 0x000fe20000000008 */
[----:B------:R-:W-:Y:S01]  /*9190*/  F2FP.F16.F32.PACK_AB R8, R17, R16 ;  /* 0x000000101108723e */ /* 0x000fe200000000ff */
[-C--:B------:R-:W-:Y:S01]  /*91a0*/  FFMA R12, R10, R0.reuse, R13 ;  /* 0x000000000a0c7223 */ /* 0x080fe2000000000d */
[----:B------:R-:W-:Y:S01]  /*91b0*/  SHF.L.U32 R17, R31, 0x1, RZ ;  /* 0x000000011f117819 */ /* 0x000fe200000006ff */
[----:B------:R-:W-:Y:S02]  /*91c0*/  HADD2.F32 R13, -RZ, R134.H0_H0 ;  /* 0x20000086ff0d7230 */ /* 0x000fe40000004100 */
[----:B------:R-:W-:Y:S01]  /*91d0*/  FFMA R32, R6, R0, R9 ;  /* 0x0000000006207223 */ /* 0x000fe20000000009 */
[----:B------:R-:W-:Y:S01]  /*91e0*/  F2FP.F16.F32.PACK_AB R9, R21, R18 ;  /* 0x000000121509723e */ /* 0x000fe200000000ff */
[-C--:B------:R-:W-:Y:S01]  /*91f0*/  FMUL R34, R37, R168.reuse ;  /* 0x000000a825227220 */ /* 0x080fe20000400000 */
[----:B------:R-:W-:Y:S01]  /*9200*/  LOP3.LUT R17, R17, 0xfffffffe, RZ, 0xc0, !PT ;  /* 0xfffffffe11117812 */ /* 0x000fe200078ec0ff */
[----:B------:R-:W-:Y:S01]  /*9210*/  FMUL R13, R13, R168 ;  /* 0x000000a80d0d7220 */ /* 0x000fe20000400000 */
[----:B------:R-:W-:Y:S01]  /*9220*/  IADD3 R18, P3, R2, R29, RZ ;  /* 0x0000001d02127210 */ /* 0x000fe20007f7e0ff */
[-C--:B------:R-:W-:Y:S01]  /*9230*/  FFMA R34, R5, R0.reuse, R34 ;  /* 0x0000000005227223 */ /* 0x080fe20000000022 */
[----:B------:R-:W-:Y:S01]  /*9240*/  IADD3 R21, R165, 0x30, RZ ;  /* 0x00000030a5157810 */ /* 0x000fe20007ffe0ff */
[----:B------:R-:W-:Y:S01]  /*9250*/  FFMA R13, R4, R0, R13 ;  /* 0x00000000040d7223 */ /* 0x000fe2000000000d */
[----:B------:R-:W-:-:S02]  /*9260*/  F2FP.F16.F32.PACK_AB R10, R30, R19 ;  /* 0x000000131e0a723e */ /* 0x000fc400000000ff */
[----:B------:R-:W-:Y:S02]  /*9270*/  IADD3 R16, P2, R2, R17, RZ ;  /* 0x0000001102107210 */ /* 0x000fe40007f5e0ff */
[----:B------:R-:W-:Y:S02]  /*9280*/  IADD3.X R19, R3, R26, RZ, P3, !PT ;  /* 0x0000001a03137210 */ /* 0x000fe40001ffe4ff */
[----:B------:R-:W-:Y:S02]  /*9290*/  ISETP.LT.AND P3, PT, R21, R170, P0 ;  /* 0x000000aa1500720c */ /* 0x000fe40000761270 */
[----:B------:R-:W-:Y:S02]  /*92a0*/  IADD3.X R17, R3, R28, RZ, P2, !PT ;  /* 0x0000001c03117210 */ /* 0x000fe400017fe4ff */
[----:B------:R-:W-:Y:S02]  /*92b0*/  IADD3 R22, P2, R156, R22, RZ ;  /* 0x000000169c167210 */ /* 0x000fe40007f5e0ff */
[----:B------:R-:W-:-:S02]  /*92c0*/  F2FP.F16.F32.PACK_AB R11, R36, R27 ;  /* 0x0000001b240b723e */ /* 0x000fc400000000ff */
[----:B------:R-:W-:Y:S02]  /*92d0*/  F2FP.F16.F32.PACK_AB R4, R33, R14 ;  /* 0x0000000e2104723e */ /* 0x000fe400000000ff */
        /* <DEDUP_REMOVED lines=34> */
[----:B------:R-:W-:Y:S01]  /*9500*/  STS.64 [R164+0x60], R116 ;  /* 0x00006074a4007388 */ /* 0x000fe20000000a00 */
[----:B------:R-:W-:Y:S02]  /*9510*/  LOP3.LUT R29, R29, 0xfffffffe, RZ, 0xc0, !PT ;  /* 0xfffffffe1d1d7812 */ /* 0x000fe400078ec0ff */
[----:B------:R-:W-:Y:S01]  /*9520*/  LOP3.LUT R31, R31, 0xfffffffe, RZ, 0xc0, !PT ;  /* 0xfffffffe1f1f7812 */ /* 0x000fe200078ec0ff */
[----:B------:R-:W-:Y:S01]  /*9530*/  STS.64 [R163+0x80], R112 ;  /* 0x00008070a3007388 */ /* 0x000fe20000000a00 */
[----:B------:R-:W-:-:S02]  /*9540*/  LOP3.LUT R26, R26, 0x1fffffff, RZ, 0xc0, !PT ;  /* 0x1fffffff1a1a7812 */ /* 0x000fc400078ec0ff */
[----:B------:R-:W-:Y:S01]  /*9550*/  LOP3.LUT R28, R28, 0x1fffffff, RZ, 0xc0, !PT ;  /* 0x1fffffff1c1c7812 */ /* 0x000fe200078ec0ff */
[----:B------:R-:W-:Y:S01]  /*9560*/  STS.64 [R163+0xa0], R108 ;  /* 0x0000a06ca3007388 */ /* 0x000fe20000000a00 */
[----:B------:R-:W-:-:S03]  /*9570*/  IADD3 R38, P2, R2, R31, RZ ;  /* 0x0000001f02267210 */ /* 0x000fc60007f5e0ff */
[----:B------:R-:W-:Y:S01]  /*9580*/  STS.64 [R163+0xc0], R104 ;  /* 0x0000c068a3007388 */ /* 0x000fe20000000a00 */
[----:B------:R-:W-:-:S03]  /*9590*/  IADD3.X R39, R3, R28, RZ, P2, !PT ;  /* 0x0000001c03277210 */ /* 0x000fc600017fe4ff */
        /* <DEDUP_REMOVED lines=17> */
[----:B------:R-:W-:Y:S01]  /*96b0*/  FMUL R30, R21, R168 ;  /* 0x000000a8151e7220 */ /* 0x000fe20000400000 */
[--C-:B------:R-:W-:Y:S02]  /*96c0*/  HADD2.F32 R21, -RZ, R139.reuse.H0_H0 ;  /* 0x2000008bff157230 */ /* 0x100fe40000004100 */
[----:B------:R-:W-:Y:S01]  /*96d0*/  FFMA R18, R18, R0, R27 ;  /* 0x0000000012127223 */ /* 0x000fe2000000001b */
[----:B------:R-:W-:Y:S01]  /*96e0*/  FMUL R33, R33, R168 ;  /* 0x000000a821217220 */ /* 0x000fe20000400000 */
[----:B------:R-:W-:Y:S02]  /*96f0*/  HADD2.F32 R27, -RZ, R139.H1_H1 ;  /* 0x3000008bff1b7230 */ /* 0x000fe40000004100 */
[----:B----4-:R-:W-:Y:S01]  /*9700*/  FFMA R13, R13, R0, R30 ;  /* 0x000000000d0d7223 */ /* 0x010fe2000000001e */
[----:B------:R-:W-:Y:S01]  /*9710*/  FMUL R21, R21, R168 ;  /* 0x000000a815157220 */ /* 0x000fe20000400000 */
[----:B------:R-:W-:Y:S01]  /*9720*/  FFMA R12, R12, R0, R33 ;  /* 0x000000000c0c7223 */ /* 0x000fe20000000021 */
[----:B---3--:R-:W-:-:S02]  /*9730*/  HADD2.F32 R33, -RZ, R132.H1_H1 ;  /* 0x30000084ff217230 */ /* 0x008fc40000004100 */
[----:B------:R-:W-:Y:S01]  /*9740*/  FMUL R30, R27, R168 ;  /* 0x000000a81b1e7220 */ /* 0x000fe20000400000 */
[----:B------:R-:W-:Y:S01]  /*9750*/  FFMA R14, R14, R0, R21 ;  /* 0x000000000e0e7223 */ /* 0x000fe20000000015 */
[----:B------:R-:W-:Y:S01]  /*9760*/  FMUL R32, R35, R168 ;  /* 0x000000a823207220 */ /* 0x000fe20000400000 */
[----:B------:R-:W-:Y:S02]  /*9770*/  HADD2.F32 R35, -RZ, R132.H0_H0 ;  /* 0x20000084ff237230 */ /* 0x000fe40000004100 */
[----:B------:R-:W-:Y:S01]  /*9780*/  FFMA R21, R15, R0, R30 ;  /* 0x000000000f157223 */ /* 0x000fe2000000001e */
[----:B------:R-:W-:Y:S01]  /*9790*/  FMUL R30, R33, R168 ;  /* 0x000000a8211e7220 */ /* 0x000fe20000400000 */
[--C-:B------:R-:W-:Y:S02]  /*97a0*/  HADD2.F32 R37, -RZ, R134.reuse.H1_H1 ;  /* 0x30000086ff257230 */ /* 0x100fe40000004100 */
[----:B------:R-:W-:Y:S01]  /*97b0*/  FFMA R17, R17, R0, R32 ;  /* 0x0000000011117223 */ /* 0x000fe20000000020 */
[----:B------:R-:W-:Y:S01]  /*97c0*/  FMUL R15, R35, R168 ;  /* 0x000000a8230f7220 */ /* 0x000fe20000400000 */
[----:B-----5:R-:W-:Y:S01]  /*97d0*/  FFMA R30, R9, R0, R30 ;  /* 0x00000000091e7223 */ /* 0x020fe2000000001e */
[----:B------:R-:W-:-:S02]  /*97e0*/  HADD2.F32 R9, -RZ, R134.H0_H0 ;  /* 0x20000086ff097230 */ /* 0x000fc40000004100 */
[----:B------:R-:W-:Y:S02]  /*97f0*/  HADD2.F32 R33, -RZ, R133.H1_H1 ;  /* 0x30000085ff217230 */ /* 0x000fe40000004100 */
[----:B------:R-:W-:Y:S01]  /*9800*/  FFMA R15, R8, R0, R15 ;  /* 0x00000000080f7223 */ /* 0x000fe2000000000f */
[----:B------:R-:W-:Y:S02]  /*9810*/  HADD2.F32 R35, -RZ, R135.H1_H1 ;  /* 0x30000087ff237230 */ /* 0x000fe40000004100 */
[-C--:B------:R-:W-:Y:S01]  /*9820*/  FMUL R9, R9, R168.reuse ;  /* 0x000000a809097220 */ /* 0x080fe20000400000 */
[-C--:B------:R-:W-:Y:S01]  /*9830*/  FMUL R8, R37, R168.reuse ;  /* 0x000000a825087220 */ /* 0x080fe20000400000 */
[-C--:B------:R-:W-:Y:S01]  /*9840*/  FMUL R34, R33, R168.reuse ;  /* 0x000000a821227220 */ /* 0x080fe20000400000 */
[----:B------:R-:W-:Y:S02]  /*9850*/  HADD2.F32 R27, -RZ, R133.H0_H0 ;  /* 0x20000085ff1b7230 */ /* 0x000fe40000004100 */
[----:B------:R-:W-:Y:S01]  /*9860*/  FMUL R36, R35, R168 ;  /* 0x000000a823247220 */ /* 0x000fe20000400000 */
[----:B------:R-:W-:-:S02]  /*9870*/  HADD2.F32 R33, -RZ, R135.H0_H0 ;  /* 0x20000087ff217230 */ /* 0x000fc40000004100 */
[-C--:B------:R-:W-:Y:S01]  /*9880*/  FFMA R32, R4, R0.reuse, R9 ;  /* 0x0000000004207223 */ /* 0x080fe20000000009 */
[----:B------:R-:W-:Y:S01]  /*9890*/  FFMA R35, R5, R0, R8 ;  /* 0x0000000005237223 */ /* 0x000fe20000000008 */
[----:B------:R-:W-:Y:S01]  /*98a0*/  F2FP.F16.F32.PACK_AB R9, R19, R18 ;  /* 0x000000121309723e */ /* 0x000fe200000000ff */
[----:B------:R-:W-:Y:S01]  /*98b0*/  FMUL R27, R27, R168 ;  /* 0x000000a81b1b7220 */ /* 0x000fe20000400000 */
[----:B------:R-:W-:Y:S01]  /*98c0*/  F2FP.F16.F32.PACK_AB R8, R17, R16 ;  /* 0x000000101108723e */ /* 0x000fe200000000ff */
[----:B------:R-:W-:Y:S01]  /*98d0*/  FMUL R33, R33, R168 ;  /* 0x000000a821217220 */ /* 0x000fe20000400000 */
[----:B------:R-:W-:Y:S01]  /*98e0*/  IADD3 R18, P3, R2, R29, RZ ;  /* 0x0000001d02127210 */ /* 0x000fe20007f7e0ff */
[-C--:B------:R-:W-:Y:S01]  /*98f0*/  FFMA R27, R10, R0.reuse, R27 ;  /* 0x000000000a1b7223 */ /* 0x080fe2000000001b */
[----:B------:R-:W-:Y:S01]  /*9900*/  IADD3 R17, R165, 0x38, RZ ;  /* 0x00000038a5117810 */ /* 0x000fe20007ffe0ff */
[----:B------:R-:W-:Y:S01]  /*9910*/  FFMA R34, R11, R0, R34 ;  /* 0x000000000b227223 */ /* 0x000fe20000000022 */
[----:B------:R-:W-:Y:S01]  /*9920*/  IADD3.X R19, R3, R26, RZ, P3, !PT ;  /* 0x0000001a03137210 */ /* 0x000fe20001ffe4ff */
[----:B------:R-:W-:Y:S01]  /*9930*/  FFMA R33, R6, R0, R33 ;  /* 0x0000000006217223 */ /* 0x000fe20000000021 */
[----:B------:R-:W-:Y:S01]  /*9940*/  ISETP.LT.AND P3, PT, R17, R170, P0 ;  /* 0x000000aa1100720c */ /* 0x000fe20000761270 */
[----:B------:R-:W-:Y:S01]  /*9950*/  FFMA R36, R7, R0, R36 ;  /* 0x0000000007247223 */ /* 0x000fe20000000024 */
[----:B------:R-:W-:-:S02]  /*9960*/  F2FP.F16.F32.PACK_AB R10, R13, R12 ;  /* 0x0000000c0d0a723e */ /* 0x000fc400000000ff */
[----:B------:R-:W-:Y:S02]  /*9970*/  IADD3 R12, P2, R156, R22, RZ ;  /* 0x000000169c0c7210 */ /* 0x000fe40007f5e0ff */
[----:B------:R-:W-:Y:S02]  /*9980*/  F2FP.F16.F32.PACK_AB R11, R21, R14 ;  /* 0x0000000e150b723e */ /* 0x000fe400000000ff */
[----:B------:R-:W-:Y:S02]  /*9990*/  F2FP.F16.F32.PACK_AB R4, R30, R15 ;  /* 0x0000000f1e04723e */ /* 0x000fe400000000ff */
[----:B------:R-:W-:Y:S01]  /*99a0*/  F2FP.F16.F32.PACK_AB R5, R34, R27 ;  /* 0x0000001b2205723e */ /* 0x000fe200000000ff */
[----:B------:R1:W-:Y:S01]  /*99b0*/  @P5 STG.E.128 desc[UR36][R18.64], R8 ;  /* 0x0000000812005986 */ /* 0x0003e2000c101d24 */
[----:B------:R-:W-:Y:S02]  /*99c0*/  F2FP.F16.F32.PACK_AB R6, R35, R32 ;  /* 0x000000202306723e */ /* 0x000fe400000000ff */
[----:B------:R-:W-:-:S02]  /*99d0*/  F2FP.F16.F32.PACK_AB R7, R36, R33 ;  /* 0x000000212407723e */ /* 0x000fc400000000ff */
        /* <DEDUP_REMOVED lines=11> */
[----:B------:R-:W-:Y:S02]  /*9a90*/  ISETP.LT.AND P3, PT, R17, R170, P1 ;  /* 0x000000aa1100720c */ /* 0x000fe40000f61270 */
[----:B--2---:R-:W-:Y:S01]  /*9aa0*/  SHF.R.S32.HI R12, RZ, 0x1f, R165 ;  /* 0x0000001fff0c7819 */ /* 0x004fe200000114a5 */
[----:B------:R-:W-:Y:S01]  /*9ab0*/  IMAD.WIDE.U32 R166, R165, UR9, R166 ;  /* 0x00000009a5a67c25 */ /* 0x000fe2000f8e00a6 */
[----:B------:R-:W-:Y:S02]  /*9ac0*/  IADD3 R21, P2, R169, R18, RZ ;  /* 0x00000012a9157210 */ /* 0x000fe40007f5e0ff */
[----:B------:R-:W-:Y:S01]  /*9ad0*/  ISETP.LT.AND P1, PT, R165, R170, P1 ;  /* 0x000000aaa500720c */ /* 0x000fe20000f21270 */
[----:B------:R-:W-:Y:S01]  /*9ae0*/  IMAD R14, R14, UR9, RZ ;  /* 0x000000090e0e7c24 */ /* 0x000fe2000f8e02ff */
[----:B------:R-:W-:Y:S01]  /*9af0*/  IADD3 R169, P0, R169, R166, RZ ;  /* 0x000000a6a9a97210 */ /* 0x000fe20007f1e0ff */
[----:B------:R-:W-:-:S02]  /*9b00*/  IMAD R12, R12, UR9, RZ ;  /* 0x000000090c0c7c24 */ /* 0x000fc4000f8e02ff */
[----:B------:R-:W-:Y:S01]  /*9b10*/  IMAD R13, R17, UR6, R14 ;  /* 0x00000006110d7c24 */ /* 0x000fe2000f8e020e */
[----:B------:R-:W-:Y:S01]  /*9b20*/  SHF.L.U32 R14, R169, 0x1, RZ ;  /* 0x00000001a90e7819 */ /* 0x000fe200000006ff */
[----:B------:R-:W-:Y:S01]  /*9b30*/  IMAD R15, R165, UR6, R12 ;  /* 0x00000006a50f7c24 */ /* 0x000fe2000f8e020c */
[----:B------:R-:W-:Y:S02]  /*9b40*/  SHF.L.U32 R12, R21, 0x1, RZ ;  /* 0x00000001150c7819 */ /* 0x000fe400000006ff */
[----:B------:R-:W-:Y:S02]  /*9b50*/  IADD3.X R18, R20, R19, R13, P2, !PT ;  /* 0x0000001314127210 */ /* 0x000fe400017fe40d */
[----:B------:R-:W-:Y:S02]  /*9b60*/  LOP3.LUT R23, R12, 0xfffffffe, RZ, 0xc0, !PT ;  /* 0xfffffffe0c177812 */ /* 0x000fe400078ec0ff */
[----:B------:R-:W-:Y:S02]  /*9b70*/  LOP3.LUT R13, R14, 0xfffffffe, RZ, 0xc0, !PT ;  /* 0xfffffffe0e0d7812 */ /* 0x000fe400078ec0ff */
[----:B------:R-:W-:Y:S01]  /*9b80*/  IADD3.X R20, R20, R167, R15, P0, !PT ;  /* 0x000000a714147210 */ /* 0x000fe200007fe40f */
        /* <DEDUP_REMOVED lines=29> */
[----:B------:R-:W3:Y:S01]  /*9d60*/  LDS.128 R16, [R159+0x440] ;  /* 0x000440009f107984 */ /* 0x000ee20000000c00 */
[----:B------:R-:W-:Y:S02]  /*9d70*/  HADD2.F32 R27, -RZ, R138.H1_H1 ;  /* 0x3000008aff1b7230 */ /* 0x000fe40000004100 */
[-C--:B------:R-:W-:Y:S01]  /*9d80*/  FFMA R7, R7, R0.reuse, R26 ;  /* 0x0000000007077223 */ /* 0x080fe2000000001a */
[----:B------:R-:W-:Y:S01]  /*9d90*/  FFMA R5, R5, R0, R24 ;  /* 0x0000000005057223 */ /* 0x000fe20000000018 */
        /* <DEDUP_REMOVED lines=48> */
.L_x_1272:
[----:B------:R-:W-:Y:S05]  /*a0a0*/  WARPSYNC.ALL ;  /* 0x0000000000007948 */ /* 0x000fea0003800000 */
[----:B------:R-:W-:Y:S06]  /*a0b0*/  BAR.SYNC.DEFER_BLOCKING 0x0 ;  /* 0x0000000000007b1d */ /* 0x000fec0000010000 */
[----:B------:R-:W-:-:S02]  /*a0c0*/  ULDC.64 UR4, c[0x0][0x210] ;  /* 0x0000840000047ab9 */ /* 0x000fc40000000a00 */
[----:B------:R-:W-:Y:S01]  /*a0d0*/  ISETP.LT.AND P4, PT, R165, UR4, P1 ;  /* 0x00000004a5007c0c */ /* 0x000fe20008f81270 */
[----:B------:R-:W-:Y:S04]  /*a0e0*/  STS.64 [R164], R4 ;  /* 0x00000004a4007388 */ /* 0x000fe80000000a00 */
[----:B------:R5:W-:Y:S04]  /*a0f0*/  STS.64 [R164+0x20], R8 ;  /* 0x00002008a4007388 */ /* 0x000be80000000a00 */
[----:B------:R1:W-:Y:S04]  /*a100*/  STS.64 [R164+0x40], R12 ;  /* 0x0000400ca4007388 */ /* 0x0003e80000000a00 */
[----:B------:R-:W-:Y:S04]  /*a110*/  STS.64 [R164+0x60], R16 ;  /* 0x00006010a4007388 */ /* 0x000fe80000000a00 */
[----:B------:R2:W-:Y:S04]  /*a120*/  STS.64 [R163+0x80], R20 ;  /* 0x00008014a3007388 */ /* 0x0005e80000000a00 */
[----:B------:R3:W-:Y:S04]  /*a130*/  STS.64 [R163+0xa0], R24 ;  /* 0x0000a018a3007388 */ /* 0x0007e80000000a00 */
[----:B------:R4:W-:Y:S04]  /*a140*/  STS.64 [R163+0xc0], R28 ;  /* 0x0000c01ca3007388 */ /* 0x0009e80000000a00 */
[----:B------:R4:W-:Y:S01]  /*a150*/  STS.64 [R163+0xe0], R32 ;  /* 0x0000e020a3007388 */ /* 0x0009e20000000a00 */
[----:B-----5:R-:W-:Y:S01]  /*a160*/  IMAD R8, R169, UR9, RZ ;  /* 0x00000009a9087c24 */ /* 0x020fe2000f8e02ff */
[----:B------:R-:W-:Y:S01]  /*a170*/  BAR.SYNC.DEFER_BLOCKING 0x0 ;  /* 0x0000000000007b1d */ /* 0x000fe20000010000 */
[----:B-1----:R-:W-:-:S05]  /*a180*/  VIADD R13, R165, 0x2 ;  /* 0x00000002a50d7836 */ /* 0x002fca0000000000 */
[----:B------:R-:W-:Y:S02]  /*a190*/  SHF.R.S32.HI R4, RZ, 0x1f, R13 ;  /* 0x0000001fff047819 */ /* 0x000fe4000001140d */
[----:B------:R-:W-:Y:S01]  /*a1a0*/  ISETP.LT.AND P2, PT, R13, UR4, P1 ;  /* 0x000000040d007c0c */ /* 0x000fe20008f41270 */
[----:B--2---:R-:W-:Y:S02]  /*a1b0*/  IMAD R21, R174, UR5, R171 ;  /* 0x00000005ae157c24 */ /* 0x004fe4000f8e02ab */
[----:B------:R-:W-:Y:S02]  /*a1c0*/  IMAD R4, R4, UR9, RZ ;  /* 0x0000000904047c24 */ /* 0x000fe4000f8e02ff */
[----:B---3--:R-:W-:Y:S01]  /*a1d0*/  IMAD R25, R165, UR6, R8 ;  /* 0x00000006a5197c24 */ /* 0x008fe2000f8e0208 */
[----:B------:R-:W-:Y:S01]  /*a1e0*/  SHF.R.S32.HI R20, RZ, 0x1f, R21 ;  /* 0x0000001fff147819 */ /* 0x000fe20000011415 */
[C---:B------:R-:W-:Y:S02]  /*a1f0*/  IMAD R17, R13.reuse, UR6, R4 ;  /* 0x000000060d117c24 */ /* 0x040fe4000f8e0204 */
[----:B----4-:R-:W-:-:S04]  /*a200*/  IMAD.WIDE.U32 R28, R13, UR9, R166 ;  /* 0x000000090d1c7c25 */ /* 0x010fc8000f8e00a6 */
[----:B------:R-:W-:Y:S01]  /*a210*/  IMAD.WIDE.U32 R32, R165, UR9, R166 ;  /* 0x00000009a5207c25 */ /* 0x000fe2000f8e00a6 */
[----:B------:R-:W1:Y:S01]  /*a220*/  LDS.128 R136, [R162+0x440] ;  /* 0x00044000a2887984 */ /* 0x000e620000000c00 */
[----:B------:R-:W-:-:S03]  /*a230*/  IADD3 R5, P0, R21, R28, RZ ;  /* 0x0000001c15057210 */ /* 0x000fc60007f1e0ff */
[----:B------:R-:W2:Y:S01]  /*a240*/  LDS.128 R132, [R159+0x440] ;  /* 0x000440009f847984 */ /* 0x000ea20000000c00 */
[----:B------:R-:W-:Y:S02]  /*a250*/  IADD3 R9, P3, R21, R32, RZ ;  /* 0x0000002015097210 */ /* 0x000fe40007f7e0ff */
[C---:B------:R-:W-:Y:S01]  /*a260*/  IADD3.X R4, R20.reuse, R29, R17, P0, !PT ;  /* 0x0000001d14047210 */ /* 0x040fe200007fe411 */
[----:B------:R-:W3:Y:S01]  /*a270*/  LDS.128 R144, [R162] ;  /* 0x00000000a2907984 */ /* 0x000ee20000000c00 */
[----:B------:R-:W-:Y:S02]  /*a280*/  IADD3.X R8, R20, R33, R25, P3, !PT ;  /* 0x0000002114087210 */ /* 0x000fe40001ffe419 */
[----:B------:R-:W-:Y:S01]  /*a290*/  SHF.L.U64.HI R4, R5, 0x1, R4 ;  /* 0x0000000105047819 */ /* 0x000fe20000010204 */
[----:B------:R-:W4:Y:S01]  /*a2a0*/  LDS.128 R140, [R159] ;  /* 0x000000009f8c7984 */ /* 0x000f220000000c00 */
[C---:B------:R-:W-:Y:S01]  /*a2b0*/  SHF.L.U64.HI R8, R9.reuse, 0x1, R8 ;  /* 0x0000000109087819 */ /* 0x040fe20000010208 */
[----:B------:R-:W-:Y:S01]  /*a2c0*/  IMAD.SHL.U32 R9, R9, 0x2, RZ ;  /* 0x0000000209097824 */ /* 0x000fe200078e00ff */
[----:B------:R-:W-:-:S02]  /*a2d0*/  SHF.L.U32 R5, R5, 0x1, RZ ;  /* 0x0000000105057819 */ /* 0x000fc400000006ff */
[----:B------:R-:W-:Y:S02]  /*a2e0*/  LOP3.LUT R8, R8, 0x1fffffff, RZ, 0xc0, !PT ;  /* 0x1fffffff08087812 */ /* 0x000fe400078ec0ff */
[----:B------:R-:W-:Y:S02]  /*a2f0*/  LOP3.LUT R9, R9, 0xfffffffe, RZ, 0xc0, !PT ;  /* 0xfffffffe09097812 */ /* 0x000fe400078ec0ff */
[----:B------:R-:W-:Y:S02]  /*a300*/  LOP3.LUT R5, R5, 0xfffffffe, RZ, 0xc0, !PT ;  /* 0xfffffffe05057812 */ /* 0x000fe400078ec0ff */
        /* <DEDUP_REMOVED lines=29> */
[----:B------:R-:W-:Y:S01]  /*a4e0*/  IMAD.WIDE.U32 R16, R9, UR9, R166 ;  /* 0x0000000909107c25 */ /* 0x000fe2000f8e00a6 */
        /* <DEDUP_REMOVED lines=406> */
[----:B------:R-:W-:Y:S01]  /*be50*/  F2FP.F16.F32.PACK_AB R6, R32, R29 ;  /* 0x0000001d2006723e */ /* 0x000fe200000000ff */
[----:B------:R-:W-:Y:S01]  /*be60*/  IMAD.WIDE.U32 R28, R23, UR9, R166 ;  /* 0x00000009171c7c25 */ /* 0x000fe2000f8e00a6 */
[----:B------:R-:W-:Y:S02]  /*be70*/  IADD3.X R15, R3, R22, RZ, P0, !PT ;  /* 0x00000016030f7210 */ /* 0x000fe400007fe4ff */
[----:B------:R-:W-:-:S02]  /*be80*/  F2FP.F16.F32.PACK_AB R7, R7, R30 ;  /* 0x0000001e0707723e */ /* 0x000fc400000000ff */
        /* <DEDUP_REMOVED lines=67> */
.L_x_1273:
[----:B------:R-:W-:Y:S05]  /*c2c0*/  @!P6 EXIT ;  /* 0x000000000000e94d */ /* 0x000fea0003800000 */
[----:B------:R-:W-:Y:S05]  /*c2d0*/  WARPSYNC.ALL ;  /* 0x0000000000007948 */ /* 0x000fea0003800000 */
[----:B------:R-:W-:Y:S01]  /*c2e0*/  BAR.SYNC.DEFER_BLOCKING 0x0 ;  /* 0x0000000000007b1d */ /* 0x000fe20000010000 */
[----:B------:R-:W-:-:S13]  /*c2f0*/  ISETP.GT.AND P0, PT, R158, RZ, PT ;  /* 0x000000ff9e00720c */ /* 0x000fda0003f04270 */
[----:B------:R-:W-:Y:S05]  /*c300*/  @P0 EXIT ;  /* 0x000000000000094d */ /* 0x000fea0003800000 */
[----:B------:R-:W3:Y:S01]  /*c310*/  LDC R0, c[0x0][0x224] ;  /* 0x00008900ff007b82 */ /* 0x000ee20000000800 */
[----:B------:R-:W-:-:S05]  /*c320*/  VIADD R201, R201, 0x1 ;  /* 0x00000001c9c97836 */ /* 0x000fca0000000000 */
[----:B---3--:R-:W-:-:S04]  /*c330*/  ISETP.NE.AND P0, PT, R201, R0, PT ;  /* 0x00000000c900720c */ /* 0x008fc80003f05270 */
[----:B------:R-:W-:Y:S01]  /*c340*/  SEL R201, R201, RZ, P0 ;  /* 0x000000ffc9c97207 */ /* 0x000fe20000000000 */
[----:B------:R-:W-:Y:S01]  /*c350*/  @!PT LDS RZ, [RZ] ;  /* 0x00000000fffff984 */ /* 0x000fe20000000800 */
[----:B------:R-:W-:Y:S01]  /*c360*/  @!PT LDS RZ, [RZ] ;  /* 0x00000000fffff984 */ /* 0x000fe20000000800 */
[----:B------:R-:W-:Y:S01]  /*c370*/  @!PT LDS RZ, [RZ] ;  /* 0x00000000fffff984 */ /* 0x000fe20000000800 */
[----:B------:R-:W-:Y:S01]  /*c380*/  @!PT LDS RZ, [RZ] ;  /* 0x00000000fffff984 */ /* 0x000fe20000000800 */
[----:B------:R3:W-:Y:S06]  /*c390*/  MEMBAR.ALL.CTA ;  /* 0x0000000000007992 */ /* 0x0007ec0000008000 */
[----:B---3--:R-:W-:Y:S06]  /*c3a0*/  MEMBAR.ALL.GPU ;  /* 0x0000000000007992 */ /* 0x008fec000000a000 */
[----:B------:R-:W-:-:S00]  /*c3b0*/  ERRBAR ;  /* 0x00000000000079ab */ /* 0x000fc00000000000 */
[----:B------:R-:W-:Y:S06]  /*c3c0*/  CGAERRBAR ;  /* 0x00000000000075ab */ /* 0x000fec0000000000 */
[----:B------:R-:W-:Y:S01]  /*c3d0*/  STG.E.STRONG.GPU desc[UR36][R160.64], R201 ;  /* 0x000000c9a0007986 */ /* 0x000fe2000c10f924 */
[----:B------:R-:W-:Y:S05]  /*c3e0*/  EXIT ;  /* 0x000000000000794d */ /* 0x000fea0003800000 */
.L_x_1223:
[----:B------:R-:W-:Y:S02]  /*c3f0*/  MOV R12, RZ ;  /* 0x000000ff000c7202 */ /* 0x000fe40000000f00 */
[----:B------:R-:W-:Y:S02]  /*c400*/  MOV R11, 0x1f ;  /* 0x0000001f000b7802 */ /* 0x000fe40000000f00 */
[----:B------:R-:W-:-:S07]  /*c410*/  MOV R15, 0xffffffff ;  /* 0xffffffff000f7802 */ /* 0x000fce0000000f00 */
[----:B------:R-:W-:Y:S05]  /*c420*/  WARPSYNC.COLLECTIVE R15, `(.L_x_1274) ;  /* 0x000000000f087348 */ /* 0x000fea0003c00000 */
[----:B------:R1:W2:Y:S02]  /*c430*/  SHFL.IDX P6, R14, R13, R12, R11 ;  /* 0x0000000c0d0e7389 */ /* 0x0002a400000c000b */
[----:B-12---:R-:W-:Y:S01]  /*c440*/  ENDCOLLECTIVE ;  /* 0x000000000000791b */ /* 0x006fe20003800000 */
.L_x_1274:
[----:B------:R-:W-:Y:S05]  /*c450*/  BRA `(.L_x_1275) ;  /* 0xffffff44003c7947 */ /* 0x000fea000383ffff */
.L_x_1276:
        /* <DEDUP_REMOVED lines=10> */
.L_x_3456:


//--------------------- .text._ZN7cutlass7Kernel2INS_4gemm6kernel20DefaultGemmUniversalINS_6half_tENS_6layout8RowMajorELNS_16ComplexTransformE0ELi8ES4_S6_LS7_0ELi8ES4_S6_fNS_4arch15OpClassTensorOpENS8_4Sm80ENS1_9GemmShapeILi128ELi128ELi32EEENSB_ILi64ELi64ELi32EEENSB_ILi16ELi8ELi16EEENS_8epilogue6thread17LinearCombinationIS4_Li8EffLNSG_9ScaleType4KindE0ELNS_15FloatRoundStyleE2ES4_EENS1_11threadblock30GemmIdentityThreadblockSwizzleILi8EEELi4ENS8_13OpMultiplyAddELNS1_23SharedMemoryClearOptionE0ELb0ELb0ELb0ENS5_9NoPermuteESR_NS5_37Tensor4DPermuteBMM0213RowMajorInverseILi12EEEvE10SelectBaseISO_vEEEEvNT_6ParamsE --------------------------
	.section	.text._ZN7cutlass7Kernel2INS_4gemm6kernel20DefaultGemmUniversalINS_6half_tENS_6layout8RowMajorELNS_16ComplexTransformE0ELi8ES4_S6_LS7_0ELi8ES4_S6_fNS_4arch15OpClassTensorOpENS8_4Sm80ENS1_9GemmShapeILi128ELi128ELi32EEENSB_ILi64ELi64ELi32EEENSB_ILi16ELi8ELi16EEENS_8epilogue6thread17LinearCombinationIS4_Li8EffLNSG_9ScaleType4KindE0ELNS_15FloatRoundStyleE2ES4_EENS1_11threadblock30GemmIdentityThreadblockSwizzleILi8EEELi4ENS8_13OpMultiplyAddELNS1_23SharedMemoryClearOptionE0ELb0ELb0ELb0ENS5_9NoPermuteESR_NS5_37Tensor4DPermuteBMM0213RowMajorInverseILi12EEEvE10SelectBaseISO_vEEEEvNT_6ParamsE,"ax",@progbits
	.align	128
.text._ZN7cutlass7Kernel2INS_4gemm6kernel20DefaultGemmUniversalINS_6half_tENS_6layout8RowMajorELNS_16ComplexTransformE0ELi8ES4_S6_LS7_0ELi8ES4_S6_fNS_4arch15OpClassTensorOpENS8_4Sm80ENS1_9GemmShapeILi128ELi128ELi32EEENSB_ILi64ELi64ELi32EEENSB_ILi16ELi8ELi16EEENS_8epilogue6thread17LinearCombinationIS4_Li8EffLNSG_9ScaleType4KindE0ELNS_15FloatRoundStyleE2ES4_EENS1_11threadblock30GemmIdentityThreadblockSwizzleILi8EEELi4ENS8_13OpMultiplyAddELNS1_23SharedMemoryClearOptionE0ELb0ELb0ELb0ENS5_9NoPermuteESR_NS5_37Tensor4DPermuteBMM0213RowMajorInverseILi12EEEvE10SelectBaseISO_vEEEEvNT_6ParamsE:
        .type           _ZN7cutlass7Kernel2INS_4gemm6kernel20DefaultGemmUniversalINS_6half_tENS_6layout8RowMajorELNS_16ComplexTransformE0ELi8ES4_S6_LS7_0ELi8ES4_S6_fNS_4arch15OpClassTensorOpENS8_4Sm80ENS1_9GemmShapeILi128ELi128ELi32EEENSB_ILi64ELi64ELi32EEENSB_ILi16ELi8ELi16EEENS_8epilogue6thread17LinearCombinationIS4_Li8EffLNSG_9ScaleType4KindE0ELNS_15FloatRoundStyleE2ES4_EENS1_11threadblock30GemmIdentityThreadblockSwizzleILi8EEELi4ENS8_13OpMultiplyAddELNS1_23SharedMemoryClearOptionE0ELb0ELb0ELb0ENS5_9NoPermuteESR_NS5_37Tensor4DPermuteBMM0213RowMajorInverseILi12EEEvE10SelectBaseISO_vEEEEvNT_6ParamsE,@function
        .size           _ZN7cutlass7Kernel2INS_4gemm6kernel20DefaultGemmUniversalINS_6half_tENS_6layout8RowMajorELNS_16ComplexTransformE0ELi8ES4_S6_LS7_0ELi8ES4_S6_fNS_4arch15OpClassTensorOpENS8_4Sm80ENS1_9GemmShapeILi128ELi128ELi32EEENSB_ILi64ELi64ELi32EEENSB_ILi16ELi8ELi16EEENS_8epilogue6thread17LinearCombinationIS4_Li8EffLNSG_9ScaleType4KindE0ELNS_15FloatRoundStyleE2ES4_EENS1_11threadblock30GemmIdentityThreadblockSwizzleILi8EEELi4ENS8_13OpMultiplyAddELNS1_23SharedMemoryClearOptionE0ELb0ELb0ELb0ENS5_9NoPermuteESR_NS5_37Tensor4DPermuteBMM0213RowMajorInverseILi12EEEvE10SelectBaseISO_vEEEEvNT_6ParamsE,(.L_x_3457 - _ZN7cutlass7Kernel2INS_4gemm6kernel20DefaultGemmUniversalINS_6half_tENS_6layout8RowMajorELNS_16ComplexTransformE0ELi8ES4_S6_LS7_0ELi8ES4_S6_fNS_4arch15OpClassTensorOpENS8_4Sm80ENS1_9GemmShapeILi128ELi128ELi32EEENSB_ILi64ELi64ELi32EEENSB_ILi16ELi8ELi16EEENS_8epilogue6thread17LinearCombinationIS4_Li8EffLNSG_9ScaleType4KindE0ELNS_15FloatRoundStyleE2ES4_EENS1_11threadblock30GemmIdentityThreadblockSwizzleILi8EEELi4ENS8_13OpMultiplyAddELNS1_23SharedMemoryClearOptionE0ELb0ELb0ELb0ENS5_9NoPermuteESR_NS5_37Tensor4DPermuteBMM0213RowMajorInverseILi12EEEvE10SelectBaseISO_vEEEEvNT_6ParamsE)
        .other          _ZN7cutlass7Kernel2INS_4gemm6kernel20DefaultGemmUniversalINS_6half_tENS_6layout8RowMajorELNS_16ComplexTransformE0ELi8ES4_S6_LS7_0ELi8ES4_S6_fNS_4arch15OpClassTensorOpENS8_4Sm80ENS1_9GemmShapeILi128ELi128ELi32EEENSB_ILi64ELi64ELi32EEENSB_ILi16ELi8ELi16EEENS_8epilogue6thread17LinearCombinationIS4_Li8EffLNSG_9ScaleType4KindE0ELNS_15FloatRoundStyleE2ES4_EENS1_11threadblock30GemmIdentityThreadblockSwizzleILi8EEELi4ENS8_13OpMultiplyAddELNS1_23SharedMemoryClearOptionE0ELb0ELb0ELb0ENS5_9NoPermuteESR_NS5_37Tensor4DPermuteBMM0213RowMajorInverseILi12EEEvE10SelectBaseISO_vEEEEvNT_6ParamsE,@"STO_CUDA_ENTRY STV_DEFAULT"
_ZN7cutlass7Kernel2INS_4gemm6kernel20DefaultGemmUniversalINS_6half_tENS_6layout8RowMajorELNS_16ComplexTransformE0ELi8ES4_S6_LS7_0ELi8ES4_S6_fNS_4arch15OpClassTensorOpENS8_4Sm80ENS1_9GemmShapeILi128ELi128ELi32EEENSB_ILi64ELi64ELi32EEENSB_ILi16ELi8ELi16EEENS_8epilogue6thread17LinearCombinationIS4_Li8EffLNSG_9ScaleType4KindE0ELNS_15FloatRoundStyleE2ES4_EENS1_11threadblock30GemmIdentityThreadblockSwizzleILi8EEELi4ENS8_13OpMultiplyAddELNS1_23SharedMemoryClearOptionE0ELb0ELb0ELb0ENS5_9NoPermuteESR_NS5_37Tensor4DPermuteBMM0213RowMajorInverseILi12EEEvE10SelectBaseISO_vEEEEvNT_6ParamsE:
        /* <DEDUP_REMOVED lines=40> */
.L_x_1278:
        /* <DEDUP_REMOVED lines=18> */
.L_x_1277:
[----:B------:R-:W1:Y:S01]  /*03a0*/  LDC R0, c[0x0][0x224] ;  /* 0x00008900ff007b82 */ /* 0x000e620000000800 */
[----:B------:R-:W-:-:S07]  /*03b0*/  IADD3 R23, R201, 0x1, RZ ;  /* 0x00000001c9177810 */ /* 0x000fce0007ffe0ff */
[----:B------:R-:W2:Y:S01]  /*03c0*/  LDC R22, c[0x0][0x234] ;  /* 0x00008d00ff167b82 */ /* 0x000ea20000000800 */
[C---:B-1----:R-:W-:Y:S01]  /*03d0*/  ISETP.GE.AND P0, PT, R23.reuse, R0, PT ;  /* 0x000000001700720c */ /* 0x042fe20003f06270 */
[-C--:B--2---:R-:W-:Y:S02]  /*03e0*/  IMAD R23, R23, R22.reuse, RZ ;  /* 0x0000001617177224 */ /* 0x084fe400078e02ff */
[----:B------:R-:W-:-:S10]  /*03f0*/  IMAD R22, R201, R22, RZ ;  /* 0x00000016c9167224 */ /* 0x000fd400078e02ff */
[----:B------:R-:W1:Y:S02]  /*0400*/  @P0 LDC R23, c[0x0][0x218] ;  /* 0x00008600ff170b82 */ /* 0x000e640000000800 */
.L_x_1279:
        /* <DEDUP_REMOVED lines=41> */
.L_x_1280:
        /* <DEDUP_REMOVED lines=43> */
.L_x_1333:
        /* <DEDUP_REMOVED lines=143> */
.L_x_1283:
[----:B------:R-:W-:Y:S05]  /*1240*/  BSYNC B0 ;  /* 0x0000000000007941 */ /* 0x000fea0003800000 */
.L_x_1282:
        /* <DEDUP_REMOVED lines=66> */
.L_x_1285:
[----:B------:R-:W-:Y:S05]  /*1670*/  BSYNC B0 ;  /* 0x0000000000007941 */ /* 0x000fea0003800000 */
.L_x_1284:
        /* <DEDUP_REMOVED lines=47> */
.L_x_1287:
[----:B------:R-:W-:Y:S05]  /*1970*/  BSYNC B0 ;  /* 0x0000000000007941 */ /* 0x000fea0003800000 */
.L_x_1286:
        /* <DEDUP_REMOVED lines=67> */
.L_x_1289:
[----:B------:R-:W-:Y:S05]  /*1db0*/  BSYNC B0 ;  /* 0x0000000000007941 */ /* 0x000fea0003800000 */
.L_x_1288:
        /* <DEDUP_REMOVED lines=88> */
.L_x_1291:
[----:B------:R-:W-:Y:S05]  /*2340*/  BSYNC B0 ;  /* 0x0000000000007941 */ /* 0x000fea0003800000 */
.L_x_1290:
        /* <DEDUP_REMOVED lines=42> */
.L_x_1293:
[----:B------:R-:W-:Y:S05]  /*25f0*/  BSYNC B0 ;  /* 0x0000000000007941 */ /* 0x000fea0003800000 */
.L_x_1292:
        /* <DEDUP_REMOVED lines=48> */
.L_x_1295:
[----:B------:R-:W-:Y:S05]  /*2900*/  BSYNC B0 ;  /* 0x0000000000007941 */ /* 0x000fea0003800000 */
.L_x_1294:
        /* <DEDUP_REMOVED lines=43> */
.L_x_1297:
[----:B------:R-:W-:Y:S05]  /*2bc0*/  BSYNC B0 ;  /* 0x0000000000007941 */ /* 0x000fea0003800000 */
.L_x_1296:
        /* <DEDUP_REMOVED lines=70> */
.L_x_1299:
[----:B------:R-:W-:Y:S05]  /*3030*/  BSYNC B0 ;  /* 0x0000000000007941 */ /* 0x000fea0003800000 */
.L_x_1298:
        /* <DEDUP_REMOVED lines=41> */
.L_x_1301:
[----:B------:R-:W-:Y:S05]  /*32d0*/  BSYNC B0 ;  /* 0x0000000000007941 */ /* 0x000fea0003800000 */
.L_x_1300:
        /* <DEDUP_REMOVED lines=47> */
.L_x_1303:
[----:B------:R-:W-:Y:S05]  /*35d0*/  BSYNC B0 ;  /* 0x0000000000007941 */ /* 0x000fea0003800000 */
.L_x_1302:
        /* <DEDUP_REMOVED lines=44> */
.L_x_1305:
[----:B------:R-:W-:Y:S05]  /*38a0*/  BSYNC B0 ;  /* 0x0000000000007941 */ /* 0x000fea0003800000 */
.L_x_1304:
        /* <DEDUP_REMOVED lines=164> */
.L_x_1315:
        /* <DEDUP_REMOVED lines=108> */
.L_x_1308:
[----:B------:R-:W-:Y:S05]  /*49b0*/  BSYNC B0 ;  /* 0x0000000000007941 */ /* 0x000fea0003800000 */
.L_x_1307:
        /* <DEDUP_REMOVED lines=51> */
.L_x_1310:
[----:B------:R-:W-:Y:S05]  /*4cf0*/  BSYNC B0 ;  /* 0x0000000000007941 */ /* 0x000fea0003800000 */
.L_x_1309:
        /* <DEDUP_REMOVED lines=68> */
.L_x_1312:
[----:B------:R-:W-:Y:S05]  /*5140*/  BSYNC B0 ;  /* 0x0000000000007941 */ /* 0x000fea0003800000 */
.L_x_1311:
        /* <DEDUP_REMOVED lines=52> */
.L_x_1314:
[----:B------:R-:W-:Y:S05]  /*5490*/  BSYNC B0 ;  /* 0x0000000000007941 */ /* 0x000fea0003800000 */
.L_x_1313:
        /* <DEDUP_REMOVED lines=83> */
.L_x_1306:
        /* <DEDUP_REMOVED lines=15> */
.L_x_1316:
[----:B------:R-:W-:Y:S02]  /*5ac0*/  ULDC.64 UR4, c[0x0][0x310] ;  /* 0x0000c40000047ab9 */ /* 0x000fe40000000a00 */
[----:B------:R-:W-:-:S04]  /*5ad0*/  ISETP.NE.U32.AND P0, PT, RZ, UR4, PT ;  /* 0x00000004ff007c0c */ /* 0x000fc8000bf05070 */
[----:B------:R-:W-:-:S13]  /*5ae0*/  ISETP.NE.AND.EX P0, PT, RZ, UR5, PT, P0 ;  /* 0x00000005ff007c0c */ /* 0x000fda000bf05300 */
[----:B------:R-:W-:Y:S05]  /*5af0*/  @!P0 BRA `(.L_x_1318) ;  /* 0x00000000000c8947 */ /* 0x000fea0003800000 */
[----:B------:R-:W2:Y:S02]  /*5b00*/  LDC.64 R2, c[0x0][0x310] ;  /* 0x0000c400ff027b82 */ /* 0x000ea40000000a00 */
[----:B--2---:R2:W5:Y:S01]  /*5b10*/  LDG.E R0, desc[UR36][R2.64] ;  /* 0x0000002402007981 */ /* 0x004562000c1e1900 */
[----:B------:R-:W-:Y:S05]  /*5b20*/  BRA `(.L_x_1317) ;  /* 0x0000000000087947 */ /* 0x000fea0003800000 */
.L_x_1318:
[----:B------:R-:W-:Y:S02]  /*5b30*/  ULDC UR4, c[0x0][0x308] ;  /* 0x0000c20000047ab9 */ /* 0x000fe40000000800 */
[----:B------:R-:W-:-:S07]  /*5b40*/  MOV R0, UR4 ;  /* 0x0000000400007c02 */ /* 0x000fce0008000f00 */
.L_x_1317:
        /* <DEDUP_REMOVED lines=11> */
.L_x_1319:
[----:B------:R-:W-:Y:S02]  /*5c00*/  ULDC.64 UR4, c[0x0][0x318] ;  /* 0x0000c60000047ab9 */ /* 0x000fe40000000a00 */
[----:B------:R-:W-:-:S04]  /*5c10*/  ISETP.NE.U32.AND P0, PT, RZ, UR4, PT ;  /* 0x00000004ff007c0c */ /* 0x000fc8000bf05070 */
[----:B------:R-:W-:-:S13]  /*5c20*/  ISETP.NE.AND.EX P0, PT, RZ, UR5, PT, P0 ;  /* 0x00000005ff007c0c */ /* 0x000fda000bf05300 */
[----:B------:R-:W-:Y:S05]  /*5c30*/  @!P0 BRA `(.L_x_1321) ;  /* 0x00000000000c8947 */ /* 0x000fea0003800000 */
[----:B-1----:R-:W1:Y:S02]  /*5c40*/  LDC.64 R164, c[0x0][0x318] ;  /* 0x0000c600ffa47b82 */ /* 0x002e640000000a00 */
[----:B-1----:R1:W5:Y:S01]  /*5c50*/  LDG.E R164, desc[UR36][R164.64] ;  /* 0x00000024a4a47981 */ /* 0x002362000c1e1900 */
[----:B------:R-:W-:Y:S05]  /*5c60*/  BRA `(.L_x_1320) ;  /* 0x0000000000087947 */ /* 0x000fea0003800000 */
.L_x_1321:
[----:B------:R-:W-:Y:S02]  /*5c70*/  ULDC UR4, c[0x0][0x30c] ;  /* 0x0000c30000047ab9 */ /* 0x000fe40000000800 */
[----:B-1----:R-:W-:-:S07]  /*5c80*/  MOV R164, UR4 ;  /* 0x0000000400a47c02 */ /* 0x002fce0008000f00 */
.L_x_1320:
        /* <DEDUP_REMOVED lines=26> */
.L_x_3318:
[----:B------:R-:W-:Y:S05]  /*5e30*/  BRX R136 -0x5e40                                                                                                                           (*"BRANCH_TARGETS .L_x_3319,.L_x_3320,.L_x_3321"*) ;  /* 0xffffffa088707949 */ /* 0x000fea000383ffff */
.L_x_3321:
        /* <DEDUP_REMOVED lines=9> */
.L_x_3319:
        /* <DEDUP_REMOVED lines=10> */
.L_x_3320:
        /* <DEDUP_REMOVED lines=18> */
.L_x_1322:
        /* <DEDUP_REMOVED lines=9> */
.L_x_1325:
[----:B------:R-:W-:Y:S05]  /*6120*/  BSYNC B0 ;  /* 0x0000000000007941 */ /* 0x000fea0003800000 */
.L_x_1324:
[----:B------:R-:W-:-:S04]  /*6130*/  ISETP.NE.AND P0, PT, R201, RZ, PT ;  /* 0x000000ffc900720c */ /* 0x000fc80003f05270 */
[----:B-----5:R-:W-:-:S09]  /*6140*/  FSEL R164, R164, 1, !P0 ;  /* 0x3f800000a4a47808 */ /* 0x020fd20004000000 */
.L_x_1323:
        /* <DEDUP_REMOVED lines=96> */
.L_x_1329:
[----:B------:R-:W-:Y:S05]  /*6750*/  YIELD ;  /* 0x0000000000007946 */ /* 0x000fea0003800000 */
[----:B---3--:R-:W-:Y:S05]  /*6760*/  @P2 BRA `(.L_x_1328) ;  /* 0x0000000000082947 */ /* 0x008fea0003800000 */
[----:B------:R3:W5:Y:S04]  /*6770*/  LDG.E.STRONG.GPU R138, desc[UR36][R158.64] ;  /* 0x000000249e8a7981 */ /* 0x000768000c1ef900 */
[----:B-----5:R-:W-:Y:S01]  /*6780*/  CCTL.IVALL ;  /* 0x00000000ff00798f */ /* 0x020fe20002000000 */
.L_x_1328:
[----:B------:R-:W-:Y:S01]  /*6790*/  ISETP.NE.AND P0, PT, R138, R201, PT ;  /* 0x000000c98a00720c */ /* 0x000fe20003f05270 */
[----:B------:R-:W-:-:S12]  /*67a0*/  WARPSYNC.ALL ;  /* 0x0000000000007948 */ /* 0x000fd80003800000 */
[----:B------:R-:W-:Y:S06]  /*67b0*/  BAR.RED.AND.DEFER_BLOCKING 0x0, P0 ;  /* 0x0000000000007b1d */ /* 0x000fec0000014400 */
[----:B------:R-:W5:Y:S02]  /*67c0*/  B2R.RESULT RZ, P0 ;  /* 0x0000000000ff731c */ /* 0x000f640000004000 */
[----:B-----5:R-:W-:Y:S05]  /*67d0*/  @P0 BRA `(.L_x_1329) ;  /* 0xfffffffc00dc0947 */ /* 0x020fea000383ffff */
.L_x_1327:
[----:B------:R-:W-:Y:S05]  /*67e0*/  WARPSYNC.ALL ;  /* 0x0000000000007948 */ /* 0x000fea0003800000 */
[----:B------:R-:W-:Y:S06]  /*67f0*/  BAR.SYNC.DEFER_BLOCKING 0x0 ;  /* 0x0000000000007b1d */ /* 0x000fec0000010000 */
.L_x_1326:
        /* <DEDUP_REMOVED lines=735> */
.L_x_1330:
        /* <DEDUP_REMOVED lines=387> */
.L_x_1331:
        /* <DEDUP_REMOVED lines=19> */
.L_x_1281:
[----:B------:R-:W-:Y:S02]  /*af50*/  MOV R12, RZ ;  /* 0x000000ff000c7202 */ /* 0x000fe40000000f00 */
[----:B------:R-:W-:Y:S02]  /*af60*/  MOV R11, 0x1f ;  /* 0x0000001f000b7802 */ /* 0x000fe40000000f00 */
[----:B------:R-:W-:-:S07]  /*af70*/  MOV R15, 0xffffffff ;  /* 0xffffffff000f7802 */ /* 0x000fce0000000f00 */
[----:B------:R-:W-:Y:S05]  /*af80*/  WARPSYNC.COLLECTIVE R15, `(.L_x_1332) ;  /* 0x000000000f087348 */ /* 0x000fea0003c00000 */
[----:B------:R1:W2:Y:S02]  /*af90*/  SHFL.IDX P6, R14, R13, R12, R11 ;  /* 0x0000000c0d0e7389 */ /* 0x0002a400000c000b */
[----:B-12---:R-:W-:Y:S01]  /*afa0*/  ENDCOLLECTIVE ;  /* 0x000000000000791b */ /* 0x006fe20003800000 */
.L_x_1332:
[----:B------:R-:W-:Y:S05]  /*afb0*/  BRA `(.L_x_1333) ;  /* 0xffffff5800647947 */ /* 0x000fea000383ffff */
.L_x_1334:
        /* <DEDUP_REMOVED lines=12> */
.L_x_3457:


//--------------------- .text._ZN7cutlass7Kernel2INS_4gemm6kernel20DefaultGemmUniversalINS_6half_tENS_6layout8RowMajorELNS_16ComplexTransformE0ELi8ES4_S6_LS7_0ELi8ES4_S6_fNS_4arch15OpClassTensorOpENS8_4Sm80ENS1_9GemmShapeILi128ELi128ELi32EEENSB_ILi64ELi64ELi32EEENSB_ILi16ELi8ELi16EEENS_8epilogue6thread17LinearCombinationIS4_Li8EffLNSG_9ScaleType4KindE0ELNS_15FloatRoundStyleE2ES4_EENS1_11threadblock30GemmIdentityThreadblockSwizzleILi8EEELi4ENS8_13OpMultiplyAddELNS1_23SharedMemoryClearOptionE0ELb0ELb0ELb0ENS5_30Tensor4DPermuteBMM0213RowMajorILi12EEENS5_37Tensor4DPermuteBMM0213RowMajorInverseILi12EEENS5_9NoPermuteEvE10SelectBaseISO_vEEEEvNT_6ParamsE --------------------------
	.section	.text._ZN7cutlass7Kernel2INS_4gemm6kernel20DefaultGemmUniversalINS_6half_tENS_6layout8RowMajorELNS_16ComplexTransformE0ELi8ES4_S6_LS7_0ELi8ES4_S6_fNS_4arch15OpClassTensorOpENS8_4Sm80ENS1_9GemmShapeILi128ELi128ELi32EEENSB_ILi64ELi64ELi32EEENSB_ILi16ELi8ELi16EEENS_8epilogue6thread17LinearCombinationIS4_Li8EffLNSG_9ScaleType4KindE0ELNS_15FloatRoundStyleE2ES4_EENS1_11threadblock30GemmIdentityThreadblockSwizzleILi8EEELi4ENS8_13OpMultiplyAddELNS1_23SharedMemoryClearOptionE0ELb0ELb0ELb0ENS5_30Tensor4DPermuteBMM0213RowMajorILi12EEENS5_37Tensor4DPermuteBMM0213RowMajorInverseILi12EEENS5_9NoPermuteEvE10SelectBaseISO_vEEEEvNT_6ParamsE,"ax",@progbits
	.align	128
.text._ZN7cutlass7Kernel2INS_4gemm6kernel20DefaultGemmUniversalINS_6half_tENS_6layout8RowMajorELNS_16ComplexTransformE0ELi8ES4_S6_LS7_0ELi8ES4_S6_fNS_4arch15OpClassTensorOpENS8_4Sm80ENS1_9GemmShapeILi128ELi128ELi32EEENSB_ILi64ELi64ELi32EEENSB_ILi16ELi8ELi16EEENS_8epilogue6thread17LinearCombinationIS4_Li8EffLNSG_9ScaleType4KindE0ELNS_15FloatRoundStyleE2ES4_EENS1_11threadblock30GemmIdentityThreadblockSwizzleILi8EEELi4ENS8_13OpMultiplyAddELNS1_23SharedMemoryClearOptionE0ELb0ELb0ELb0ENS5_30Tensor4DPermuteBMM0213RowMajorILi12EEENS5_37Tensor4DPermuteBMM0213RowMajorInverseILi12EEENS5_9NoPermuteEvE10SelectBaseISO_vEEEEvNT_6ParamsE:
        .type           _ZN7cutlass7Kernel2INS_4gemm6kernel20DefaultGemmUniversalINS_6half_tENS_6layout8RowMajorELNS_16ComplexTransformE0ELi8ES4_S6_LS7_0ELi8ES4_S6_fNS_4arch15OpClassTensorOpENS8_4Sm80ENS1_9GemmShapeILi128ELi128ELi32EEENSB_ILi64ELi64ELi32EEENSB_ILi16ELi8ELi16EEENS_8epilogue6thread17LinearCombinationIS4_Li8EffLNSG_9ScaleType4KindE0ELNS_15FloatRoundStyleE2ES4_EENS1_11threadblock30GemmIdentityThreadblockSwizzleILi8EEELi4ENS8_13OpMultiplyAddELNS1_23SharedMemoryClearOptionE0ELb0ELb0ELb0ENS5_30Tensor4DPermuteBMM0213RowMajorILi12EEENS5_37Tensor4DPermuteBMM0213RowMajorInverseILi12EEENS5_9NoPermuteEvE10SelectBaseISO_vEEEEvNT_6ParamsE,@function
        .size           _ZN7cutlass7Kernel2INS_4gemm6kernel20DefaultGemmUniversalINS_6half_tENS_6layout8RowMajorELNS_16ComplexTransformE0ELi8ES4_S6_LS7_0ELi8ES4_S6_fNS_4arch15OpClassTensorOpENS8_4Sm80ENS1_9GemmShapeILi128ELi128ELi32EEENSB_ILi64ELi64ELi32EEENSB_ILi16ELi8ELi16EEENS_8epilogue6thread17LinearCombinationIS4_Li8EffLNSG_9ScaleType4KindE0ELNS_15FloatRoundStyleE2ES4_EENS1_11threadblock30GemmIdentityThreadblockSwizzleILi8EEELi4ENS8_13OpMultiplyAddELNS1_23SharedMemoryClearOptionE0ELb0ELb0ELb0ENS5_30Tensor4DPermuteBMM0213RowMajorILi12EEENS5_37Tensor4DPermuteBMM0213RowMajorInverseILi12EEENS5_9NoPermuteEvE10SelectBaseISO_vEEEEvNT_6ParamsE,(.L_x_3458 - _ZN7cutlass7Kernel2INS_4gemm6kernel20DefaultGemmUniversalINS_6half_tENS_6layout8RowMajorELNS_16ComplexTransformE0ELi8ES4_S6_LS7_0ELi8ES4_S6_fNS_4arch15OpClassTensorOpENS8_4Sm80ENS1_9GemmShapeILi128ELi128ELi32EEENSB_ILi64ELi64ELi32EEENSB_ILi16ELi8ELi16EEENS_8epilogue6thread17LinearCombinationIS4_Li8EffLNSG_9ScaleType4KindE0ELNS_15FloatRoundStyleE2ES4_EENS1_11threadblock30GemmIdentityThreadblockSwizzleILi8EEELi4ENS8_13OpMultiplyAddELNS1_23SharedMemoryClearOptionE0ELb0ELb0ELb0ENS5_30Tensor4DPermuteBMM0213RowMajorILi12EEENS5_37Tensor4DPermuteBMM0213RowMajorInverseILi12EEENS5_9NoPermuteEvE10SelectBaseISO_vEEEEvNT_6ParamsE)
        .other          _ZN7cutlass7Kernel2INS_4gemm6kernel20DefaultGemmUniversalINS_6half_tENS_6layout8RowMajorELNS_16ComplexTransformE0ELi8ES4_S6_LS7_0ELi8ES4_S6_fNS_4arch15OpClassTensorOpENS8_4Sm80ENS1_9GemmShapeILi128ELi128ELi32EEENSB_ILi64ELi64ELi32EEENSB_ILi16ELi8ELi16EEENS_8epilogue6thread17LinearCombinationIS4_Li8EffLNSG_9ScaleType4KindE0ELNS_15FloatRoundStyleE2ES4_EENS1_11threadblock30GemmIdentityThreadblockSwizzleILi8EEELi4ENS8_13OpMultiplyAddELNS1_23SharedMemoryClearOptionE0ELb0ELb0ELb0ENS5_30Tensor4DPermuteBMM0213RowMajorILi12EEENS5_37Tensor4DPermuteBMM0213RowMajorInverseILi12EEENS5_9NoPermuteEvE10SelectBaseISO_vEEEEvNT_6ParamsE,@"STO_CUDA_ENTRY STV_DEFAULT"
_ZN7cutlass7Kernel2INS_4gemm6kernel20DefaultGemmUniversalINS_6half_tENS_6layout8RowMajorELNS_16ComplexTransformE0ELi8ES4_S6_LS7_0ELi8ES4_S6_fNS_4arch15OpClassTensorOpENS8_4Sm80ENS1_9GemmShapeILi128ELi128ELi32EEENSB_ILi64ELi64ELi32EEENSB_ILi16ELi8ELi16EEENS_8epilogue6thread17LinearCombinationIS4_Li8EffLNSG_9ScaleType4KindE0ELNS_15FloatRoundStyleE2ES4_EENS1_11threadblock30GemmIdentityThreadblockSwizzleILi8EEELi4ENS8_13OpMultiplyAddELNS1_23SharedMemoryClearOptionE0ELb0ELb0ELb0ENS5_30Tensor4DPermuteBMM0213RowMajorILi12EEENS5_37Tensor4DPermuteBMM0213RowMajorInverseILi12EEENS5_9NoPermuteEvE10SelectBaseISO_vEEEEvNT_6ParamsE:
        /* <DEDUP_REMOVED lines=40> */
.L_x_1336:
        /* <DEDUP_REMOVED lines=18> */
.L_x_1335:
[----:B------:R-:W1:Y:S01]  /*03a0*/  LDC R2, c[0x0][0x224] ;  /* 0x00008900ff027b82 */ /* 0x000e620000000800 */
[----:B------:R-:W-:-:S07]  /*03b0*/  IADD3 R3, R201, 0x1, RZ ;  /* 0x00000001c9037810 */ /* 0x000fce0007ffe0ff */
[----:B------:R-:W2:Y:S01]  /*03c0*/  LDC R0, c[0x0][0x234] ;  /* 0x00008d00ff007b82 */ /* 0x000ea20000000800 */
[C---:B-1----:R-:W-:Y:S01]  /*03d0*/  ISETP.GE.AND P0, PT, R3.reuse, R2, PT ;  /* 0x000000020300720c */ /* 0x042fe20003f06270 */
[-C--:B--2---:R-:W-:Y:S02]  /*03e0*/  IMAD R22, R3, R0.reuse, RZ ;  /* 0x0000000003167224 */ /* 0x084fe400078e02ff */
[----:B------:R-:W-:-:S10]  /*03f0*/  IMAD R19, R201, R0, RZ ;  /* 0x00000000c9137224 */ /* 0x000fd400078e02ff */
[----:B------:R-:W1:Y:S02]  /*0400*/  @P0 LDC R22, c[0x0][0x218] ;  /* 0x00008600ff160b82 */ /* 0x000e640000000800 */
.L_x_1337:
        /* <DEDUP_REMOVED lines=23> */
.L_x_1338:
        /* <DEDUP_REMOVED lines=75> */
.L_x_1391:
        /* <DEDUP_REMOVED lines=59> */
.L_x_1341:
[----:B------:R-:W-:Y:S05]  /*0de0*/  BSYNC B0 ;  /* 0x0000000000007941 */ /* 0x000fea0003800000 */
.L_x_1340:
        /* <DEDUP_REMOVED lines=62> */
.L_x_1343:
[----:B------:R-:W-:Y:S05]  /*11d0*/  BSYNC B0 ;  /* 0x0000000000007941 */ /* 0x000fea0003800000 */
.L_x_1342:
        /* <DEDUP_REMOVED lines=66> */
.L_x_1345:
[----:B------:R-:W-:Y:S05]  /*1600*/  BSYNC B0 ;  /* 0x0000000000007941 */ /* 0x000fea0003800000 */
.L_x_1344:
        /* <DEDUP_REMOVED lines=43> */
.L_x_1347:
[----:B------:R-:W-:Y:S05]  /*18c0*/  BSYNC B0 ;  /* 0x0000000000007941 */ /* 0x000fea0003800000 */
.L_x_1346:
        /* <DEDUP_REMOVED lines=164> */
.L_x_1349:
[----:B------:R-:W-:Y:S05]  /*2310*/  BSYNC B0 ;  /* 0x0000000000007941 */ /* 0x000fea0003800000 */
.L_x_1348:
        /* <DEDUP_REMOVED lines=42> */
.L_x_1351:
[----:B------:R-:W-:Y:S05]  /*25c0*/  BSYNC B0 ;  /* 0x0000000000007941 */ /* 0x000fea0003800000 */
.L_x_1350:
        /* <DEDUP_REMOVED lines=47> */
.L_x_1353:
[----:B------:R-:W-:Y:S05]  /*28c0*/  BSYNC B0 ;  /* 0x0000000000007941 */ /* 0x000fea0003800000 */
.L_x_1352:
        /* <DEDUP_REMOVED lines=42> */
.L_x_1355:
[----:B------:R-:W-:Y:S05]  /*2b70*/  BSYNC B0 ;  /* 0x0000000000007941 */ /* 0x000fea0003800000 */
.L_x_1354:
        /* <DEDUP_REMOVED lines=66> */
.L_x_1357:
[----:B------:R-:W-:Y:S05]  /*2fa0*/  BSYNC B0 ;  /* 0x0000000000007941 */ /* 0x000fea0003800000 */
.L_x_1356:
        /* <DEDUP_REMOVED lines=42> */
.L_x_1359:
[----:B------:R-:W-:Y:S05]  /*3250*/  BSYNC B0 ;  /* 0x0000000000007941 */ /* 0x000fea0003800000 */
.L_x_1358:
        /* <DEDUP_REMOVED lines=44> */
.L_x_1361:
[----:B------:R-:W-:Y:S05]  /*3520*/  BSYNC B0 ;  /* 0x0000000000007941 */ /* 0x000fea0003800000 */
.L_x_1360:
        /* <DEDUP_REMOVED lines=42> */
.L_x_1363:
[----:B------:R-:W-:Y:S05]  /*37d0*/  BSYNC B0 ;  /* 0x0000000000007941 */ /* 0x000fea0003800000 */
.L_x_1362:
        /* <DEDUP_REMOVED lines=150> */
.L_x_1373:
        /* <DEDUP_REMOVED lines=94> */
.L_x_1366:
[----:B------:R-:W-:Y:S05]  /*4720*/  BSYNC B0 ;  /* 0x0000000000007941 */ /* 0x000fea0003800000 */
.L_x_1365:
        /* <DEDUP_REMOVED lines=51> */
.L_x_1368:
[----:B------:R-:W-:Y:S05]  /*4a60*/  BSYNC B0 ;  /* 0x0000000000007941 */ /* 0x000fea0003800000 */
.L_x_1367:
        /* <DEDUP_REMOVED lines=63> */
.L_x_1370:
[----:B------:R-:W-:Y:S05]  /*4e60*/  BSYNC B0 ;  /* 0x0000000000007941 */ /* 0x000fea0003800000 */
.L_x_1369:
        /* <DEDUP_REMOVED lines=51> */
.L_x_1372:
[----:B------:R-:W-:Y:S05]  /*51a0*/  BSYNC B0 ;  /* 0x0000000000007941 */ /* 0x000fea0003800000 */
.L_x_1371:
        /* <DEDUP_REMOVED lines=92> */
.L_x_1364:
        /* <DEDUP_REMOVED lines=15> */
.L_x_1374:
[----:B------:R-:W-:Y:S02]  /*5860*/  ULDC.64 UR4, c[0x0][0x310] ;  /* 0x0000c40000047ab9 */ /* 0x000fe40000000a00 */
[----:B------:R-:W-:-:S04]  /*5870*/  ISETP.NE.U32.AND P0, PT, RZ, UR4, PT ;  /* 0x00000004ff007c0c */ /* 0x000fc8000bf05070 */
[----:B------:R-:W-:-:S13]  /*5880*/  ISETP.NE.AND.EX P0, PT, RZ, UR5, PT, P0 ;  /* 0x00000005ff007c0c */ /* 0x000fda000bf05300 */
[----:B------:R-:W-:Y:S05]  /*5890*/  @!P0 BRA `(.L_x_1376) ;  /* 0x00000000000c8947 */ /* 0x000fea0003800000 */
[----:B------:R-:W1:Y:S02]  /*58a0*/  LDC.64 R2, c[0x0][0x310] ;  /* 0x0000c400ff027b82 */ /* 0x000e640000000a00 */
[----:B-1----:R1:W5:Y:S01]  /*58b0*/  LDG.E R0, desc[UR36][R2.64] ;  /* 0x0000002402007981 */ /* 0x002362000c1e1900 */
[----:B------:R-:W-:Y:S05]  /*58c0*/  BRA `(.L_x_1375) ;  /* 0x0000000000087947 */ /* 0x000fea0003800000 */
.L_x_1376:
[----:B------:R-:W-:Y:S02]  /*58d0*/  ULDC UR4, c[0x0][0x308] ;  /* 0x0000c20000047ab9 */ /* 0x000fe40000000800 */
[----:B------:R-:W-:-:S07]  /*58e0*/  MOV R0, UR4 ;  /* 0x0000000400007c02 */ /* 0x000fce0008000f00 */
.L_x_1375:
        /* <DEDUP_REMOVED lines=11> */
.L_x_1377:
[----:B------:R-:W-:Y:S02]  /*59a0*/  ULDC.64 UR4, c[0x0][0x318] ;  /* 0x0000c60000047ab9 */ /* 0x000fe40000000a00 */
[----:B------:R-:W-:-:S04]  /*59b0*/  ISETP.NE.U32.AND P0, PT, RZ, UR4, PT ;  /* 0x00000004ff007c0c */ /* 0x000fc8000bf05070 */
[----:B------:R-:W-:-:S13]  /*59c0*/  ISETP.NE.AND.EX P0, PT, RZ, UR5, PT, P0 ;  /* 0x00000005ff007c0c */ /* 0x000fda000bf05300 */
[----:B------:R-:W-:Y:S05]  /*59d0*/  @!P0 BRA `(.L_x_1379) ;  /* 0x00000000000c8947 */ /* 0x000fea0003800000 */
[----:B-1----:R-:W1:Y:S02]  /*59e0*/  LDC.64 R2, c[0x0][0x318] ;  /* 0x0000c600ff027b82 */ /* 0x002e640000000a00 */
[----:B-1----:R1:W5:Y:S01]  /*59f0*/  LDG.E R165, desc[UR36][R2.64] ;  /* 0x0000002402a57981 */ /* 0x002362000c1e1900 */
[----:B------:R-:W-:Y:S05]  /*5a00*/  BRA `(.L_x_1378) ;  /* 0x0000000000087947 */ /* 0x000fea0003800000 */
.L_x_1379:
[----:B------:R-:W-:Y:S02]  /*5a10*/  ULDC UR4, c[0x0][0x30c] ;  /* 0x0000c30000047ab9 */ /* 0x000fe40000000800 */
[----:B-1----:R-:W-:-:S07]  /*5a20*/  MOV R165, UR4 ;  /* 0x0000000400a57c02 */ /* 0x002fce0008000f00 */
.L_x_1378:
        /* <DEDUP_REMOVED lines=26> */
.L_x_3322:
[----:B------:R-:W-:Y:S05]  /*5bd0*/  BRX R136 -0x5be0                                                                                                                           (*"BRANCH_TARGETS .L_x_3323,.L_x_3324,.L_x_3325"*) ;  /* 0xffffffa488087949 */ /* 0x000fea000383ffff */
.L_x_3325:
        /* <DEDUP_REMOVED lines=9> */
.L_x_3323:
        /* <DEDUP_REMOVED lines=10> */
.L_x_3324:
        /* <DEDUP_REMOVED lines=18> */
.L_x_1380:
        /* <DEDUP_REMOVED lines=9> */
.L_x_1383:
[----:B------:R-:W-:Y:S05]  /*5ec0*/  BSYNC B0 ;  /* 0x0000000000007941 */ /* 0x000fea0003800000 */
.L_x_1382:
[----:B------:R-:W-:-:S04]  /*5ed0*/  ISETP.NE.AND P0, PT, R201, RZ, PT ;  /* 0x000000ffc900720c */ /* 0x000fc80003f05270 */
[----:B-----5:R-:W-:-:S09]  /*5ee0*/  FSEL R165, R165, 1, !P0 ;  /* 0x3f800000a5a57808 */ /* 0x020fd20004000000 */
.L_x_1381:
        /* <DEDUP_REMOVED lines=48> */
[----:B------:R-:W-:Y:S01]  /*61f0*/  LOP3.LUT R163, R142, R163, RZ, 0xfc, !PT ;  /* 0x000000a38ea37212 */ /* 0x000fe200078efcff */
        /* <DEDUP_REMOVED lines=49> */
.L_x_1387:
[----:B------:R-:W-:Y:S05]  /*6510*/  YIELD ;  /* 0x0000000000007946 */ /* 0x000fea0003800000 */
[----:B---3--:R-:W-:Y:S05]  /*6520*/  @P2 BRA `(.L_x_1386) ;  /* 0x0000000000082947 */ /* 0x008fea0003800000 */
[----:B------:R3:W5:Y:S04]  /*6530*/  LDG.E.STRONG.GPU R138, desc[UR36][R158.64] ;  /* 0x000000249e8a7981 */ /* 0x000768000c1ef900 */
[----:B-----5:R-:W-:Y:S01]  /*6540*/  CCTL.IVALL ;  /* 0x00000000ff00798f */ /* 0x020fe20002000000 */
.L_x_1386:
[----:B------:R-:W-:Y:S01]  /*6550*/  ISETP.NE.AND P0, PT, R138, R201, PT ;  /* 0x000000c98a00720c */ /* 0x000fe20003f05270 */
[----:B------:R-:W-:-:S12]  /*6560*/  WARPSYNC.ALL ;  /* 0x0000000000007948 */ /* 0x000fd80003800000 */
[----:B------:R-:W-:Y:S06]  /*6570*/  BAR.RED.AND.DEFER_BLOCKING 0x0, P0 ;  /* 0x0000000000007b1d */ /* 0x000fec0000014400 */
[----:B------:R-:W5:Y:S02]  /*6580*/  B2R.RESULT RZ, P0 ;  /* 0x0000000000ff731c */ /* 0x000f640000004000 */
[----:B-----5:R-:W-:Y:S05]  /*6590*/  @P0 BRA `(.L_x_1387) ;  /* 0xfffffffc00dc0947 */ /* 0x020fea000383ffff */
.L_x_1385:
[----:B------:R-:W-:Y:S05]  /*65a0*/  WARPSYNC.ALL ;  /* 0x0000000000007948 */ /* 0x000fea0003800000 */
[----:B------:R-:W-:Y:S06]  /*65b0*/  BAR.SYNC.DEFER_BLOCKING 0x0 ;  /* 0x0000000000007b1d */ /* 0x000fec0000010000 */
.L_x_1384:
        /* <DEDUP_REMOVED lines=903> */
.L_x_1388:
        /* <DEDUP_REMOVED lines=546> */
.L_x_1389:
        /* <DEDUP_REMOVED lines=19> */
.L_x_1339:
[----:B------:R-:W-:Y:S02]  /*c180*/  MOV R12, RZ ;  /* 0x000000ff000c7202 */ /* 0x000fe40000000f00 */
[----:B------:R-:W-:Y:S02]  /*c190*/  MOV R11, 0x1f ;  /* 0x0000001f000b7802 */ /* 0x000fe40000000f00 */
[----:B------:R-:W-:-:S07]  /*c1a0*/  MOV R15, 0xffffffff ;  /* 0xffffffff000f7802 */ /* 0x000fce0000000f00 */
[----:B------:R-:W-:Y:S05]  /*c1b0*/  WARPSYNC.COLLECTIVE R15, `(.L_x_1390) ;  /* 0x000000000f087348 */ /* 0x000fea0003c00000 */
[----:B------:R1:W2:Y:S02]  /*c1c0*/  SHFL.IDX P6, R14, R13, R12, R11 ;  /* 0x0000000c0d0e7389 */ /* 0x0002a400000c000b */
[----:B-12---:R-:W-:Y:S01]  /*c1d0*/  ENDCOLLECTIVE ;  /* 0x000000000000791b */ /* 0x006fe20003800000 */
.L_x_1390:
[----:B------:R-:W-:Y:S05]  /*c1e0*/  BRA `(.L_x_1391) ;  /* 0xffffff4800107947 */ /* 0x000fea000383ffff */
.L_x_1392:
        /* <DEDUP_REMOVED lines=9> */
.L_x_3458:


//--------------------- .text._ZN7cutlass7Kernel2INS_4gemm6kernel20DefaultGemmUniversalINS_6half_tENS_6layout8RowMajorELNS_16ComplexTransformE0ELi8ES4_S6_LS7_0ELi8ES4_S6_fNS_4arch15OpClassTensorOpENS8_4Sm80ENS1_9GemmShapeILi128ELi128ELi32EEENSB_ILi64ELi64ELi32EEENSB_ILi16ELi8ELi16EEENS_8epilogue6thread17LinearCombinationIS4_Li8EffLNSG_9ScaleType4KindE0ELNS_15FloatRoundStyleE2ES4_EENS1_11threadblock30GemmIdentityThreadblockSwizzleILi8EEELi4ENS8_13OpMultiplyAddELNS1_23SharedMemoryClearOptionE0ELb0ELb0ELb0ENS5_9NoPermuteENS5_37Tensor4DPermuteBMM0213RowMajorInverseILi12EEESR_vE10SelectBaseISO_vEEEEvNT_6ParamsE --------------------------
	.section	.text._ZN7cutlass7Kernel2INS_4gemm6kernel20DefaultGemmUniversalINS_6half_tENS_6layout8RowMajorELNS_16ComplexTransformE0ELi8ES4_S6_LS7_0ELi8ES4_S6_fNS_4arch15OpClassTensorOpENS8_4Sm80ENS1_9GemmShapeILi128ELi128ELi32EEENSB_ILi64ELi64ELi32EEENSB_ILi16ELi8ELi16EEENS_8epilogue6thread17LinearCombinationIS4_Li8EffLNSG_9ScaleType4KindE0ELNS_15FloatRoundStyleE2ES4_EENS1_11threadblock30GemmIdentityThreadblockSwizzleILi8EEELi4ENS8_13OpMultiplyAddELNS1_23SharedMemoryClearOptionE0ELb0ELb0ELb0ENS5_9NoPermuteENS5_37Tensor4DPermuteBMM0213RowMajorInverseILi12EEESR_vE10SelectBaseISO_vEEEEvNT_6ParamsE,"ax",@progbits
	.align	128
.text._ZN7cutlass7Kernel2INS_4gemm6kernel20DefaultGemmUniversalINS_6half_tENS_6layout8RowMajorELNS_16ComplexTransformE0ELi8ES4_S6_LS7_0ELi8ES4_S6_fNS_4arch15OpClassTensorOpENS8_4Sm80ENS1_9GemmShapeILi128ELi128ELi32EEENSB_ILi64ELi64ELi32EEENSB_ILi16ELi8ELi16EEENS_8epilogue6thread17LinearCombinationIS4_Li8EffLNSG_9ScaleType4KindE0ELNS_15FloatRoundStyleE2ES4_EENS1_11threadblock30GemmIdentityThreadblockSwizzleILi8EEELi4ENS8_13OpMultiplyAddELNS1_23SharedMemoryClearOptionE0ELb0ELb0ELb0ENS5_9NoPermuteENS5_37Tensor4DPermuteBMM0213RowMajorInverseILi12EEESR_vE10SelectBaseISO_vEEEEvNT_6ParamsE:
        .type           _ZN7cutlass7Kernel2INS_4gemm6kernel20DefaultGemmUniversalINS_6half_tENS_6layout8RowMajorELNS_16ComplexTransformE0ELi8ES4_S6_LS7_0ELi8ES4_S6_fNS_4arch15OpClassTensorOpENS8_4Sm80ENS1_9GemmShapeILi128ELi128ELi32EEENSB_ILi64ELi64ELi32EEENSB_ILi16ELi8ELi16EEENS_8epilogue6thread17LinearCombinationIS4_Li8EffLNSG_9ScaleType4KindE0ELNS_15FloatRoundStyleE2ES4_EENS1_11threadblock30GemmIdentityThreadblockSwizzleILi8EEELi4ENS8_13OpMultiplyAddELNS1_23SharedMemoryClearOptionE0ELb0ELb0ELb0ENS5_9NoPermuteENS5_37Tensor4DPermuteBMM0213RowMajorInverseILi12EEESR_vE10SelectBaseISO_vEEEEvNT_6ParamsE,@function
        .size           _ZN7cutlass7Kernel2INS_4gemm6kernel20DefaultGemmUniversalINS_6half_tENS_6layout8RowMajorELNS_16ComplexTransformE0ELi8ES4_S6_LS7_0ELi8ES4_S6_fNS_4arch15OpClassTensorOpENS8_4Sm80ENS1_9GemmShapeILi128ELi128ELi32EEENSB_ILi64ELi64ELi32EEENSB_ILi16ELi8ELi16EEENS_8epilogue6thread17LinearCombinationIS4_Li8EffLNSG_9ScaleType4KindE0ELNS_15FloatRoundStyleE2ES4_EENS1_11threadblock30GemmIdentityThreadblockSwizzleILi8EEELi4ENS8_13OpMultiplyAddELNS1_23SharedMemoryClearOptionE0ELb0ELb0ELb0ENS5_9NoPermuteENS5_37Tensor4DPermuteBMM0213RowMajorInverseILi12EEESR_vE10SelectBaseISO_vEEEEvNT_6ParamsE,(.L_x_3459 - _ZN7cutlass7Kernel2INS_4gemm6kernel20DefaultGemmUniversalINS_6half_tENS_6layout8RowMajorELNS_16ComplexTransformE0ELi8ES4_S6_LS7_0ELi8ES4_S6_fNS_4arch15OpClassTensorOpENS8_4Sm80ENS1_9GemmShapeILi128ELi128ELi32EEENSB_ILi64ELi64ELi32EEENSB_ILi16ELi8ELi16EEENS_8epilogue6thread17LinearCombinationIS4_Li8EffLNSG_9ScaleType4KindE0ELNS_15FloatRoundStyleE2ES4_EENS1_11threadblock30GemmIdentityThreadblockSwizzleILi8EEELi4ENS8_13OpMultiplyAddELNS1_23SharedMemoryClearOptionE0ELb0ELb0ELb0ENS5_9NoPermuteENS5_37Tensor4DPermuteBMM0213RowMajorInverseILi12EEESR_vE10SelectBaseISO_vEEEEvNT_6ParamsE)
        .other          _ZN7cutlass7Kernel2INS_4gemm6kernel20DefaultGemmUniversalINS_6half_tENS_6layout8RowMajorELNS_16ComplexTransformE0ELi8ES4_S6_LS7_0ELi8ES4_S6_fNS_4arch15OpClassTensorOpENS8_4Sm80ENS1_9GemmShapeILi128ELi128ELi32EEENSB_ILi64ELi64ELi32EEENSB_ILi16ELi8ELi16EEENS_8epilogue6thread17LinearCombinationIS4_Li8EffLNSG_9ScaleType4KindE0ELNS_15FloatRoundStyleE2ES4_EENS1_11threadblock30GemmIdentityThreadblockSwizzleILi8EEELi4ENS8_13OpMultiplyAddELNS1_23SharedMemoryClearOptionE0ELb0ELb0ELb0ENS5_9NoPermuteENS5_37Tensor4DPermuteBMM0213RowMajorInverseILi12EEESR_vE10SelectBaseISO_vEEEEvNT_6ParamsE,@"STO_CUDA_ENTRY STV_DEFAULT"
_ZN7cutlass7Kernel2INS_4gemm6kernel20DefaultGemmUniversalINS_6half_tENS_6layout8RowMajorELNS_16ComplexTransformE0ELi8ES4_S6_LS7_0ELi8ES4_S6_fNS_4arch15OpClassTensorOpENS8_4Sm80ENS1_9GemmShapeILi128ELi128ELi32EEENSB_ILi64ELi64ELi32EEENSB_ILi16ELi8ELi16EEENS_8epilogue6thread17LinearCombinationIS4_Li8EffLNSG_9ScaleType4KindE0ELNS_15FloatRoundStyleE2ES4_EENS1_11threadblock30GemmIdentityThreadblockSwizzleILi8EEELi4ENS8_13OpMultiplyAddELNS1_23SharedMemoryClearOptionE0ELb0ELb0ELb0ENS5_9NoPermuteENS5_37Tensor4DPermuteBMM0213RowMajorInverseILi12EEESR_vE10SelectBaseISO_vEEEEvNT_6ParamsE:
        /* <DEDUP_REMOVED lines=40> */
.L_x_1394:
        /* <DEDUP_REMOVED lines=18> */
.L_x_1393:
[----:B------:R-:W1:Y:S01]  /*03a0*/  LDC R2, c[0x0][0x224] ;  /* 0x00008900ff027b82 */ /* 0x000e620000000800 */
[----:B------:R-:W-:-:S07]  /*03b0*/  IADD3 R3, R201, 0x1, RZ ;  /* 0x00000001c9037810 */ /* 0x000fce0007ffe0ff */
[----:B------:R-:W2:Y:S01]  /*03c0*/  LDC R0, c[0x0][0x234] ;  /* 0x00008d00ff007b82 */ /* 0x000ea20000000800 */
[C---:B-1----:R-:W-:Y:S01]  /*03d0*/  ISETP.GE.AND P0, PT, R3.reuse, R2, PT ;  /* 0x000000020300720c */ /* 0x042fe20003f06270 */
[-C--:B--2---:R-:W-:Y:S02]  /*03e0*/  IMAD R22, R3, R0.reuse, RZ ;  /* 0x0000000003167224 */ /* 0x084fe400078e02ff */
[----:B------:R-:W-:-:S10]  /*03f0*/  IMAD R19, R201, R0, RZ ;  /* 0x00000000c9137224 */ /* 0x000fd400078e02ff */
[----:B------:R-:W1:Y:S02]  /*0400*/  @P0 LDC R22, c[0x0][0x218] ;  /* 0x00008600ff160b82 */ /* 0x000e640000000800 */
.L_x_1395:
        /* <DEDUP_REMOVED lines=23> */
.L_x_1396:
        /* <DEDUP_REMOVED lines=75> */
.L_x_1449:
        /* <DEDUP_REMOVED lines=59> */
.L_x_1399:
[----:B------:R-:W-:Y:S05]  /*0de0*/  BSYNC B0 ;  /* 0x0000000000007941 */ /* 0x000fea0003800000 */
.L_x_1398:
        /* <DEDUP_REMOVED lines=62> */
.L_x_1401:
[----:B------:R-:W-:Y:S05]  /*11d0*/  BSYNC B0 ;  /* 0x0000000000007941 */ /* 0x000fea0003800000 */
.L_x_1400:
        /* <DEDUP_REMOVED lines=66> */
.L_x_1403:
[----:B------:R-:W-:Y:S05]  /*1600*/  BSYNC B0 ;  /* 0x0000000000007941 */ /* 0x000fea0003800000 */
.L_x_1402:
        /* <DEDUP_REMOVED lines=43> */
.L_x_1405:
[----:B------:R-:W-:Y:S05]  /*18c0*/  BSYNC B0 ;  /* 0x0000000000007941 */ /* 0x000fea0003800000 */
.L_x_1404:
        /* <DEDUP_REMOVED lines=164> */
.L_x_1407:
[----:B------:R-:W-:Y:S05]  /*2310*/  BSYNC B0 ;  /* 0x0000000000007941 */ /* 0x000fea0003800000 */
.L_x_1406:
        /* <DEDUP_REMOVED lines=42> */
.L_x_1409:
[----:B------:R-:W-:Y:S05]  /*25c0*/  BSYNC B0 ;  /* 0x0000000000007941 */ /* 0x000fea0003800000 */
.L_x_1408:
        /* <DEDUP_REMOVED lines=47> */
.L_x_1411:
[----:B------:R-:W-:Y:S05]  /*28c0*/  BSYNC B0 ;  /* 0x0000000000007941 */ /* 0x000fea0003800000 */
.L_x_1410:
        /* <DEDUP_REMOVED lines=42> */
.L_x_1413:
[----:B------:R-:W-:Y:S05]  /*2b70*/  BSYNC B0 ;  /* 0x0000000000007941 */ /* 0x000fea0003800000 */
.L_x_1412:
        /* <DEDUP_REMOVED lines=66> */
.L_x_1415:
[----:B------:R-:W-:Y:S05]  /*2fa0*/  BSYNC B0 ;  /* 0x0000000000007941 */ /* 0x000fea0003800000 */
.L_x_1414:
        /* <DEDUP_REMOVED lines=42> */
.L_x_1417:
[----:B------:R-:W-:Y:S05]  /*3250*/  BSYNC B0 ;  /* 0x0000000000007941 */ /* 0x000fea0003800000 */
.L_x_1416:
        /* <DEDUP_REMOVED lines=44> */
.L_x_1419:
[----:B------:R-:W-:Y:S05]  /*3520*/  BSYNC B0 ;  /* 0x0000000000007941 */ /* 0x000fea0003800000 */
.L_x_1418:
        /* <DEDUP_REMOVED lines=42> */
.L_x_1421:
[----:B------:R-:W-:Y:S05]  /*37d0*/  BSYNC B0 ;  /* 0x0000000000007941 */ /* 0x000fea0003800000 */
.L_x_1420:
        /* <DEDUP_REMOVED lines=150> */
.L_x_1431:
        /* <DEDUP_REMOVED lines=94> */
.L_x_1424:
[----:B------:R-:W-:Y:S05]  /*4720*/  BSYNC B0 ;  /* 0x0000000000007941 */ /* 0x000fea0003800000 */
.L_x_1423:
        /* <DEDUP_REMOVED lines=51> */
.L_x_1426:
[----:B------:R-:W-:Y:S05]  /*4a60*/  BSYNC B0 ;  /* 0x0000000000007941 */ /* 0x000fea0003800000 */
.L_x_1425:
        /* <DEDUP_REMOVED lines=63> */
.L_x_1428:
[----:B------:R-:W-:Y:S05]  /*4e60*/  BSYNC B0 ;  /* 0x0000000000007941 */ /* 0x000fea0003800000 */
.L_x_1427:
        /* <DEDUP_REMOVED lines=51> */
.L_x_1430:
[----:B------:R-:W-:Y:S05]  /*51a0*/  BSYNC B0 ;  /* 0x0000000000007941 */ /* 0x000fea0003800000 */
.L_x_1429:
        /* <DEDUP_REMOVED lines=92> */
.L_x_1422:
        /* <DEDUP_REMOVED lines=15> */
.L_x_1432:
[----:B------:R-:W-:Y:S02]  /*5860*/  ULDC.64 UR4, c[0x0][0x310] ;  /* 0x0000c40000047ab9 */ /* 0x000fe40000000a00 */
[----:B------:R-:W-:-:S04]  /*5870*/  ISETP.NE.U32.AND P0, PT, RZ, UR4, PT ;  /* 0x00000004ff007c0c */ /* 0x000fc8000bf05070 */
[----:B------:R-:W-:-:S13]  /*5880*/  ISETP.NE.AND.EX P0, PT, RZ, UR5, PT, P0 ;  /* 0x00000005ff007c0c */ /* 0x000fda000bf05300 */
[----:B------:R-:W-:Y:S05]  /*5890*/  @!P0 BRA `(.L_x_1434) ;  /* 0x00000000000c8947 */ /* 0x000fea0003800000 */
[----:B------:R-:W1:Y:S02]  /*58a0*/  LDC.64 R2, c[0x0][0x310] ;  /* 0x0000c400ff027b82 */ /* 0x000e640000000a00 */
[----:B-1----:R1:W5:Y:S01]  /*58b0*/  LDG.E R0, desc[UR36][R2.64] ;  /* 0x0000002402007981 */ /* 0x002362000c1e1900 */
[----:B------:R-:W-:Y:S05]  /*58c0*/  BRA `(.L_x_1433) ;  /* 0x0000000000087947 */ /* 0x000fea0003800000 */
.L_x_1434:
[----:B------:R-:W-:Y:S02]  /*58d0*/  ULDC UR4, c[0x0][0x308] ;  /* 0x0000c20000047ab9 */ /* 0x000fe40000000800 */
[----:B------:R-:W-:-:S07]  /*58e0*/  MOV R0, UR4 ;  /* 0x0000000400007c02 */ /* 0x000fce0008000f00 */
.L_x_1433:
        /* <DEDUP_REMOVED lines=11> */
.L_x_1435:
[----:B------:R-:W-:Y:S02]  /*59a0*/  ULDC.64 UR4, c[0x0][0x318] ;  /* 0x0000c60000047ab9 */ /* 0x000fe40000000a00 */
[----:B------:R-:W-:-:S04]  /*59b0*/  ISETP.NE.U32.AND P0, PT, RZ, UR4, PT ;  /* 0x00000004ff007c0c */ /* 0x000fc8000bf05070 */
[----:B------:R-:W-:-:S13]  /*59c0*/  ISETP.NE.AND.EX P0, PT, RZ, UR5, PT, P0 ;  /* 0x00000005ff007c0c */ /* 0x000fda000bf05300 */
[----:B------:R-:W-:Y:S05]  /*59d0*/  @!P0 BRA `(.L_x_1437) ;  /* 0x00000000000c8947 */ /* 0x000fea0003800000 */
[----:B-1----:R-:W1:Y:S02]  /*59e0*/  LDC.64 R2, c[0x0][0x318] ;  /* 0x0000c600ff027b82 */ /* 0x002e640000000a00 */
[----:B-1----:R1:W5:Y:S01]  /*59f0*/  LDG.E R163, desc[UR36][R2.64] ;  /* 0x0000002402a37981 */ /* 0x002362000c1e1900 */
[----:B------:R-:W-:Y:S05]  /*5a00*/  BRA `(.L_x_1436) ;  /* 0x0000000000087947 */ /* 0x000fea0003800000 */
.L_x_1437:
[----:B------:R-:W-:Y:S02]  /*5a10*/  ULDC UR4, c[0x0][0x30c] ;  /* 0x0000c30000047ab9 */ /* 0x000fe40000000800 */
[----:B-1----:R-:W-:-:S07]  /*5a20*/  MOV R163, UR4 ;  /* 0x0000000400a37c02 */ /* 0x002fce0008000f00 */
.L_x_1436:
        /* <DEDUP_REMOVED lines=26> */
.L_x_3326:
[----:B------:R-:W-:Y:S05]  /*5bd0*/  BRX R136 -0x5be0                                                                                                                           (*"BRANCH_TARGETS .L_x_3327,.L_x_3328,.L_x_3329"*) ;  /* 0xffffffa488087949 */ /* 0x000fea000383ffff */
.L_x_3329:
        /* <DEDUP_REMOVED lines=9> */
.L_x_3327:
        /* <DEDUP_REMOVED lines=10> */
.L_x_3328:
        /* <DEDUP_REMOVED lines=18> */
.L_x_1438:
        /* <DEDUP_REMOVED lines=9> */
.L_x_1441:
[----:B------:R-:W-:Y:S05]  /*5ec0*/  BSYNC B0 ;  /* 0x0000000000007941 */ /* 0x000fea0003800000 */
.L_x_1440:
[----:B------:R-:W-:-:S04]  /*5ed0*/  ISETP.NE.AND P0, PT, R201, RZ, PT ;  /* 0x000000ffc900720c */ /* 0x000fc80003f05270 */
[----:B-----5:R-:W-:-:S09]  /*5ee0*/  FSEL R163, R163, 1, !P0 ;  /* 0x3f800000a3a37808 */ /* 0x020fd20004000000 */
.L_x_1439:
        /* <DEDUP_REMOVED lines=95> */
.L_x_1445:
[----:B------:R-:W-:Y:S05]  /*64e0*/  YIELD ;  /* 0x0000000000007946 */ /* 0x000fea0003800000 */
[----:B---3--:R-:W-:Y:S05]  /*64f0*/  @P2 BRA `(.L_x_1444) ;  /* 0x0000000000082947 */ /* 0x008fea0003800000 */
[----:B------:R3:W5:Y:S04]  /*6500*/  LDG.E.STRONG.GPU R138, desc[UR36][R156.64] ;  /* 0x000000249c8a7981 */ /* 0x000768000c1ef900 */
[----:B-----5:R-:W-:Y:S01]  /*6510*/  CCTL.IVALL ;  /* 0x00000000ff00798f */ /* 0x020fe20002000000 */
.L_x_1444:
[----:B------:R-:W-:Y:S01]  /*6520*/  ISETP.NE.AND P0, PT, R138, R201, PT ;  /* 0x000000c98a00720c */ /* 0x000fe20003f05270 */
[----:B------:R-:W-:-:S12]  /*6530*/  WARPSYNC.ALL ;  /* 0x0000000000007948 */ /* 0x000fd80003800000 */
[----:B------:R-:W-:Y:S06]  /*6540*/  BAR.RED.AND.DEFER_BLOCKING 0x0, P0 ;  /* 0x0000000000007b1d */ /* 0x000fec0000014400 */
[----:B------:R-:W5:Y:S02]  /*6550*/  B2R.RESULT RZ, P0 ;  /* 0x0000000000ff731c */ /* 0x000f640000004000 */
[----:B-----5:R-:W-:Y:S05]  /*6560*/  @P0 BRA `(.L_x_1445) ;  /* 0xfffffffc00dc0947 */ /* 0x020fea000383ffff */
.L_x_1443:
[----:B------:R-:W-:Y:S05]  /*6570*/  WARPSYNC.ALL ;  /* 0x0000000000007948 */ /* 0x000fea0003800000 */
[----:B------:R-:W-:Y:S06]  /*6580*/  BAR.SYNC.DEFER_BLOCKING 0x0 ;  /* 0x0000000000007b1d */ /* 0x000fec0000010000 */
.L_x_1442:
        /* <DEDUP_REMOVED lines=735> */
.L_x_1446:
        /* <DEDUP_REMOVED lines=387> */
.L_x_1447:
        /* <DEDUP_REMOVED lines=19> */
.L_x_1397:
[----:B------:R-:W-:Y:S02]  /*ace0*/  MOV R12, RZ ;  /* 0x000000ff000c7202 */ /* 0x000fe40000000f00 */
[----:B------:R-:W-:Y:S02]  /*acf0*/  MOV R11, 0x1f ;  /* 0x0000001f000b7802 */ /* 0x000fe40000000f00 */
[----:B------:R-:W-:-:S07]  /*ad00*/  MOV R15, 0xffffffff ;  /* 0xffffffff000f7802 */ /* 0x000fce0000000f00 */
[----:B------:R-:W-:Y:S05]  /*ad10*/  WARPSYNC.COLLECTIVE R15, `(.L_x_1448) ;  /* 0x000000000f087348 */ /* 0x000fea0003c00000 */
[----:B------:R1:W2:Y:S02]  /*ad20*/  SHFL.IDX P6, R14, R13, R12, R11 ;  /* 0x0000000c0d0e7389 */ /* 0x0002a400000c000b */
[----:B-12---:R-:W-:Y:S01]  /*ad30*/  ENDCOLLECTIVE ;  /* 0x000000000000791b */ /* 0x006fe20003800000 */
.L_x_1448:
[----:B------:R-:W-:Y:S05]  /*ad40*/  BRA `(.L_x_1449) ;  /* 0xffffff5c00387947 */ /* 0x000fea000383ffff */
.L_x_1450:
        /* <DEDUP_REMOVED lines=11> */
.L_x_3459:


//--------------------- .text._ZN7cutlass7Kernel2INS_4gemm6kernel20DefaultGemmUniversalINS_6half_tENS_6layout11ColumnMajorELNS_16ComplexTransformE0ELi8ES4_S6_LS7_0ELi8ES4_NS5_8RowMajorEfNS_4arch15OpClassTensorOpENS9_4Sm80ENS1_9GemmShapeILi128ELi128ELi32EEENSC_ILi64ELi64ELi32EEENSC_ILi16ELi8ELi16EEENS_8epilogue6thread17LinearCombinationIS4_Li8EffLNSH_9ScaleType4KindE0ELNS_15FloatRoundStyleE2ES4_EENS1_11threadblock30GemmIdentityThreadblockSwizzleILi8EEELi4ENS9_13OpMultiplyAddELNS1_23SharedMemoryClearOptionE0ELb0ELb0ELb0ENS5_31Tensor5DPermute02413ColumnMajorILi16ELi3ELi8EEENS5_34Tensor4DPermute0213RowMajorInverseILi8ELi4EEESV_vE10SelectBaseISP_vEEEEvNT_6ParamsE --------------------------
	.section	.text._ZN7cutlass7Kernel2INS_4gemm6kernel20DefaultGemmUniversalINS_6half_tENS_6layout11ColumnMajorELNS_16ComplexTransformE0ELi8ES4_S6_LS7_0ELi8ES4_NS5_8RowMajorEfNS_4arch15OpClassTensorOpENS9_4Sm80ENS1_9GemmShapeILi128ELi128ELi32EEENSC_ILi64ELi64ELi32EEENSC_ILi16ELi8ELi16EEENS_8epilogue6thread17LinearCombinationIS4_Li8EffLNSH_9ScaleType4KindE0ELNS_15FloatRoundStyleE2ES4_EENS1_11threadblock30GemmIdentityThreadblockSwizzleILi8EEELi4ENS9_13OpMultiplyAddELNS1_23SharedMemoryClearOptionE0ELb0ELb0ELb0ENS5_31Tensor5DPermute02413ColumnMajorILi16ELi3ELi8EEENS5_34Tensor4DPermute0213RowMajorInverseILi8ELi4EEESV_vE10SelectBaseISP_vEEEEvNT_6ParamsE,"ax",@progbits
	.align	128
.text._ZN7cutlass7Kernel2INS_4gemm6kernel20DefaultGemmUniversalINS_6half_tENS_6layout11ColumnMajorELNS_16ComplexTransformE0ELi8ES4_S6_LS7_0ELi8ES4_NS5_8RowMajorEfNS_4arch15OpClassTensorOpENS9_4Sm80ENS1_9GemmShapeILi128ELi128ELi32EEENSC_ILi64ELi64ELi32EEENSC_ILi16ELi8ELi16EEENS_8epilogue6thread17LinearCombinationIS4_Li8EffLNSH_9ScaleType4KindE0ELNS_15FloatRoundStyleE2ES4_EENS1_11threadblock30GemmIdentityThreadblockSwizzleILi8EEELi4ENS9_13OpMultiplyAddELNS1_23SharedMemoryClearOptionE0ELb0ELb0ELb0ENS5_31Tensor5DPermute02413ColumnMajorILi16ELi3ELi8EEENS5_34Tensor4DPermute0213RowMajorInverseILi8ELi4EEESV_vE10SelectBaseISP_vEEEEvNT_6ParamsE:
        .type           _ZN7cutlass7Kernel2INS_4gemm6kernel20DefaultGemmUniversalINS_6half_tENS_6layout11ColumnMajorELNS_16ComplexTransformE0ELi8ES4_S6_LS7_0ELi8ES4_NS5_8RowMajorEfNS_4arch15OpClassTensorOpENS9_4Sm80ENS1_9GemmShapeILi128ELi128ELi32EEENSC_ILi64ELi64ELi32EEENSC_ILi16ELi8ELi16EEENS_8epilogue6thread17LinearCombinationIS4_Li8EffLNSH_9ScaleType4KindE0ELNS_15FloatRoundStyleE2ES4_EENS1_11threadblock30GemmIdentityThreadblockSwizzleILi8EEELi4ENS9_13OpMultiplyAddELNS1_23SharedMemoryClearOptionE0ELb0ELb0ELb0ENS5_31Tensor5DPermute02413ColumnMajorILi16ELi3ELi8EEENS5_34Tensor4DPermute0213RowMajorInverseILi8ELi4EEESV_vE10SelectBaseISP_vEEEEvNT_6ParamsE,@function
        .size           _ZN7cutlass7Kernel2INS_4gemm6kernel20DefaultGemmUniversalINS_6half_tENS_6layout11ColumnMajorELNS_16ComplexTransformE0ELi8ES4_S6_LS7_0ELi8ES4_NS5_8RowMajorEfNS_4arch15OpClassTensorOpENS9_4Sm80ENS1_9GemmShapeILi128ELi128ELi32EEENSC_ILi64ELi64ELi32EEENSC_ILi16ELi8ELi16EEENS_8epilogue6thread17LinearCombinationIS4_Li8EffLNSH_9ScaleType4KindE0ELNS_15FloatRoundStyleE2ES4_EENS1_11threadblock30GemmIdentityThreadblockSwizzleILi8EEELi4ENS9_13OpMultiplyAddELNS1_23SharedMemoryClearOptionE0ELb0ELb0ELb0ENS5_31Tensor5DPermute02413ColumnMajorILi16ELi3ELi8EEENS5_34Tensor4DPermute0213RowMajorInverseILi8ELi4EEESV_vE10SelectBaseISP_vEEEEvNT_6ParamsE,(.L_x_3460 - _ZN7cutlass7Kernel2INS_4gemm6kernel20DefaultGemmUniversalINS_6half_tENS_6layout11ColumnMajorELNS_16ComplexTransformE0ELi8ES4_S6_LS7_0ELi8ES4_NS5_8RowMajorEfNS_4arch15OpClassTensorOpENS9_4Sm80ENS1_9GemmShapeILi128ELi128ELi32EEENSC_ILi64ELi64ELi32EEENSC_ILi16ELi8ELi16EEENS_8epilogue6thread17LinearCombinationIS4_Li8EffLNSH_9ScaleType4KindE0ELNS_15FloatRoundStyleE2ES4_EENS1_11threadblock30GemmIdentityThreadblockSwizzleILi8EEELi4ENS9_13OpMultiplyAddELNS1_23SharedMemoryClearOptionE0ELb0ELb0ELb0ENS5_31Tensor5DPermute02413ColumnMajorILi16ELi3ELi8EEENS5_34Tensor4DPermute0213RowMajorInverseILi8ELi4EEESV_vE10SelectBaseISP_vEEEEvNT_6ParamsE)
        .other          _ZN7cutlass7Kernel2INS_4gemm6kernel20DefaultGemmUniversalINS_6half_tENS_6layout11ColumnMajorELNS_16ComplexTransformE0ELi8ES4_S6_LS7_0ELi8ES4_NS5_8RowMajorEfNS_4arch15OpClassTensorOpENS9_4Sm80ENS1_9GemmShapeILi128ELi128ELi32EEENSC_ILi64ELi64ELi32EEENSC_ILi16ELi8ELi16EEENS_8epilogue6thread17LinearCombinationIS4_Li8EffLNSH_9ScaleType4KindE0ELNS_15FloatRoundStyleE2ES4_EENS1_11threadblock30GemmIdentityThreadblockSwizzleILi8EEELi4ENS9_13OpMultiplyAddELNS1_23SharedMemoryClearOptionE0ELb0ELb0ELb0ENS5_31Tensor5DPermute02413ColumnMajorILi16ELi3ELi8EEENS5_34Tensor4DPermute0213RowMajorInverseILi8ELi4EEESV_vE10SelectBaseISP_vEEEEvNT_6ParamsE,@"STO_CUDA_ENTRY STV_DEFAULT"
_ZN7cutlass7Kernel2INS_4gemm6kernel20DefaultGemmUniversalINS_6half_tENS_6layout11ColumnMajorELNS_16ComplexTransformE0ELi8ES4_S6_LS7_0ELi8ES4_NS5_8RowMajorEfNS_4arch15OpClassTensorOpENS9_4Sm80ENS1_9GemmShapeILi128ELi128ELi32EEENSC_ILi64ELi64ELi32EEENSC_ILi16ELi8ELi16EEENS_8epilogue6thread17LinearCombinationIS4_Li8EffLNSH_9ScaleType4KindE0ELNS_15FloatRoundStyleE2ES4_EENS1_11threadblock30GemmIdentityThreadblockSwizzleILi8EEELi4ENS9_13OpMultiplyAddELNS1_23SharedMemoryClearOptionE0ELb0ELb0ELb0ENS5_31Tensor5DPermute02413ColumnMajorILi16ELi3ELi8EEENS5_34Tensor4DPermute0213RowMajorInverseILi8ELi4EEESV_vE10SelectBaseISP_vEEEEvNT_6ParamsE:
        /* <DEDUP_REMOVED lines=40> */
.L_x_1452:
        /* <DEDUP_REMOVED lines=18> */
.L_x_1451:
[----:B------:R-:W1:Y:S01]  /*03a0*/  LDC R0, c[0x0][0x224] ;  /* 0x00008900ff007b82 */ /* 0x000e620000000800 */
[----:B------:R-:W-:-:S07]  /*03b0*/  IADD3 R19, R207, 0x1, RZ ;  /* 0x00000001cf137810 */ /* 0x000fce0007ffe0ff */
[----:B------:R-:W2:Y:S01]  /*03c0*/  LDC R18, c[0x0][0x234] ;  /* 0x00008d00ff127b82 */ /* 0x000ea20000000800 */
[C---:B-1----:R-:W-:Y:S01]  /*03d0*/  ISETP.GE.AND P0, PT, R19.reuse, R0, PT ;  /* 0x000000001300720c */ /* 0x042fe20003f06270 */
[-C--:B--2---:R-:W-:Y:S02]  /*03e0*/  IMAD R19, R19, R18.reuse, RZ ;  /* 0x0000001213137224 */ /* 0x084fe400078e02ff */
[----:B------:R-:W-:-:S10]  /*03f0*/  IMAD R18, R207, R18, RZ ;  /* 0x00000012cf127224 */ /* 0x000fd400078e02ff */
[----:B------:R-:W1:Y:S02]  /*0400*/  @P0 LDC R19, c[0x0][0x218] ;  /* 0x00008600ff130b82 */ /* 0x000e640000000800 */
.L_x_1453:
[----:B------:R-:W-:Y:S01]  /*0410*/  BAR.SYNC.DEFER_BLOCKING 0x0 ;  /* 0x0000000000007b1d */ /* 0x000fe20000010000 */
[----:B-1----:R-:W-:-:S13]  /*0420*/  LOP3.LUT P0, RZ, R19, 0x3, RZ, 0xc0, !PT ;  /* 0x0000000313ff7812 */ /* 0x002fda000780c0ff */
        /* <DEDUP_REMOVED lines=17> */
.L_x_1454:
[----:B------:R-:W1:Y:S01]  /*0540*/  LDC R0, c[0x0][0x210] ;  /* 0x00008400ff007b82 */ /* 0x000e620000000800 */
[----:B------:R-:W2:Y:S01]  /*0550*/  S2R R206, SR_TID.X ;  /* 0x0000000000ce7919 */ /* 0x000ea20000002100 */
[----:B-1----:R-:W-:-:S13]  /*0560*/  LOP3.LUT P0, RZ, R0, 0x7, RZ, 0xc0, !PT ;  /* 0x0000000700ff7812 */ /* 0x002fda000780c0ff */
[----:B--2---:R-:W-:Y:S05]  /*0570*/  @!P0 BRA `(.L_x_1455) ;  /* 0x0000000000408947 */ /* 0x004fea0003800000 */
        /* <DEDUP_REMOVED lines=16> */
.L_x_1455:
[----:B------:R-:W-:Y:S01]  /*0680*/  SHF.R.S32.HI R3, RZ, 0x1f, R206 ;  /* 0x0000001fff037819 */ /* 0x000fe200000114ce */
[----:B------:R-:W1:Y:S01]  /*0690*/  LDC R0, c[0x0][0x214] ;  /* 0x00008500ff007b82 */ /* 0x000e620000000800 */
[----:B------:R-:W-:Y:S02]  /*06a0*/  IMAD.IADD R2, R19, 0x1, -R18 ;  /* 0x0000000113027824 */ /* 0x000fe400078e0a12 */
[----:B------:R-:W-:-:S03]  /*06b0*/  LEA.HI R22, R3, R206, RZ, 0x5 ;  /* 0x000000ce03167211 */ /* 0x000fc600078f28ff */
[----:B------:R-:W-:Y:S02]  /*06c0*/  SHF.R.S32.HI R229, RZ, 0x1f, R2 ;  /* 0x0000001fffe57819 */ /* 0x000fe40000011402 */
[----:B------:R-:W-:Y:S02]  /*06d0*/  LOP3.LUT R17, R22, 0xffffffe0, RZ, 0xc0, !PT ;  /* 0xffffffe016117812 */ /* 0x000fe400078ec0ff */
[----:B------:R-:W-:Y:S02]  /*06e0*/  LEA.HI R229, R229, R2, RZ, 0x5 ;  /* 0x00000002e5e57211 */ /* 0x000fe400078f28ff */
[----:B------:R-:W-:Y:S01]  /*06f0*/  SHF.R.S32.HI R22, RZ, 0x5, R22 ;  /* 0x00000005ff167819 */ /* 0x000fe20000011416 */
[----:B------:R-:W-:Y:S01]  /*0700*/  IMAD.IADD R17, R206, 0x1, -R17 ;  /* 0x00000001ce117824 */ /* 0x000fe200078e0a11 */
[----:B------:R-:W-:-:S04]  /*0710*/  LOP3.LUT R229, R229, 0xffffffe0, RZ, 0xc0, !PT ;  /* 0xffffffe0e5e57812 */ /* 0x000fc800078ec0ff */
[----:B------:R-:W-:Y:S01]  /*0720*/  SHF.R.S32.HI R24, RZ, 0x1f, R17 ;  /* 0x0000001fff187819 */ /* 0x000fe20000011411 */
[----:B------:R-:W-:Y:S02]  /*0730*/  IMAD.IADD R229, R2, 0x1, -R229 ;  /* 0x0000000102e57824 */ /* 0x000fe400078e0ae5 */
[----:B------:R-:W-:Y:S01]  /*0740*/  IMAD.SHL.U32 R2, R22, 0x8, RZ ;  /* 0x0000000816027824 */ /* 0x000fe200078e00ff */
[----:B------:R-:W-:Y:S02]  /*0750*/  LEA.HI R3, R24, R17, RZ, 0x3 ;  /* 0x0000001118037211 */ /* 0x000fe400078f18ff */
[----:B-1----:R-:W-:Y:S02]  /*0760*/  LOP3.LUT P0, RZ, R0, 0x3, RZ, 0xc0, !PT ;  /* 0x0000000300ff7812 */ /* 0x002fe4000780c0ff */
[C---:B------:R-:W-:Y:S02]  /*0770*/  LOP3.LUT R16, R3.reuse, 0xfffffff8, RZ, 0xc0, !PT ;  /* 0xfffffff803107812 */ /* 0x040fe400078ec0ff */
[----:B------:R-:W-:-:S02]  /*0780*/  LEA.HI.SX32 R2, R3, R2, 0x1d ;  /* 0x0000000203027211 */ /* 0x000fc400078feaff */
[----:B------:R-:W-:Y:S01]  /*0790*/  ISETP.NE.AND P1, PT, R229, RZ, PT ;  /* 0x000000ffe500720c */ /* 0x000fe20003f25270 */
[----:B------:R-:W-:Y:S02]  /*07a0*/  IMAD.IADD R16, R17, 0x1, -R16 ;  /* 0x0000000111107824 */ /* 0x000fe400078e0a10 */
[----:B------:R-:W-:Y:S01]  /*07b0*/  IMAD.IADD R228, R2, 0x1, R18 ;  /* 0x0000000102e47824 */ /* 0x000fe200078e0212 */
[----:B------:R-:W-:Y:S01]  /*07c0*/  SEL R229, R229, 0x20, P1 ;  /* 0x00000020e5e57807 */ /* 0x000fe20000800000 */
[----:B------:R-:W-:-:S04]  /*07d0*/  IMAD R215, R25, 0x10, R16 ;  /* 0x0000001019d77824 */ /* 0x000fc800078e0210 */
[----:B------:R-:W-:-:S04]  /*07e0*/  IMAD.SHL.U32 R215, R215, 0x8, RZ ;  /* 0x00000008d7d77824 */ /* 0x000fc800078e00ff */
[----:B------:R-:W-:Y:S01]  /*07f0*/  VIADD R213, R215, 0x40 ;  /* 0x00000040d7d57836 */ /* 0x000fe20000000000 */
        /* <DEDUP_REMOVED lines=17> */
.L_x_1456:
[----:B------:R-:W-:-:S13]  /*0910*/  LOP3.LUT P0, RZ, R19, 0x7, RZ, 0xc0, !PT ;  /* 0x0000000713ff7812 */ /* 0x000fda000780c0ff */
        /* <DEDUP_REMOVED lines=17> */
.L_x_1457:
[----:B------:R-:W1:Y:S01]  /*0a30*/  LDC.64 R4, c[0x0][0x210] ;  /* 0x00008400ff047b82 */ /* 0x000e620000000a00 */
[----:B------:R-:W-:Y:S01]  /*0a40*/  IMAD.SHL.U32 R3, R22, 0x20, RZ ;  /* 0x0000002016037824 */ /* 0x000fe200078e00ff */
[----:B------:R-:W-:Y:S01]  /*0a50*/  LEA.HI R0, R24, R17, RZ, 0x2 ;  /* 0x0000001118007211 */ /* 0x000fe200078f10ff */
[----:B------:R-:W-:Y:S01]  /*0a60*/  UMOV UR4, 0xffffffff ;  /* 0xffffffff00047882 */ /* 0x000fe20000000000 */
[--C-:B------:R-:W-:Y:S02]  /*0a70*/  VIADDMNMX R10, R18, R229, R19.reuse, PT ;  /* 0x000000e5120a7246 */ /* 0x100fe40003800113 */
[C---:B------:R-:W-:Y:S02]  /*0a80*/  LEA.HI.SX32 R8, R0.reuse, R3, 0x1e ;  /* 0x0000000300087211 */ /* 0x040fe400078ff2ff */
[----:B------:R-:W-:Y:S02]  /*0a90*/  LOP3.LUT R0, R0, 0xfffffffc, RZ, 0xc0, !PT ;  /* 0xfffffffc00007812 */ /* 0x000fe400078ec0ff */
[----:B------:R-:W-:Y:S01]  /*0aa0*/  SHF.R.S32.HI R210, RZ, 0x1f, R19 ;  /* 0x0000001fffd27819 */ /* 0x000fe20000011413 */
[----:B------:R-:W-:Y:S01]  /*0ab0*/  IMAD R218, R23, 0x80, R8 ;  /* 0x0000008017da7824 */ /* 0x000fe200078e0208 */
[----:B------:R-:W-:Y:S01]  /*0ac0*/  SHF.R.U32.HI R13, RZ, 0x5, R206 ;  /* 0x00000005ff0d7819 */ /* 0x000fe200000116ce */
[----:B------:R-:W-:Y:S01]  /*0ad0*/  IMAD.IADD R7, R17, 0x1, -R0 ;  /* 0x0000000111077824 */ /* 0x000fe200078e0a00 */
[----:B------:R-:W-:Y:S01]  /*0ae0*/  LEA.HI R210, R210, R19, RZ, 0x3 ;  /* 0x00000013d2d27211 */ /* 0x000fe200078f18ff */
[----:B------:R-:W-:-:S02]  /*0af0*/  VIADD R216, R218, 0x8 ;  /* 0x00000008dad87836 */ /* 0x000fc40000000000 */
[C---:B------:R-:W-:Y:S01]  /*0b00*/  VIADD R214, R218.reuse, 0x10 ;  /* 0x00000010dad67836 */ /* 0x040fe20000000000 */
[----:B------:R-:W-:Y:S01]  /*0b10*/  SHF.R.S32.HI R210, RZ, 0x3, R210 ;  /* 0x00000003ffd27819 */ /* 0x000fe200000114d2 */
[----:B------:R-:W-:Y:S02]  /*0b20*/  IMAD R3, R7, 0x8, R18 ;  /* 0x0000000807037824 */ /* 0x000fe400078e0212 */
[----:B------:R-:W-:Y:S02]  /*0b30*/  VIADD R212, R218, 0x18 ;  /* 0x00000018dad47836 */ /* 0x000fe40000000000 */
[----:B------:R-:W-:Y:S01]  /*0b40*/  VIADD R17, R228, 0x4 ;  /* 0x00000004e4117836 */ /* 0x000fe20000000000 */
[-C--:B-1----:R-:W-:Y:S02]  /*0b50*/  ISETP.GE.AND P0, PT, R218, R5.reuse, PT ;  /* 0x00000005da00720c */ /* 0x082fe40003f06270 */
[----:B------:R-:W-:Y:S02]  /*0b60*/  ISETP.GE.AND P1, PT, R216, R5, PT ;  /* 0x00000005d800720c */ /* 0x000fe40003f26270 */
[----:B------:R-:W-:-:S02]  /*0b70*/  P2R R6, PR, RZ, 0x1 ;  /* 0x00000001ff067803 */ /* 0x000fc40000000000 */
[-C--:B------:R-:W-:Y:S02]  /*0b80*/  ISETP.GE.AND P5, PT, R214, R5.reuse, PT ;  /* 0x00000005d600720c */ /* 0x080fe40003fa6270 */
[CC--:B------:R-:W-:Y:S02]  /*0b90*/  ISETP.LT.AND P0, PT, R3.reuse, R10.reuse, !P0 ;  /* 0x0000000a0300720c */ /* 0x0c0fe40004701270 */
[----:B------:R-:W-:Y:S02]  /*0ba0*/  ISETP.GE.AND P4, PT, R212, R5, PT ;  /* 0x00000005d400720c */ /* 0x000fe40003f86270 */
[----:B------:R-:W-:Y:S02]  /*0bb0*/  P2R R5, PR, RZ, 0x2 ;  /* 0x00000002ff057803 */ /* 0x000fe40000000000 */
[CC--:B------:R-:W-:Y:S02]  /*0bc0*/  ISETP.LT.AND P1, PT, R3.reuse, R10.reuse, !P1 ;  /* 0x0000000a0300720c */ /* 0x0c0fe40004f21270 */
[----:B------:R-:W-:-:S02]  /*0bd0*/  ISETP.LT.AND P2, PT, R3, R10, !P5 ;  /* 0x0000000a0300720c */ /* 0x000fc40006f41270 */
[----:B------:R-:W-:Y:S02]  /*0be0*/  SEL R0, RZ, 0x1, !P0 ;  /* 0x00000001ff007807 */ /* 0x000fe40004000000 */
[----:B------:R-:W-:-:S04]  /*0bf0*/  ISETP.LT.AND P3, PT, R3, R10, !P4 ;  /* 0x0000000a0300720c */ /* 0x000fc80006761270 */
[----:B------:R-:W-:Y:S02]  /*0c00*/  P2R R0, PR, R0, 0xf ;  /* 0x0000000f00007803 */ /* 0x000fe40000000000 */
[-C--:B------:R-:W-:Y:S02]  /*0c10*/  ISETP.GE.AND P2, PT, R215, R4.reuse, PT ;  /* 0x00000004d700720c */ /* 0x080fe40003f46270 */
[----:B------:R-:W-:Y:S02]  /*0c20*/  ISETP.GE.AND P0, PT, R213, R4, PT ;  /* 0x00000004d500720c */ /* 0x000fe40003f06270 */
[-C--:B------:R-:W-:Y:S02]  /*0c30*/  ISETP.GE.AND P1, PT, R228, R10.reuse, PT ;  /* 0x0000000ae400720c */ /* 0x080fe40003f26270 */
[----:B------:R-:W-:Y:S02]  /*0c40*/  ISETP.GE.AND P3, PT, R17, R10, PT ;  /* 0x0000000a1100720c */ /* 0x000fe40003f66270 */
[----:B------:R-:W-:-:S02]  /*0c50*/  P2R R10, PR, RZ, 0x4 ;  /* 0x00000004ff0a7803 */ /* 0x000fc40000000000 */
[----:B------:R-:W-:Y:S01]  /*0c60*/  P2R R9, PR, RZ, 0x1 ;  /* 0x00000001ff097803 */ /* 0x000fe20000000000 */
[----:B------:R-:W-:Y:S08]  /*0c70*/  BRA.DIV UR4, `(.L_x_1458) ;  /* 0x0000011204047947 */ /* 0x000ff0000b800000 */
[----:B------:R1:W2:Y:S02]  /*0c80*/  SHFL.IDX PT, R14, R13, RZ, 0x1f ;  /* 0x00001fff0d0e7589 */ /* 0x0002a400000e0000 */
.L_x_1546:
[----:B--2---:R-:W-:Y:S01]  /*0c90*/  SHF.R.S32.HI R211, RZ, 0x1f, R14 ;  /* 0x0000001fffd37819 */ /* 0x004fe2000001140e */
[----:B------:R-:W2:Y:S01]  /*0ca0*/  LDC R219, c[0x0][0x248] ;  /* 0x00009200ffdb7b82 */ /* 0x000ea20000000800 */
[----:B------:R-:W-:Y:S01]  /*0cb0*/  IADD3 R11, R19, 0x1f, -R18 ;  /* 0x0000001f130b7810 */ /* 0x000fe20007ffe812 */
[----:B------:R-:W-:Y:S01]  /*0cc0*/  BSSY B0, `(.L_x_1459) ;  /* 0x000004b000007945 */ /* 0x000fe20003800000 */
[----:B------:R-:W-:Y:S02]  /*0cd0*/  LEA.HI R211, R211, R14, RZ, 0x2 ;  /* 0x0000000ed3d37211 */ /* 0x000fe400078f10ff */
[-C--:B------:R-:W-:Y:S01]  /*0ce0*/  ISETP.LT.AND P0, PT, R215, R4.reuse, !P1 ;  /* 0x00000004d700720c */ /* 0x080fe20004f01270 */
[----:B------:R-:W-:Y:S01]  /*0cf0*/  VIADD R12, R11, 0x1f ;  /* 0x0000001f0b0c7836 */ /* 0x000fe20000000000 */
[----:B------:R-:W-:Y:S02]  /*0d00*/  LOP3.LUT R208, R211, 0xfffffffc, RZ, 0xc0, !PT ;  /* 0xfffffffcd3d07812 */ /* 0x000fe400078ec0ff */
[----:B------:R-:W-:-:S02]  /*0d10*/  ISETP.LT.AND P2, PT, R215, R4, !P3 ;  /* 0x00000004d700720c */ /* 0x000fc40005f41270 */
[CC--:B------:R-:W-:Y:S01]  /*0d20*/  ISETP.LT.AND P1, PT, R213.reuse, R4.reuse, !P1 ;  /* 0x00000004d500720c */ /* 0x0c0fe20004f21270 */
[----:B------:R-:W-:Y:S01]  /*0d30*/  IMAD.IADD R208, R14, 0x1, -R208 ;  /* 0x000000010ed07824 */ /* 0x000fe200078e0ad0 */
[----:B------:R-:W-:Y:S02]  /*0d40*/  ISETP.LT.AND P3, PT, R213, R4, !P3 ;  /* 0x00000004d500720c */ /* 0x000fe40005f61270 */
[----:B-1----:R-:W-:Y:S02]  /*0d50*/  SEL R13, RZ, 0x1, !P0 ;  /* 0x00000001ff0d7807 */ /* 0x002fe40004000000 */
[----:B------:R-:W-:Y:S02]  /*0d60*/  LEA.HI R209, R208, R208, RZ, 0x1 ;  /* 0x000000d0d0d17211 */ /* 0x000fe400078f08ff */
[----:B------:R-:W-:Y:S02]  /*0d70*/  P2R R13, PR, R13, 0xf ;  /* 0x0000000f0d0d7803 */ /* 0x000fe40000000000 */
[----:B------:R-:W-:-:S02]  /*0d80*/  ISETP.GE.U32.AND P0, PT, R12, 0x3f, PT ;  /* 0x0000003f0c00780c */ /* 0x000fc40003f06070 */
[----:B------:R-:W-:Y:S02]  /*0d90*/  LOP3.LUT R15, R209, 0xfffffffe, RZ, 0xc0, !PT ;  /* 0xfffffffed10f7812 */ /* 0x000fe400078ec0ff */
[----:B------:R-:W-:Y:S02]  /*0da0*/  SEL R13, R13, RZ, P0 ;  /* 0x000000ff0d0d7207 */ /* 0x000fe40000000000 */
[----:B------:R-:W-:Y:S01]  /*0db0*/  SEL R12, R0, RZ, P0 ;  /* 0x000000ff000c7207 */ /* 0x000fe20000000000 */
[----:B------:R-:W-:Y:S01]  /*0dc0*/  IMAD.IADD R208, R208, 0x1, -R15 ;  /* 0x00000001d0d07824 */ /* 0x000fe200078e0a0f */
[----:B------:R-:W-:Y:S02]  /*0dd0*/  LOP3.LUT P0, R0, R13, 0x1, RZ, 0xc0, !PT ;  /* 0x000000010d007812 */ /* 0x000fe4000780c0ff */
[----:B------:R-:W-:Y:S02]  /*0de0*/  CS2R R14, SRZ ;  /* 0x00000000000e7805 */ /* 0x000fe4000001ff00 */
[----:B------:R-:W-:-:S02]  /*0df0*/  SHF.R.S32.HI R19, RZ, 0x1f, R4 ;  /* 0x0000001fff137819 */ /* 0x000fc40000011404 */
[----:B------:R-:W-:Y:S02]  /*0e00*/  SHF.R.S32.HI R211, RZ, 0x2, R211 ;  /* 0x00000002ffd37819 */ /* 0x000fe400000114d3 */
[----:B------:R-:W-:Y:S02]  /*0e10*/  LEA.HI R220, R19, R4, RZ, 0x3 ;  /* 0x0000000413dc7211 */ /* 0x000fe400078f18ff */
[----:B------:R-:W-:Y:S02]  /*0e20*/  CS2R R18, SRZ ;  /* 0x0000000000127805 */ /* 0x000fe4000001ff00 */
[----:B------:R-:W-:Y:S01]  /*0e30*/  SHF.R.S32.HI R4, RZ, 0x1f, R11 ;  /* 0x0000001fff047819 */ /* 0x000fe2000001140b */
[----:B------:R-:W-:Y:S01]  /*0e40*/  IMAD R200, R211, 0x40, R208 ;  /* 0x00000040d3c87824 */ /* 0x000fe200078e02d0 */
[----:B------:R-:W-:Y:S02]  /*0e50*/  SHF.R.S32.HI R209, RZ, 0x1, R209 ;  /* 0x00000001ffd17819 */ /* 0x000fe400000114d1 */
[----:B------:R-:W-:Y:S01]  /*0e60*/  LEA.HI R225, R4, R11, RZ, 0x5 ;  /* 0x0000000b04e17211 */ /* 0x000fe200078f28ff */
[----:B------:R-:W-:Y:S01]  /*0e70*/  IMAD.SHL.U32 R200, R200, 0x40, RZ ;  /* 0x00000040c8c87824 */ /* 0x000fe200078e00ff */
[----:B--2---:R-:W-:Y:S01]  /*0e80*/  LEA.HI R219, R219, R219, RZ, 0x1 ;  /* 0x000000dbdbdb7211 */ /* 0x004fe200078f08ff */
[----:B------:R-:W-:Y:S01]  /*0e90*/  IMAD R4, R209, 0x80, R211 ;  /* 0x00000080d1047824 */ /* 0x000fe200078e02d3 */
[----:B------:R-:W-:Y:S01]  /*0ea0*/  SHF.R.S32.HI R220, RZ, 0x3, R220 ;  /* 0x00000003ffdc7819 */ /* 0x000fe200000114dc */
[----:B------:R-:W-:Y:S01]  /*0eb0*/  IMAD.SHL.U32 R200, R200, 0x2, RZ ;  /* 0x00000002c8c87824 */ /* 0x000fe200078e00ff */
[----:B------:R-:W-:Y:S01]  /*0ec0*/  SHF.R.S32.HI R219, RZ, 0x1, R219 ;  /* 0x00000001ffdb7819 */ /* 0x000fe200000114db */
[----:B------:R-:W-:Y:S01]  /*0ed0*/  IMAD.SHL.U32 R4, R4, 0x8, RZ ;  /* 0x0000000804047824 */ /* 0x000fe200078e00ff */
[----:B------:R-:W-:Y:S01]  /*0ee0*/  LEA.HI.SX32 R225, R225, 0xfffffffd, 0x1b ;  /* 0xfffffffde1e17811 */ /* 0x000fe200078fdaff */
        /* <DEDUP_REMOVED lines=9> */
[----:B-1----:R-:W-:Y:S02]  /*0f80*/  IMAD.MOV R20, RZ, RZ, -R23 ;  /* 0x000000ffff147224 */ /* 0x002fe400078e0a17 */
[----:B------:R-:W-:Y:S02]  /*0f90*/  IMAD.MOV.U32 R22, RZ, RZ, RZ ;  /* 0x000000ffff167224 */ /* 0x000fe400078e00ff */
[----:B------:R-:W-:-:S04]  /*0fa0*/  IMAD R20, R20, R21, RZ ;  /* 0x0000001514147224 */ /* 0x000fc800078e02ff */
[----:B------:R-:W-:-:S06]  /*0fb0*/  IMAD.HI.U32 R20, R23, R20, R22 ;  /* 0x0000001417147227 */ /* 0x000fcc00078e0016 */
[----:B------:R-:W-:-:S04]  /*0fc0*/  IMAD.HI.U32 R20, R20, R19, RZ ;  /* 0x0000001314147227 */ /* 0x000fc800078e00ff */
[----:B------:R-:W-:Y:S01]  /*0fd0*/  IMAD R18, R20, R18, R19 ;  /* 0x0000001214127224 */ /* 0x000fe200078e0213 */
[----:B------:R-:W-:-:S04]  /*0fe0*/  SHF.R.S32.HI R19, RZ, 0x1f, R228 ;  /* 0x0000001fff137819 */ /* 0x000fc800000114e4 */
[----:B------:R-:W-:-:S13]  /*0ff0*/  ISETP.GT.U32.AND P0, PT, R21, R18, PT ;  /* 0x000000121500720c */ /* 0x000fda0003f04070 */
[----:B------:R-:W-:Y:S01]  /*1000*/  @!P0 IMAD.IADD R18, R18, 0x1, -R21 ;  /* 0x0000000112128824 */ /* 0x000fe200078e0a15 */
[----:B------:R-:W-:-:S04]  /*1010*/  @!P0 IADD3 R20, R20, 0x1, RZ ;  /* 0x0000000114148810 */ /* 0x000fc80007ffe0ff */
[----:B------:R-:W-:Y:S02]  /*1020*/  ISETP.GE.U32.AND P0, PT, R18, R21, PT ;  /* 0x000000151200720c */ /* 0x000fe40003f06070 */
[----:B------:R-:W-:-:S11]  /*1030*/  LOP3.LUT R18, R215, R220, RZ, 0x3c, !PT ;  /* 0x000000dcd7127212 */ /* 0x000fd600078e3cff */
[----:B------:R-:W-:Y:S01]  /*1040*/  @P0 VIADD R20, R20, 0x1 ;  /* 0x0000000114140836 */ /* 0x000fe20000000000 */
[----:B------:R-:W-:-:S03]  /*1050*/  ISETP.GE.AND P0, PT, R18, RZ, PT ;  /* 0x000000ff1200720c */ /* 0x000fc60003f06270 */
[----:B------:R-:W-:Y:S01]  /*1060*/  IMAD.MOV.U32 R21, RZ, RZ, R20 ;  /* 0x000000ffff157224 */ /* 0x000fe200078e0014 */
[----:B------:R-:W-:-:S04]  /*1070*/  LEA.HI R20, R19, R228, RZ, 0x2 ;  /* 0x000000e413147211 */ /* 0x000fc800078f10ff */
[C---:B------:R-:W-:Y:S02]  /*1080*/  LOP3.LUT R19, R20.reuse, 0xfffffffc, RZ, 0xc0, !PT ;  /* 0xfffffffc14137812 */ /* 0x040fe400078ec0ff */
[----:B------:R-:W-:-:S03]  /*1090*/  SHF.L.U32 R20, R20, 0x1, RZ ;  /* 0x0000000114147819 */ /* 0x000fc600000006ff */
[----:B------:R-:W-:Y:S01]  /*10a0*/  @!P0 IADD3 R21, -R21, RZ, RZ ;  /* 0x000000ff15158210 */ /* 0x000fe20007ffe1ff */
[----:B------:R-:W-:Y:S01]  /*10b0*/  IMAD.IADD R19, R228, 0x1, -R19 ;  /* 0x00000001e4137824 */ /* 0x000fe200078e0a13 */
[----:B------:R-:W-:Y:S02]  /*10c0*/  ISETP.NE.AND P0, PT, R220, RZ, PT ;  /* 0x000000ffdc00720c */ /* 0x000fe40003f05270 */
[----:B------:R-:W-:-:S11]  /*10d0*/  LOP3.LUT R20, R20, 0xfffffff8, RZ, 0xc0, !PT ;  /* 0xfffffff814147812 */ /* 0x000fd600078ec0ff */
[----:B------:R-:W-:-:S05]  /*10e0*/  @!P0 LOP3.LUT R21, RZ, R220, RZ, 0x33, !PT ;  /* 0x000000dcff158212 */ /* 0x000fca00078e33ff */
[----:B------:R-:W-:Y:S02]  /*10f0*/  IMAD.MOV R18, RZ, RZ, -R21 ;  /* 0x000000ffff127224 */ /* 0x000fe400078e0a15 */
[----:B------:R-:W-:Y:S02]  /*1100*/  IMAD.IADD R20, R21, 0x1, R20 ;  /* 0x0000000115147824 */ /* 0x000fe400078e0214 */
[----:B------:R-:W-:-:S04]  /*1110*/  IMAD R18, R220, R18, R215 ;  /* 0x00000012dc127224 */ /* 0x000fc800078e02d7 */
[----:B------:R-:W-:-:S05]  /*1120*/  IMAD R18, R19, R220, R18 ;  /* 0x000000dc13127224 */ /* 0x000fca00078e0212 */
[----:B------:R-:W-:-:S03]  /*1130*/  SHF.R.S32.HI R19, RZ, 0x1f, R18 ;  /* 0x0000001fff137819 */ /* 0x000fc60000011412 */
[----:B------:R-:W-:-:S03]  /*1140*/  IMAD.WIDE R20, R20, R219, R18 ;  /* 0x000000db14147225 */ /* 0x000fc600078e0212 */
[----:B-----5:R-:W-:-:S04]  /*1150*/  LEA R18, P0, R20, R202, 0x1 ;  /* 0x000000ca14127211 */ /* 0x020fc800078008ff */
[----:B------:R-:W-:-:S09]  /*1160*/  LEA.HI.X R19, R20, R203, R21, 0x1, P0 ;  /* 0x000000cb14137211 */ /* 0x000fd200000f0c15 */
.L_x_1460:
[----:B------:R-:W-:Y:S05]  /*1170*/  BSYNC B0 ;  /* 0x0000000000007941 */ /* 0x000fea0003800000 */
.L_x_1459:
[----:B------:R-:W-:Y:S01]  /*1180*/  SHF.R.S32.HI R21, RZ, 0x1f, R2 ;  /* 0x0000001fff157819 */ /* 0x000fe20000011402 */
[----:B------:R-:W1:Y:S01]  /*1190*/  S2R R20, SR_CgaCtaId ;  /* 0x0000000000147919 */ /* 0x000e620000008800 */
[----:B------:R-:W-:Y:S01]  /*11a0*/  IMAD.SHL.U32 R0, R0, 0x10, RZ ;  /* 0x0000001000007824 */ /* 0x000fe200078e00ff */
[----:B------:R-:W-:Y:S01]  /*11b0*/  BSSY B0, `(.L_x_1461) ;  /* 0x0000047000007945 */ /* 0x000fe20003800000 */
[----:B------:R-:W-:-:S03]  /*11c0*/  LEA.HI R21, R21, R2, RZ, 0x3 ;  /* 0x0000000215157211 */ /* 0x000fc600078f18ff */
[----:B------:R-:W-:Y:S02]  /*11d0*/  ISETP.NE.U32.AND P0, PT, R0, RZ, PT ;  /* 0x000000ff0000720c */ /* 0x000fe40003f05070 */
[----:B------:R-:W-:-:S05]  /*11e0*/  LOP3.LUT R21, R21, 0xfffffff8, RZ, 0xc0, !PT ;  /* 0xfffffff815157812 */ /* 0x000fca00078ec0ff */
[----:B------:R-:W-:-:S05]  /*11f0*/  IMAD.IADD R26, R2, 0x1, -R21 ;  /* 0x00000001021a7824 */ /* 0x000fca00078e0a15 */
[----:B------:R-:W-:-:S04]  /*1200*/  SHF.R.S32.HI R21, RZ, 0x1f, R26 ;  /* 0x0000001fff157819 */ /* 0x000fc8000001141a */
[----:B------:R-:W-:Y:S02]  /*1210*/  LEA.HI R28, R21, R26, RZ, 0x2 ;  /* 0x0000001a151c7211 */ /* 0x000fe400078f10ff */
[----:B------:R-:W-:Y:S02]  /*1220*/  SHF.R.S32.HI R21, RZ, 0x1f, R16 ;  /* 0x0000001fff157819 */ /* 0x000fe40000011410 */
[----:B------:R-:W-:Y:S02]  /*1230*/  SHF.R.S32.HI R25, RZ, 0x2, R28 ;  /* 0x00000002ff197819 */ /* 0x000fe4000001141c */
[----:B------:R-:W-:Y:S02]  /*1240*/  LEA.HI R24, R21, R16, RZ, 0x2 ;  /* 0x0000001015187211 */ /* 0x000fe400078f10ff */
[----:B------:R-:W-:Y:S02]  /*1250*/  LEA.HI R22, R28, R25, RZ, 0x1 ;  /* 0x000000191c167211 */ /* 0x000fe400078f08ff */
[----:B------:R-:W-:-:S02]  /*1260*/  LOP3.LUT R23, R24, 0xfffffffc, RZ, 0xc0, !PT ;  /* 0xfffffffc18177812 */ /* 0x000fc400078ec0ff */
[----:B------:R-:W-:Y:S02]  /*1270*/  LOP3.LUT R21, R28, 0x1ffffffc, RZ, 0xc0, !PT ;  /* 0x1ffffffc1c157812 */ /* 0x000fe400078ec0ff */
[----:B------:R-:W-:Y:S01]  /*1280*/  LOP3.LUT R22, R22, 0x7fffffe, RZ, 0xc0, !PT ;  /* 0x07fffffe16167812 */ /* 0x000fe200078ec0ff */
[----:B------:R-:W-:Y:S02]  /*1290*/  IMAD.IADD R23, R16, 0x1, -R23 ;  /* 0x0000000110177824 */ /* 0x000fe400078e0a17 */
[----:B------:R-:W-:Y:S01]  /*12a0*/  IMAD.IADD R26, R26, 0x1, -R21 ;  /* 0x000000011a1a7824 */ /* 0x000fe200078e0a15 */
[----:B------:R-:W-:Y:S01]  /*12b0*/  MOV R21, 0x400 ;  /* 0x0000040000157802 */ /* 0x000fe20000000f00 */
[----:B------:R-:W-:Y:S01]  /*12c0*/  IMAD.IADD R25, R25, 0x1, -R22 ;  /* 0x0000000119197824 */ /* 0x000fe200078e0a16 */
[----:B------:R-:W-:Y:S02]  /*12d0*/  SHF.R.S32.HI R22, RZ, 0x2, R24 ;  /* 0x00000002ff167819 */ /* 0x000fe40000011418 */
[----:B------:R-:W-:-:S02]  /*12e0*/  LOP3.LUT R26, R23, R26, RZ, 0x3c, !PT ;  /* 0x0000001a171a7212 */ /* 0x000fc400078e3cff */
[----:B------:R-:W-:Y:S02]  /*12f0*/  LOP3.LUT R25, R25, R22, RZ, 0x3c, !PT ;  /* 0x0000001619197212 */ /* 0x000fe400078e3cff */
[----:B-1----:R-:W-:-:S03]  /*1300*/  LEA R0, R20, R21, 0x18 ;  /* 0x0000001514007211 */ /* 0x002fc600078ec0ff */
[----:B------:R-:W-:-:S04]  /*1310*/  IMAD R25, R25, 0x4, R26 ;  /* 0x0000000419197824 */ /* 0x000fc800078e021a */
        /* <DEDUP_REMOVED lines=30> */
[----:B------:R-:W-:Y:S02]  /*1500*/  ISETP.GE.AND P0, PT, R14, RZ, PT ;  /* 0x000000ff0e00720c */ /* 0x000fe40003f06270 */
[----:B------:R-:W-:Y:S01]  /*1510*/  LEA.HI R14, R15, R228, RZ, 0x2 ;  /* 0x000000e40f0e7211 */ /* 0x000fe200078f10ff */
[----:B------:R-:W-:-:S03]  /*1520*/  IMAD.MOV.U32 R19, RZ, RZ, R18 ;  /* 0x000000ffff137224 */ /* 0x000fc600078e0012 */
[C---:B------:R-:W-:Y:S02]  /*1530*/  LOP3.LUT R15, R14.reuse, 0xfffffffc, RZ, 0xc0, !PT ;  /* 0xfffffffc0e0f7812 */ /* 0x040fe400078ec0ff */
[----:B------:R-:W-:-:S03]  /*1540*/  SHF.L.U32 R14, R14, 0x1, RZ ;  /* 0x000000010e0e7819 */ /* 0x000fc600000006ff */
[----:B------:R-:W-:Y:S01]  /*1550*/  IMAD.IADD R15, R228, 0x1, -R15 ;  /* 0x00000001e40f7824 */ /* 0x000fe200078e0a0f */
[----:B------:R-:W-:Y:S02]  /*1560*/  LOP3.LUT R14, R14, 0xfffffff8, RZ, 0xc0, !PT ;  /* 0xfffffff80e0e7812 */ /* 0x000fe400078ec0ff */
[----:B------:R-:W-:Y:S02]  /*1570*/  @!P0 IADD3 R19, -R19, RZ, RZ ;  /* 0x000000ff13138210 */ /* 0x000fe40007ffe1ff */
[----:B------:R-:W-:-:S13]  /*1580*/  ISETP.NE.AND P0, PT, R220, RZ, PT ;  /* 0x000000ffdc00720c */ /* 0x000fda0003f05270 */
[----:B------:R-:W-:-:S05]  /*1590*/  @!P0 LOP3.LUT R19, RZ, R220, RZ, 0x33, !PT ;  /* 0x000000dcff138212 */ /* 0x000fca00078e33ff */
[--C-:B------:R-:W-:Y:S02]  /*15a0*/  IMAD.MOV R18, RZ, RZ, -R19.reuse ;  /* 0x000000ffff127224 */ /* 0x100fe400078e0a13 */
[----:B------:R-:W-:Y:S02]  /*15b0*/  IMAD.IADD R14, R14, 0x1, R19 ;  /* 0x000000010e0e7824 */ /* 0x000fe400078e0213 */
[----:B------:R-:W-:-:S04]  /*15c0*/  IMAD R18, R220, R18, R213 ;  /* 0x00000012dc127224 */ /* 0x000fc800078e02d5 */
[----:B------:R-:W-:-:S05]  /*15d0*/  IMAD R20, R15, R220, R18 ;  /* 0x000000dc0f147224 */ /* 0x000fca00078e0212 */
[----:B------:R-:W-:-:S03]  /*15e0*/  SHF.R.S32.HI R21, RZ, 0x1f, R20 ;  /* 0x0000001fff157819 */ /* 0x000fc60000011414 */
[----:B------:R-:W-:-:S03]  /*15f0*/  IMAD.WIDE R20, R14, R219, R20 ;  /* 0x000000db0e147225 */ /* 0x000fc600078e0214 */
[----:B-----5:R-:W-:-:S04]  /*1600*/  LEA R14, P0, R20, R202, 0x1 ;  /* 0x000000ca140e7211 */ /* 0x020fc800078008ff */
[----:B------:R-:W-:-:S09]  /*1610*/  LEA.HI.X R15, R20, R203, R21, 0x1, P0 ;  /* 0x000000cb140f7211 */ /* 0x000fd200000f0c15 */
.L_x_1462:
[----:B------:R-:W-:Y:S05]  /*1620*/  BSYNC B0 ;  /* 0x0000000000007941 */ /* 0x000fea0003800000 */
.L_x_1461:
[----:B------:R-:W-:Y:S01]  /*1630*/  IMAD.SHL.U32 R16, R16, 0x8, RZ ;  /* 0x0000000810107824 */ /* 0x000fe200078e00ff */
[----:B------:R-:W-:Y:S01]  /*1640*/  BSSY B0, `(.L_x_1463) ;  /* 0x0000033000007945 */ /* 0x000fe20003800000 */
[----:B------:R-:W-:Y:S01]  /*1650*/  IMAD.MOV.U32 R24, RZ, RZ, R14 ;  /* 0x000000ffff187224 */ /* 0x000fe200078e000e */
[----:B-1----:R-:W-:Y:S01]  /*1660*/  CS2R R18, SRZ ;  /* 0x0000000000127805 */ /* 0x002fe2000001ff00 */
        /* <DEDUP_REMOVED lines=23> */
[----:B------:R-:W-:Y:S02]  /*17e0*/  LOP3.LUT R16, R215, R220, RZ, 0x3c, !PT ;  /* 0x000000dcd7107212 */ /* 0x000fe400078e3cff */
[----:B------:R-:W-:Y:S02]  /*17f0*/  SHF.R.S32.HI R18, RZ, 0x1f, R17 ;  /* 0x0000001fff127819 */ /* 0x000fe40000011411 */
[----:B------:R-:W-:Y:S02]  /*1800*/  ISETP.GT.U32.AND P0, PT, R20, R25, PT ;  /* 0x000000191400720c */ /* 0x000fe40003f04070 */
[----:B------:R-:W-:-:S04]  /*1810*/  LEA.HI R18, R18, R17, RZ, 0x2 ;  /* 0x0000001112127211 */ /* 0x000fc800078f10ff */
[C---:B------:R-:W-:Y:S02]  /*1820*/  LOP3.LUT R24, R18.reuse, 0xfffffffc, RZ, 0xc0, !PT ;  /* 0xfffffffc12187812 */ /* 0x040fe400078ec0ff */
[----:B------:R-:W-:-:S05]  /*1830*/  SHF.L.U32 R18, R18, 0x1, RZ ;  /* 0x0000000112127819 */ /* 0x000fca00000006ff */
[----:B------:R-:W-:Y:S01]  /*1840*/  @!P0 IMAD.IADD R25, R25, 0x1, -R20 ;  /* 0x0000000119198824 */ /* 0x000fe200078e0a14 */
[----:B------:R-:W-:-:S04]  /*1850*/  @!P0 IADD3 R19, R19, 0x1, RZ ;  /* 0x0000000113138810 */ /* 0x000fc80007ffe0ff */
[----:B------:R-:W-:-:S13]  /*1860*/  ISETP.GE.U32.AND P0, PT, R25, R20, PT ;  /* 0x000000141900720c */ /* 0x000fda0003f06070 */
[----:B------:R-:W-:Y:S01]  /*1870*/  @P0 VIADD R19, R19, 0x1 ;  /* 0x0000000113130836 */ /* 0x000fe20000000000 */
[----:B------:R-:W-:-:S03]  /*1880*/  ISETP.GE.AND P0, PT, R16, RZ, PT ;  /* 0x000000ff1000720c */ /* 0x000fc60003f06270 */
[----:B------:R-:W-:Y:S02]  /*1890*/  IMAD.MOV.U32 R20, RZ, RZ, R19 ;  /* 0x000000ffff147224 */ /* 0x000fe400078e0013 */
[----:B------:R-:W-:-:S08]  /*18a0*/  IMAD.IADD R19, R17, 0x1, -R24 ;  /* 0x0000000111137824 */ /* 0x000fd000078e0a18 */
[----:B------:R-:W-:Y:S02]  /*18b0*/  @!P0 IADD3 R20, -R20, RZ, RZ ;  /* 0x000000ff14148210 */ /* 0x000fe40007ffe1ff */
[----:B------:R-:W-:-:S13]  /*18c0*/  ISETP.NE.AND P0, PT, R220, RZ, PT ;  /* 0x000000ffdc00720c */ /* 0x000fda0003f05270 */
[----:B------:R-:W-:-:S05]  /*18d0*/  @!P0 LOP3.LUT R20, RZ, R220, RZ, 0x33, !PT ;  /* 0x000000dcff148212 */ /* 0x000fca00078e33ff */
[----:B------:R-:W-:-:S04]  /*18e0*/  IMAD.MOV R16, RZ, RZ, -R20 ;  /* 0x000000ffff107224 */ /* 0x000fc800078e0a14 */
[----:B------:R-:W-:-:S04]  /*18f0*/  IMAD R16, R220, R16, R215 ;  /* 0x00000010dc107224 */ /* 0x000fc800078e02d7 */
[----:B------:R-:W-:Y:S01]  /*1900*/  IMAD R24, R19, R220, R16 ;  /* 0x000000dc13187224 */ /* 0x000fe200078e0210 */
[----:B------:R-:W-:-:S04]  /*1910*/  LOP3.LUT R19, R18, 0xfffffff8, RZ, 0xc0, !PT ;  /* 0xfffffff812137812 */ /* 0x000fc800078ec0ff */
[----:B------:R-:W-:Y:S01]  /*1920*/  SHF.R.S32.HI R25, RZ, 0x1f, R24 ;  /* 0x0000001fff197819 */ /* 0x000fe20000011418 */
[----:B------:R-:W-:-:S04]  /*1930*/  IMAD.IADD R19, R20, 0x1, R19 ;  /* 0x0000000114137824 */ /* 0x000fc800078e0213 */
[----:B------:R-:W-:-:S03]  /*1940*/  IMAD.WIDE R24, R19, R219, R24 ;  /* 0x000000db13187225 */ /* 0x000fc600078e0218 */
[----:B-----5:R-:W-:-:S04]  /*1950*/  LEA R18, P0, R24, R202, 0x1 ;  /* 0x000000ca18127211 */ /* 0x020fc800078008ff */
[----:B------:R-:W-:-:S09]  /*1960*/  LEA.HI.X R19, R24, R203, R25, 0x1, P0 ;  /* 0x000000cb18137211 */ /* 0x000fd200000f0c19 */
.L_x_1464:
[----:B------:R-:W-:Y:S05]  /*1970*/  BSYNC B0 ;  /* 0x0000000000007941 */ /* 0x000fea0003800000 */
.L_x_1463:
        /* <DEDUP_REMOVED lines=10> */
[----:B-1----:R-:W-:-:S04]  /*1a20*/  SHF.R.S32.HI R25, RZ, 0x2, R2 ;  /* 0x00000002ff197819 */ /* 0x002fc80000011402 */
        /* <DEDUP_REMOVED lines=34> */
[----:B------:R-:W-:-:S11]  /*1c50*/  LEA.HI R14, R14, R17, RZ, 0x2 ;  /* 0x000000110e0e7211 */ /* 0x000fd600078f10ff */
[----:B------:R-:W-:Y:S01]  /*1c60*/  @!P0 IMAD.IADD R19, R19, 0x1, -R16 ;  /* 0x0000000113138824 */ /* 0x000fe200078e0a10 */
[----:B------:R-:W-:-:S04]  /*1c70*/  @!P0 IADD3 R15, R15, 0x1, RZ ;  /* 0x000000010f0f8810 */ /* 0x000fc80007ffe0ff */
[----:B------:R-:W-:-:S13]  /*1c80*/  ISETP.GE.U32.AND P0, PT, R19, R16, PT ;  /* 0x000000101300720c */ /* 0x000fda0003f06070 */
[----:B------:R-:W-:Y:S01]  /*1c90*/  @P0 VIADD R15, R15, 0x1 ;  /* 0x000000010f0f0836 */ /* 0x000fe20000000000 */
[----:B------:R-:W-:Y:S02]  /*1ca0*/  ISETP.GE.AND P0, PT, R2, RZ, PT ;  /* 0x000000ff0200720c */ /* 0x000fe40003f06270 */
[C---:B------:R-:W-:Y:S01]  /*1cb0*/  LOP3.LUT R2, R14.reuse, 0xfffffffc, RZ, 0xc0, !PT ;  /* 0xfffffffc0e027812 */ /* 0x040fe200078ec0ff */
[----:B------:R-:W-:Y:S01]  /*1cc0*/  IMAD.MOV.U32 R16, RZ, RZ, R15 ;  /* 0x000000ffff107224 */ /* 0x000fe200078e000f */
[----:B------:R-:W-:-:S03]  /*1cd0*/  SHF.L.U32 R14, R14, 0x1, RZ ;  /* 0x000000010e0e7819 */ /* 0x000fc600000006ff */
[----:B------:R-:W-:-:S06]  /*1ce0*/  IMAD.IADD R17, R17, 0x1, -R2 ;  /* 0x0000000111117824 */ /* 0x000fcc00078e0a02 */
        /* <DEDUP_REMOVED lines=12> */
.L_x_1466:
[----:B------:R-:W-:Y:S05]  /*1db0*/  BSYNC B0 ;  /* 0x0000000000007941 */ /* 0x000fea0003800000 */
.L_x_1465:
[----:B------:R-:W-:Y:S01]  /*1dc0*/  IMAD.SHL.U32 R13, R13, 0x2, RZ ;  /* 0x000000020d0d7824 */ /* 0x000fe200078e00ff */
[----:B------:R-:W2:Y:S01]  /*1dd0*/  LDC R217, c[0x0][0x268] ;  /* 0x00009a00ffd97b82 */ /* 0x000ea20000000800 */
[----:B-1----:R-:W-:Y:S01]  /*1de0*/  IMAD.MOV.U32 R18, RZ, RZ, R14 ;  /* 0x000000ffff127224 */ /* 0x002fe200078e000e */
[----:B------:R-:W-:Y:S01]  /*1df0*/  BSSY B0, `(.L_x_1467) ;  /* 0x0000035000007945 */ /* 0x000fe20003800000 */
[----:B------:R-:W-:Y:S01]  /*1e00*/  IMAD.MOV.U32 R19, RZ, RZ, R15 ;  /* 0x000000ffff137224 */ /* 0x000fe200078e000f */
[----:B------:R-:W-:Y:S01]  /*1e10*/  ISETP.NE.U32.AND P0, PT, R13, RZ, PT ;  /* 0x000000ff0d00720c */ /* 0x000fe20003f05070 */
[----:B------:R-:W-:Y:S01]  /*1e20*/  IMAD.MOV.U32 R2, RZ, RZ, RZ ;  /* 0x000000ffff027224 */ /* 0x000fe200078e00ff */
[----:B------:R-:W-:Y:S01]  /*1e30*/  CS2R R14, SRZ ;  /* 0x00000000000e7805 */ /* 0x000fe2000001ff00 */
[----:B------:R-:W-:-:S10]  /*1e40*/  IMAD.MOV.U32 R13, RZ, RZ, RZ ;  /* 0x000000ffff0d7224 */ /* 0x000fd400078e00ff */
[----:B------:R-:W-:Y:S01]  /*1e50*/  @!PT LDS RZ, [RZ] ;  /* 0x00000000fffff984 */ /* 0x000fe20000000800 */
[----:B------:R-:W-:Y:S01]  /*1e60*/  @!PT LDS RZ, [RZ] ;  /* 0x00000000fffff984 */ /* 0x000fe20000000800 */
[----:B------:R-:W-:Y:S01]  /*1e70*/  @!PT LDS RZ, [RZ] ;  /* 0x00000000fffff984 */ /* 0x000fe20000000800 */
[----:B------:R1:W-:Y:S01]  /*1e80*/  LDGSTS.E.BYPASS.LTC128B.128 [R223+0x80], desc[UR36][R18.64], P0 ;  /* 0x0008000012df7fae */ /* 0x0003e20008101d64 */
[----:B------:R-:W-:Y:S02]  /*1e90*/  LOP3.LUT P0, R16, R12, 0x1, RZ, 0xc0, !PT ;  /* 0x000000010c107812 */ /* 0x000fe4000780c0ff */
[----:B--2---:R-:W-:-:S04]  /*1ea0*/  LEA.HI R217, R217, R217, RZ, 0x1 ;  /* 0x000000d9d9d97211 */ /* 0x004fc800078f08ff */
[----:B------:R-:W-:-:S07]  /*1eb0*/  SHF.R.S32.HI R217, RZ, 0x1, R217 ;  /* 0x00000001ffd97819 */ /* 0x000fce00000114d9 */
[----:B-1----:R-:W-:Y:S05]  /*1ec0*/  @!P0 BRA `(.L_x_1468) ;  /* 0x00000000009c8947 */ /* 0x002fea0003800000 */
[-C--:B------:R-:W-:Y:S01]  /*1ed0*/  IABS R18, R210.reuse ;  /* 0x000000d200127213 */ /* 0x080fe20000000000 */
[----:B------:R-:W-:Y:S01]  /*1ee0*/  IMAD.MOV.U32 R20, RZ, RZ, RZ ;  /* 0x000000ffff147224 */ /* 0x000fe200078e00ff */
        /* <DEDUP_REMOVED lines=8> */
[----:B------:R-:W-:-:S04]  /*1f70*/  IMAD R17, R17, R18, RZ ;  /* 0x0000001211117224 */ /* 0x000fc800078e02ff */
[----:B------:R-:W-:Y:S01]  /*1f80*/  IMAD.HI.U32 R20, R21, R17, R20 ;  /* 0x0000001115147227 */ /* 0x000fe200078e0014 */
[----:B------:R-:W-:-:S04]  /*1f90*/  SHF.R.S32.HI R17, RZ, 0x1f, R218 ;  /* 0x0000001fff117819 */ /* 0x000fc800000114da */
[----:B------:R-:W-:Y:S01]  /*1fa0*/  LEA.HI R17, R17, R218, RZ, 0x2 ;  /* 0x000000da11117211 */ /* 0x000fe200078f10ff */
[----:B------:R-:W-:-:S04]  /*1fb0*/  IMAD.HI.U32 R20, R20, R15, RZ ;  /* 0x0000000f14147227 */ /* 0x000fc800078e00ff */
[----:B------:R-:W-:Y:S01]  /*1fc0*/  IMAD R15, R20, R14, R15 ;  /* 0x0000000e140f7224 */ /* 0x000fe200078e020f */
[----:B------:R-:W-:-:S04]  /*1fd0*/  LOP3.LUT R14, R3, R210, RZ, 0x3c, !PT ;  /* 0x000000d2030e7212 */ /* 0x000fc800078e3cff */
[----:B------:R-:W-:-:S13]  /*1fe0*/  ISETP.GT.U32.AND P0, PT, R18, R15, PT ;  /* 0x0000000f1200720c */ /* 0x000fda0003f04070 */
[----:B------:R-:W-:Y:S01]  /*1ff0*/  @!P0 IMAD.IADD R15, R15, 0x1, -R18 ;  /* 0x000000010f0f8824 */ /* 0x000fe200078e0a12 */
[----:B------:R-:W-:-:S04]  /*2000*/  @!P0 IADD3 R20, R20, 0x1, RZ ;  /* 0x0000000114148810 */ /* 0x000fc80007ffe0ff */
[----:B------:R-:W-:Y:S02]  /*2010*/  ISETP.GE.U32.AND P0, PT, R15, R18, PT ;  /* 0x000000120f00720c */ /* 0x000fe40003f06070 */
[C---:B------:R-:W-:Y:S02]  /*2020*/  LOP3.LUT R15, R17.reuse, 0xfffffffc, RZ, 0xc0, !PT ;  /* 0xfffffffc110f7812 */ /* 0x040fe400078ec0ff */
[----:B------:R-:W-:-:S03]  /*2030*/  SHF.L.U32 R17, R17, 0x1, RZ ;  /* 0x0000000111117819 */ /* 0x000fc600000006ff */
[----:B------:R-:W-:Y:S01]  /*2040*/  IMAD.IADD R15, R218, 0x1, -R15 ;  /* 0x00000001da0f7824 */ /* 0x000fe200078e0a0f */
[----:B------:R-:W-:-:S05]  /*2050*/  LOP3.LUT R17, R17, 0xfffffff8, RZ, 0xc0, !PT ;  /* 0xfffffff811117812 */ /* 0x000fca00078ec0ff */
[----:B------:R-:W-:Y:S01]  /*2060*/  @P0 VIADD R20, R20, 0x1 ;  /* 0x0000000114140836 */ /* 0x000fe20000000000 */
[----:B------:R-:W-:-:S03]  /*2070*/  ISETP.GE.AND P0, PT, R14, RZ, PT ;  /* 0x000000ff0e00720c */ /* 0x000fc60003f06270 */
[----:B------:R-:W-:-:S10]  /*2080*/  IMAD.MOV.U32 R18, RZ, RZ, R20 ;  /* 0x000000ffff127224 */ /* 0x000fd400078e0014 */
[----:B------:R-:W-:Y:S02]  /*2090*/  @!P0 IADD3 R18, -R18, RZ, RZ ;  /* 0x000000ff12128210 */ /* 0x000fe40007ffe1ff */
[----:B------:R-:W-:-:S13]  /*20a0*/  ISETP.NE.AND P0, PT, R210, RZ, PT ;  /* 0x000000ffd200720c */ /* 0x000fda0003f05270 */
        /* <DEDUP_REMOVED lines=9> */
.L_x_1468:
[----:B------:R-:W-:Y:S05]  /*2140*/  BSYNC B0 ;  /* 0x0000000000007941 */ /* 0x000fea0003800000 */
.L_x_1467:
[----:B------:R-:W-:Y:S01]  /*2150*/  LEA.HI R17, R8, R8, RZ, 0x1 ;  /* 0x0000000808117211 */ /* 0x000fe200078f08ff */
[----:B------:R-:W-:Y:S01]  /*2160*/  IMAD.SHL.U32 R16, R16, 0x10, RZ ;  /* 0x0000001010107824 */ /* 0x000fe200078e00ff */
[----:B------:R-:W-:Y:S02]  /*2170*/  BSSY B0, `(.L_x_1469) ;  /* 0x000003f000007945 */ /* 0x000fe40003800000 */
        /* <DEDUP_REMOVED lines=14> */
[----:B------:R-:W-:-:S04]  /*2260*/  IMAD.IADD R17, R18, 0x1, R17 ;  /* 0x0000000112117824 */ /* 0x000fc800078e0211 */
[----:B------:R-:W-:-:S04]  /*2270*/  IMAD R17, R20, 0x20, R17 ;  /* 0x0000002014117824 */ /* 0x000fc800078e0211 */
[----:B------:R-:W-:-:S04]  /*2280*/  IMAD.SHL.U32 R17, R17, 0x8, RZ ;  /* 0x0000000811117824 */ /* 0x000fc800078e00ff */
[----:B------:R-:W-:-:S05]  /*2290*/  IMAD R222, R17, 0x2, R0 ;  /* 0x0000000211de7824 */ /* 0x000fca00078e0200 */
[----:B------:R-:W-:Y:S01]  /*22a0*/  @!PT LDS RZ, [RZ] ;  /* 0x00000000fffff984 */ /* 0x000fe20000000800 */
[----:B------:R-:W-:Y:S01]  /*22b0*/  @!PT LDS RZ, [RZ] ;  /* 0x00000000fffff984 */ /* 0x000fe20000000800 */
[----:B------:R-:W-:Y:S01]  /*22c0*/  @!PT LDS RZ, [RZ] ;  /* 0x00000000fffff984 */ /* 0x000fe20000000800 */
[----:B------:R1:W-:Y:S02]  /*22d0*/  LDGSTS.E.BYPASS.LTC128B.128 [R222+0x8000], desc[UR36][R14.64], P0 ;  /* 0x080000000ede7fae */ /* 0x0003e40008101d64 */
[----:B-1----:R-:W-:-:S13]  /*22e0*/  LOP3.LUT P0, R14, R12, 0x2, RZ, 0xc0, !PT ;  /* 0x000000020c0e7812 */ /* 0x002fda000780c0ff */
[----:B------:R-:W-:Y:S05]  /*22f0*/  @!P0 BRA `(.L_x_1470) ;  /* 0x0000000000988947 */ /* 0x000fea0003800000 */
        /* <DEDUP_REMOVED lines=26> */
[----:B------:R-:W-:-:S13]  /*24a0*/  ISETP.GE.AND P0, PT, R2, RZ, PT ;  /* 0x000000ff0200720c */ /* 0x000fda0003f06270 */
        /* <DEDUP_REMOVED lines=11> */
.L_x_1470:
[----:B------:R-:W-:Y:S05]  /*2560*/  BSYNC B0 ;  /* 0x0000000000007941 */ /* 0x000fea0003800000 */
.L_x_1469:
[----:B------:R-:W-:Y:S01]  /*2570*/  VIADD R15, R8, 0x8 ;  /* 0x00000008080f7836 */ /* 0x000fe20000000000 */
[----:B------:R-:W-:Y:S01]  /*2580*/  SHF.L.U32 R14, R14, 0x3, RZ ;  /* 0x000000030e0e7819 */ /* 0x000fe200000006ff */
[----:B------:R-:W-:Y:S01]  /*2590*/  IMAD.MOV.U32 R18, RZ, RZ, R2 ;  /* 0x000000ffff127224 */ /* 0x000fe200078e0002 */
[----:B------:R-:W-:Y:S01]  /*25a0*/  BSSY B0, `(.L_x_1471) ;  /* 0x0000046000007945 */ /* 0x000fe20003800000 */
[----:B------:R-:W-:Y:S01]  /*25b0*/  IMAD.MOV.U32 R19, RZ, RZ, R13 ;  /* 0x000000ffff137224 */ /* 0x000fe200078e000d */
[----:B------:R-:W-:Y:S01]  /*25c0*/  LEA.HI R16, R15, R15, RZ, 0x1 ;  /* 0x0000000f0f107211 */ /* 0x000fe200078f08ff */
[----:B------:R-:W-:Y:S01]  /*25d0*/  IMAD.MOV.U32 R2, RZ, RZ, RZ ;  /* 0x000000ffff027224 */ /* 0x000fe200078e00ff */
[----:B------:R-:W-:Y:S02]  /*25e0*/  ISETP.NE.U32.AND P0, PT, R14, RZ, PT ;  /* 0x000000ff0e00720c */ /* 0x000fe40003f05070 */
[----:B------:R-:W-:-:S05]  /*25f0*/  LOP3.LUT R8, R16, 0x3ffffffe, RZ, 0xc0, !PT ;  /* 0x3ffffffe10087812 */ /* 0x000fca00078ec0ff */
[----:B------:R-:W-:Y:S01]  /*2600*/  IMAD.IADD R8, R15, 0x1, -R8 ;  /* 0x000000010f087824 */ /* 0x000fe200078e0a08 */
[--C-:B------:R-:W-:Y:S02]  /*2610*/  SHF.R.S32.HI R15, RZ, 0x1, R16.reuse ;  /* 0x00000001ff0f7819 */ /* 0x100fe40000011410 */
[----:B------:R-:W-:Y:S01]  /*2620*/  SHF.R.S32.HI R16, RZ, 0x1f, R16 ;  /* 0x0000001fff107819 */ /* 0x000fe20000011410 */
[----:B------:R-:W-:-:S03]  /*2630*/  IMAD R7, R8, 0x4, R7 ;  /* 0x0000000408077824 */ /* 0x000fc600078e0207 */
[----:B------:R-:W-:Y:S02]  /*2640*/  LEA.HI R16, R16, R15, RZ, 0x2 ;  /* 0x0000000f10107211 */ /* 0x000fe400078f10ff */
[----:B------:R-:W-:Y:S02]  /*2650*/  SHF.R.S32.HI R8, RZ, 0x1f, R7 ;  /* 0x0000001fff087819 */ /* 0x000fe40000011407 */
[----:B------:R-:W-:Y:S02]  /*2660*/  LOP3.LUT R16, R16, 0x1ffffffc, RZ, 0xc0, !PT ;  /* 0x1ffffffc10107812 */ /* 0x000fe400078ec0ff */
[----:B------:R-:W-:-:S03]  /*2670*/  LEA.HI R8, R8, R7, RZ, 0x2 ;  /* 0x0000000708087211 */ /* 0x000fc600078f10ff */
[----:B------:R-:W-:Y:S01]  /*2680*/  IMAD.IADD R16, R15, 0x1, -R16 ;  /* 0x000000010f107824 */ /* 0x000fe200078e0a10 */
[----:B------:R-:W-:-:S05]  /*2690*/  LOP3.LUT R8, R8, 0xfffffffc, RZ, 0xc0, !PT ;  /* 0xfffffffc08087812 */ /* 0x000fca00078ec0ff */
[----:B------:R-:W-:-:S05]  /*26a0*/  IMAD.IADD R7, R7, 0x1, -R8 ;  /* 0x0000000107077824 */ /* 0x000fca00078e0a08 */
[----:B------:R-:W-:Y:S01]  /*26b0*/  LOP3.LUT R7, R7, R16, RZ, 0x3c, !PT ;  /* 0x0000001007077212 */ /* 0x000fe200078e3cff */
[----:B------:R-:W-:-:S04]  /*26c0*/  IMAD.MOV.U32 R16, RZ, RZ, RZ ;  /* 0x000000ffff107224 */ /* 0x000fc800078e00ff */
[----:B------:R-:W-:Y:S02]  /*26d0*/  IMAD.IADD R8, R8, 0x1, R7 ;  /* 0x0000000108087824 */ /* 0x000fe400078e0207 */
[----:B------:R-:W-:Y:S02]  /*26e0*/  IMAD.MOV.U32 R7, RZ, RZ, RZ ;  /* 0x000000ffff077224 */ /* 0x000fe400078e00ff */
[----:B------:R-:W-:Y:S01]  /*26f0*/  IMAD R8, R15, 0x20, R8 ;  /* 0x000000200f087824 */ /* 0x000fe200078e0208 */
[----:B------:R-:W-:-:S03]  /*2700*/  MOV R15, RZ ;  /* 0x000000ff000f7202 */ /* 0x000fc60000000f00 */
[----:B------:R-:W-:-:S05]  /*2710*/  IMAD.SHL.U32 R221, R8, 0x8, RZ ;  /* 0x0000000808dd7824 */ /* 0x000fca00078e00ff */
[----:B------:R-:W-:-:S05]  /*2720*/  LEA R221, R221, R0, 0x1 ;  /* 0x00000000dddd7211 */ /* 0x000fca00078e08ff */
        /* <DEDUP_REMOVED lines=45> */
.L_x_1472:
[----:B------:R-:W-:Y:S05]  /*2a00*/  BSYNC B0 ;  /* 0x0000000000007941 */ /* 0x000fea0003800000 */
.L_x_1471:
[----:B------:R-:W-:Y:S01]  /*2a10*/  IMAD.SHL.U32 R14, R14, 0x4, RZ ;  /* 0x000000040e0e7824 */ /* 0x000fe200078e00ff */
[----:B-1----:R-:W-:Y:S01]  /*2a20*/  MOV R18, R2 ;  /* 0x0000000200127202 */ /* 0x002fe20000000f00 */
        /* <DEDUP_REMOVED lines=17> */
[----:B--2---:R-:W-:Y:S02]  /*2b40*/  IMAD.MOV R8, RZ, RZ, -R15 ;  /* 0x000000ffff087224 */ /* 0x004fe400078e0a0f */
        /* <DEDUP_REMOVED lines=30> */
.L_x_1474:
[----:B------:R-:W-:Y:S05]  /*2d30*/  BSYNC B0 ;  /* 0x0000000000007941 */ /* 0x000fea0003800000 */
.L_x_1473:
[----:B------:R-:W-:Y:S01]  /*2d40*/  ISETP.NE.AND P1, PT, R9, RZ, PT ;  /* 0x000000ff0900720c */ /* 0x000fe20003f25270 */
[----:B------:R-:W-:Y:S01]  /*2d50*/  IMAD.SHL.U32 R12, R12, 0x2, RZ ;  /* 0x000000020c0c7824 */ /* 0x000fe200078e00ff */
[----:B------:R-:W-:Y:S01]  /*2d60*/  ISETP.NE.AND P2, PT, R10, RZ, PT ;  /* 0x000000ff0a00720c */ /* 0x000fe20003f45270 */
[----:B------:R-:W-:Y:S01]  /*2d70*/  IMAD.MOV.U32 R17, RZ, RZ, R15 ;  /* 0x000000ffff117224 */ /* 0x000fe200078e000f */
[----:B------:R-:W-:Y:S01]  /*2d80*/  SEL R9, RZ, 0xffffffff, P1 ;  /* 0xffffffffff097807 */ /* 0x000fe20000800000 */
[----:B------:R-:W-:Y:S01]  /*2d90*/  BSSY B0, `(.L_x_1475) ;  /* 0x0000049000007945 */ /* 0x000fe20003800000 */
[----:B------:R-:W-:Y:S01]  /*2da0*/  ISETP.NE.U32.AND P0, PT, R12, RZ, PT ;  /* 0x000000ff0c00720c */ /* 0x000fe20003f05070 */
[----:B------:R-:W-:Y:S01]  /*2db0*/  IMAD.IADD R228, R229, 0x1, R228 ;  /* 0x00000001e5e47824 */ /* 0x000fe200078e02e4 */
[----:B------:R-:W-:Y:S01]  /*2dc0*/  SEL R2, RZ, 0x1, P2 ;  /* 0x00000001ff027807 */ /* 0x000fe20001000000 */
[----:B------:R-:W-:Y:S01]  /*2dd0*/  IMAD.SHL.U32 R9, R9, 0x2, RZ ;  /* 0x0000000209097824 */ /* 0x000fe200078e00ff */
[----:B------:R-:W-:Y:S01]  /*2de0*/  ISETP.NE.AND P6, PT, R5, RZ, PT ;  /* 0x000000ff0500720c */ /* 0x000fe20003fc5270 */
[----:B------:R-:W-:Y:S01]  /*2df0*/  IMAD.IADD R229, R229, 0x1, R3 ;  /* 0x00000001e5e57824 */ /* 0x000fe200078e0203 */
[----:B------:R-:W-:Y:S01]  /*2e00*/  SEL R8, RZ, 0x4, P2 ;  /* 0x00000004ff087807 */ /* 0x000fe20001000000 */
[----:B------:R-:W-:Y:S01]  /*2e10*/  IMAD.MOV.U32 R10, RZ, RZ, RZ ;  /* 0x000000ffff0a7224 */ /* 0x000fe200078e00ff */
[----:B------:R-:W-:Y:S01]  /*2e20*/  LOP3.LUT R9, R9, 0x2, R2, 0xe2, !PT ;  /* 0x0000000209097812 */ /* 0x000fe200078ee202 */
[----:B------:R-:W-:Y:S01]  /*2e30*/  IMAD.MOV.U32 R3, RZ, RZ, RZ ;  /* 0x000000ffff037224 */ /* 0x000fe200078e00ff */
[----:B------:R-:W-:-:S02]  /*2e40*/  SEL R5, RZ, 0x8, P1 ;  /* 0x00000008ff057807 */ /* 0x000fc40000800000 */
[----:B------:R-:W-:Y:S01]  /*2e50*/  LOP3.LUT R2, R11, 0xffffffe0, RZ, 0xc0, !PT ;  /* 0xffffffe00b027812 */ /* 0x000fe200078ec0ff */
[----:B------:R-:W-:Y:S01]  /*2e60*/  @!PT LDS RZ, [RZ] ;  /* 0x00000000fffff984 */ /* 0x000fe20000000800 */
[----:B------:R-:W-:Y:S01]  /*2e70*/  @!PT LDS RZ, [RZ] ;  /* 0x00000000fffff984 */ /* 0x000fe20000000800 */
[----:B------:R-:W-:Y:S01]  /*2e80*/  @!PT LDS RZ, [RZ] ;  /* 0x00000000fffff984 */ /* 0x000fe20000000800 */
[----:B------:R2:W-:Y:S01]  /*2e90*/  LDGSTS.E.BYPASS.LTC128B.128 [R221+0x9000], desc[UR36][R16.64], P0 ;  /* 0x0900000010dd7fae */ /* 0x0005e20008101d64 */
[----:B------:R-:W-:Y:S01]  /*2ea0*/  LOP3.LUT R5, R5, R8, R9, 0xfe, !PT ;  /* 0x0000000805057212 */ /* 0x000fe200078efe09 */
[----:B------:R-:W-:Y:S01]  /*2eb0*/  IMAD.MOV.U32 R9, RZ, RZ, RZ ;  /* 0x000000ffff097224 */ /* 0x000fe200078e00ff */
[----:B------:R-:W-:Y:S01]  /*2ec0*/  ISETP.NE.AND P0, PT, R2, 0x20, PT ;  /* 0x000000200200780c */ /* 0x000fe20003f05270 */
[----:B------:R-:W0:Y:S01]  /*2ed0*/  LDGDEPBAR ;  /* 0x00000000000079af */ /* 0x000e220000000000 */
[----:B------:R-:W-:Y:S02]  /*2ee0*/  SEL R7, RZ, 0xffffffff, P6 ;  /* 0xffffffffff077807 */ /* 0x000fe40003000000 */
[----:B------:R-:W-:Y:S02]  /*2ef0*/  SEL R231, R5, RZ, P0 ;  /* 0x000000ff05e77207 */ /* 0x000fe40000000000 */
[----:B------:R-:W-:Y:S01]  /*2f00*/  ISETP.NE.AND P3, PT, R6, RZ, PT ;  /* 0x000000ff0600720c */ /* 0x000fe20003f65270 */
[----:B------:R-:W-:Y:S01]  /*2f10*/  IMAD.SHL.U32 R7, R7, 0x2, RZ ;  /* 0x0000000207077824 */ /* 0x000fe200078e00ff */
[----:B------:R-:W-:-:S02]  /*2f20*/  LOP3.LUT P1, R8, R231, 0x1, RZ, 0xc0, !PT ;  /* 0x00000001e7087812 */ /* 0x000fc4000782c0ff */
[----:B------:R-:W-:Y:S02]  /*2f30*/  SEL R6, RZ, 0x1, P3 ;  /* 0x00000001ff067807 */ /* 0x000fe40001800000 */
[----:B------:R-:W-:Y:S02]  /*2f40*/  SEL R5, RZ, 0x8, P4 ;  /* 0x00000008ff057807 */ /* 0x000fe40002000000 */
[----:B------:R-:W-:Y:S02]  /*2f50*/  LOP3.LUT R7, R7, 0x2, R6, 0xe2, !PT ;  /* 0x0000000207077812 */ /* 0x000fe400078ee206 */
[----:B------:R-:W-:-:S04]  /*2f60*/  SEL R6, RZ, 0x4, P5 ;  /* 0x00000004ff067807 */ /* 0x000fc80002800000 */
[----:B------:R-:W-:Y:S01]  /*2f70*/  LOP3.LUT R5, R5, R6, R7, 0xfe, !PT ;  /* 0x0000000605057212 */ /* 0x000fe200078efe07 */
[----:B------:R-:W-:-:S03]  /*2f80*/  IMAD.MOV.U32 R6, RZ, RZ, RZ ;  /* 0x000000ffff067224 */ /* 0x000fc600078e00ff */
[----:B------:R-:W-:Y:S01]  /*2f90*/  SEL R230, R5, RZ, P0 ;  /* 0x000000ff05e67207 */ /* 0x000fe20000000000 */
[----:B--2---:R-:W-:Y:S06]  /*2fa0*/  @!P1 BRA `(.L_x_1476) ;  /* 0x00000000009c9947 */ /* 0x004fec0003800000 */
        /* <DEDUP_REMOVED lines=14> */
[----:B------:R-:W-:-:S04]  /*3090*/  LOP3.LUT R3, R215, R220, RZ, 0x3c, !PT ;  /* 0x000000dcd7037212 */ /* 0x000fc800078e3cff */
[----:B------:R-:W-:Y:S02]  /*30a0*/  ISETP.GT.U32.AND P0, PT, R7, R12, PT ;  /* 0x0000000c0700720c */ /* 0x000fe40003f04070 */
[----:B------:R-:W-:Y:S02]  /*30b0*/  ISETP.GE.AND P1, PT, R3, RZ, PT ;  /* 0x000000ff0300720c */ /* 0x000fe40003f26270 */
[----:B------:R-:W-:-:S09]  /*30c0*/  SHF.R.S32.HI R3, RZ, 0x1f, R228 ;  /* 0x0000001fff037819 */ /* 0x000fd200000114e4 */
[-C--:B------:R-:W-:Y:S01]  /*30d0*/  @!P0 IADD3 R12, R12, -R7.reuse, RZ ;  /* 0x800000070c0c8210 */ /* 0x080fe20007ffe0ff */
[----:B------:R-:W-:Y:S01]  /*30e0*/  @!P0 VIADD R6, R6, 0x1 ;  /* 0x0000000106068836 */ /* 0x000fe20000000000 */
[----:B------:R-:W-:Y:S02]  /*30f0*/  ISETP.NE.AND P0, PT, R220, RZ, PT ;  /* 0x000000ffdc00720c */ /* 0x000fe40003f05270 */
[----:B------:R-:W-:-:S13]  /*3100*/  ISETP.GE.U32.AND P2, PT, R12, R7, PT ;  /* 0x000000070c00720c */ /* 0x000fda0003f46070 */
[----:B------:R-:W-:-:S04]  /*3110*/  @P2 VIADD R6, R6, 0x1 ;  /* 0x0000000106062836 */ /* 0x000fc80000000000 */
[----:B------:R-:W-:Y:S01]  /*3120*/  IMAD.MOV.U32 R7, RZ, RZ, R6 ;  /* 0x000000ffff077224 */ /* 0x000fe200078e0006 */
[----:B------:R-:W-:-:S04]  /*3130*/  LEA.HI R6, R3, R228, RZ, 0x2 ;  /* 0x000000e403067211 */ /* 0x000fc800078f10ff */
[----:B------:R-:W-:Y:S02]  /*3140*/  @!P1 IADD3 R7, -R7, RZ, RZ ;  /* 0x000000ff07079210 */ /* 0x000fe40007ffe1ff */
[----:B------:R-:W-:Y:S02]  /*3150*/  @!P0 LOP3.LUT R7, RZ, R220, RZ, 0x33, !PT ;  /* 0x000000dcff078212 */ /* 0x000fe400078e33ff */
[C---:B------:R-:W-:Y:S02]  /*3160*/  LOP3.LUT R5, R6.reuse, 0xfffffffc, RZ, 0xc0, !PT ;  /* 0xfffffffc06057812 */ /* 0x040fe400078ec0ff */
[----:B------:R-:W-:Y:S01]  /*3170*/  SHF.L.U32 R6, R6, 0x1, RZ ;  /* 0x0000000106067819 */ /* 0x000fe200000006ff */
[----:B------:R-:W-:Y:S02]  /*3180*/  IMAD.MOV R3, RZ, RZ, -R7 ;  /* 0x000000ffff037224 */ /* 0x000fe400078e0a07 */
[----:B------:R-:W-:Y:S01]  /*3190*/  IMAD.IADD R5, R228, 0x1, -R5 ;  /* 0x00000001e4057824 */ /* 0x000fe200078e0a05 */
[----:B------:R-:W-:Y:S01]  /*31a0*/  LOP3.LUT R6, R6, 0xfffffff8, RZ, 0xc0, !PT ;  /* 0xfffffff806067812 */ /* 0x000fe200078ec0ff */
[----:B------:R-:W-:-:S04]  /*31b0*/  IMAD R3, R220, R3, R215 ;  /* 0x00000003dc037224 */ /* 0x000fc800078e02d7 */
[----:B------:R-:W-:Y:S02]  /*31c0*/  IMAD R12, R5, R220, R3 ;  /* 0x000000dc050c7224 */ /* 0x000fe400078e0203 */
[----:B------:R-:W-:-:S03]  /*31d0*/  IMAD.IADD R6, R7, 0x1, R6 ;  /* 0x0000000107067824 */ /* 0x000fc600078e0206 */
[----:B------:R-:W-:-:S03]  /*31e0*/  SHF.R.S32.HI R13, RZ, 0x1f, R12 ;  /* 0x0000001fff0d7819 */ /* 0x000fc6000001140c */
[----:B------:R-:W-:-:S03]  /*31f0*/  IMAD.WIDE R12, R6, R219, R12 ;  /* 0x000000db060c7225 */ /* 0x000fc600078e020c */
[----:B-----5:R-:W-:-:S04]  /*3200*/  LEA R6, P0, R12, R202, 0x1 ;  /* 0x000000ca0c067211 */ /* 0x020fc800078008ff */
[----:B------:R-:W-:-:S09]  /*3210*/  LEA.HI.X R3, R12, R203, R13, 0x1, P0 ;  /* 0x000000cb0c037211 */ /* 0x000fd200000f0c0d */
.L_x_1476:
[----:B------:R-:W-:Y:S05]  /*3220*/  BSYNC B0 ;  /* 0x0000000000007941 */ /* 0x000fea0003800000 */
.L_x_1475:
        /* <DEDUP_REMOVED lines=30> */
[----:B------:R-:W-:Y:S02]  /*3410*/  ISETP.GE.AND P1, PT, R5, RZ, PT ;  /* 0x000000ff0500720c */ /* 0x000fe40003f26270 */
[----:B------:R-:W-:-:S04]  /*3420*/  SHF.R.S32.HI R5, RZ, 0x1f, R228 ;  /* 0x0000001fff057819 */ /* 0x000fc800000114e4 */
[----:B------:R-:W-:Y:S01]  /*3430*/  LEA.HI R6, R5, R228, RZ, 0x2 ;  /* 0x000000e405067211 */ /* 0x000fe200078f10ff */
[----:B------:R-:W-:-:S03]  /*3440*/  @P2 VIADD R7, R7, 0x1 ;  /* 0x0000000107072836 */ /* 0x000fc60000000000 */
[C---:B------:R-:W-:Y:S01]  /*3450*/  LOP3.LUT R5, R6.reuse, 0xfffffffc, RZ, 0xc0, !PT ;  /* 0xfffffffc06057812 */ /* 0x040fe200078ec0ff */
[----:B------:R-:W-:Y:S01]  /*3460*/  IMAD.MOV.U32 R8, RZ, RZ, R7 ;  /* 0x000000ffff087224 */ /* 0x000fe200078e0007 */
[----:B------:R-:W-:-:S03]  /*3470*/  SHF.L.U32 R6, R6, 0x1, RZ ;  /* 0x0000000106067819 */ /* 0x000fc600000006ff */
[----:B------:R-:W-:Y:S01]  /*3480*/  IMAD.IADD R5, R228, 0x1, -R5 ;  /* 0x00000001e4057824 */ /* 0x000fe200078e0a05 */
[----:B------:R-:W-:Y:S02]  /*3490*/  @!P1 IADD3 R8, -R8, RZ, RZ ;  /* 0x000000ff08089210 */ /* 0x000fe40007ffe1ff */
        /* <DEDUP_REMOVED lines=10> */
.L_x_1478:
[----:B------:R-:W-:Y:S05]  /*3540*/  BSYNC B0 ;  /* 0x0000000000007941 */ /* 0x000fea0003800000 */
.L_x_1477:
        /* <DEDUP_REMOVED lines=8> */
[----:B--2---:R-:W-:-:S11]  /*35d0*/  MOV R6, RZ ;  /* 0x000000ff00067202 */ /* 0x004fd60000000f00 */
[----:B------:R-:W-:Y:S01]  /*35e0*/  @!PT LDS RZ, [RZ] ;  /* 0x00000000fffff984 */ /* 0x000fe20000000800 */
[----:B------:R-:W-:Y:S01]  /*35f0*/  @!PT LDS RZ, [RZ] ;  /* 0x00000000fffff984 */ /* 0x000fe20000000800 */
[----:B------:R-:W-:Y:S01]  /*3600*/  @!PT LDS RZ, [RZ] ;  /* 0x00000000fffff984 */ /* 0x000fe20000000800 */
[----:B------:R2:W-:Y:S01]  /*3610*/  LDGSTS.E.BYPASS.LTC128B.128 [R224+0x2080], desc[UR36][R12.64], P0 ;  /* 0x020800000ce07fae */ /* 0x0005e20008101d64 */
[----:B------:R-:W-:-:S13]  /*3620*/  LOP3.LUT P0, R8, R231, 0x4, RZ, 0xc0, !PT ;  /* 0x00000004e7087812 */ /* 0x000fda000780c0ff */
[----:B------:R-:W-:Y:S05]  /*3630*/  @!P0 BRA `(.L_x_1480) ;  /* 0x00000000009c8947 */ /* 0x000fea0003800000 */
[-C--:B------:R-:W-:Y:S01]  /*3640*/  IABS R7, R220.reuse ;  /* 0x000000dc00077213 */ /* 0x080fe20000000000 */
[----:B--2---:R-:W-:Y:S01]  /*3650*/  IMAD.MOV.U32 R12, RZ, RZ, RZ ;  /* 0x000000ffff0c7224 */ /* 0x004fe200078e00ff */
[----:B------:R-:W-:Y:S02]  /*3660*/  IABS R5, R215 ;  /* 0x000000d700057213 */ /* 0x000fe40000000000 */
[----:B------:R-:W2:Y:S01]  /*3670*/  I2F.RP R14, R7 ;  /* 0x00000007000e7306 */ /* 0x000ea20000209400 */
[----:B------:R-:W-:-:S07]  /*3680*/  IABS R3, R220 ;  /* 0x000000dc00037213 */ /* 0x000fce0000000000 */
[----:B--2---:R-:W2:Y:S02]  /*3690*/  MUFU.RCP R13, R14 ;  /* 0x0000000e000d7308 */ /* 0x004ea40000001000 */
[----:B--2---:R-:W-:-:S06]  /*36a0*/  VIADD R13, R13, 0xffffffe ;  /* 0x0ffffffe0d0d7836 */ /* 0x004fcc0000000000 */
[----:B------:R-:W2:Y:S02]  /*36b0*/  F2I.FTZ.U32.TRUNC.NTZ R13, R13 ;  /* 0x0000000d000d7305 */ /* 0x000ea4000021f000 */
[----:B--2---:R-:W-:-:S04]  /*36c0*/  IMAD.MOV R6, RZ, RZ, -R13 ;  /* 0x000000ffff067224 */ /* 0x004fc800078e0a0d */
[----:B------:R-:W-:-:S04]  /*36d0*/  IMAD R6, R6, R7, RZ ;  /* 0x0000000706067224 */ /* 0x000fc800078e02ff */
[----:B------:R-:W-:-:S04]  /*36e0*/  IMAD.HI.U32 R6, R13, R6, R12 ;  /* 0x000000060d067227 */ /* 0x000fc800078e000c */
[----:B------:R-:W-:Y:S01]  /*36f0*/  IMAD.MOV R12, RZ, RZ, -R3 ;  /* 0x000000ffff0c7224 */ /* 0x000fe200078e0a03 */
[----:B------:R-:W-:Y:S01]  /*3700*/  LOP3.LUT R3, R215, R220, RZ, 0x3c, !PT ;  /* 0x000000dcd7037212 */ /* 0x000fe200078e3cff */
[----:B------:R-:W-:-:S03]  /*3710*/  IMAD.HI.U32 R6, R6, R5, RZ ;  /* 0x0000000506067227 */ /* 0x000fc600078e00ff */
[----:B------:R-:W-:Y:S01]  /*3720*/  ISETP.GE.AND P1, PT, R3, RZ, PT ;  /* 0x000000ff0300720c */ /* 0x000fe20003f26270 */
[----:B------:R-:W-:Y:S02]  /*3730*/  IMAD R12, R6, R12, R5 ;  /* 0x0000000c060c7224 */ /* 0x000fe400078e0205 */
[----:B------:R-:W-:-:S03]  /*3740*/  VIADD R3, R228, 0x4 ;  /* 0x00000004e4037836 */ /* 0x000fc60000000000 */
[----:B------:R-:W-:-:S13]  /*3750*/  ISETP.GT.U32.AND P0, PT, R7, R12, PT ;  /* 0x0000000c0700720c */ /* 0x000fda0003f04070 */
[-C--:B------:R-:W-:Y:S01]  /*3760*/  @!P0 IADD3 R12, R12, -R7.reuse, RZ ;  /* 0x800000070c0c8210 */ /* 0x080fe20007ffe0ff */
[----:B------:R-:W-:Y:S01]  /*3770*/  @!P0 VIADD R6, R6, 0x1 ;  /* 0x0000000106068836 */ /* 0x000fe20000000000 */
[----:B------:R-:W-:Y:S02]  /*3780*/  ISETP.NE.AND P0, PT, R220, RZ, PT ;  /* 0x000000ffdc00720c */ /* 0x000fe40003f05270 */
[----:B------:R-:W-:Y:S02]  /*3790*/  ISETP.GE.U32.AND P2, PT, R12, R7, PT ;  /* 0x000000070c00720c */ /* 0x000fe40003f46070 */
[----:B------:R-:W-:-:S04]  /*37a0*/  SHF.R.S32.HI R12, RZ, 0x1f, R3 ;  /* 0x0000001fff0c7819 */ /* 0x000fc80000011403 */
[----:B------:R-:W-:-:S04]  /*37b0*/  LEA.HI R7, R12, R3, RZ, 0x2 ;  /* 0x000000030c077211 */ /* 0x000fc800078f10ff */
[C---:B------:R-:W-:Y:S02]  /*37c0*/  LOP3.LUT R12, R7.reuse, 0xfffffffc, RZ, 0xc0, !PT ;  /* 0xfffffffc070c7812 */ /* 0x040fe400078ec0ff */
[----:B------:R-:W-:Y:S01]  /*37d0*/  SHF.L.U32 R7, R7, 0x1, RZ ;  /* 0x0000000107077819 */ /* 0x000fe200000006ff */
[----:B------:R-:W-:Y:S02]  /*37e0*/  @P2 VIADD R6, R6, 0x1 ;  /* 0x0000000106062836 */ /* 0x000fe40000000000 */
[----:B------:R-:W-:Y:S01]  /*37f0*/  IMAD.IADD R3, R3, 0x1, -R12 ;  /* 0x0000000103037824 */ /* 0x000fe200078e0a0c */
[----:B------:R-:W-:Y:S02]  /*3800*/  LOP3.LUT R7, R7, 0xfffffff8, RZ, 0xc0, !PT ;  /* 0xfffffff807077812 */ /* 0x000fe400078ec0ff */
[----:B------:R-:W-:Y:S02]  /*3810*/  @!P1 IADD3 R6, -R6, RZ, RZ ;  /* 0x000000ff06069210 */ /* 0x000fe40007ffe1ff */
        /* <DEDUP_REMOVED lines=9> */
.L_x_1480:
[----:B------:R-:W-:Y:S05]  /*38b0*/  BSYNC B0 ;  /* 0x0000000000007941 */ /* 0x000fea0003800000 */
.L_x_1479:
        /* <DEDUP_REMOVED lines=12> */
[----:B------:R-:W2:Y:S01]  /*3980*/  I2F.RP R9, R8 ;  /* 0x0000000800097306 */ /* 0x000ea20000209400 */
[----:B------:R-:W-:-:S04]  /*3990*/  IABS R5, R220 ;  /* 0x000000dc00057213 */ /* 0x000fc80000000000 */
[----:B------:R-:W-:-:S03]  /*39a0*/  IADD3 R5, RZ, -R5, RZ ;  /* 0x80000005ff057210 */ /* 0x000fc60007ffe0ff */
        /* <DEDUP_REMOVED lines=10> */
[----:B------:R-:W-:Y:S02]  /*3a50*/  @!P0 IMAD.IADD R5, R5, 0x1, -R8 ;  /* 0x0000000105058824 */ /* 0x000fe400078e0a08 */
[----:B------:R-:W-:Y:S01]  /*3a60*/  @!P0 VIADD R7, R7, 0x1 ;  /* 0x0000000107078836 */ /* 0x000fe20000000000 */
[----:B------:R-:W-:Y:S02]  /*3a70*/  ISETP.NE.AND P0, PT, R220, RZ, PT ;  /* 0x000000ffdc00720c */ /* 0x000fe40003f05270 */
[----:B------:R-:W-:Y:S02]  /*3a80*/  ISETP.GE.U32.AND P2, PT, R5, R8, PT ;  /* 0x000000080500720c */ /* 0x000fe40003f46070 */
[----:B------:R-:W-:-:S04]  /*3a90*/  LOP3.LUT R5, R213, R220, RZ, 0x3c, !PT ;  /* 0x000000dcd5057212 */ /* 0x000fc800078e3cff */
[----:B------:R-:W-:Y:S01]  /*3aa0*/  ISETP.GE.AND P1, PT, R5, RZ, PT ;  /* 0x000000ff0500720c */ /* 0x000fe20003f26270 */
[----:B------:R-:W-:-:S05]  /*3ab0*/  VIADD R5, R228, 0x4 ;  /* 0x00000004e4057836 */ /* 0x000fca0000000000 */
[----:B------:R-:W-:Y:S02]  /*3ac0*/  SHF.R.S32.HI R6, RZ, 0x1f, R5 ;  /* 0x0000001fff067819 */ /* 0x000fe40000011405 */
[----:B------:R-:W-:-:S05]  /*3ad0*/  @P2 IADD3 R7, R7, 0x1, RZ ;  /* 0x0000000107072810 */ /* 0x000fca0007ffe0ff */
        /* <DEDUP_REMOVED lines=16> */
.L_x_1482:
[----:B------:R-:W-:Y:S05]  /*3be0*/  BSYNC B0 ;  /* 0x0000000000007941 */ /* 0x000fea0003800000 */
.L_x_1481:
[----:B------:R-:W-:Y:S01]  /*3bf0*/  IMAD.SHL.U32 R3, R3, 0x2, RZ ;  /* 0x0000000203037824 */ /* 0x000fe200078e00ff */
[----:B--2---:R-:W-:Y:S01]  /*3c00*/  MOV R12, R10 ;  /* 0x0000000a000c7202 */ /* 0x004fe20000000f00 */
[----:B------:R-:W-:Y:S01]  /*3c10*/  IMAD.MOV.U32 R13, RZ, RZ, R9 ;  /* 0x000000ffff0d7224 */ /* 0x000fe200078e0009 */
[----:B------:R-:W-:Y:S01]  /*3c20*/  BSSY B0, `(.L_x_1483) ;  /* 0x0000033000007945 */ /* 0x000fe20003800000 */
[----:B------:R-:W-:Y:S01]  /*3c30*/  MOV R10, RZ ;  /* 0x000000ff000a7202 */ /* 0x000fe20000000f00 */
[----:B------:R-:W-:Y:S01]  /*3c40*/  IMAD.MOV.U32 R9, RZ, RZ, RZ ;  /* 0x000000ffff097224 */ /* 0x000fe200078e00ff */
[----:B------:R-:W-:Y:S01]  /*3c50*/  ISETP.NE.U32.AND P0, PT, R3, RZ, PT ;  /* 0x000000ff0300720c */ /* 0x000fe20003f05070 */
[----:B------:R-:W-:Y:S01]  /*3c60*/  IMAD.MOV.U32 R3, RZ, RZ, RZ ;  /* 0x000000ffff037224 */ /* 0x000fe200078e00ff */
[----:B---3--:R-:W-:-:S11]  /*3c70*/  MOV R6, RZ ;  /* 0x000000ff00067202 */ /* 0x008fd60000000f00 */
        /* <DEDUP_REMOVED lines=23> */
[----:B------:R-:W-:Y:S02]  /*3df0*/  ISETP.GE.AND P1, PT, R3, RZ, PT ;  /* 0x000000ff0300720c */ /* 0x000fe40003f26270 */
[----:B------:R-:W-:-:S04]  /*3e00*/  LEA.HI R5, R5, R218, RZ, 0x2 ;  /* 0x000000da05057211 */ /* 0x000fc800078f10ff */
[C---:B------:R-:W-:Y:S02]  /*3e10*/  LOP3.LUT R3, R5.reuse, 0xfffffffc, RZ, 0xc0, !PT ;  /* 0xfffffffc05037812 */ /* 0x040fe400078ec0ff */
[----:B------:R-:W-:-:S03]  /*3e20*/  SHF.L.U32 R5, R5, 0x1, RZ ;  /* 0x0000000105057819 */ /* 0x000fc600000006ff */
[-C--:B------:R-:W-:Y:S01]  /*3e30*/  @!P0 IADD3 R12, R12, -R7.reuse, RZ ;  /* 0x800000070c0c8210 */ /* 0x080fe20007ffe0ff */
[----:B------:R-:W-:Y:S01]  /*3e40*/  @!P0 VIADD R6, R6, 0x1 ;  /* 0x0000000106068836 */ /* 0x000fe20000000000 */
[----:B------:R-:W-:Y:S01]  /*3e50*/  ISETP.NE.AND P0, PT, R210, RZ, PT ;  /* 0x000000ffd200720c */ /* 0x000fe20003f05270 */
[----:B------:R-:W-:Y:S01]  /*3e60*/  IMAD.IADD R3, R218, 0x1, -R3 ;  /* 0x00000001da037824 */ /* 0x000fe200078e0a03 */
[----:B------:R-:W-:-:S13]  /*3e70*/  ISETP.GE.U32.AND P2, PT, R12, R7, PT ;  /* 0x000000070c00720c */ /* 0x000fda0003f46070 */
[----:B------:R-:W-:-:S04]  /*3e80*/  @P2 VIADD R6, R6, 0x1 ;  /* 0x0000000106062836 */ /* 0x000fc80000000000 */
[----:B------:R-:W-:-:S05]  /*3e90*/  IMAD.MOV.U32 R7, RZ, RZ, R6 ;  /* 0x000000ffff077224 */ /* 0x000fca00078e0006 */
        /* <DEDUP_REMOVED lines=11> */
.L_x_1484:
[----:B------:R-:W-:Y:S05]  /*3f50*/  BSYNC B0 ;  /* 0x0000000000007941 */ /* 0x000fea0003800000 */
.L_x_1483:
        /* <DEDUP_REMOVED lines=49> */
.L_x_1486:
[----:B------:R-:W-:Y:S05]  /*4270*/  BSYNC B0 ;  /* 0x0000000000007941 */ /* 0x000fea0003800000 */
.L_x_1485:
        /* <DEDUP_REMOVED lines=54> */
.L_x_1488:
[----:B------:R-:W-:Y:S05]  /*45e0*/  BSYNC B0 ;  /* 0x0000000000007941 */ /* 0x000fea0003800000 */
.L_x_1487:
        /* <DEDUP_REMOVED lines=49> */
.L_x_1490:
[----:B------:R-:W-:Y:S05]  /*4900*/  BSYNC B0 ;  /* 0x0000000000007941 */ /* 0x000fea0003800000 */
.L_x_1489:
        /* <DEDUP_REMOVED lines=9> */
[----:B--2---:R-:W-:Y:S02]  /*49a0*/  CS2R R12, SRZ ;  /* 0x00000000000c7805 */ /* 0x004fe4000001ff00 */
[----:B------:R-:W-:-:S02]  /*49b0*/  CS2R R2, SRZ ;  /* 0x0000000000027805 */ /* 0x000fc4000001ff00 */
        /* <DEDUP_REMOVED lines=8> */
[-C--:B------:R-:W-:Y:S01]  /*4a40*/  IABS R6, R220.reuse ;  /* 0x000000dc00067213 */ /* 0x080fe20000000000 */
[----:B--2---:R-:W-:Y:S01]  /*4a50*/  IMAD.MOV.U32 R14, RZ, RZ, RZ ;  /* 0x000000ffff0e7224 */ /* 0x004fe200078e00ff */
[----:B------:R-:W-:Y:S02]  /*4a60*/  IABS R3, R215 ;  /* 0x000000d700037213 */ /* 0x000fe40000000000 */
[----:B------:R-:W2:Y:S01]  /*4a70*/  I2F.RP R10, R6 ;  /* 0x00000006000a7306 */ /* 0x000ea20000209400 */
[----:B------:R-:W-:-:S05]  /*4a80*/  IABS R2, R220 ;  /* 0x000000dc00027213 */ /* 0x000fca0000000000 */
[----:B------:R-:W-:Y:S02]  /*4a90*/  IMAD.MOV R2, RZ, RZ, -R2 ;  /* 0x000000ffff027224 */ /* 0x000fe400078e0a02 */
[----:B--2---:R-:W2:Y:S02]  /*4aa0*/  MUFU.RCP R15, R10 ;  /* 0x0000000a000f7308 */ /* 0x004ea40000001000 */
[----:B--2---:R-:W-:-:S06]  /*4ab0*/  VIADD R15, R15, 0xffffffe ;  /* 0x0ffffffe0f0f7836 */ /* 0x004fcc0000000000 */
[----:B------:R-:W2:Y:S02]  /*4ac0*/  F2I.FTZ.U32.TRUNC.NTZ R15, R15 ;  /* 0x0000000f000f7305 */ /* 0x000ea4000021f000 */
[----:B--2---:R-:W-:-:S04]  /*4ad0*/  IMAD.MOV R5, RZ, RZ, -R15 ;  /* 0x000000ffff057224 */ /* 0x004fc800078e0a0f */
[----:B------:R-:W-:-:S04]  /*4ae0*/  IMAD R5, R5, R6, RZ ;  /* 0x0000000605057224 */ /* 0x000fc800078e02ff */
[----:B------:R-:W-:Y:S01]  /*4af0*/  IMAD.HI.U32 R14, R15, R5, R14 ;  /* 0x000000050f0e7227 */ /* 0x000fe200078e000e */
[----:B------:R-:W-:-:S04]  /*4b00*/  SHF.R.S32.HI R5, RZ, 0x1f, R8 ;  /* 0x0000001fff057819 */ /* 0x000fc80000011408 */
[----:B------:R-:W-:Y:S01]  /*4b10*/  LEA.HI R5, R5, R8, RZ, 0x2 ;  /* 0x0000000805057211 */ /* 0x000fe200078f10ff */
        /* <DEDUP_REMOVED lines=8> */
[----:B------:R-:W-:Y:S02]  /*4ba0*/  ISETP.GE.U32.AND P2, PT, R3, R6, PT ;  /* 0x000000060300720c */ /* 0x000fe40003f46070 */
[C---:B------:R-:W-:Y:S02]  /*4bb0*/  LOP3.LUT R3, R5.reuse, 0xfffffffc, RZ, 0xc0, !PT ;  /* 0xfffffffc05037812 */ /* 0x040fe400078ec0ff */
[----:B------:R-:W-:-:S03]  /*4bc0*/  SHF.L.U32 R5, R5, 0x1, RZ ;  /* 0x0000000105057819 */ /* 0x000fc600000006ff */
[----:B------:R-:W-:Y:S01]  /*4bd0*/  IMAD.IADD R3, R8, 0x1, -R3 ;  /* 0x0000000108037824 */ /* 0x000fe200078e0a03 */
[----:B------:R-:W-:-:S05]  /*4be0*/  LOP3.LUT R5, R5, 0xfffffff8, RZ, 0xc0, !PT ;  /* 0xfffffff805057812 */ /* 0x000fca00078ec0ff */
[----:B------:R-:W-:-:S05]  /*4bf0*/  @P2 VIADD R14, R14, 0x1 ;  /* 0x000000010e0e2836 */ /* 0x000fca0000000000 */
[----:B------:R-:W-:Y:S02]  /*4c00*/  @!P1 IADD3 R14, -R14, RZ, RZ ;  /* 0x000000ff0e0e9210 */ /* 0x000fe40007ffe1ff */
        /* <DEDUP_REMOVED lines=9> */
.L_x_1492:
[----:B------:R-:W-:Y:S05]  /*4ca0*/  BSYNC B0 ;  /* 0x0000000000007941 */ /* 0x000fea0003800000 */
.L_x_1491:
[----:B------:R-:W-:Y:S01]  /*4cb0*/  IMAD.SHL.U32 R7, R7, 0x10, RZ ;  /* 0x0000001007077824 */ /* 0x000fe200078e00ff */
[----:B------:R-:W-:Y:S04]  /*4cc0*/  BSSY B0, `(.L_x_1493) ;  /* 0x000002f000007945 */ /* 0x000fe80003800000 */
[----:B------:R-:W-:-:S13]  /*4cd0*/  ISETP.NE.U32.AND P0, PT, R7, RZ, PT ;  /* 0x000000ff0700720c */ /* 0x000fda0003f05070 */
[----:B------:R-:W-:Y:S01]  /*4ce0*/  @!PT LDS RZ, [RZ] ;  /* 0x00000000fffff984 */ /* 0x000fe20000000800 */
[----:B------:R-:W-:Y:S01]  /*4cf0*/  @!PT LDS RZ, [RZ] ;  /* 0x00000000fffff984 */ /* 0x000fe20000000800 */
[----:B------:R-:W-:Y:S01]  /*4d00*/  @!PT LDS RZ, [RZ] ;  /* 0x00000000fffff984 */ /* 0x000fe20000000800 */
[----:B------:R3:W-:Y:S02]  /*4d10*/  LDGSTS.E.BYPASS.LTC128B.128 [R224+0x4000], desc[UR36][R2.64], P0 ;  /* 0x0400000002e07fae */ /* 0x0007e40008101d64 */
[----:B---3--:R-:W-:-:S13]  /*4d20*/  LOP3.LUT P0, R2, R231, 0x2, RZ, 0xc0, !PT ;  /* 0x00000002e7027812 */ /* 0x008fda000780c0ff */
        /* <DEDUP_REMOVED lines=8> */
[----:B------:R-:W3:Y:S02]  /*4db0*/  F2I.FTZ.U32.TRUNC.NTZ R13, R12 ;  /* 0x0000000c000d7305 */ /* 0x000ee4000021f000 */
[----:B---3--:R-:W-:Y:S02]  /*4dc0*/  IMAD.MOV R6, RZ, RZ, -R13 ;  /* 0x000000ffff067224 */ /* 0x008fe400078e0a0d */
        /* <DEDUP_REMOVED lines=30> */
.L_x_1494:
[----:B------:R-:W-:Y:S05]  /*4fb0*/  BSYNC B0 ;  /* 0x0000000000007941 */ /* 0x000fea0003800000 */
.L_x_1493:
[----:B------:R-:W-:Y:S01]  /*4fc0*/  IMAD.SHL.U32 R2, R2, 0x8, RZ ;  /* 0x0000000802027824 */ /* 0x000fe200078e00ff */
[----:B------:R-:W-:Y:S01]  /*4fd0*/  BSSY B0, `(.L_x_1495) ;  /* 0x0000033000007945 */ /* 0x000fe20003800000 */
[----:B--2---:R-:W-:Y:S02]  /*4fe0*/  IMAD.MOV.U32 R14, RZ, RZ, R12 ;  /* 0x000000ffff0e7224 */ /* 0x004fe400078e000c */
[----:B------:R-:W-:Y:S01]  /*4ff0*/  IMAD.MOV.U32 R15, RZ, RZ, R13 ;  /* 0x000000ffff0f7224 */ /* 0x000fe200078e000d */
[----:B------:R-:W-:Y:S02]  /*5000*/  ISETP.NE.U32.AND P0, PT, R2, RZ, PT ;  /* 0x000000ff0200720c */ /* 0x000fe40003f05070 */
[----:B------:R-:W-:Y:S02]  /*5010*/  CS2R R12, SRZ ;  /* 0x00000000000c7805 */ /* 0x000fe4000001ff00 */
[----:B------:R-:W-:-:S09]  /*5020*/  CS2R R2, SRZ ;  /* 0x0000000000027805 */ /* 0x000fd2000001ff00 */
        /* <DEDUP_REMOVED lines=17> */
[----:B------:R-:W-:-:S06]  /*5140*/  IMAD.HI.U32 R14, R15, R5, R14 ;  /* 0x000000050f0e7227 */ /* 0x000fcc00078e000e */
[----:B------:R-:W-:-:S04]  /*5150*/  IMAD.HI.U32 R14, R14, R3, RZ ;  /* 0x000000030e0e7227 */ /* 0x000fc800078e00ff */
[----:B------:R-:W-:Y:S01]  /*5160*/  IMAD R3, R14, R2, R3 ;  /* 0x000000020e037224 */ /* 0x000fe200078e0203 */
[----:B------:R-:W-:-:S04]  /*5170*/  LOP3.LUT R2, R215, R220, RZ, 0x3c, !PT ;  /* 0x000000dcd7027212 */ /* 0x000fc800078e3cff */
[----:B------:R-:W-:Y:S02]  /*5180*/  ISETP.GT.U32.AND P0, PT, R6, R3, PT ;  /* 0x000000030600720c */ /* 0x000fe40003f04070 */
[----:B------:R-:W-:Y:S01]  /*5190*/  ISETP.GE.AND P1, PT, R2, RZ, PT ;  /* 0x000000ff0200720c */ /* 0x000fe20003f26270 */
[----:B------:R-:W-:-:S10]  /*51a0*/  VIADD R2, R228, 0x24 ;  /* 0x00000024e4027836 */ /* 0x000fd40000000000 */
        /* <DEDUP_REMOVED lines=9> */
[----:B------:R-:W-:-:S03]  /*5240*/  IMAD.IADD R5, R2, 0x1, -R5 ;  /* 0x0000000102057824 */ /* 0x000fc600078e0a05 */
        /* <DEDUP_REMOVED lines=11> */
.L_x_1496:
[----:B------:R-:W-:Y:S05]  /*5300*/  BSYNC B0 ;  /* 0x0000000000007941 */ /* 0x000fea0003800000 */
.L_x_1495:
        /* <DEDUP_REMOVED lines=12> */
[----:B------:R-:W-:-:S07]  /*53d0*/  IABS R3, R220 ;  /* 0x000000dc00037213 */ /* 0x000fce0000000000 */
[----:B---3--:R-:W3:Y:S02]  /*53e0*/  MUFU.RCP R12, R8 ;  /* 0x00000008000c7308 */ /* 0x008ee40000001000 */
[----:B---3--:R-:W-:Y:S01]  /*53f0*/  VIADD R12, R12, 0xffffffe ;  /* 0x0ffffffe0c0c7836 */ /* 0x008fe20000000000 */
[----:B------:R-:W-:Y:S02]  /*5400*/  IADD3 R8, RZ, -R3, RZ ;  /* 0x80000003ff087210 */ /* 0x000fe40007ffe0ff */
[----:B------:R-:W-:-:S03]  /*5410*/  LOP3.LUT R3, R213, R220, RZ, 0x3c, !PT ;  /* 0x000000dcd5037212 */ /* 0x000fc600078e3cff */
[----:B------:R-:W3:Y:S01]  /*5420*/  F2I.FTZ.U32.TRUNC.NTZ R13, R12 ;  /* 0x0000000c000d7305 */ /* 0x000ee2000021f000 */
[----:B------:R-:W-:Y:S01]  /*5430*/  ISETP.GE.AND P1, PT, R3, RZ, PT ;  /* 0x000000ff0300720c */ /* 0x000fe20003f26270 */
[----:B------:R-:W-:Y:S02]  /*5440*/  VIADD R3, R228, 0x24 ;  /* 0x00000024e4037836 */ /* 0x000fe40000000000 */
[----:B---3--:R-:W-:Y:S02]  /*5450*/  IMAD.MOV R6, RZ, RZ, -R13 ;  /* 0x000000ffff067224 */ /* 0x008fe400078e0a0d */
        /* <DEDUP_REMOVED lines=9> */
[----:B------:R-:W-:-:S13]  /*54f0*/  ISETP.GE.U32.AND P2, PT, R8, R7, PT ;  /* 0x000000070800720c */ /* 0x000fda0003f46070 */
[----:B------:R-:W-:-:S05]  /*5500*/  @P2 IADD3 R6, R6, 0x1, RZ ;  /* 0x0000000106062810 */ /* 0x000fca0007ffe0ff */
[----:B------:R-:W-:Y:S01]  /*5510*/  IMAD.MOV.U32 R8, RZ, RZ, R6 ;  /* 0x000000ffff087224 */ /* 0x000fe200078e0006 */
[----:B------:R-:W-:-:S04]  /*5520*/  SHF.R.S32.HI R6, RZ, 0x1f, R3 ;  /* 0x0000001fff067819 */ /* 0x000fc80000011403 */
[----:B------:R-:W-:Y:S02]  /*5530*/  @!P1 IADD3 R8, -R8, RZ, RZ ;  /* 0x000000ff08089210 */ /* 0x000fe40007ffe1ff */
[----:B------:R-:W-:Y:S02]  /*5540*/  LEA.HI R5, R6, R3, RZ, 0x2 ;  /* 0x0000000306057211 */ /* 0x000fe400078f10ff */
        /* <DEDUP_REMOVED lines=13> */
.L_x_1498:
[----:B------:R-:W-:Y:S05]  /*5620*/  BSYNC B0 ;  /* 0x0000000000007941 */ /* 0x000fea0003800000 */
.L_x_1497:
        /* <DEDUP_REMOVED lines=39> */
[----:B------:R-:W-:Y:S02]  /*58a0*/  IMAD.IADD R3, R218, 0x1, -R3 ;  /* 0x00000001da037824 */ /* 0x000fe400078e0a03 */
        /* <DEDUP_REMOVED lines=12> */
.L_x_1500:
[----:B------:R-:W-:Y:S05]  /*5970*/  BSYNC B0 ;  /* 0x0000000000007941 */ /* 0x000fea0003800000 */
.L_x_1499:
        /* <DEDUP_REMOVED lines=48> */
.L_x_1502:
[----:B------:R-:W-:Y:S05]  /*5c80*/  BSYNC B0 ;  /* 0x0000000000007941 */ /* 0x000fea0003800000 */
.L_x_1501:
        /* <DEDUP_REMOVED lines=52> */
.L_x_1504:
[----:B------:R-:W-:Y:S05]  /*5fd0*/  BSYNC B0 ;  /* 0x0000000000007941 */ /* 0x000fea0003800000 */
.L_x_1503:
        /* <DEDUP_REMOVED lines=48> */
.L_x_1506:
[----:B------:R-:W-:Y:S05]  /*62e0*/  BSYNC B0 ;  /* 0x0000000000007941 */ /* 0x000fea0003800000 */
.L_x_1505:
[----:B------:R-:W-:Y:S01]  /*62f0*/  IMAD.SHL.U32 R2, R2, 0x2, RZ ;  /* 0x0000000202027824 */ /* 0x000fe200078e00ff */
[----:B------:R-:W-:Y:S01]  /*6300*/  LOP3.LUT R3, R206, 0x1f, RZ, 0xc0, !PT ;  /* 0x0000001fce037812 */ /* 0x000fe200078ec0ff */
[----:B------:R-:W-:Y:S01]  /*6310*/  VIADD R199, R0, 0x8000 ;  /* 0x0000800000c77836 */ /* 0x000fe20000000000 */
[----:B------:R-:W-:Y:S02]  /*6320*/  SHF.R.U32.HI R5, RZ, 0x3, R206 ;  /* 0x00000003ff057819 */ /* 0x000fe400000116ce */
[----:B------:R-:W-:Y:S02]  /*6330*/  CS2R R118, SRZ ;  /* 0x0000000000767805 */ /* 0x000fe4000001ff00 */
[----:B------:R-:W-:Y:S01]  /*6340*/  ISETP.NE.U32.AND P1, PT, R2, RZ, PT ;  /* 0x000000ff0200720c */ /* 0x000fe20003f25070 */
[----:B------:R-:W-:Y:S01]  /*6350*/  IMAD R199, R4, 0x10, R199 ;  /* 0x0000001004c77824 */ /* 0x000fe200078e02c7 */
[----:B------:R-:W-:Y:S02]  /*6360*/  SHF.R.U32.HI R3, RZ, 0x4, R3 ;  /* 0x00000004ff037819 */ /* 0x000fe40000011603 */
[----:B------:R-:W-:-:S02]  /*6370*/  CS2R R116, SRZ ;  /* 0x0000000000747805 */ /* 0x000fc4000001ff00 */
[C---:B------:R-:W-:Y:S02]  /*6380*/  LOP3.LUT R6, R206.reuse, 0x7, RZ, 0xc0, !PT ;  /* 0x00000007ce067812 */ /* 0x040fe400078ec0ff */
[----:B------:R-:W-:Y:S02]  /*6390*/  CS2R R114, SRZ ;  /* 0x0000000000727805 */ /* 0x000fe4000001ff00 */
[----:B------:R-:W-:Y:S01]  /*63a0*/  LOP3.LUT R5, R5, 0x1, RZ, 0xc0, !PT ;  /* 0x0000000105057812 */ /* 0x000fe200078ec0ff */
[----:B------:R-:W-:Y:S01]  /*63b0*/  IMAD.SHL.U32 R3, R3, 0x8, RZ ;  /* 0x0000000803037824 */ /* 0x000fe200078e00ff */
[----:B------:R-:W-:Y:S01]  /*63c0*/  ISETP.GE.AND P0, PT, R11, 0x20, PT ;  /* 0x000000200b00780c */ /* 0x000fe20003f06270 */
[----:B------:R-:W-:Y:S01]  /*63d0*/  IMAD.SHL.U32 R11, R206, 0x4, RZ ;  /* 0x00000004ce0b7824 */ /* 0x000fe200078e00ff */
[----:B------:R-:W-:Y:S02]  /*63e0*/  CS2R R112, SRZ ;  /* 0x0000000000707805 */ /* 0x000fe4000001ff00 */
[----:B------:R-:W-:-:S02]  /*63f0*/  CS2R R54, SRZ ;  /* 0x0000000000367805 */ /* 0x000fc4000001ff00 */
[--C-:B------:R-:W-:Y:S01]  /*6400*/  LOP3.LUT R2, R3, 0xfffffff8, R6.reuse, 0xe2, !PT ;  /* 0xfffffff803027812 */ /* 0x100fe200078ee206 */
[----:B------:R-:W-:Y:S01]  /*6410*/  @!PT LDS RZ, [RZ] ;  /* 0x00000000fffff984 */ /* 0x000fe20000000800 */
[----:B------:R-:W-:Y:S01]  /*6420*/  @!PT LDS RZ, [RZ] ;  /* 0x00000000fffff984 */ /* 0x000fe20000000800 */
[----:B------:R-:W-:Y:S01]  /*6430*/  @!PT LDS RZ, [RZ] ;  /* 0x00000000fffff984 */ /* 0x000fe20000000800 */
[----:B------:R3:W-:Y:S01]  /*6440*/  LDGSTS.E.BYPASS.LTC128B.128 [R221+0x9100], desc[UR36][R12.64], P1 ;  /* 0x091000000cdd7fae */ /* 0x0007e20008901d64 */
[----:B------:R-:W-:Y:S02]  /*6450*/  SHF.R.U32.HI R6, RZ, 0x1, R6 ;  /* 0x00000001ff067819 */ /* 0x000fe40000011606 */
[----:B------:R-:W-:Y:S02]  /*6460*/  CS2R R52, SRZ ;  /* 0x0000000000347805 */ /* 0x000fe4000001ff00 */
[C---:B------:R-:W-:Y:S01]  /*6470*/  LOP3.LUT R3, R5.reuse, 0x2, RZ, 0xfc, !PT ;  /* 0x0000000205037812 */ /* 0x040fe200078efcff */
[----:B------:R-:W0:Y:S01]  /*6480*/  LDGDEPBAR ;  /* 0x00000000000079af */ /* 0x000e220000000000 */
[C---:B------:R-:W-:Y:S01]  /*6490*/  LOP3.LUT R6, R5.reuse, R6, RZ, 0x3c, !PT ;  /* 0x0000000605067212 */ /* 0x040fe200078e3cff */
[----:B------:R-:W-:Y:S01]  /*64a0*/  IMAD.SHL.U32 R2, R2, 0x10, RZ ;  /* 0x0000001002027824 */ /* 0x000fe200078e00ff */
[----:B------:R-:W-:-:S02]  /*64b0*/  LOP3.LUT R5, R5, 0x3, R206, 0x78, !PT ;  /* 0x0000000305057812 */ /* 0x000fc400078e78ce */
[----:B------:R-:W-:Y:S02]  /*64c0*/  CS2R R50, SRZ ;  /* 0x0000000000327805 */ /* 0x000fe4000001ff00 */
[--C-:B------:R-:W-:Y:S02]  /*64d0*/  LOP3.LUT R3, R3, 0x3, R206.reuse, 0x78, !PT ;  /* 0x0000000303037812 */ /* 0x100fe400078e78ce */
[----:B------:R-:W-:Y:S02]  /*64e0*/  CS2R R48, SRZ ;  /* 0x0000000000307805 */ /* 0x000fe4000001ff00 */
[----:B------:R-:W-:Y:S02]  /*64f0*/  LOP3.LUT R11, R11, 0x4, RZ, 0xc0, !PT ;  /* 0x000000040b0b7812 */ /* 0x000fe400078ec0ff */
[----:B------:R-:W-:Y:S02]  /*6500*/  CS2R R122, SRZ ;  /* 0x00000000007a7805 */ /* 0x000fe4000001ff00 */
[----:B------:R-:W-:-:S02]  /*6510*/  LOP3.LUT R7, R5, 0x4, R206, 0xf8, !PT ;  /* 0x0000000405077812 */ /* 0x000fc400078ef8ce */
[----:B------:R-:W-:Y:S02]  /*6520*/  CS2R R120, SRZ ;  /* 0x0000000000787805 */ /* 0x000fe4000001ff00 */
[----:B------:R-:W-:Y:S02]  /*6530*/  LOP3.LUT R197, R3, 0x4, R206, 0xf8, !PT ;  /* 0x0000000403c57812 */ /* 0x000fe400078ef8ce */
[----:B------:R-:W-:Y:S02]  /*6540*/  CS2R R110, SRZ ;  /* 0x00000000006e7805 */ /* 0x000fe4000001ff00 */
[----:B------:R-:W-:Y:S02]  /*6550*/  LOP3.LUT R9, R11, 0x1e0, R2, 0xf8, !PT ;  /* 0x000001e00b097812 */ /* 0x000fe400078ef802 */
[----:B------:R-:W-:Y:S02]  /*6560*/  CS2R R108, SRZ ;  /* 0x00000000006c7805 */ /* 0x000fe4000001ff00 */
[----:B------:R-:W-:-:S02]  /*6570*/  LOP3.LUT R5, R5, 0x4, R206, 0xf4, !PT ;  /* 0x0000000405057812 */ /* 0x000fc400078ef4ce */
[----:B------:R-:W-:Y:S02]  /*6580*/  CS2R R58, SRZ ;  /* 0x00000000003a7805 */ /* 0x000fe4000001ff00 */
[----:B------:R-:W-:Y:S02]  /*6590*/  LOP3.LUT R3, R3, 0x4, R206, 0xf4, !PT ;  /* 0x0000000403037812 */ /* 0x000fe400078ef4ce */
[----:B------:R-:W-:Y:S02]  /*65a0*/  CS2R R56, SRZ ;  /* 0x0000000000387805 */ /* 0x000fe4000001ff00 */
[----:B------:R-:W-:Y:S02]  /*65b0*/  LOP3.LUT R11, R6, R11, RZ, 0xfc, !PT ;  /* 0x0000000b060b7212 */ /* 0x000fe400078efcff */
[----:B------:R-:W-:Y:S02]  /*65c0*/  CS2R R46, SRZ ;  /* 0x00000000002e7805 */ /* 0x000fe4000001ff00 */
[----:B------:R-:W-:-:S02]  /*65d0*/  LOP3.LUT R7, R2, R7, RZ, 0xfc, !PT ;  /* 0x0000000702077212 */ /* 0x000fc400078efcff */
[----:B------:R-:W-:Y:S02]  /*65e0*/  CS2R R44, SRZ ;  /* 0x00000000002c7805 */ /* 0x000fe4000001ff00 */
[----:B------:R-:W-:Y:S01]  /*65f0*/  LOP3.LUT R5, R2, R5, RZ, 0xfc, !PT ;  /* 0x0000000502057212 */ /* 0x000fe200078efcff */
[----:B---3--:R-:W-:-:S06]  /*6600*/  DEPBAR.LE SB0, 0x2 ;  /* 0x000080800000791a */ /* 0x008fcc0000000000 */
[----:B------:R-:W-:Y:S05]  /*6610*/  WARPSYNC.ALL ;  /* 0x0000000000007948 */ /* 0x000fea0003800000 */
[C---:B------:R-:W-:Y:S01]  /*6620*/  LOP3.LUT R197, R2.reuse, R197, RZ, 0xfc, !PT ;  /* 0x000000c502c57212 */ /* 0x040fe200078efcff */
[--C-:B------:R-:W-:Y:S01]  /*6630*/  IMAD R198, R7, 0x10, R0.reuse ;  /* 0x0000001007c67824 */ /* 0x100fe200078e0200 */
[----:B------:R-:W-:Y:S01]  /*6640*/  LOP3.LUT R3, R2, R3, RZ, 0xfc, !PT ;  /* 0x0000000302037212 */ /* 0x000fe200078efcff */
[----:B------:R-:W-:Y:S01]  /*6650*/  IMAD R196, R5, 0x10, R0 ;  /* 0x0000001005c47824 */ /* 0x000fe200078e0200 */
[----:B------:R-:W-:Y:S01]  /*6660*/  LOP3.LUT R2, R11, 0x1e0, R2, 0xf8, !PT ;  /* 0x000001e00b027812 */ /* 0x000fe200078ef802 */
[--C-:B------:R-:W-:Y:S01]  /*6670*/  IMAD R197, R197, 0x10, R0.reuse ;  /* 0x00000010c5c57824 */ /* 0x100fe200078e0200 */
[----:B------:R-:W-:Y:S01]  /*6680*/  LOP3.LUT R9, R9, R6, RZ, 0xfc, !PT ;  /* 0x0000000609097212 */ /* 0x000fe200078efcff */
[----:B------:R-:W-:Y:S01]  /*6690*/  IMAD R3, R3, 0x10, R0 ;  /* 0x0000001003037824 */ /* 0x000fe200078e0200 */
[----:B------:R-:W-:Y:S01]  /*66a0*/  CS2R R126, SRZ ;  /* 0x00000000007e7805 */ /* 0x000fe2000001ff00 */
[----:B------:R-:W-:Y:S01]  /*66b0*/  IMAD.SHL.U32 R2, R2, 0x10, RZ ;  /* 0x0000001002027824 */ /* 0x000fe200078e00ff */
[----:B------:R-:W-:Y:S01]  /*66c0*/  CS2R R124, SRZ ;  /* 0x00000000007c7805 */ /* 0x000fe2000001ff00 */
[----:B------:R-:W-:Y:S01]  /*66d0*/  IMAD.IADD R9, R4, 0x1, R9 ;  /* 0x0000000104097824 */ /* 0x000fe200078e0209 */
[----:B------:R-:W-:Y:S01]  /*66e0*/  CS2R R106, SRZ ;  /* 0x00000000006a7805 */ /* 0x000fe2000001ff00 */
[C---:B------:R-:W-:Y:S01]  /*66f0*/  IMAD.IADD R4, R200.reuse, 0x1, R198 ;  /* 0x00000001c8047824 */ /* 0x040fe200078e02c6 */
[----:B------:R-:W-:Y:S01]  /*6700*/  BAR.SYNC.DEFER_BLOCKING 0x0 ;  /* 0x0000000000007b1d */ /* 0x000fe20000010000 */
[C---:B------:R-:W-:Y:S01]  /*6710*/  IMAD.IADD R152, R200.reuse, 0x1, R197 ;  /* 0x00000001c8987824 */ /* 0x040fe200078e02c5 */
[----:B------:R-:W-:Y:S01]  /*6720*/  CS2R R104, SRZ ;  /* 0x0000000000687805 */ /* 0x000fe2000001ff00 */
[C---:B------:R-:W-:Y:S01]  /*6730*/  IMAD.IADD R156, R200.reuse, 0x1, R196 ;  /* 0x00000001c89c7824 */ /* 0x040fe200078e02c4 */
[----:B------:R-:W-:Y:S01]  /*6740*/  CS2R R62, SRZ ;  /* 0x00000000003e7805 */ /* 0x000fe2000001ff00 */
[----:B------:R-:W-:Y:S01]  /*6750*/  IMAD.IADD R160, R200, 0x1, R3 ;  /* 0x00000001c8a07824 */ /* 0x000fe200078e0203 */
[----:B------:R-:W-:Y:S01]  /*6760*/  CS2R R60, SRZ ;  /* 0x00000000003c7805 */ /* 0x000fe2000001ff00 */
[----:B------:R-:W-:Y:S01]  /*6770*/  IMAD.IADD R8, R199, 0x1, R2 ;  /* 0x00000001c7087824 */ /* 0x000fe200078e0202 */
        /* <DEDUP_REMOVED lines=16> */
[----:B------:R-:W3:Y:S01]  /*6880*/  LDSM.16.MT88.4 R4, [R4] ;  /* 0x000000000404783b */ /* 0x000ee20000004200 */
[----:B------:R-:W-:Y:S02]  /*6890*/  CS2R R68, SRZ ;  /* 0x0000000000447805 */ /* 0x000fe4000001ff00 */
[----:B------:R-:W-:Y:S02]  /*68a0*/  CS2R R34, SRZ ;  /* 0x0000000000227805 */ /* 0x000fe4000001ff00 */
[----:B------:R-:W-:Y:S01]  /*68b0*/  CS2R R32, SRZ ;  /* 0x0000000000207805 */ /* 0x000fe2000001ff00 */
[----:B------:R-:W4:Y:S01]  /*68c0*/  LDSM.16.MT88.4 R152, [R152] ;  /* 0x000000009898783b */ /* 0x000f220000004200 */
[----:B------:R-:W-:Y:S02]  /*68d0*/  CS2R R138, SRZ ;  /* 0x00000000008a7805 */ /* 0x000fe4000001ff00 */
[----:B------:R-:W-:-:S02]  /*68e0*/  CS2R R136, SRZ ;  /* 0x0000000000887805 */ /* 0x000fc4000001ff00 */
[----:B------:R-:W-:Y:S01]  /*68f0*/  CS2R R94, SRZ ;  /* 0x00000000005e7805 */ /* 0x000fe2000001ff00 */
[----:B------:R-:W3:Y:S01]  /*6900*/  LDSM.16.MT88.4 R156, [R156] ;  /* 0x000000009c9c783b */ /* 0x000ee20000004200 */
[----:B------:R-:W-:Y:S02]  /*6910*/  CS2R R92, SRZ ;  /* 0x00000000005c7805 */ /* 0x000fe4000001ff00 */
[----:B------:R-:W-:Y:S02]  /*6920*/  CS2R R74, SRZ ;  /* 0x00000000004a7805 */ /* 0x000fe4000001ff00 */
[----:B------:R-:W-:Y:S01]  /*6930*/  CS2R R72, SRZ ;  /* 0x0000000000487805 */ /* 0x000fe2000001ff00 */
[----:B------:R-:W3:Y:S01]  /*6940*/  LDSM.16.MT88.4 R160, [R160] ;  /* 0x00000000a0a0783b */ /* 0x000ee20000004200 */
[----:B------:R-:W-:Y:S02]  /*6950*/  CS2R R30, SRZ ;  /* 0x00000000001e7805 */ /* 0x000fe4000001ff00 */
[----:B------:R-:W-:-:S02]  /*6960*/  CS2R R28, SRZ ;  /* 0x00000000001c7805 */ /* 0x000fc4000001ff00 */
[----:B------:R-:W-:Y:S01]  /*6970*/  CS2R R142, SRZ ;  /* 0x00000000008e7805 */ /* 0x000fe2000001ff00 */
[----:B------:R-:W3:Y:S01]  /*6980*/  LDSM.16.M88.4 R8, [R8] ;  /* 0x000000000808783b */ /* 0x000ee20000000200 */
[----:B------:R-:W-:Y:S02]  /*6990*/  CS2R R140, SRZ ;  /* 0x00000000008c7805 */ /* 0x000fe4000001ff00 */
[----:B------:R-:W-:Y:S02]  /*69a0*/  CS2R R90, SRZ ;  /* 0x00000000005a7805 */ /* 0x000fe4000001ff00 */
[----:B------:R-:W-:Y:S01]  /*69b0*/  CS2R R88, SRZ ;  /* 0x0000000000587805 */ /* 0x000fe2000001ff00 */
[----:B--2---:R2:W2:Y:S01]  /*69c0*/  LDSM.16.M88.4 R12, [R0+0x9000] ;  /* 0x00900000000c783b */ /* 0x0044a20000000200 */
[----:B------:R-:W-:Y:S02]  /*69d0*/  CS2R R78, SRZ ;  /* 0x00000000004e7805 */ /* 0x000fe4000001ff00 */
[----:B------:R-:W-:-:S02]  /*69e0*/  CS2R R76, SRZ ;  /* 0x00000000004c7805 */ /* 0x000fc4000001ff00 */
[----:B------:R-:W-:Y:S01]  /*69f0*/  CS2R R26, SRZ ;  /* 0x00000000001a7805 */ /* 0x000fe2000001ff00 */
[----:B------:R2:W2:Y:S01]  /*6a00*/  LDSM.16.M88.4 R20, [R0+0xa000] ;  /* 0x00a000000014783b */ /* 0x0004a20000000200 */
[----:B------:R-:W-:Y:S02]  /*6a10*/  CS2R R24, SRZ ;  /* 0x0000000000187805 */ /* 0x000fe4000001ff00 */
[----:B------:R-:W-:Y:S02]  /*6a20*/  CS2R R146, SRZ ;  /* 0x0000000000927805 */ /* 0x000fe4000001ff00 */
[----:B------:R-:W-:Y:S01]  /*6a30*/  CS2R R144, SRZ ;  /* 0x0000000000907805 */ /* 0x000fe2000001ff00 */
[----:B------:R2:W2:Y:S01]  /*6a40*/  LDSM.16.M88.4 R148, [R0+0xb000] ;  /* 0x00b000000094783b */ /* 0x0004a20000000200 */
[----:B------:R-:W-:Y:S02]  /*6a50*/  CS2R R86, SRZ ;  /* 0x0000000000567805 */ /* 0x000fe4000001ff00 */
[----:B------:R-:W-:-:S02]  /*6a60*/  CS2R R84, SRZ ;  /* 0x0000000000547805 */ /* 0x000fc4000001ff00 */
[----:B------:R-:W-:Y:S02]  /*6a70*/  CS2R R82, SRZ ;  /* 0x0000000000527805 */ /* 0x000fe4000001ff00 */
[----:B------:R-:W-:Y:S02]  /*6a80*/  CS2R R80, SRZ ;  /* 0x0000000000507805 */ /* 0x000fe4000001ff00 */
[----:B-1----:R-:W-:Y:S02]  /*6a90*/  CS2R R18, SRZ ;  /* 0x0000000000127805 */ /* 0x002fe4000001ff00 */
[----:B------:R-:W-:Y:S01]  /*6aa0*/  CS2R R16, SRZ ;  /* 0x0000000000107805 */ /* 0x000fe2000001ff00 */
[----:B----4-:R-:W-:Y:S06]  /*6ab0*/  @!P0 BRA `(.L_x_1507) ;  /* 0x00000024001c8947 */ /* 0x010fec0003800000 */
[----:B------:R-:W-:Y:S01]  /*6ac0*/  ISETP.NE.AND P0, PT, R225, RZ, PT ;  /* 0x000000ffe100720c */ /* 0x000fe20003f05270 */
[----:B------:R-:W-:Y:S01]  /*6ad0*/  VIADD R229, R229, 0x40 ;  /* 0x00000040e5e57836 */ /* 0x000fe20000000000 */
[----:B------:R-:W-:Y:S01]  /*6ae0*/  SHF.R.S32.HI R227, RZ, 0x1f, R219 ;  /* 0x0000001fffe37819 */ /* 0x000fe200000114db */
[----:B------:R-:W-:Y:S01]  /*6af0*/  VIADD R228, R228, 0x40 ;  /* 0x00000040e4e47836 */ /* 0x000fe20000000000 */
[----:B------:R-:W-:Y:S01]  /*6b00*/  SHF.R.S32.HI R226, RZ, 0x1f, R217 ;  /* 0x0000001fffe27819 */ /* 0x000fe200000114d9 */
[----:B------:R-:W-:Y:S01]  /*6b10*/  IMAD.MOV.U32 R232, RZ, RZ, RZ ;  /* 0x000000ffffe87224 */ /* 0x000fe200078e00ff */
[----:B------:R-:W-:Y:S01]  /*6b20*/  SEL R231, R231, RZ, P0 ;  /* 0x000000ffe7e77207 */ /* 0x000fe20000000000 */
[----:B------:R-:W-:Y:S01]  /*6b30*/  IMAD.MOV.U32 R119, RZ, RZ, RZ ;  /* 0x000000ffff777224 */ /* 0x000fe200078e00ff */
[----:B------:R-:W-:Y:S01]  /*6b40*/  SEL R230, R230, RZ, P0 ;  /* 0x000000ffe6e67207 */ /* 0x000fe20000000000 */
[----:B------:R-:W-:Y:S01]  /*6b50*/  UMOV UR8, 0x6000 ;  /* 0x0000600000087882 */ /* 0x000fe20000000000 */
[----:B--2---:R-:W-:Y:S01]  /*6b60*/  LOP3.LUT R0, R2, 0x20, RZ, 0x3c, !PT ;  /* 0x0000002002007812 */ /* 0x004fe200078e3cff */
[----:B------:R-:W-:Y:S01]  /*6b70*/  UMOV UR7, 0x180 ;  /* 0x0000018000077882 */ /* 0x000fe20000000000 */
[----:B------:R-:W-:-:S05]  /*6b80*/  UMOV UR6, 0x3 ;  /* 0x0000000300067882 */ /* 0x000fca0000000000 */
.L_x_1524:
[C---:B---34-:R-:W-:Y:S01]  /*6b90*/  HMMA.16816.F32 R16, R4.reuse, R8, R16 ;  /* 0x000000080410723c */ /* 0x058fe20000001810 */
[----:B------:R-:W-:Y:S01]  /*6ba0*/  BSSY B0, `(.L_x_1508) ;  /* 0x000005d000007945 */ /* 0x000fe20003800000 */
[----:B-1----:R-:W-:Y:S02]  /*6bb0*/  CS2R R234, SRZ ;  /* 0x0000000000ea7805 */ /* 0x002fe4000001ff00 */
[----:B------:R-:W-:Y:S01]  /*6bc0*/  CS2R R236, SRZ ;  /* 0x0000000000ec7805 */ /* 0x000fe2000001ff00 */
[--C-:B------:R-:W-:Y:S01]  /*6bd0*/  IMAD.IADD R164, R198, 0x1, R200.reuse ;  /* 0x00000001c6a47824 */ /* 0x100fe200078e02c8 */
        /* <DEDUP_REMOVED lines=14> */
[C---:B------:R-:W-:Y:S05]  /*6cc0*/  HMMA.16816.F32 R52, R152.reuse, R150, R52 ;  /* 0x000000969834723c */ /* 0x040fea0000001834 */
[----:B------:R-:W-:Y:S01]  /*6cd0*/  IADD3 R201, R0, R199, RZ ;  /* 0x000000c700c97210 */ /* 0x000fe20007ffe0ff */
        /* <DEDUP_REMOVED lines=36> */
[----:B------:R3:W4:Y:S01]  /*6f20*/  F2I.FTZ.U32.TRUNC.NTZ R11, R10 ;  /* 0x0000000a000b7305 */ /* 0x000722000021f000 */
[----:B------:R-:W-:Y:S01]  /*6f30*/  IMAD.MOV R4, RZ, RZ, -R4 ;  /* 0x000000ffff047224 */ /* 0x000fe200078e0a04 */
[----:B---3--:R-:W-:Y:S01]  /*6f40*/  MOV R10, RZ ;  /* 0x000000ff000a7202 */ /* 0x008fe20000000f00 */
[--C-:B----4-:R-:W-:Y:S04]  /*6f50*/  IMAD.MOV R5, RZ, RZ, -R11.reuse ;  /* 0x000000ffff057224 */ /* 0x110fe800078e0a0b */
        /* <DEDUP_REMOVED lines=8> */
[----:B------:R-:W-:Y:S02]  /*6fe0*/  @!P0 IMAD.IADD R5, R5, 0x1, -R8 ;  /* 0x0000000105058824 */ /* 0x000fe400078e0a08 */
[----:B------:R-:W-:Y:S01]  /*6ff0*/  @!P0 VIADD R11, R11, 0x1 ;  /* 0x000000010b0b8836 */ /* 0x000fe20000000000 */
[----:B------:R-:W-:Y:S02]  /*7000*/  ISETP.NE.AND P0, PT, R220, RZ, PT ;  /* 0x000000ffdc00720c */ /* 0x000fe40003f05270 */
[----:B------:R-:W-:Y:S02]  /*7010*/  ISETP.GE.U32.AND P2, PT, R5, R8, PT ;  /* 0x000000080500720c */ /* 0x000fe40003f46070 */
[----:B------:R-:W-:Y:S04]  /*7020*/  SHF.R.S32.HI R5, RZ, 0x1f, R228 ;  /* 0x0000001fff057819 */ /* 0x000fe800000114e4 */
[----:B------:R-:W-:Y:S04]  /*7030*/  LEA.HI R6, R5, R228, RZ, 0x2 ;  /* 0x000000e405067211 */ /* 0x000fe800078f10ff */
[C---:B------:R-:W-:Y:S02]  /*7040*/  LOP3.LUT R9, R6.reuse, 0xfffffffc, RZ, 0xc0, !PT ;  /* 0xfffffffc06097812 */ /* 0x040fe400078ec0ff */
[----:B------:R-:W-:Y:S02]  /*7050*/  SHF.L.U32 R6, R6, 0x1, RZ ;  /* 0x0000000106067819 */ /* 0x000fe400000006ff */
[----:B------:R-:W-:Y:S01]  /*7060*/  @P2 IADD3 R11, R11, 0x1, RZ ;  /* 0x000000010b0b2810 */ /* 0x000fe20007ffe0ff */
[----:B------:R-:W-:Y:S01]  /*7070*/  IMAD.IADD R9, R228, 0x1, -R9 ;  /* 0x00000001e4097824 */ /* 0x000fe200078e0a09 */
[----:B------:R-:W-:Y:S03]  /*7080*/  LOP3.LUT R6, R6, 0xfffffff8, RZ, 0xc0, !PT ;  /* 0xfffffff806067812 */ /* 0x000fe600078ec0ff */
[----:B------:R-:W-:Y:S01]  /*7090*/  @!P1 IMAD.MOV R11, RZ, RZ, -R11 ;  /* 0x000000ffff0b9224 */ /* 0x000fe200078e0a0b */
[----:B------:R-:W-:Y:S05]  /*70a0*/  @!P0 LOP3.LUT R11, RZ, R220, RZ, 0x33, !PT ;  /* 0x000000dcff0b8212 */ /* 0x000fea00078e33ff */
[----:B------:R-:W-:Y:S02]  /*70b0*/  IMAD.MOV R8, RZ, RZ, -R11 ;  /* 0x000000ffff087224 */ /* 0x000fe400078e0a0b */
[----:B------:R-:W-:Y:S02]  /*70c0*/  IMAD.IADD R6, R11, 0x1, R6 ;  /* 0x000000010b067824 */ /* 0x000fe400078e0206 */
[----:B------:R-:W-:Y:S02]  /*70d0*/  IMAD R8, R220, R8, R215 ;  /* 0x00000008dc087224 */ /* 0x000fe400078e02d7 */
[----:B------:R-:W-:Y:S01]  /*70e0*/  IMAD R4, R227, R6, RZ ;  /* 0x00000006e3047224 */ /* 0x000fe200078e02ff */
[----:B------:R-:W-:Y:S01]  /*70f0*/  SHF.R.S32.HI R5, RZ, 0x1f, R6 ;  /* 0x0000001fff057819 */ /* 0x000fe20000011406 */
[----:B------:R-:W-:Y:S04]  /*7100*/  IMAD R8, R9, R220, R8 ;  /* 0x000000dc09087224 */ /* 0x000fe800078e0208 */
[----:B------:R-:W-:Y:S01]  /*7110*/  IMAD R4, R219, R5, R4 ;  /* 0x00000005db047224 */ /* 0x000fe200078e0204 */
[--C-:B------:R-:W-:Y:S03]  /*7120*/  SHF.R.S32.HI R9, RZ, 0x1f, R8.reuse ;  /* 0x0000001fff097819 */ /* 0x100fe60000011408 */
[----:B------:R-:W-:Y:S03]  /*7130*/  IMAD.WIDE.U32 R8, R6, R219, R8 ;  /* 0x000000db06087225 */ /* 0x000fe600078e0008 */
[C---:B-----5:R-:W-:Y:S02]  /*7140*/  LEA R236, P0, R8.reuse, R202, 0x1 ;  /* 0x000000ca08ec7211 */ /* 0x060fe400078008ff */
[----:B------:R-:W-:Y:S04]  /*7150*/  IADD3 R4, R9, R4, RZ ;  /* 0x0000000409047210 */ /* 0x000fe80007ffe0ff */
[----:B------:R-:W-:Y:S02]  /*7160*/  LEA.HI.X R237, R8, R203, R4, 0x1, P0 ;  /* 0x000000cb08ed7211 */ /* 0x000fe400000f0c04 */
.L_x_1509:
[----:B------:R-:W-:Y:S05]  /*7170*/  BSYNC B0 ;  /* 0x0000000000007941 */ /* 0x000fea0003800000 */
.L_x_1508:
        /* <DEDUP_REMOVED lines=10> */
[-C--:B------:R-:W-:Y:S02]  /*7220*/  IABS R9, R220.reuse ;  /* 0x000000dc00097213 */ /* 0x080fe40000000000 */
[----:B------:R-:W-:Y:S02]  /*7230*/  IABS R6, R213 ;  /* 0x000000d500067213 */ /* 0x000fe40000000000 */
[----:B------:R-:W4:Y:S10]  /*7240*/  I2F.RP R12, R9 ;  /* 0x00000009000c7306 */ /* 0x000f340000209400 */
[----:B----4-:R-:W4:Y:S02]  /*7250*/  MUFU.RCP R5, R12 ;  /* 0x0000000c00057308 */ /* 0x010f240000001000 */
[----:B----4-:R-:W-:Y:S01]  /*7260*/  VIADD R10, R5, 0xffffffe ;  /* 0x0ffffffe050a7836 */ /* 0x010fe20000000000 */
[----:B------:R-:W-:Y:S07]  /*7270*/  IABS R5, R220 ;  /* 0x000000dc00057213 */ /* 0x000fee0000000000 */
[----:B------:R-:W4:Y:S01]  /*7280*/  F2I.FTZ.U32.TRUNC.NTZ R11, R10 ;  /* 0x0000000a000b7305 */ /* 0x000f22000021f000 */
[----:B------:R-:W-:Y:S02]  /*7290*/  IMAD.MOV R5, RZ, RZ, -R5 ;  /* 0x000000ffff057224 */ /* 0x000fe400078e0a05 */
[--C-:B----4-:R-:W-:Y:S01]  /*72a0*/  IMAD.MOV R8, RZ, RZ, -R11.reuse ;  /* 0x000000ffff087224 */ /* 0x110fe200078e0a0b */
        /* <DEDUP_REMOVED lines=13> */
[----:B------:R-:W-:Y:S07]  /*7380*/  LEA.HI R8, R9, R228, RZ, 0x2 ;  /* 0x000000e409087211 */ /* 0x000fee00078f10ff */
[----:B------:R-:W-:Y:S05]  /*7390*/  @P2 IADD3 R11, R11, 0x1, RZ ;  /* 0x000000010b0b2810 */ /* 0x000fea0007ffe0ff */
[----:B------:R-:W-:Y:S01]  /*73a0*/  IMAD.MOV.U32 R5, RZ, RZ, R11 ;  /* 0x000000ffff057224 */ /* 0x000fe200078e000b */
[C---:B------:R-:W-:Y:S01]  /*73b0*/  LOP3.LUT R11, R8.reuse, 0xfffffffc, RZ, 0xc0, !PT ;  /* 0xfffffffc080b7812 */ /* 0x040fe200078ec0ff */
[----:B------:R-:W-:Y:S02]  /*73c0*/  IMAD.SHL.U32 R8, R8, 0x2, RZ ;  /* 0x0000000208087824 */ /* 0x000fe400078e00ff */
[----:B------:R-:W-:Y:S01]  /*73d0*/  @!P1 IMAD.MOV R5, RZ, RZ, -R5 ;  /* 0x000000ffff059224 */ /* 0x000fe200078e0a05 */
[----:B------:R-:W-:Y:S01]  /*73e0*/  @!P0 LOP3.LUT R5, RZ, R220, RZ, 0x33, !PT ;  /* 0x000000dcff058212 */ /* 0x000fe200078e33ff */
[----:B------:R-:W-:Y:S01]  /*73f0*/  IMAD.IADD R11, R228, 0x1, -R11 ;  /* 0x00000001e40b7824 */ /* 0x000fe200078e0a0b */
[----:B------:R-:W-:Y:S02]  /*7400*/  LOP3.LUT R8, R8, 0xfffffff8, RZ, 0xc0, !PT ;  /* 0xfffffff808087812 */ /* 0x000fe400078ec0ff */
[----:B------:R-:W-:Y:S02]  /*7410*/  IADD3 R10, -R5, RZ, RZ ;  /* 0x000000ff050a7210 */ /* 0x000fe40007ffe1ff */
[----:B------:R-:W-:Y:S03]  /*7420*/  IADD3 R8, R8, R5, RZ ;  /* 0x0000000508087210 */ /* 0x000fe60007ffe0ff */
[----:B------:R-:W-:Y:S01]  /*7430*/  IMAD R10, R220, R10, R213 ;  /* 0x0000000adc0a7224 */ /* 0x000fe200078e02d5 */
[----:B------:R-:W-:Y:S01]  /*7440*/  SHF.R.S32.HI R5, RZ, 0x1f, R8 ;  /* 0x0000001fff057819 */ /* 0x000fe20000011408 */
[----:B------:R-:W-:Y:S02]  /*7450*/  IMAD R6, R227, R8, RZ ;  /* 0x00000008e3067224 */ /* 0x000fe400078e02ff */
[----:B------:R-:W-:Y:S02]  /*7460*/  IMAD R10, R11, R220, R10 ;  /* 0x000000dc0b0a7224 */ /* 0x000fe400078e020a */
[----:B------:R-:W-:Y:S03]  /*7470*/  IMAD R6, R219, R5, R6 ;  /* 0x00000005db067224 */ /* 0x000fe600078e0206 */
[--C-:B------:R-:W-:Y:S03]  /*7480*/  SHF.R.S32.HI R11, RZ, 0x1f, R10.reuse ;  /* 0x0000001fff0b7819 */ /* 0x100fe6000001140a */
[----:B------:R-:W-:Y:S04]  /*7490*/  IMAD.WIDE.U32 R10, R8, R219, R10 ;  /* 0x000000db080a7225 */ /* 0x000fe800078e000a */
[----:B------:R-:W-:Y:S01]  /*74a0*/  IMAD.IADD R6, R11, 0x1, R6 ;  /* 0x000000010b067824 */ /* 0x000fe200078e0206 */
[C---:B-----5:R-:W-:Y:S04]  /*74b0*/  LEA R234, P0, R10.reuse, R202, 0x1 ;  /* 0x000000ca0aea7211 */ /* 0x060fe800078008ff */
[----:B------:R-:W-:Y:S09]  /*74c0*/  LEA.HI.X R235, R10, R203, R6, 0x1, P0 ;  /* 0x000000cb0aeb7211 */ /* 0x000ff200000f0c06 */
.L_x_1511:
[----:B------:R-:W-:Y:S05]  /*74d0*/  BSYNC B0 ;  /* 0x0000000000007941 */ /* 0x000fea0003800000 */
.L_x_1510:
[----:B------:R-:W-:Y:S01]  /*74e0*/  IMAD.MOV.U32 R8, RZ, RZ, RZ ;  /* 0x000000ffff087224 */ /* 0x000fe200078e00ff */
[----:B------:R-:W-:Y:S01]  /*74f0*/  ISETP.NE.AND P0, PT, R4, RZ, PT ;  /* 0x000000ff0400720c */ /* 0x000fe20003f05270 */
[----:B------:R-:W-:Y:S01]  /*7500*/  BSSY B0, `(.L_x_1512) ;  /* 0x0000036000007945 */ /* 0x000fe20003800000 */
[----:B------:R-:W-:Y:S01]  /*7510*/  CS2R R4, SRZ ;  /* 0x0000000000047805 */ /* 0x000fe2000001ff00 */
[----:B------:R-:W-:Y:S10]  /*7520*/  IMAD.MOV.U32 R11, RZ, RZ, RZ ;  /* 0x000000ffff0b7224 */ /* 0x000ff400078e00ff */
        /* <DEDUP_REMOVED lines=8> */
[----:B------:R-:W1:Y:S10]  /*75b0*/  I2F.RP R11, R10 ;  /* 0x0000000a000b7306 */ /* 0x000e740000209400 */
[----:B-1----:R-:W1:Y:S02]  /*75c0*/  MUFU.RCP R6, R11 ;  /* 0x0000000b00067308 */ /* 0x002e640000001000 */
[----:B-1----:R-:W-:Y:S01]  /*75d0*/  VIADD R12, R6, 0xffffffe ;  /* 0x0ffffffe060c7836 */ /* 0x002fe20000000000 */
[----:B------:R-:W-:Y:S02]  /*75e0*/  IABS R6, R210 ;  /* 0x000000d200067213 */ /* 0x000fe40000000000 */
[----:B------:R-:W-:Y:S05]  /*75f0*/  SHF.R.S32.HI R11, RZ, 0x1f, R218 ;  /* 0x0000001fff0b7819 */ /* 0x000fea00000114da */
[----:B------:R-:W3:Y:S01]  /*7600*/  F2I.FTZ.U32.TRUNC.NTZ R13, R12 ;  /* 0x0000000c000d7305 */ /* 0x000ee2000021f000 */
[----:B------:R-:W-:Y:S02]  /*7610*/  IMAD.MOV R6, RZ, RZ, -R6 ;  /* 0x000000ffff067224 */ /* 0x000fe400078e0a06 */
[--C-:B---34-:R-:W-:Y:S01]  /*7620*/  IMAD.MOV R7, RZ, RZ, -R13.reuse ;  /* 0x000000ffff077224 */ /* 0x118fe200078e0a0d */
[----:B------:R-:W-:Y:S03]  /*7630*/  MOV R12, RZ ;  /* 0x000000ff000c7202 */ /* 0x000fe60000000f00 */
[----:B------:R-:W-:Y:S01]  /*7640*/  IMAD R8, R7, R10, RZ ;  /* 0x0000000a07087224 */ /* 0x000fe200078e02ff */
[----:B------:R-:W-:Y:S03]  /*7650*/  IABS R7, R229 ;  /* 0x000000e500077213 */ /* 0x000fe60000000000 */
[----:B------:R-:W-:Y:S01]  /*7660*/  IMAD.HI.U32 R13, R13, R8, R12 ;  /* 0x000000080d0d7227 */ /* 0x000fe200078e000c */
[----:B------:R-:W-:Y:S04]  /*7670*/  LEA.HI R8, R11, R218, RZ, 0x2 ;  /* 0x000000da0b087211 */ /* 0x000fe800078f10ff */
[C---:B------:R-:W-:Y:S01]  /*7680*/  LOP3.LUT R11, R8.reuse, 0xfffffffc, RZ, 0xc0, !PT ;  /* 0xfffffffc080b7812 */ /* 0x040fe200078ec0ff */
[----:B------:R-:W-:Y:S04]  /*7690*/  IMAD.HI.U32 R13, R13, R7, RZ ;  /* 0x000000070d0d7227 */ /* 0x000fe800078e00ff */
[----:B------:R-:W-:Y:S01]  /*76a0*/  IMAD R7, R13, R6, R7 ;  /* 0x000000060d077224 */ /* 0x000fe200078e0207 */
[----:B------:R-:W-:Y:S01]  /*76b0*/  LOP3.LUT R6, R229, R210, RZ, 0x3c, !PT ;  /* 0x000000d2e5067212 */ /* 0x000fe200078e3cff */
[----:B------:R-:W-:Y:S02]  /*76c0*/  IMAD.SHL.U32 R8, R8, 0x2, RZ ;  /* 0x0000000208087824 */ /* 0x000fe400078e00ff */
[----:B------:R-:W-:Y:S01]  /*76d0*/  IMAD.IADD R11, R218, 0x1, -R11 ;  /* 0x00000001da0b7824 */ /* 0x000fe200078e0a0b */
[----:B------:R-:W-:Y:S02]  /*76e0*/  ISETP.GT.U32.AND P0, PT, R10, R7, PT ;  /* 0x000000070a00720c */ /* 0x000fe40003f04070 */
[----:B------:R-:W-:Y:S02]  /*76f0*/  ISETP.GE.AND P1, PT, R6, RZ, PT ;  /* 0x000000ff0600720c */ /* 0x000fe40003f26270 */
[----:B------:R-:W-:Y:S09]  /*7700*/  LOP3.LUT R8, R8, 0xfffffff8, RZ, 0xc0, !PT ;  /* 0xfffffff808087812 */ /* 0x000ff200078ec0ff */
[----:B------:R-:W-:Y:S02]  /*7710*/  @!P0 IMAD.IADD R7, R7, 0x1, -R10 ;  /* 0x0000000107078824 */ /* 0x000fe400078e0a0a */
[----:B------:R-:W-:Y:S01]  /*7720*/  @!P0 VIADD R13, R13, 0x1 ;  /* 0x000000010d0d8836 */ /* 0x000fe20000000000 */
[----:B------:R-:W-:Y:S02]  /*7730*/  ISETP.NE.AND P0, PT, R210, RZ, PT ;  /* 0x000000ffd200720c */ /* 0x000fe40003f05270 */
[----:B------:R-:W-:Y:S11]  /*7740*/  ISETP.GE.U32.AND P2, PT, R7, R10, PT ;  /* 0x0000000a0700720c */ /* 0x000ff60003f46070 */
[----:B------:R-:W-:Y:S02]  /*7750*/  @!UPT UIADD3 URZ, URZ, URZ, URZ ;  /* 0x0000003f3f3ff290 */ /* 0x000fe4000fffe03f */
[----:B------:R-:W-:Y:S05]  /*7760*/  @P2 IADD3 R13, R13, 0x1, RZ ;  /* 0x000000010d0d2810 */ /* 0x000fea0007ffe0ff */
[----:B------:R-:W-:Y:S04]  /*7770*/  IMAD.MOV.U32 R7, RZ, RZ, R13 ;  /* 0x000000ffff077224 */ /* 0x000fe800078e000d */
[----:B------:R-:W-:Y:S01]  /*7780*/  @!P1 IMAD.MOV R7, RZ, RZ, -R7 ;  /* 0x000000ffff079224 */ /* 0x000fe200078e0a07 */
[----:B------:R-:W-:Y:S04]  /*7790*/  @!P0 LOP3.LUT R7, RZ, R210, RZ, 0x33, !PT ;  /* 0x000000d2ff078212 */ /* 0x000fe800078e33ff */
        /* <DEDUP_REMOVED lines=12> */
.L_x_1513:
[----:B------:R-:W-:Y:S05]  /*7860*/  BSYNC B0 ;  /* 0x0000000000007941 */ /* 0x000fea0003800000 */
.L_x_1512:
        /* <DEDUP_REMOVED lines=12> */
[----:B------:R-:W-:Y:S02]  /*7930*/  IABS R5, R229 ;  /* 0x000000e500057213 */ /* 0x000fe40000000000 */
[----:B------:R-:W2:Y:S10]  /*7940*/  I2F.RP R12, R8 ;  /* 0x00000008000c7306 */ /* 0x000eb40000209400 */
[----:B--2---:R-:W1:Y:S02]  /*7950*/  MUFU.RCP R4, R12 ;  /* 0x0000000c00047308 */ /* 0x004e640000001000 */
[----:B-1----:R-:W-:Y:S01]  /*7960*/  VIADD R10, R4, 0xffffffe ;  /* 0x0ffffffe040a7836 */ /* 0x002fe20000000000 */
[----:B------:R-:W-:Y:S07]  /*7970*/  IABS R4, R210 ;  /* 0x000000d200047213 */ /* 0x000fee0000000000 */
[----:B------:R-:W3:Y:S01]  /*7980*/  F2I.FTZ.U32.TRUNC.NTZ R11, R10 ;  /* 0x0000000a000b7305 */ /* 0x000ee2000021f000 */
[----:B------:R-:W-:Y:S02]  /*7990*/  IMAD.MOV R4, RZ, RZ, -R4 ;  /* 0x000000ffff047224 */ /* 0x000fe400078e0a04 */
[--C-:B---34-:R-:W-:Y:S01]  /*79a0*/  IMAD.MOV R7, RZ, RZ, -R11.reuse ;  /* 0x000000ffff077224 */ /* 0x118fe200078e0a0b */
[----:B------:R-:W-:Y:S03]  /*79b0*/  MOV R10, RZ ;  /* 0x000000ff000a7202 */ /* 0x000fe60000000f00 */
[----:B------:R-:W-:Y:S04]  /*79c0*/  IMAD R7, R7, R8, RZ ;  /* 0x0000000807077224 */ /* 0x000fe800078e02ff */
[----:B------:R-:W-:Y:S01]  /*79d0*/  IMAD.HI.U32 R11, R11, R7, R10 ;  /* 0x000000070b0b7227 */ /* 0x000fe200078e000a */
[----:B------:R-:W-:Y:S04]  /*79e0*/  SHF.R.S32.HI R7, RZ, 0x1f, R216 ;  /* 0x0000001fff077819 */ /* 0x000fe800000114d8 */
[----:B------:R-:W-:Y:S01]  /*79f0*/  LEA.HI R7, R7, R216, RZ, 0x2 ;  /* 0x000000d807077211 */ /* 0x000fe200078f10ff */
        /* <DEDUP_REMOVED lines=8> */
[----:B------:R-:W-:Y:S11]  /*7a80*/  ISETP.GE.U32.AND P2, PT, R5, R8, PT ;  /* 0x000000080500720c */ /* 0x000ff60003f46070 */
[----:B------:R-:W-:Y:S02]  /*7a90*/  @!UPT UIADD3 URZ, URZ, URZ, URZ ;  /* 0x0000003f3f3ff290 */ /* 0x000fe4000fffe03f */
        /* <DEDUP_REMOVED lines=20> */
.L_x_1515:
[----:B------:R-:W-:Y:S05]  /*7be0*/  BSYNC B0 ;  /* 0x0000000000007941 */ /* 0x000fea0003800000 */
.L_x_1514:
[----:B----4-:R-:W-:Y:S01]  /*7bf0*/  VIADD R234, R221, UR7 ;  /* 0x00000007ddea7c36 */ /* 0x010fe20008000000 */
[----:B------:R-:W-:Y:S01]  /*7c00*/  ISETP.NE.AND P0, PT, R6, RZ, PT ;  /* 0x000000ff0600720c */ /* 0x000fe20003f05270 */
[----:B------:R-:W-:Y:S01]  /*7c10*/  BSSY B0, `(.L_x_1516) ;  /* 0x0000036000007945 */ /* 0x000fe20003800000 */
[----:B-1----:R-:W-:Y:S01]  /*7c20*/  CS2R R10, SRZ ;  /* 0x00000000000a7805 */ /* 0x002fe2000001ff00 */
[----:B------:R-:W-:Y:S02]  /*7c30*/  IMAD.MOV.U32 R6, RZ, RZ, RZ ;  /* 0x000000ffff067224 */ /* 0x000fe400078e00ff */
[----:B------:R-:W-:Y:S08]  /*7c40*/  IMAD.MOV.U32 R13, RZ, RZ, RZ ;  /* 0x000000ffff0d7224 */ /* 0x000ff000078e00ff */
[----:B------:R-:W-:Y:S01]  /*7c50*/  @!PT LDS RZ, [RZ] ;  /* 0x00000000fffff984 */ /* 0x000fe20000000800 */
[----:B------:R-:W-:Y:S01]  /*7c60*/  @!PT LDS RZ, [RZ] ;  /* 0x00000000fffff984 */ /* 0x000fe20000000800 */
[----:B------:R-:W-:Y:S01]  /*7c70*/  @!PT LDS RZ, [RZ] ;  /* 0x00000000fffff984 */ /* 0x000fe20000000800 */
[----:B------:R1:W-:Y:S01]  /*7c80*/  @P0 LDGSTS.E.BYPASS.LTC128B.128 [R234+0x8000], desc[UR36][R4.64] ;  /* 0x0800000004ea0fae */ /* 0x0003e2000b901d64 */
[----:B---3--:R-:W-:Y:S11]  /*7c90*/  LOP3.LUT P0, R7, R231, 0x4, RZ, 0xc0, !PT ;  /* 0x00000004e7077812 */ /* 0x008ff6000780c0ff */
        /* <DEDUP_REMOVED lines=8> */
[----:B------:R-:W-:Y:S02]  /*7d20*/  IMAD.MOV R4, RZ, RZ, -R4 ;  /* 0x000000ffff047224 */ /* 0x000fe400078e0a04 */
[--C-:B-1----:R-:W-:Y:S01]  /*7d30*/  IMAD.MOV R5, RZ, RZ, -R13.reuse ;  /* 0x000000ffff057224 */ /* 0x102fe200078e0a0d */
        /* <DEDUP_REMOVED lines=12> */
[----:B------:R-:W-:Y:S01]  /*7e00*/  ISETP.GE.U32.AND P2, PT, R5, R8, PT ;  /* 0x000000080500720c */ /* 0x000fe20003f46070 */
[----:B------:R-:W-:Y:S05]  /*7e10*/  VIADD R5, R228, 0x4 ;  /* 0x00000004e4057836 */ /* 0x000fea0000000000 */
[----:B------:R-:W-:Y:S04]  /*7e20*/  SHF.R.S32.HI R6, RZ, 0x1f, R5 ;  /* 0x0000001fff067819 */ /* 0x000fe80000011405 */
[----:B------:R-:W-:Y:S03]  /*7e30*/  LEA.HI R6, R6, R5, RZ, 0x2 ;  /* 0x0000000506067211 */ /* 0x000fe600078f10ff */
[----:B------:R-:W-:Y:S02]  /*7e40*/  @P2 IADD3 R13, R13, 0x1, RZ ;  /* 0x000000010d0d2810 */ /* 0x000fe40007ffe0ff */
        /* <DEDUP_REMOVED lines=8> */
[----:B------:R-:W-:Y:S02]  /*7ed0*/  IMAD R12, R220, R12, R215 ;  /* 0x0000000cdc0c7224 */ /* 0x000fe400078e02d7 */
[----:B------:R-:W-:Y:S02]  /*7ee0*/  IMAD R4, R227, R6, RZ ;  /* 0x00000006e3047224 */ /* 0x000fe400078e02ff */
[----:B------:R-:W-:Y:S01]  /*7ef0*/  IMAD R12, R5, R220, R12 ;  /* 0x000000dc050c7224 */ /* 0x000fe200078e020c */
[----:B------:R-:W-:Y:S04]  /*7f00*/  SHF.R.S32.HI R5, RZ, 0x1f, R6 ;  /* 0x0000001fff057819 */ /* 0x000fe80000011406 */
[----:B------:R-:W-:Y:S01]  /*7f10*/  SHF.R.S32.HI R13, RZ, 0x1f, R12 ;  /* 0x0000001fff0d7819 */ /* 0x000fe2000001140c */
[----:B------:R-:W-:Y:S02]  /*7f20*/  IMAD R4, R219, R5, R4 ;  /* 0x00000005db047224 */ /* 0x000fe400078e0204 */
[----:B------:R-:W-:Y:S04]  /*7f30*/  IMAD.WIDE.U32 R12, R6, R219, R12 ;  /* 0x000000db060c7225 */ /* 0x000fe800078e000c */
[----:B------:R-:W-:Y:S01]  /*7f40*/  IMAD.IADD R4, R13, 0x1, R4 ;  /* 0x000000010d047824 */ /* 0x000fe200078e0204 */
[C---:B-----5:R-:W-:Y:S04]  /*7f50*/  LEA R6, P0, R12.reuse, R202, 0x1 ;  /* 0x000000ca0c067211 */ /* 0x060fe800078008ff */
[----:B------:R-:W-:Y:S09]  /*7f60*/  LEA.HI.X R13, R12, R203, R4, 0x1, P0 ;  /* 0x000000cb0c0d7211 */ /* 0x000ff200000f0c04 */
.L_x_1517:
[----:B------:R-:W-:Y:S05]  /*7f70*/  BSYNC B0 ;  /* 0x0000000000007941 */ /* 0x000fea0003800000 */
.L_x_1516:
[----:B------:R-:W-:Y:S01]  /*7f80*/  ISETP.NE.AND P0, PT, R7, RZ, PT ;  /* 0x000000ff0700720c */ /* 0x000fe20003f05270 */
[----:B-1----:R-:W-:Y:S01]  /*7f90*/  VIADD R5, R223, UR8 ;  /* 0x00000008df057c36 */ /* 0x002fe20008000000 */
[----:B------:R-:W-:Y:S01]  /*7fa0*/  BSSY B0, `(.L_x_1518) ;  /* 0x0000034000007945 */ /* 0x000fe20003800000 */
[----:B------:R-:W-:Y:S10]  /*7fb0*/  IMAD.MOV.U32 R7, RZ, RZ, R13 ;  /* 0x000000ffff077224 */ /* 0x000ff400078e000d */
        /* <DEDUP_REMOVED lines=23> */
[----:B------:R-:W-:Y:S01]  /*8130*/  ISETP.GE.AND P1, PT, R6, RZ, PT ;  /* 0x000000ff0600720c */ /* 0x000fe20003f26270 */
[----:B------:R-:W-:Y:S10]  /*8140*/  VIADD R6, R228, 0x4 ;  /* 0x00000004e4067836 */ /* 0x000ff40000000000 */
[----:B------:R-:W-:Y:S02]  /*8150*/  @!P0 IMAD.IADD R7, R7, 0x1, -R10 ;  /* 0x0000000107078824 */ /* 0x000fe400078e0a0a */
[----:B------:R-:W-:Y:S01]  /*8160*/  @!P0 VIADD R13, R13, 0x1 ;  /* 0x000000010d0d8836 */ /* 0x000fe20000000000 */
[----:B------:R-:W-:Y:S02]  /*8170*/  ISETP.NE.AND P0, PT, R220, RZ, PT ;  /* 0x000000ffdc00720c */ /* 0x000fe40003f05270 */
[----:B------:R-:W-:Y:S02]  /*8180*/  ISETP.GE.U32.AND P2, PT, R7, R10, PT ;  /* 0x0000000a0700720c */ /* 0x000fe40003f46070 */
[----:B------:R-:W-:Y:S04]  /*8190*/  SHF.R.S32.HI R7, RZ, 0x1f, R6 ;  /* 0x0000001fff077819 */ /* 0x000fe80000011406 */
[----:B------:R-:W-:Y:S04]  /*81a0*/  LEA.HI R8, R7, R6, RZ, 0x2 ;  /* 0x0000000607087211 */ /* 0x000fe800078f10ff */
[C---:B------:R-:W-:Y:S01]  /*81b0*/  LOP3.LUT R11, R8.reuse, 0xfffffffc, RZ, 0xc0, !PT ;  /* 0xfffffffc080b7812 */ /* 0x040fe200078ec0ff */
[----:B------:R-:W-:Y:S02]  /*81c0*/  IMAD.SHL.U32 R8, R8, 0x2, RZ ;  /* 0x0000000208087824 */ /* 0x000fe400078e00ff */
[----:B------:R-:W-:Y:S02]  /*81d0*/  @P2 IADD3 R13, R13, 0x1, RZ ;  /* 0x000000010d0d2810 */ /* 0x000fe40007ffe0ff */
[----:B------:R-:W-:Y:S01]  /*81e0*/  IMAD.IADD R11, R6, 0x1, -R11 ;  /* 0x00000001060b7824 */ /* 0x000fe200078e0a0b */
[----:B------:R-:W-:Y:S02]  /*81f0*/  LOP3.LUT R8, R8, 0xfffffff8, RZ, 0xc0, !PT ;  /* 0xfffffff808087812 */ /* 0x000fe400078ec0ff */
[----:B------:R-:W-:Y:S01]  /*8200*/  @!P1 IMAD.MOV R13, RZ, RZ, -R13 ;  /* 0x000000ffff0d9224 */ /* 0x000fe200078e0a0d */
[----:B------:R-:W-:Y:S04]  /*8210*/  @!P0 LOP3.LUT R13, RZ, R220, RZ, 0x33, !PT ;  /* 0x000000dcff0d8212 */ /* 0x000fe800078e33ff */
[C---:B------:R-:W-:Y:S02]  /*8220*/  IADD3 R10, -R13.reuse, RZ, RZ ;  /* 0x000000ff0d0a7210 */ /* 0x040fe40007ffe1ff */
        /* <DEDUP_REMOVED lines=11> */
.L_x_1519:
[----:B------:R-:W-:Y:S05]  /*82e0*/  BSYNC B0 ;  /* 0x0000000000007941 */ /* 0x000fea0003800000 */
.L_x_1518:
[----:B------:R-:W-:Y:S01]  /*82f0*/  IMAD.MOV.U32 R236, RZ, RZ, RZ ;  /* 0x000000ffffec7224 */ /* 0x000fe200078e00ff */
[----:B------:R-:W-:Y:S01]  /*8300*/  ISETP.NE.AND P0, PT, R4, RZ, PT ;  /* 0x000000ff0400720c */ /* 0x000fe20003f05270 */
[----:B------:R-:W-:Y:S01]  /*8310*/  BSSY B0, `(.L_x_1520) ;  /* 0x0000037000007945 */ /* 0x000fe20003800000 */
[----:B--2---:R-:W-:Y:S01]  /*8320*/  IMAD.MOV.U32 R201, RZ, RZ, RZ ;  /* 0x000000ffffc97224 */ /* 0x004fe200078e00ff */
[----:B-1----:R-:W-:Y:S01]  /*8330*/  MOV R6, RZ ;  /* 0x000000ff00067202 */ /* 0x002fe20000000f00 */
        /* <DEDUP_REMOVED lines=32> */
[----:B------:R-:W-:Y:S03]  /*8540*/  SHF.R.S32.HI R11, RZ, 0x1f, R214 ;  /* 0x0000001fff0b7819 */ /* 0x000fe600000114d6 */
[----:B------:R-:W-:Y:S01]  /*8550*/  @!P1 IMAD.MOV R5, RZ, RZ, -R5 ;  /* 0x000000ffff059224 */ /* 0x000fe200078e0a05 */
[----:B------:R-:W-:Y:S02]  /*8560*/  LEA.HI R6, R11, R214, RZ, 0x2 ;  /* 0x000000d60b067211 */ /* 0x000fe400078f10ff */
[----:B------:R-:W-:Y:S02]  /*8570*/  @!P0 LOP3.LUT R5, RZ, R210, RZ, 0x33, !PT ;  /* 0x000000d2ff058212 */ /* 0x000fe400078e33ff */
[C---:B------:R-:W-:Y:S01]  /*8580*/  LOP3.LUT R11, R6.reuse, 0xfffffffc, RZ, 0xc0, !PT ;  /* 0xfffffffc060b7812 */ /* 0x040fe200078ec0ff */
[----:B------:R-:W-:Y:S01]  /*8590*/  IMAD.SHL.U32 R6, R6, 0x2, RZ ;  /* 0x0000000206067824 */ /* 0x000fe200078e00ff */
[----:B------:R-:W-:Y:S03]  /*85a0*/  IADD3 R10, -R5, RZ, RZ ;  /* 0x000000ff050a7210 */ /* 0x000fe60007ffe1ff */
[----:B------:R-:W-:Y:S01]  /*85b0*/  IMAD.IADD R11, R214, 0x1, -R11 ;  /* 0x00000001d60b7824 */ /* 0x000fe200078e0a0b */
[----:B------:R-:W-:Y:S01]  /*85c0*/  LOP3.LUT R6, R6, 0xfffffff8, RZ, 0xc0, !PT ;  /* 0xfffffff806067812 */ /* 0x000fe200078ec0ff */
[----:B------:R-:W-:Y:S03]  /*85d0*/  IMAD R10, R210, R10, R229 ;  /* 0x0000000ad20a7224 */ /* 0x000fe600078e02e5 */
[----:B------:R-:W-:Y:S01]  /*85e0*/  IADD3 R6, R6, R5, RZ ;  /* 0x0000000506067210 */ /* 0x000fe20007ffe0ff */
[----:B------:R-:W-:Y:S03]  /*85f0*/  IMAD R10, R210, R11, R10 ;  /* 0x0000000bd20a7224 */ /* 0x000fe600078e020a */
[----:B------:R-:W-:Y:S01]  /*8600*/  SHF.R.S32.HI R5, RZ, 0x1f, R6 ;  /* 0x0000001fff057819 */ /* 0x000fe20000011406 */
[----:B------:R-:W-:Y:S01]  /*8610*/  IMAD R4, R226, R6, RZ ;  /* 0x00000006e2047224 */ /* 0x000fe200078e02ff */
[----:B------:R-:W-:Y:S03]  /*8620*/  SHF.R.S32.HI R11, RZ, 0x1f, R10 ;  /* 0x0000001fff0b7819 */ /* 0x000fe6000001140a */
[----:B------:R-:W-:Y:S02]  /*8630*/  IMAD R4, R217, R5, R4 ;  /* 0x00000005d9047224 */ /* 0x000fe400078e0204 */
[----:B------:R-:W-:Y:S04]  /*8640*/  IMAD.WIDE.U32 R10, R6, R217, R10 ;  /* 0x000000d9060a7225 */ /* 0x000fe800078e000a */
[----:B------:R-:W-:Y:S01]  /*8650*/  IMAD.IADD R4, R11, 0x1, R4 ;  /* 0x000000010b047824 */ /* 0x000fe200078e0204 */
[C---:B-----5:R-:W-:Y:S04]  /*8660*/  LEA R6, P0, R10.reuse, R204, 0x1 ;  /* 0x000000cc0a067211 */ /* 0x060fe800078008ff */
[----:B------:R-:W-:Y:S09]  /*8670*/  LEA.HI.X R13, R10, R205, R4, 0x1, P0 ;  /* 0x000000cd0a0d7211 */ /* 0x000ff200000f0c04 */
.L_x_1521:
[----:B------:R-:W-:Y:S05]  /*8680*/  BSYNC B0 ;  /* 0x0000000000007941 */ /* 0x000fea0003800000 */
.L_x_1520:
[----:B------:R-:W-:Y:S01]  /*8690*/  ISETP.NE.AND P0, PT, R7, RZ, PT ;  /* 0x000000ff0700720c */ /* 0x000fe20003f05270 */
[----:B------:R-:W-:Y:S01]  /*86a0*/  IMAD.MOV.U32 R7, RZ, RZ, R13 ;  /* 0x000000ffff077224 */ /* 0x000fe200078e000d */
        /* <DEDUP_REMOVED lines=9> */
[----:B--2---:R-:W2:Y:S10]  /*8740*/  I2F.RP R7, R8 ;  /* 0x0000000800077306 */ /* 0x004eb40000209400 */
[----:B--2---:R-:W1:Y:S02]  /*8750*/  MUFU.RCP R4, R7 ;  /* 0x0000000700047308 */ /* 0x004e640000001000 */
[----:B-1----:R-:W-:Y:S01]  /*8760*/  VIADD R10, R4, 0xffffffe ;  /* 0x0ffffffe040a7836 */ /* 0x002fe20000000000 */
[----:B------:R-:W-:Y:S02]  /*8770*/  IABS R4, R210 ;  /* 0x000000d200047213 */ /* 0x000fe40000000000 */
[----:B------:R-:W-:Y:S05]  /*8780*/  SHF.R.S32.HI R7, RZ, 0x1f, R212 ;  /* 0x0000001fff077819 */ /* 0x000fea00000114d4 */
[----:B------:R-:W1:Y:S01]  /*8790*/  F2I.FTZ.U32.TRUNC.NTZ R11, R10 ;  /* 0x0000000a000b7305 */ /* 0x000e62000021f000 */
[----:B------:R-:W-:Y:S02]  /*87a0*/  IMAD.MOV R4, RZ, RZ, -R4 ;  /* 0x000000ffff047224 */ /* 0x000fe400078e0a04 */
[--C-:B-1----:R-:W-:Y:S01]  /*87b0*/  IMAD.MOV R5, RZ, RZ, -R11.reuse ;  /* 0x000000ffff057224 */ /* 0x102fe200078e0a0b */
        /* <DEDUP_REMOVED lines=35> */
.L_x_1523:
[----:B------:R-:W-:Y:S05]  /*89f0*/  BSYNC B0 ;  /* 0x0000000000007941 */ /* 0x000fea0003800000 */
.L_x_1522:
        /* <DEDUP_REMOVED lines=9> */
[----:B------:R-:W-:Y:S01]  /*8a90*/  IADD3 R233, R200, 0x2000, RZ ;  /* 0x00002000c8e97810 */ /* 0x000fe20007ffe0ff */
[C---:B------:R-:W-:Y:S01]  /*8aa0*/  HMMA.16816.F32 R32, R164.reuse, R174, R32 ;  /* 0x000000aea420723c */ /* 0x040fe20000001820 */
[----:B------:R-:W-:Y:S01]  /*8ab0*/  @!PT LDS RZ, [RZ] ;  /* 0x00000000fffff984 */ /* 0x000fe20000000800 */
[----:B------:R-:W-:Y:S01]  /*8ac0*/  @!PT LDS RZ, [RZ] ;  /* 0x00000000fffff984 */ /* 0x000fe20000000800 */
[----:B------:R-:W-:Y:S01]  /*8ad0*/  @!PT LDS RZ, [RZ] ;  /* 0x00000000fffff984 */ /* 0x000fe20000000800 */
[----:B-1----:R1:W-:Y:S01]  /*8ae0*/  @P0 LDGSTS.E.BYPASS.LTC128B.128 [R234+0x9000], desc[UR36][R236.64] ;  /* 0x09000000ecea0fae */ /* 0x0023e2000b901d64 */
[----:B------:R-:W-:Y:S02]  /*8af0*/  @!UP0 UIADD3 UR4, UR7, -0x180, URZ ;  /* 0xfffffe8007048890 */ /* 0x000fe4000fffe03f */
[----:B------:R-:W-:Y:S01]  /*8b00*/  @!UP0 UIADD3 UR5, UR8, -0x6000, URZ ;  /* 0xffffa00008058890 */ /* 0x000fe2000fffe03f */
[----:B------:R-:W-:Y:S01]  /*8b10*/  VIADD R235, R199, 0x80 ;  /* 0x00000080c7eb7836 */ /* 0x000fe20000000000 */
[C---:B------:R-:W-:Y:S01]  /*8b20*/  HMMA.16816.F32 R36, R164.reuse, R176, R36 ;  /* 0x000000b0a424723c */ /* 0x040fe20000001824 */
[----:B------:R-:W-:Y:S02]  /*8b30*/  @!UP0 UMOV UR6, URZ ;  /* 0x0000003f00068c82 */ /* 0x000fe40008000000 */
[----:B------:R-:W0:Y:S01]  /*8b40*/  LDGDEPBAR ;  /* 0x00000000000079af */ /* 0x000e220000000000 */
[----:B------:R-:W-:Y:S01]  /*8b50*/  UMOV UR7, UR4 ;  /* 0x0000000400077c82 */ /* 0x000fe20008000000 */
[----:B------:R-:W-:Y:S01]  /*8b60*/  VIADD R232, R232, 0x1 ;  /* 0x00000001e8e87836 */ /* 0x000fe20000000000 */
[C---:B------:R-:W-:Y:S01]  /*8b70*/  HMMA.16816.F32 R40, R164.reuse, R178, R40 ;  /* 0x000000b2a428723c */ /* 0x040fe20000001828 */
[----:B------:R-:W-:Y:S03]  /*8b80*/  UMOV UR8, UR5 ;  /* 0x0000000500087c82 */ /* 0x000fe60008000000 */
[----:B------:R-:W-:Y:S01]  /*8b90*/  ISETP.NE.AND P1, PT, R232, 0x4, PT ;  /* 0x00000004e800780c */ /* 0x000fe20003f25270 */
[----:B------:R-:W-:Y:S01]  /*8ba0*/  VIADD R229, R229, 0x20 ;  /* 0x00000020e5e57836 */ /* 0x000fe20000000000 */
[C---:B------:R-:W-:Y:S05]  /*8bb0*/  HMMA.16816.F32 R44, R164.reuse, R180, R44 ;  /* 0x000000b4a42c723c */ /* 0x040fea000000182c */
[----:B------:R-:W-:Y:S01]  /*8bc0*/  IADD3 R201, R225, -0x1, RZ ;  /* 0xffffffffe1c97810 */ /* 0x000fe20007ffe0ff */
[-C--:B------:R-:W-:Y:S03]  /*8bd0*/  HMMA.16816.F32 R48, R164, R182.reuse, R48 ;  /* 0x000000b6a430723c */ /* 0x080fe60000001830 */
[----:B------:R-:W-:Y:S02]  /*8be0*/  ISETP.NE.AND P0, PT, R201, RZ, PT ;  /* 0x000000ffc900720c */ /* 0x000fe40003f05270 */
[----:B------:R-:W-:Y:S01]  /*8bf0*/  @!P1 VIADD R233, R200, 0xffffa000 ;  /* 0xffffa000c8e99836 */ /* 0x000fe20000000000 */
[C---:B------:R-:W-:Y:S01]  /*8c00*/  HMMA.16816.F32 R52, R184.reuse, R182, R52 ;  /* 0x000000b6b834723c */ /* 0x040fe20000001834 */
[----:B------:R-:W-:Y:S04]  /*8c10*/  @!P1 IMAD.MOV.U32 R232, RZ, RZ, RZ ;  /* 0x000000ffffe89224 */ /* 0x000fe800078e00ff */
[-C--:B------:R-:W-:Y:S01]  /*8c20*/  IADD3 R239, R198, R233.reuse, RZ ;  /* 0x000000e9c6ef7210 */ /* 0x080fe20007ffe0ff */
[C---:B------:R-:W-:Y:S01]  /*8c30*/  HMMA.16816.F32 R56, R184.reuse, R180, R56 ;  /* 0x000000b4b838723c */ /* 0x040fe20000001838 */
[----:B------:R-:W-:Y:S04]  /*8c40*/  DEPBAR.LE SB0, 0x2 ;  /* 0x000080800000791a */ /* 0x000fe80000000000 */
[----:B------:R-:W-:Y:S01]  /*8c50*/  BAR.SYNC.DEFER_BLOCKING 0x0 ;  /* 0x0000000000007b1d */ /* 0x000fe20000010000 */
[C---:B------:R-:W-:Y:S05]  /*8c60*/  HMMA.16816.F32 R60, R184.reuse, R178, R60 ;  /* 0x000000b2b83c723c */ /* 0x040fea000000183c */
[--C-:B------:R-:W-:Y:S01]  /*8c70*/  IMAD.IADD R238, R197, 0x1, R233.reuse ;  /* 0x00000001c5ee7824 */ /* 0x100fe200078e02e9 */
[C---:B------:R-:W-:Y:S05]  /*8c80*/  HMMA.16816.F32 R64, R184.reuse, R176, R64 ;  /* 0x000000b0b840723c */ /* 0x040fea0000001840 */
[----:B-1----:R-:W-:Y:S01]  /*8c90*/  IMAD.IADD R237, R196, 0x1, R233 ;  /* 0x00000001c4ed7824 */ /* 0x002fe200078e02e9 */
[C---:B------:R-:W-:Y:S05]  /*8ca0*/  HMMA.16816.F32 R68, R184.reuse, R174, R68 ;  /* 0x000000aeb844723c */ /* 0x040fea0000001844 */
[----:B------:R-:W-:Y:S01]  /*8cb0*/  IADD3 R236, R3, R233, RZ ;  /* 0x000000e903ec7210 */ /* 0x000fe20007ffe0ff */
[C---:B------:R-:W-:Y:S01]  /*8cc0*/  HMMA.16816.F32 R72, R184.reuse, R172, R72 ;  /* 0x000000acb848723c */ /* 0x040fe20000001848 */
[----:B--2---:R1:W4:Y:S05]  /*8cd0*/  LDSM.16.MT88.4 R4, [R239] ;  /* 0x00000000ef04783b */ /* 0x00432a0000004200 */
[C---:B------:R-:W-:Y:S05]  /*8ce0*/  HMMA.16816.F32 R76, R184.reuse, R170, R76 ;  /* 0x000000aab84c723c */ /* 0x040fea000000184c */
[----:B------:R-:W-:Y:S01]  /*8cf0*/  @!P1 VIADD R235, R199, 0xfffffe80 ;  /* 0xfffffe80c7eb9836 */ /* 0x000fe20000000000 */
[-C--:B------:R-:W-:Y:S01]  /*8d00*/  HMMA.16816.F32 R80, R184, R168.reuse, R80 ;  /* 0x000000a8b850723c */ /* 0x080fe20000001850 */
[----:B------:R1:W4:Y:S04]  /*8d10*/  LDSM.16.MT88.4 R152, [R238] ;  /* 0x00000000ee98783b */ /* 0x0003280000004200 */
[----:B------:R-:W-:Y:S01]  /*8d20*/  IMAD.IADD R234, R2, 0x1, R235 ;  /* 0x0000000102ea7824 */ /* 0x000fe200078e02eb */
[C---:B------:R-:W-:Y:S03]  /*8d30*/  HMMA.16816.F32 R84, R188.reuse, R168, R84 ;  /* 0x000000a8bc54723c */ /* 0x040fe60000001854 */
[----:B------:R1:W4:Y:S02]  /*8d40*/  LDSM.16.MT88.4 R156, [R237] ;  /* 0x00000000ed9c783b */ /* 0x0003240000004200 */
[----:B------:R-:W-:Y:S01]  /*8d50*/  SEL R231, R231, RZ, P0 ;  /* 0x000000ffe7e77207 */ /* 0x000fe20000000000 */
[C---:B------:R-:W-:Y:S05]  /*8d60*/  HMMA.16816.F32 R88, R188.reuse, R170, R88 ;  /* 0x000000aabc58723c */ /* 0x040fea0000001858 */
[----:B------:R1:W4:Y:S01]  /*8d70*/  LDSM.16.MT88.4 R160, [R236] ;  /* 0x00000000eca0783b */ /* 0x0003220000004200 */
[C---:B------:R-:W-:Y:S05]  /*8d80*/  HMMA.16816.F32 R92, R188.reuse, R172, R92 ;  /* 0x000000acbc5c723c */ /* 0x040fea000000185c */
[----:B------:R-:W-:Y:S01]  /*8d90*/  IMAD.MOV.U32 R200, RZ, RZ, R233 ;  /* 0x000000ffffc87224 */ /* 0x000fe200078e00e9 */
[C---:B------:R-:W-:Y:S01]  /*8da0*/  HMMA.16816.F32 R96, R188.reuse, R174, R96 ;  /* 0x000000aebc60723c */ /* 0x040fe20000001860 */
[----:B------:R1:W4:Y:S04]  /*8db0*/  LDSM.16.M88.4 R8, [R234] ;  /* 0x00000000ea08783b */ /* 0x0003280000000200 */
[----:B------:R-:W-:Y:S01]  /*8dc0*/  SEL R230, R230, RZ, P0 ;  /* 0x000000ffe6e67207 */ /* 0x000fe20000000000 */
[C---:B------:R-:W-:Y:S03]  /*8dd0*/  HMMA.16816.F32 R100, R188.reuse, R176, R100 ;  /* 0x000000b0bc64723c */ /* 0x040fe60000001864 */
[----:B------:R1:W4:Y:S01]  /*8de0*/  LDSM.16.M88.4 R12, [R234+0x1000] ;  /* 0x00100000ea0c783b */ /* 0x0003220000000200 */
[----:B------:R-:W-:Y:S02]  /*8df0*/  ISETP.GT.AND P0, PT, R225, -0x2, PT ;  /* 0xfffffffee100780c */ /* 0x000fe40003f04270 */
[C---:B------:R-:W-:Y:S05]  /*8e00*/  HMMA.16816.F32 R104, R188.reuse, R178, R104 ;  /* 0x000000b2bc68723c */ /* 0x040fea0000001868 */
[----:B------:R1:W4:Y:S01]  /*8e10*/  LDSM.16.M88.4 R20, [R234+0x2000] ;  /* 0x00200000ea14783b */ /* 0x0003220000000200 */
[C---:B------:R-:W-:Y:S05]  /*8e20*/  HMMA.16816.F32 R108, R188.reuse, R180, R108 ;  /* 0x000000b4bc6c723c */ /* 0x040fea000000186c */
[----:B------:R-:W-:Y:S01]  /*8e30*/  IADD3 R228, R228, 0x20, RZ ;  /* 0x00000020e4e47810 */ /* 0x000fe20007ffe0ff */
[-C--:B------:R-:W-:Y:S01]  /*8e40*/  HMMA.16816.F32 R112, R188, R182.reuse, R112 ;  /* 0x000000b6bc70723c */ /* 0x080fe20000001870 */
[----:B------:R1:W4:Y:S04]  /*8e50*/  LDSM.16.M88.4 R148, [R234+0x3000] ;  /* 0x00300000ea94783b */ /* 0x0003280000000200 */
        /* <DEDUP_REMOVED lines=13> */
.L_x_1507:
        /* <DEDUP_REMOVED lines=13> */
[----:B---34-:R4:W5:Y:S01]  /*9000*/  LD.E R161, desc[UR36][R2.64] ;  /* 0x0000002402a17980 */ /* 0x018962000c101900 */
[----:B------:R-:W-:Y:S05]  /*9010*/  BRA `(.L_x_1526) ;  /* 0x0000000000247947 */ /* 0x000fea0003800000 */
.L_x_1525:
[----:B------:R-:W-:Y:S02]  /*9020*/  ULDC.64 UR4, c[0x0][0x310] ;  /* 0x0000c40000047ab9 */ /* 0x000fe40000000a00 */
[----:B------:R-:W-:-:S04]  /*9030*/  ISETP.NE.U32.AND P0, PT, RZ, UR4, PT ;  /* 0x00000004ff007c0c */ /* 0x000fc8000bf05070 */
[----:B------:R-:W-:-:S13]  /*9040*/  ISETP.NE.AND.EX P0, PT, RZ, UR5, PT, P0 ;  /* 0x00000005ff007c0c */ /* 0x000fda000bf05300 */
[----:B------:R-:W-:Y:S05]  /*9050*/  @!P0 BRA `(.L_x_1527) ;  /* 0x00000000000c8947 */ /* 0x000fea0003800000 */
[----:B------:R-:W3:Y:S02]  /*9060*/  LDC.64 R2, c[0x0][0x310] ;  /* 0x0000c400ff027b82 */ /* 0x000ee40000000a00 */
[----:B---34-:R3:W5:Y:S01]  /*9070*/  LDG.E R161, desc[UR36][R2.64] ;  /* 0x0000002402a17981 */ /* 0x018762000c1e1900 */
[----:B------:R-:W-:Y:S05]  /*9080*/  BRA `(.L_x_1526) ;  /* 0x0000000000087947 */ /* 0x000fea0003800000 */
.L_x_1527:
[----:B------:R-:W-:Y:S02]  /*9090*/  ULDC UR4, c[0x0][0x308] ;  /* 0x0000c20000047ab9 */ /* 0x000fe40000000800 */
[----:B---34-:R-:W-:-:S07]  /*90a0*/  MOV R161, UR4 ;  /* 0x0000000400a17c02 */ /* 0x018fce0008000f00 */
.L_x_1526:
[----:B------:R-:W-:Y:S02]  /*90b0*/  ULDC.64 UR4, c[0x0][0x328] ;  /* 0x0000ca0000047ab9 */ /* 0x000fe40000000a00 */
[----:B------:R-:W-:-:S04]  /*90c0*/  ISETP.NE.U32.AND P0, PT, RZ, UR4, PT ;  /* 0x00000004ff007c0c */ /* 0x000fc8000bf05070 */
[----:B------:R-:W-:-:S13]  /*90d0*/  ISETP.NE.AND.EX P0, PT, RZ, UR5, PT, P0 ;  /* 0x00000005ff007c0c */ /* 0x000fda000bf05300 */
[----:B------:R-:W-:Y:S05]  /*90e0*/  @!P0 BRA `(.L_x_1528) ;  /* 0x00000000001c8947 */ /* 0x000fea0003800000 */
[----:B---34-:R-:W3:Y:S02]  /*90f0*/  LDC.64 R2, c[0x0][0x328] ;  /* 0x0000ca00ff027b82 */ /* 0x018ee40000000a00 */
[----:B---3--:R-:W3:Y:S02]  /*9100*/  LDG.E.64 R2, desc[UR36][R2.64] ;  /* 0x0000002402027981 */ /* 0x008ee4000c1e1b00 */
[----:B---3--:R-:W-:-:S04]  /*9110*/  ISETP.NE.U32.AND P0, PT, R2, RZ, PT ;  /* 0x000000ff0200720c */ /* 0x008fc80003f05070 */
[----:B------:R-:W-:-:S13]  /*9120*/  ISETP.NE.AND.EX P0, PT, R3, RZ, PT, P0 ;  /* 0x000000ff0300720c */ /* 0x000fda0003f05300 */
[----:B------:R-:W-:Y:S05]  /*9130*/  @!P0 BRA `(.L_x_1528) ;  /* 0x0000000000088947 */ /* 0x000fea0003800000 */
[----:B------:R3:W5:Y:S01]  /*9140*/  LD.E R169, desc[UR36][R2.64] ;  /* 0x0000002402a97980 */ /* 0x000762000c101900 */
[----:B------:R-:W-:Y:S05]  /*9150*/  BRA `(.L_x_1529) ;  /* 0x0000000000247947 */ /* 0x000fea0003800000 */
.L_x_1528:
[----:B------:R-:W-:Y:S02]  /*9160*/  ULDC.64 UR4, c[0x0][0x318] ;  /* 0x0000c60000047ab9 */ /* 0x000fe40000000a00 */
[----:B------:R-:W-:-:S04]  /*9170*/  ISETP.NE.U32.AND P0, PT, RZ, UR4, PT ;  /* 0x00000004ff007c0c */ /* 0x000fc8000bf05070 */
[----:B------:R-:W-:-:S13]  /*9180*/  ISETP.NE.AND.EX P0, PT, RZ, UR5, PT, P0 ;  /* 0x00000005ff007c0c */ /* 0x000fda000bf05300 */
[----:B------:R-:W-:Y:S05]  /*9190*/  @!P0 BRA `(.L_x_1530) ;  /* 0x00000000000c8947 */ /* 0x000fea0003800000 */
[----:B---34-:R-:W3:Y:S02]  /*91a0*/  LDC.64 R2, c[0x0][0x318] ;  /* 0x0000c600ff027b82 */ /* 0x018ee40000000a00 */
[----:B---3--:R3:W5:Y:S01]  /*91b0*/  LDG.E R169, desc[UR36][R2.64] ;  /* 0x0000002402a97981 */ /* 0x008762000c1e1900 */
[----:B------:R-:W-:Y:S05]  /*91c0*/  BRA `(.L_x_1529) ;  /* 0x0000000000087947 */ /* 0x000fea0003800000 */
.L_x_1530:
[----:B------:R-:W-:Y:S02]  /*91d0*/  ULDC UR4, c[0x0][0x30c] ;  /* 0x0000c30000047ab9 */ /* 0x000fe40000000800 */
[----:B------:R-:W-:-:S07]  /*91e0*/  MOV R169, UR4 ;  /* 0x0000000400a97c02 */ /* 0x000fce0008000f00 */
.L_x_1529:
[----:B------:R-:W1:Y:S01]  /*91f0*/  S2R R7, SR_CTAID.Y ;  /* 0x0000000000077919 */ /* 0x000e620000002600 */
[----:B---34-:R-:W3:Y:S01]  /*9200*/  LDC.64 R2, c[0x0][0x228] ;  /* 0x00008a00ff027b82 */ /* 0x018ee20000000a00 */
[----:B--2---:R-:W-:Y:S01]  /*9210*/  IMAD.MOV.U32 R0, RZ, RZ, -0x1 ;  /* 0xffffffffff007424 */ /* 0x004fe200078e00ff */
[----:B------:R-:W-:Y:S01]  /*9220*/  ULDC UR4, c[0x0][0x21c] ;  /* 0x0000870000047ab9 */ /* 0x000fe20000000800 */
[----:B------:R-:W2:Y:S01]  /*9230*/  S2R R5, SR_CTAID.X ;  /* 0x0000000000057919 */ /* 0x000ea20000002500 */
[----:B------:R-:W-:Y:S01]  /*9240*/  ULDC.64 UR6, c[0x0][0x340] ;  /* 0x0000d00000067ab9 */ /* 0x000fe20000000a00 */
[----:B------:R-:W-:Y:S01]  /*9250*/  MOV R152, 0xffffffff ;  /* 0xffffffff00987802 */ /* 0x000fe20000000f00 */
[----:B------:R-:W-:Y:S01]  /*9260*/  IMAD.U32 R148, RZ, RZ, UR6 ;  /* 0x00000006ff947e24 */ /* 0x000fe2000f8e00ff */
[----:B------:R-:W-:Y:S01]  /*9270*/  MOV R149, UR7 ;  /* 0x0000000700957c02 */ /* 0x000fe20008000f00 */
[----:B------:R-:W4:Y:S01]  /*9280*/  LDC.64 R162, c[0x0][0x240] ;  /* 0x00009000ffa27b82 */ /* 0x000f220000000a00 */
[----:B---3--:R-:W-:-:S02]  /*9290*/  SHF.L.U32 R4, R0, R2, RZ ;  /* 0x0000000200047219 */ /* 0x008fc400000006ff */
[----:B------:R-:W-:Y:S02]  /*92a0*/  ISETP.NE.AND P0, PT, R3, RZ, PT ;  /* 0x000000ff0300720c */ /* 0x000fe40003f05270 */
[----:B-1----:R-:W-:Y:S02]  /*92b0*/  SHF.L.U32 R7, R7, R2, RZ ;  /* 0x0000000207077219 */ /* 0x002fe400000006ff */
[----:B--2---:R-:W-:Y:S02]  /*92c0*/  LOP3.LUT R4, R5, R4, RZ, 0x30, !PT ;  /* 0x0000000405047212 */ /* 0x004fe400078e30ff */
[----:B------:R-:W-:-:S03]  /*92d0*/  SHF.R.S32.HI R2, RZ, R2, R5 ;  /* 0x00000002ff027219 */ /* 0x000fc60000011405 */
[----:B------:R-:W-:-:S04]  /*92e0*/  IMAD.IADD R7, R7, 0x1, R4 ;  /* 0x0000000107077824 */ /* 0x000fc800078e0204 */
[----:B------:R-:W-:Y:S01]  /*92f0*/  IMAD R7, R7, UR4, R2 ;  /* 0x0000000407077c24 */ /* 0x000fe2000f8e0202 */
[----:B------:R-:W-:Y:S02]  /*9300*/  ULDC.64 UR4, c[0x0][0x348] ;  /* 0x0000d20000047ab9 */ /* 0x000fe40000000a00 */
[----:B------:R-:W-:Y:S01]  /*9310*/  IMAD.U32 R156, RZ, RZ, UR4 ;  /* 0x00000004ff9c7e24 */ /* 0x000fe2000f8e00ff */
[----:B------:R-:W-:Y:S01]  /*9320*/  MOV R157, UR5 ;  /* 0x00000005009d7c02 */ /* 0x000fe20008000f00 */
[----:B----4-:R-:W-:Y:S01]  /*9330*/  IMAD.WIDE R162, R7, 0x4, R162 ;  /* 0x0000000407a27825 */ /* 0x010fe200078e02a2 */
[----:B------:R-:W-:Y:S06]  /*9340*/  @!P0 BRA `(.L_x_1531) ;  /* 0x0000000000a88947 */ /* 0x000fec0003800000 */
[----:B------:R-:W-:-:S05]  /*9350*/  VIADDMNMX.U32 R0, R3, R0, 0x2, PT ;  /* 0x0000000203007446 */ /* 0x000fca0003800000 */
[----:B------:R-:W-:-:S04]  /*9360*/  IMAD.SHL.U32 R0, R0, 0x4, RZ ;  /* 0x0000000400007824 */ /* 0x000fc800078e00ff */
[----:B------:R-:W1:Y:S02]  /*9370*/  LDC R4, c[0x2][R0] ;  /* 0x0080000000047b82 */ /* 0x000e640000000800 */
[----:B-1----:R-:W-:-:S04]  /*9380*/  SHF.R.S32.HI R5, RZ, 0x1f, R4 ;  /* 0x0000001fff057819 */ /* 0x002fc80000011404 */
.L_x_3330:
[----:B------:R-:W-:Y:S05]  /*9390*/  BRX R4 -0x93a0                                                                                                                             (*"BRANCH_TARGETS .L_x_3331,.L_x_3332,.L_x_3333"*) ;  /* 0xffffff6c04187949 */ /* 0x000fea000383ffff */
.L_x_3333:
        /* <DEDUP_REMOVED lines=9> */
.L_x_3331:
        /* <DEDUP_REMOVED lines=10> */
.L_x_3332:
        /* <DEDUP_REMOVED lines=18> */
.L_x_1531:
        /* <DEDUP_REMOVED lines=9> */
.L_x_1534:
[----:B------:R-:W-:Y:S05]  /*9680*/  BSYNC B0 ;  /* 0x0000000000007941 */ /* 0x000fea0003800000 */
.L_x_1533:
[----:B------:R-:W-:-:S04]  /*9690*/  ISETP.NE.AND P0, PT, R207, RZ, PT ;  /* 0x000000ffcf00720c */ /* 0x000fc80003f05270 */
[----:B-----5:R-:W-:-:S09]  /*96a0*/  FSEL R169, R169, 1, !P0 ;  /* 0x3f800000a9a97808 */ /* 0x020fd20004000000 */
.L_x_1532:
[----:B------:R-:W2:Y:S01]  /*96b0*/  LDC R167, c[0x0][0x214] ;  /* 0x00008500ffa77b82 */ /* 0x000ea20000000800 */
[----:B------:R-:W-:Y:S01]  /*96c0*/  ULDC.64 UR6, c[0x0][0x290] ;  /* 0x0000a40000067ab9 */ /* 0x000fe20000000a00 */
[----:B------:R-:W-:Y:S01]  /*96d0*/  ULDC.64 UR4, c[0x0][0x2a8] ;  /* 0x0000aa0000047ab9 */ /* 0x000fe20000000a00 */
[----:B------:R-:W-:Y:S01]  /*96e0*/  IMAD.U32 R22, RZ, RZ, UR6 ;  /* 0x00000006ff167e24 */ /* 0x000fe2000f8e00ff */
[----:B------:R-:W-:Y:S01]  /*96f0*/  MOV R158, UR4 ;  /* 0x00000004009e7c02 */ /* 0x000fe20008000f00 */
[----:B------:R-:W-:Y:S02]  /*9700*/  IMAD.U32 R23, RZ, RZ, UR7 ;  /* 0x00000007ff177e24 */ /* 0x000fe4000f8e00ff */
[----:B------:R-:W-:Y:S01]  /*9710*/  IMAD.U32 R159, RZ, RZ, UR5 ;  /* 0x00000005ff9f7e24 */ /* 0x000fe2000f8e00ff */
[----:B--2---:R-:W-:-:S04]  /*9720*/  LOP3.LUT P0, RZ, R167, 0xf, RZ, 0xc0, !PT ;  /* 0x0000000fa7ff7812 */ /* 0x004fc8000780c0ff */
[----:B------:R-:W-:-:S09]  /*9730*/  P2R R0, PR, RZ, 0x1 ;  /* 0x00000001ff007803 */ /* 0x000fd20000000000 */
        /* <DEDUP_REMOVED lines=17> */
.L_x_1535:
[----:B------:R-:W2:Y:S02]  /*9850*/  LDC R3, c[0x0][0x210] ;  /* 0x00008400ff037b82 */ /* 0x000ea40000000800 */
[----:B--2---:R-:W-:-:S05]  /*9860*/  IMAD.HI R5, R3, 0x2aaaaaab, RZ ;  /* 0x2aaaaaab03057827 */ /* 0x004fca00078e02ff */
[----:B------:R-:W-:-:S04]  /*9870*/  SHF.R.U32.HI R160, RZ, 0x1f, R5 ;  /* 0x0000001fffa07819 */ /* 0x000fc80000011605 */
[----:B------:R-:W-:-:S05]  /*9880*/  LEA.HI.SX32 R160, R5, R160, 0x1e ;  /* 0x000000a005a07211 */ /* 0x000fca00078ff2ff */
[----:B------:R-:W-:-:S05]  /*9890*/  IMAD R164, R160, -0x18, R3 ;  /* 0xffffffe8a0a47824 */ /* 0x000fca00078e0203 */
[----:B------:R-:W-:-:S04]  /*98a0*/  ISETP.NE.AND P0, PT, R164, RZ, PT ;  /* 0x000000ffa400720c */ /* 0x000fc80003f05270 */
        /* <DEDUP_REMOVED lines=18> */
.L_x_1536:
[----:B------:R-:W2:Y:S01]  /*99d0*/  S2R R9, SR_CTAID.Y ;  /* 0x0000000000097919 */ /* 0x000ea20000002600 */
[----:B------:R-:W-:Y:S01]  /*99e0*/  SHF.R.S32.HI R3, RZ, 0x1f, R206 ;  /* 0x0000001fff037819 */ /* 0x000fe200000114ce */
[----:B------:R-:W3:Y:S01]  /*99f0*/  LDC R0, c[0x0][0x228] ;  /* 0x00008a00ff007b82 */ /* 0x000ee20000000800 */
[----:B------:R-:W-:Y:S01]  /*9a00*/  IMAD.MOV.U32 R7, RZ, RZ, -0x1 ;  /* 0xffffffffff077424 */ /* 0x000fe200078e00ff */
[----:B------:R-:W4:Y:S01]  /*9a10*/  S2R R5, SR_CTAID.X ;  /* 0x0000000000057919 */ /* 0x000f220000002500 */
[CC--:B------:R-:W-:Y:S01]  /*9a20*/  LEA.HI R151, R3.reuse, R206.reuse, RZ, 0x5 ;  /* 0x000000ce03977211 */ /* 0x0c0fe200078f28ff */
[----:B------:R-:W-:Y:S01]  /*9a30*/  ULDC UR4, c[0x0][0x214] ;  /* 0x0000850000047ab9 */ /* 0x000fe20000000800 */
[----:B------:R-:W-:Y:S02]  /*9a40*/  LEA.HI R3, R3, R206, RZ, 0x7 ;  /* 0x000000ce03037211 */ /* 0x000fe400078f38ff */
[----:B------:R-:W-:Y:S02]  /*9a50*/  SHF.R.S32.HI R155, RZ, 0x5, R151 ;  /* 0x00000005ff9b7819 */ /* 0x000fe40000011497 */
[----:B------:R-:W-:-:S02]  /*9a60*/  LOP3.LUT R151, R151, 0xffffffe0, RZ, 0xc0, !PT ;  /* 0xffffffe097977812 */ /* 0x000fc400078ec0ff */
[----:B------:R-:W-:Y:S02]  /*9a70*/  SHF.R.S32.HI R2, RZ, 0x1f, R155 ;  /* 0x0000001fff027819 */ /* 0x000fe4000001149b */
[----:B-----5:R-:W-:Y:S01]  /*9a80*/  ISETP.NE.U32.AND P0, PT, R148, RZ, PT ;  /* 0x000000ff9400720c */ /* 0x020fe20003f05070 */
[----:B------:R-:W-:Y:S01]  /*9a90*/  IMAD.IADD R151, R206, 0x1, -R151 ;  /* 0x00000001ce977824 */ /* 0x000fe200078e0a97 */
[----:B------:R-:W-:Y:S02]  /*9aa0*/  LEA.HI R2, R2, R155, RZ, 0x2 ;  /* 0x0000009b02027211 */ /* 0x000fe400078f10ff */
[----:B------:R-:W-:Y:S02]  /*9ab0*/  LOP3.LUT P6, RZ, R167, 0xf, RZ, 0xc0, !PT ;  /* 0x0000000fa7ff7812 */ /* 0x000fe400078cc0ff */
[----:B------:R-:W-:Y:S02]  /*9ac0*/  LOP3.LUT R2, R2, 0xfffffffc, RZ, 0xc0, !PT ;  /* 0xfffffffc02027812 */ /* 0x000fe400078ec0ff */
[----:B------:R-:W-:-:S02]  /*9ad0*/  SHF.R.S32.HI R154, RZ, 0x1f, R151 ;  /* 0x0000001fff9a7819 */ /* 0x000fc40000011497 */
[----:B------:R-:W-:Y:S01]  /*9ae0*/  SHF.R.S32.HI R167, RZ, 0x7, R3 ;  /* 0x00000007ffa77819 */ /* 0x000fe20000011403 */
[----:B------:R-:W-:Y:S01]  /*9af0*/  IMAD.IADD R155, R155, 0x1, -R2 ;  /* 0x000000019b9b7824 */ /* 0x000fe200078e0a02 */
[----:B------:R-:W-:Y:S02]  /*9b00*/  LEA.HI R154, R154, R151, RZ, 0x4 ;  /* 0x000000979a9a7211 */ /* 0x000fe400078f20ff */
[-C--:B---3--:R-:W-:Y:S02]  /*9b10*/  SHF.L.U32 R2, R7, R0.reuse, RZ ;  /* 0x0000000007027219 */ /* 0x088fe400000006ff */
[----:B------:R-:W-:Y:S02]  /*9b20*/  LOP3.LUT R4, R154, 0xfffffff0, RZ, 0xc0, !PT ;  /* 0xfffffff09a047812 */ /* 0x000fe400078ec0ff */
[----:B--2---:R-:W-:Y:S02]  /*9b30*/  SHF.L.U32 R9, R9, R0, RZ ;  /* 0x0000000009097219 */ /* 0x004fe400000006ff */
[----:B------:R-:W-:Y:S01]  /*9b40*/  LEA.HI R165, R155, R155, RZ, 0x1 ;  /* 0x0000009b9ba57211 */ /* 0x000fe200078f08ff */
[----:B------:R-:W-:Y:S01]  /*9b50*/  IMAD.IADD R151, R151, 0x1, -R4 ;  /* 0x0000000197977824 */ /* 0x000fe200078e0a04 */
[----:B----4-:R-:W-:-:S02]  /*9b60*/  LOP3.LUT R2, R5, R2, RZ, 0x30, !PT ;  /* 0x0000000205027212 */ /* 0x010fc400078e30ff */
[----:B------:R-:W-:Y:S02]  /*9b70*/  LOP3.LUT R7, R3, 0xffffff80, RZ, 0xc0, !PT ;  /* 0xffffff8003077812 */ /* 0x000fe400078ec0ff */
[----:B------:R-:W-:Y:S01]  /*9b80*/  LOP3.LUT R4, R165, 0x3ffffffe, RZ, 0xc0, !PT ;  /* 0x3ffffffea5047812 */ /* 0x000fe200078ec0ff */
[----:B------:R-:W-:Y:S01]  /*9b90*/  IMAD.IADD R2, R9, 0x1, R2 ;  /* 0x0000000109027824 */ /* 0x000fe200078e0202 */
[----:B------:R-:W-:Y:S02]  /*9ba0*/  LEA.HI.SX32 R154, R154, R7, 0x1c ;  /* 0x000000079a9a7211 */ /* 0x000fe400078fe2ff */
[----:B------:R-:W-:Y:S01]  /*9bb0*/  SHF.R.S32.HI R165, RZ, 0x1, R165 ;  /* 0x00000001ffa57819 */ /* 0x000fe200000114a5 */
[----:B------:R-:W-:Y:S02]  /*9bc0*/  IMAD R2, R2, 0x10, R151 ;  /* 0x0000001002027824 */ /* 0x000fe400078e0297 */
[----:B------:R-:W-:Y:S02]  /*9bd0*/  IMAD.IADD R155, R155, 0x1, -R4 ;  /* 0x000000019b9b7824 */ /* 0x000fe400078e0a04 */
[----:B------:R-:W-:-:S02]  /*9be0*/  IMAD R4, R165, 0x40, R154 ;  /* 0x00000040a5047824 */ /* 0x000fc400078e029a */
[----:B------:R-:W-:Y:S01]  /*9bf0*/  IMAD.SHL.U32 R150, R2, 0x8, RZ ;  /* 0x0000000802967824 */ /* 0x000fe200078e00ff */
[----:B------:R-:W-:Y:S01]  /*9c00*/  SHF.R.S32.HI R2, RZ, R0, R5 ;  /* 0x00000000ff027219 */ /* 0x000fe20000011405 */
[----:B------:R-:W-:Y:S02]  /*9c10*/  IMAD R5, R155, 0x4, R4 ;  /* 0x000000049b057824 */ /* 0x000fe400078e0204 */
[C---:B------:R-:W-:Y:S01]  /*9c20*/  IMAD.WIDE R6, R150.reuse, 0x2, RZ ;  /* 0x0000000296067825 */ /* 0x040fe200078e02ff */
[----:B------:R-:W-:Y:S01]  /*9c30*/  ISETP.GE.AND P1, PT, R150, UR4, PT ;  /* 0x0000000496007c0c */ /* 0x000fe2000bf26270 */
[----:B------:R-:W-:Y:S02]  /*9c40*/  ULDC.64 UR4, c[0x0][0x288] ;  /* 0x0000a20000047ab9 */ /* 0x000fe40000000a00 */
[----:B------:R-:W-:Y:S01]  /*9c50*/  IMAD R2, R2, 0x80, R5 ;  /* 0x0000008002027824 */ /* 0x000fe200078e0205 */
[----:B------:R-:W-:Y:S02]  /*9c60*/  LOP3.LUT R174, R6, 0xfffffff0, RZ, 0xc0, !PT ;  /* 0xfffffff006ae7812 */ /* 0x000fe400078ec0ff */
[----:B------:R-:W-:-:S02]  /*9c70*/  LOP3.LUT R175, R7, 0x1fffffff, RZ, 0xc0, !PT ;  /* 0x1fffffff07af7812 */ /* 0x000fc400078ec0ff */
[----:B------:R-:W-:Y:S02]  /*9c80*/  SHF.R.S32.HI R153, RZ, 0x1f, R2 ;  /* 0x0000001fff997819 */ /* 0x000fe40000011402 */
[----:B------:R-:W-:Y:S01]  /*9c90*/  ISETP.NE.AND.EX P0, PT, R149, RZ, !P1, P0 ;  /* 0x000000ff9500720c */ /* 0x000fe20004f05300 */
[----:B------:R-:W-:Y:S01]  /*9ca0*/  IMAD.WIDE.U32 R170, R2, UR4, R174 ;  /* 0x0000000402aa7c25 */ /* 0x000fe2000f8e00ae */
[----:B------:R-:W-:Y:S02]  /*9cb0*/  P2R R166, PR, RZ, 0x2 ;  /* 0x00000002ffa67803 */ /* 0x000fe40000000000 */
[----:B------:R-:W-:Y:S01]  /*9cc0*/  SEL R0, RZ, 0x1, !P0 ;  /* 0x00000001ff007807 */ /* 0x000fe20004000000 */
[----:B------:R-:W-:Y:S01]  /*9cd0*/  IMAD R5, R153, UR4, RZ ;  /* 0x0000000499057c24 */ /* 0x000fe2000f8e02ff */
[----:B------:R-:W-:Y:S02]  /*9ce0*/  IADD3 R173, P0, R148, R170, RZ ;  /* 0x000000aa94ad7210 */ /* 0x000fe40007f1e0ff */
[----:B------:R-:W-:Y:S01]  /*9cf0*/  PRMT R148, R0, 0x7610, R148 ;  /* 0x0000761000947816 */ /* 0x000fe20000000094 */
[----:B------:R-:W-:-:S05]  /*9d00*/  IMAD R170, R2, UR5, R5 ;  /* 0x0000000502aa7c24 */ /* 0x000fca000f8e0205 */
[----:B------:R-:W-:Y:S01]  /*9d10*/  IADD3.X R170, R149, R171, R170, P0, !PT ;  /* 0x000000ab95aa7210 */ /* 0x000fe200007fe4aa */
[----:B------:R-:W-:Y:S06]  /*9d20*/  @!P6 BRA `(.L_x_1537) ;  /* 0x000000000040e947 */ /* 0x000fec0003800000 */
        /* <DEDUP_REMOVED lines=15> */
[----:B-12---:R-:W-:Y:S05]  /*9e20*/  CALL.ABS.NOINC R14 ;  /* 0x000000000e007343 */ /* 0x006fea0003c00000 */
.L_x_1537:
        /* <DEDUP_REMOVED lines=18> */
.L_x_1538:
[----:B------:R-:W2:Y:S01]  /*9f50*/  LDC R0, c[0x0][0x224] ;  /* 0x00008900ff007b82 */ /* 0x000ea20000000800 */
[C---:B------:R-:W-:Y:S01]  /*9f60*/  LOP3.LUT R3, R206.reuse, 0x1f, RZ, 0xc0, !PT ;  /* 0x0000001fce037812 */ /* 0x040fe200078ec0ff */
[----:B------:R-:W-:Y:S01]  /*9f70*/  IMAD R208, R211, 0x2, R208 ;  /* 0x00000002d3d07824 */ /* 0x000fe200078e02d0 */
[----:B------:R-:W-:Y:S01]  /*9f80*/  LOP3.LUT R7, R206, 0x2, RZ, 0xc0, !PT ;  /* 0x00000002ce077812 */ /* 0x000fe200078ec0ff */
[----:B------:R-:W-:Y:S01]  /*9f90*/  ULDC UR6, c[0x0][0x22c] ;  /* 0x00008b0000067ab9 */ /* 0x000fe20000000800 */
[----:B------:R-:W-:Y:S01]  /*9fa0*/  SHF.R.U32.HI R3, RZ, 0x2, R3 ;  /* 0x00000002ff037819 */ /* 0x000fe20000011603 */
[----:B------:R-:W-:Y:S01]  /*9fb0*/  IMAD R208, R208, 0x11, R209 ;  /* 0x00000011d0d07824 */ /* 0x000fe200078e02d1 */
[----:B------:R-:W-:Y:S01]  /*9fc0*/  LOP3.LUT R5, R206, 0x2, RZ, 0xc, !PT ;  /* 0x00000002ce057812 */ /* 0x000fe200078e0cff */
[----:B------:R-:W3:Y:S01]  /*9fd0*/  S2UR UR7, SR_CgaCtaId ;  /* 0x00000000000779c3 */ /* 0x000ee20000008800 */
[--C-:B------:R-:W-:Y:S01]  /*9fe0*/  LOP3.LUT R4, R7, 0x1, R206.reuse, 0xf8, !PT ;  /* 0x0000000107047812 */ /* 0x100fe200078ef8ce */
[----:B------:R-:W-:Y:S01]  /*9ff0*/  IMAD R3, R3, 0x44, RZ ;  /* 0x0000004403037824 */ /* 0x000fe200078e02ff */
[----:B------:R-:W-:Y:S01]  /*a000*/  LOP3.LUT R6, R5, 0x1, R206, 0xf8, !PT ;  /* 0x0000000105067812 */ /* 0x000fe200078ef8ce */
[----:B------:R-:W-:Y:S01]  /*a010*/  UMOV UR8, 0x400 ;  /* 0x0000040000087882 */ /* 0x000fe20000000000 */
[----:B------:R-:W-:Y:S01]  /*a020*/  ISETP.NE.AND P5, PT, R166, RZ, PT ;  /* 0x000000ffa600720c */ /* 0x000fe20003fa5270 */
[----:B------:R-:W-:Y:S01]  /*a030*/  ULDC.64 UR4, c[0x0][0x2c8] ;  /* 0x0000b20000047ab9 */ /* 0x000fe20000000a00 */
[----:B------:R-:W-:Y:S01]  /*a040*/  LOP3.LUT R4, R3, R4, RZ, 0xfc, !PT ;  /* 0x0000000403047212 */ /* 0x000fe200078efcff */
[----:B------:R-:W-:Y:S01]  /*a050*/  IMAD R154, R167, -0x70, R154 ;  /* 0xffffff90a79a7824 */ /* 0x000fe200078e029a */
[----:B------:R-:W-:Y:S01]  /*a060*/  LOP3.LUT R6, R3, R6, RZ, 0xfc, !PT ;  /* 0x0000000603067212 */ /* 0x000fe200078efcff */
[----:B------:R-:W-:Y:S01]  /*a070*/  IMAD.SHL.U32 R3, R208, 0x20, RZ ;  /* 0x00000020d0037824 */ /* 0x000fe200078e00ff */
[----:B------:R-:W-:Y:S01]  /*a080*/  ISETP.NE.U32.AND P1, PT, R156, RZ, PT ;  /* 0x000000ff9c00720c */ /* 0x000fe20003f25070 */
[----:B------:R-:W-:-:S02]  /*a090*/  IMAD R153, R153, UR4, RZ ;  /* 0x0000000499997c24 */ /* 0x000fc4000f8e02ff */
[--C-:B------:R-:W-:Y:S01]  /*a0a0*/  IMAD.IADD R4, R4, 0x1, R3.reuse ;  /* 0x0000000104047824 */ /* 0x100fe200078e0203 */
[----:B------:R-:W-:Y:S01]  /*a0b0*/  ISETP.NE.AND.EX P1, PT, R157, RZ, !P5, P1 ;  /* 0x000000ff9d00720c */ /* 0x000fe20006f25310 */
[----:B------:R-:W-:Y:S01]  /*a0c0*/  IMAD.IADD R166, R6, 0x1, R3 ;  /* 0x0000000106a67824 */ /* 0x000fe200078e0203 */
[----:B--2---:R-:W-:Y:S01]  /*a0d0*/  ISETP.GT.AND P6, PT, R0, 0x1, PT ;  /* 0x000000010000780c */ /* 0x004fe20003fc4270 */
[----:B------:R-:W-:Y:S02]  /*a0e0*/  IMAD.MOV.U32 R6, RZ, RZ, R174 ;  /* 0x000000ffff067224 */ /* 0x000fe400078e00ae */
[----:B------:R-:W-:Y:S01]  /*a0f0*/  IMAD.MOV.U32 R7, RZ, RZ, R175 ;  /* 0x000000ffff077224 */ /* 0x000fe200078e00af */
[----:B------:R-:W-:Y:S01]  /*a100*/  ISETP.EQ.AND P6, PT, RZ, UR6, P6 ;  /* 0x00000006ff007c0c */ /* 0x000fe2000b7c2270 */
[----:B------:R-:W-:Y:S01]  /*a110*/  IMAD R154, R165, 0x8, R154 ;  /* 0x00000008a59a7824 */ /* 0x000fe200078e029a */
[----:B---3--:R-:W-:Y:S01]  /*a120*/  ULEA UR7, UR7, UR8, 0x18 ;  /* 0x0000000807077291 */ /* 0x008fe2000f8ec03f */
[----:B------:R-:W-:-:S04]  /*a130*/  IMAD.WIDE.U32 R6, R2, UR4, R6 ;  /* 0x0000000402067c25 */ /* 0x000fc8000f8e0006 */
[----:B------:R-:W-:Y:S01]  /*a140*/  IMAD R0, R2, UR5, R153 ;  /* 0x0000000502007c24 */ /* 0x000fe2000f8e0299 */
[----:B------:R-:W-:Y:S01]  /*a150*/  LEA R168, R4, UR7, 0x3 ;  /* 0x0000000704a87c11 */ /* 0x000fe2000f8e18ff */
[----:B------:R-:W-:-:S04]  /*a160*/  IMAD R154, R155, 0x4, R154 ;  /* 0x000000049b9a7824 */ /* 0x000fc800078e029a */
[----:B------:R-:W-:Y:S05]  /*a170*/  @!P6 BRA `(.L_x_1539) ;  /* 0x000000000074e947 */ /* 0x000fea0003800000 */
[----:B------:R-:W2:Y:S01]  /*a180*/  LDC.64 R158, c[0x0][0x2a8] ;  /* 0x0000aa00ff9e7b82 */ /* 0x000ea20000000a00 */
[----:B------:R-:W-:Y:S01]  /*a190*/  ISETP.NE.AND P3, PT, R152, R207, PT ;  /* 0x000000cf9800720c */ /* 0x000fe20003f65270 */
[----:B------:R-:W-:-:S12]  /*a1a0*/  WARPSYNC.ALL ;  /* 0x0000000000007948 */ /* 0x000fd80003800000 */
[----:B------:R-:W-:Y:S06]  /*a1b0*/  BAR.RED.AND.DEFER_BLOCKING 0x0, P3 ;  /* 0x0000000000007b1d */ /* 0x000fec0001814400 */
[----:B------:R-:W3:Y:S01]  /*a1c0*/  B2R.RESULT RZ, P3 ;  /* 0x0000000000ff731c */ /* 0x000ee20000064000 */
[----:B------:R-:W-:Y:S02]  /*a1d0*/  ISETP.NE.AND P0, PT, R207, RZ, PT ;  /* 0x000000ffcf00720c */ /* 0x000fe40003f05270 */
[----:B------:R-:W-:Y:S01]  /*a1e0*/  IADD3 R4, P2, R156, R6, RZ ;  /* 0x000000069c047210 */ /* 0x000fe20007f5e0ff */
[----:B------:R-:W4:Y:S03]  /*a1f0*/  LDC.64 R22, c[0x0][0x290] ;  /* 0x0000a400ff167b82 */ /* 0x000f260000000a00 */
[----:B------:R-:W-:-:S02]  /*a200*/  IADD3.X R7, R157, R7, R0, P2, !PT ;  /* 0x000000079d077210 */ /* 0x000fc400017fe400 */
[----:B------:R-:W-:Y:S02]  /*a210*/  SEL R173, R173, R4, !P0 ;  /* 0x00000004adad7207 */ /* 0x000fe40004000000 */
[----:B------:R-:W-:-:S03]  /*a220*/  SEL R170, R170, R7, !P0 ;  /* 0x00000007aaaa7207 */ /* 0x000fc60004000000 */
[----:B--2---:R-:W2:Y:S01]  /*a230*/  @P0 LDC R158, c[0x0][0x2e8] ;  /* 0x0000ba00ff9e0b82 */ /* 0x004ea20000000800 */
[----:B------:R-:W-:-:S07]  /*a240*/  @P0 SEL R148, RZ, 0x1, !P1 ;  /* 0x00000001ff940807 */ /* 0x000fce0004800000 */
[----:B------:R-:W1:Y:S08]  /*a250*/  @P0 LDC R159, c[0x0][0x2ec] ;  /* 0x0000bb00ff9f0b82 */ /* 0x000e700000000800 */
[----:B----4-:R-:W4:Y:S08]  /*a260*/  @P0 LDC R22, c[0x0][0x2d0] ;  /* 0x0000b400ff160b82 */ /* 0x010f300000000800 */
[----:B------:R-:W1:Y:S01]  /*a270*/  @P0 LDC R23, c[0x0][0x2d4] ;  /* 0x0000b500ff170b82 */ /* 0x000e620000000800 */
[----:B---3--:R-:W-:Y:S05]  /*a280*/  @!P3 BRA `(.L_x_1540) ;  /* 0x000000000028b947 */ /* 0x008fea0003800000 */
[----:B------:R-:W-:-:S13]  /*a290*/  ISETP.GT.AND P2, PT, R206, RZ, PT ;  /* 0x000000ffce00720c */ /* 0x000fda0003f44270 */
.L_x_1542:
[----:B------:R-:W-:Y:S05]  /*a2a0*/  YIELD ;  /* 0x0000000000007946 */ /* 0x000fea0003800000 */
[----:B---3--:R-:W-:Y:S05]  /*a2b0*/  @P2 BRA `(.L_x_1541) ;  /* 0x0000000000082947 */ /* 0x008fea0003800000 */
[----:B------:R3:W5:Y:S04]  /*a2c0*/  LDG.E.STRONG.GPU R152, desc[UR36][R162.64] ;  /* 0x00000024a2987981 */ /* 0x000768000c1ef900 */
[----:B-----5:R-:W-:Y:S01]  /*a2d0*/  CCTL.IVALL ;  /* 0x00000000ff00798f */ /* 0x020fe20002000000 */
.L_x_1541:
[----:B------:R-:W-:Y:S01]  /*a2e0*/  ISETP.NE.AND P0, PT, R152, R207, PT ;  /* 0x000000cf9800720c */ /* 0x000fe20003f05270 */
[----:B------:R-:W-:-:S12]  /*a2f0*/  WARPSYNC.ALL ;  /* 0x0000000000007948 */ /* 0x000fd80003800000 */
[----:B------:R-:W-:Y:S06]  /*a300*/  BAR.RED.AND.DEFER_BLOCKING 0x0, P0 ;  /* 0x0000000000007b1d */ /* 0x000fec0000014400 */
[----:B------:R-:W5:Y:S02]  /*a310*/  B2R.RESULT RZ, P0 ;  /* 0x0000000000ff731c */ /* 0x000f640000004000 */
[----:B-----5:R-:W-:Y:S05]  /*a320*/  @P0 BRA `(.L_x_1542) ;  /* 0xfffffffc00dc0947 */ /* 0x020fea000383ffff */
.L_x_1540:
[----:B------:R-:W-:Y:S05]  /*a330*/  WARPSYNC.ALL ;  /* 0x0000000000007948 */ /* 0x000fea0003800000 */
[----:B------:R-:W-:Y:S06]  /*a340*/  BAR.SYNC.DEFER_BLOCKING 0x0 ;  /* 0x0000000000007b1d */ /* 0x000fec0000010000 */
.L_x_1539:
[----:B------:R-:W-:Y:S01]  /*a350*/  SHF.R.S32.HI R6, RZ, 0x1f, R151 ;  /* 0x0000001fff067819 */ /* 0x000fe20000011497 */
[----:B------:R-:W5:Y:S01]  /*a360*/  LDC.64 R4, c[0x0][0x2c8] ;  /* 0x0000b200ff047b82 */ /* 0x000f620000000a00 */
[----:B------:R-:W-:Y:S01]  /*a370*/  FSETP.NEU.AND P0, PT, R169, RZ, PT ;  /* 0x000000ffa900720b */ /* 0x000fe20003f0d000 */
[----:B------:R-:W-:Y:S01]  /*a380*/  UMOV UR5, 0x400 ;  /* 0x0000040000057882 */ /* 0x000fe20000000000 */
[----:B------:R-:W-:-:S04]  /*a390*/  LEA.HI R6, R6, R151, RZ, 0x2 ;  /* 0x0000009706067211 */ /* 0x000fc800078f10ff */
[----:B------:R-:W-:Y:S01]  /*a3a0*/  SHF.R.S32.HI R7, RZ, 0x2, R6 ;  /* 0x00000002ff077819 */ /* 0x000fe20000011406 */
[----:B------:R-:W2:Y:S03]  /*a3b0*/  S2UR UR4, SR_CgaCtaId ;  /* 0x00000000000479c3 */ /* 0x000ea60000008800 */
[----:B------:R-:W-:-:S04]  /*a3c0*/  LEA.HI R6, R6, R7, RZ, 0x1 ;  /* 0x0000000706067211 */ /* 0x000fc800078f08ff */
[----:B------:R-:W-:Y:S01]  /*a3d0*/  LOP3.LUT R6, R6, 0xfffffffe, RZ, 0xc0, !PT ;  /* 0xfffffffe06067812 */ /* 0x000fe200078ec0ff */
[----:B------:R-:W3:Y:S04]  /*a3e0*/  LDC R3, c[0x0][0x214] ;  /* 0x00008500ff037b82 */ /* 0x000ee80000000800 */
[----:B------:R-:W-:-:S04]  /*a3f0*/  IMAD.IADD R6, R7, 0x1, -R6 ;  /* 0x0000000107067824 */ /* 0x000fc800078e0a06 */
[----:B------:R-:W-:Y:S01]  /*a400*/  VIADD R0, R6, 0x1 ;  /* 0x0000000106007836 */ /* 0x000fe20000000000 */
[----:B-----5:R-:W-:Y:S01]  /*a410*/  SHF.R.U64 R4, R4, 0x1, R5 ;  /* 0x0000000104047819 */ /* 0x020fe20000001205 */
[----:B------:R-:W-:-:S03]  /*a420*/  IMAD R165, R151, 0x2, R6 ;  /* 0x0000000297a57824 */ /* 0x000fc600078e0206 */
[----:B------:R-:W-:Y:S01]  /*a430*/  LEA.HI R5, R0, R0, RZ, 0x1 ;  /* 0x0000000000057211 */ /* 0x000fe200078f08ff */
[----:B------:R-:W-:Y:S01]  /*a440*/  IMAD R165, R154, 0x22, R165 ;  /* 0x000000229aa57824 */ /* 0x000fe200078e02a5 */
[----:B------:R-:W-:Y:S01]  /*a450*/  SHF.R.S32.HI R167, RZ, 0x1f, R4 ;  /* 0x0000001fffa77819 */ /* 0x000fe20000011404 */
[----:B--2---:R-:W-:Y:S01]  /*a460*/  ULEA UR4, UR4, UR5, 0x18 ;  /* 0x0000000504047291 */ /* 0x004fe2000f8ec03f */
[----:B------:R-:W-:Y:S02]  /*a470*/  LOP3.LUT R5, R5, 0xffffffe, RZ, 0xc0, !PT ;  /* 0x0ffffffe05057812 */ /* 0x000fe400078ec0ff */
[----:B------:R-:W-:-:S03]  /*a480*/  LEA.HI R167, R167, R4, RZ, 0x4 ;  /* 0x00000004a7a77211 */ /* 0x000fc600078f20ff */
[----:B------:R-:W-:Y:S01]  /*a490*/  IMAD.IADD R4, R0, 0x1, -R5 ;  /* 0x0000000100047824 */ /* 0x000fe200078e0a05 */
[----:B------:R-:W-:Y:S02]  /*a4a0*/  SHF.R.S32.HI R167, RZ, 0x4, R167 ;  /* 0x00000004ffa77819 */ /* 0x000fe400000114a7 */
[----:B---3--:R-:W-:Y:S01]  /*a4b0*/  SHF.R.S32.HI R0, RZ, 0x1f, R3 ;  /* 0x0000001fff007819 */ /* 0x008fe20000011403 */
[----:B------:R-:W-:Y:S01]  /*a4c0*/  IMAD R151, R151, 0x2, R4 ;  /* 0x0000000297977824 */ /* 0x000fe200078e0204 */
[----:B------:R-:W-:Y:S01]  /*a4d0*/  LEA R166, R166, UR4, 0x3 ;  /* 0x00000004a6a67c11 */ /* 0x000fe2000f8e18ff */
[----:B------:R-:W-:Y:S01]  /*a4e0*/  IMAD R167, R167, 0x3, RZ ;  /* 0x00000003a7a77824 */ /* 0x000fe200078e02ff */
[----:B------:R-:W-:Y:S01]  /*a4f0*/  LEA.HI R3, R0, R3, RZ, 0x4 ;  /* 0x0000000300037211 */ /* 0x000fe200078f20ff */
[----:B------:R-:W-:Y:S01]  /*a500*/  IMAD R164, R154, 0x22, R151 ;  /* 0x000000229aa47824 */ /* 0x000fe200078e0297 */
[----:B------:R-:W-:Y:S02]  /*a510*/  LEA R165, R165, UR4, 0x4 ;  /* 0x00000004a5a57c11 */ /* 0x000fe4000f8e20ff */
[----:B------:R-:W-:-:S02]  /*a520*/  SHF.R.S32.HI R3, RZ, 0x4, R3 ;  /* 0x00000004ff037819 */ /* 0x000fc40000011403 */
[----:B------:R-:W-:Y:S02]  /*a530*/  LEA R164, R164, UR4, 0x4 ;  /* 0x00000004a4a47c11 */ /* 0x000fe4000f8e20ff */
[----:B------:R-:W-:Y:S01]  /*a540*/  SHF.R.S32.HI R0, RZ, 0x1f, R167 ;  /* 0x0000001fff007819 */ /* 0x000fe200000114a7 */
[----:B------:R-:W-:Y:S06]  /*a550*/  @!P0 BRA `(.L_x_1543) ;  /* 0x0000004400508947 */ /* 0x000fec0003800000 */
[----:B------:R-:W2:Y:S01]  /*a560*/  LDC R171, c[0x0][0x210] ;  /* 0x00008400ffab7b82 */ /* 0x000ea20000000800 */
[----:B------:R-:W-:Y:S02]  /*a570*/  PRMT R148, R148, 0x9910, RZ ;  /* 0x0000991094947816 */ /* 0x000fe400000000ff */
[----:B------:R-:W-:Y:S02]  /*a580*/  CS2R R8, SRZ ;  /* 0x0000000000087805 */ /* 0x000fe4000001ff00 */
[----:B------:R-:W-:Y:S02]  /*a590*/  CS2R R10, SRZ ;  /* 0x00000000000a7805 */ /* 0x000fe4000001ff00 */
[----:B------:R-:W-:-:S04]  /*a5a0*/  ISETP.NE.AND P0, PT, R148, RZ, PT ;  /* 0x000000ff9400720c */ /* 0x000fc80003f05270 */
[----:B--2---:R-:W-:-:S13]  /*a5b0*/  ISETP.LT.AND P2, PT, R2, R171, P0 ;  /* 0x000000ab0200720c */ /* 0x004fda0000741270 */
[----:B------:R-:W-:Y:S02]  /*a5c0*/  @P2 MOV R20, R173 ;  /* 0x000000ad00142202 */ /* 0x000fe40000000f00 */
[----:B------:R-:W-:-:S05]  /*a5d0*/  @P2 MOV R21, R170 ;  /* 0x000000aa00152202 */ /* 0x000fca0000000f00 */
[----:B------:R2:W3:Y:S01]  /*a5e0*/  @P2 LDG.E.LTC128B.128 R8, desc[UR36][R20.64] ;  /* 0x0000002414082981 */ /* 0x0004e2000c1e1d20 */
[----:B------:R-:W-:Y:S02]  /*a5f0*/  IADD3 R12, R2, 0x2, RZ ;  /* 0x00000002020c7810 */ /* 0x000fe40007ffe0ff */
[----:B------:R-:W-:Y:S02]  /*a600*/  CS2R R4, SRZ ;  /* 0x0000000000047805 */ /* 0x000fe4000001ff00 */
[----:B----4-:R-:W-:Y:S02]  /*a610*/  IADD3 R174, P2, R22, R173, RZ ;  /* 0x000000ad16ae7210 */ /* 0x010fe40007f5e0ff */
[----:B------:R-:W-:Y:S02]  /*a620*/  CS2R R6, SRZ ;  /* 0x0000000000067805 */ /* 0x000fe4000001ff00 */
[----:B------:R-:W-:Y:S02]  /*a630*/  ISETP.LT.AND P3, PT, R12, R171, P0 ;  /* 0x000000ab0c00720c */ /* 0x000fe40000761270 */
[----:B-1----:R-:W-:-:S11]  /*a640*/  IADD3.X R175, R23, R170, RZ, P2, !PT ;  /* 0x000000aa17af7210 */ /* 0x002fd600017fe4ff */
[----:B------:R-:W4:Y:S01]  /*a650*/  @P3 LDG.E.LTC128B.128 R4, desc[UR36][R174.64] ;  /* 0x00000024ae043981 */ /* 0x000f22000c1e1d20 */
[-C--:B------:R-:W-:Y:S01]  /*a660*/  IABS R14, R3.reuse ;  /* 0x00000003000e7213 */ /* 0x080fe20000000000 */
[----:B------:R-:W-:Y:S05]  /*a670*/  WARPSYNC.ALL ;  /* 0x0000000000007948 */ /* 0x000fea0003800000 */
[----:B------:R-:W1:Y:S01]  /*a680*/  I2F.RP R15, R14 ;  /* 0x0000000e000f7306 */ /* 0x000e620000209400 */
[----:B--2---:R-:W-:Y:S01]  /*a690*/  IABS R21, R3 ;  /* 0x0000000300157213 */ /* 0x004fe20000000000 */
[----:B------:R-:W-:Y:S01]  /*a6a0*/  BAR.SYNC.DEFER_BLOCKING 0x0 ;  /* 0x0000000000007b1d */ /* 0x000fe20000010000 */
[----:B------:R-:W-:Y:S01]  /*a6b0*/  IMAD.HI R148, R2, 0x2aaaaaab, RZ ;  /* 0x2aaaaaab02947827 */ /* 0x000fe200078e02ff */
[----:B------:R-:W-:-:S02]  /*a6c0*/  ISETP.LT.AND P5, PT, R12, R171, P1 ;  /* 0x000000ab0c00720c */ /* 0x000fc40000fa1270 */
[----:B------:R-:W-:Y:S02]  /*a6d0*/  IADD3 R21, RZ, -R21, RZ ;  /* 0x80000015ff157210 */ /* 0x000fe40007ffe0ff */
[----:B-1----:R-:W1:Y:S01]  /*a6e0*/  MUFU.RCP R22, R15 ;  /* 0x0000000f00167308 */ /* 0x002e620000001000 */
[----:B------:R2:W-:Y:S04]  /*a6f0*/  STS.64 [R168], R16 ;  /* 0x00000010a8007388 */ /* 0x0005e80000000a00 */
[----:B------:R5:W-:Y:S01]  /*a700*/  STS.64 [R168+0x20], R24 ;  /* 0x00002018a8007388 */ /* 0x000be20000000a00 */
[----:B-1----:R-:W-:Y:S02]  /*a710*/  IADD3 R22, R22, 0xffffffe, RZ ;  /* 0x0ffffffe16167810 */ /* 0x002fe40007ffe0ff */
[----:B------:R-:W-:Y:S01]  /*a720*/  LOP3.LUT R15, R150, R3, RZ, 0x3c, !PT ;  /* 0x00000003960f7212 */ /* 0x000fe200078e3cff */
[----:B------:R1:W-:Y:S01]  /*a730*/  STS.64 [R168+0x40], R28 ;  /* 0x0000401ca8007388 */ /* 0x0003e20000000a00 */
[----:B------:R-:W2:Y:S02]  /*a740*/  F2I.FTZ.U32.TRUNC.NTZ R23, R22 ;  /* 0x0000001600177305 */ /* 0x000ea4000021f000 */
[----:B------:R-:W-:Y:S01]  /*a750*/  ISETP.GE.AND P2, PT, R15, RZ, PT ;  /* 0x000000ff0f00720c */ /* 0x000fe20003f46270 */
[----:B------:R1:W-:Y:S04]  /*a760*/  STS.64 [R168+0x60], R32 ;  /* 0x00006020a8007388 */ /* 0x0003e80000000a00 */
[----:B------:R1:W-:Y:S04]  /*a770*/  STS.64 [R166+0x80], R36 ;  /* 0x00008024a6007388 */ /* 0x0003e80000000a00 */
[----:B------:R3:W-:Y:S01]  /*a780*/  STS.64 [R166+0xa0], R40 ;  /* 0x0000a028a6007388 */ /* 0x0007e20000000a00 */
[----:B--2---:R-:W-:-:S03]  /*a790*/  IADD3 R13, RZ, -R23, RZ ;  /* 0x80000017ff0d7210 */ /* 0x004fc60007ffe0ff */
[----:B------:R-:W-:Y:S01]  /*a7a0*/  STS.64 [R166+0xc0], R44 ;  /* 0x0000c02ca6007388 */ /* 0x000fe20000000a00 */
[----:B------:R-:W-:Y:S01]  /*a7b0*/  MOV R22, RZ ;  /* 0x000000ff00167202 */ /* 0x000fe20000000f00 */
[----:B------:R-:W-:Y:S01]  /*a7c0*/  IMAD R20, R13, R14, RZ ;  /* 0x0000000e0d147224 */ /* 0x000fe200078e02ff */
[----:B------:R-:W-:Y:S01]  /*a7d0*/  IABS R13, R150 ;  /* 0x00000096000d7213 */ /* 0x000fe20000000000 */
[----:B------:R2:W-:Y:S02]  /*a7e0*/  STS.64 [R166+0xe0], R48 ;  /* 0x0000e030a6007388 */ /* 0x0005e40000000a00 */
[----:B------:R-:W-:Y:S01]  /*a7f0*/  IMAD.HI.U32 R20, R23, R20, R22 ;  /* 0x0000001417147227 */ /* 0x000fe200078e0016 */
[----:B------:R-:W-:Y:S01]  /*a800*/  SHF.R.U32.HI R23, RZ, 0x1f, R148 ;  /* 0x0000001fff177819 */ /* 0x000fe20000011694 */
[----:B------:R-:W-:Y:S02]  /*a810*/  BAR.SYNC.DEFER_BLOCKING 0x0 ;  /* 0x0000000000007b1d */ /* 0x000fe40000010000 */
[----:B------:R-:W-:Y:S01]  /*a820*/  IMAD.HI R22, R12, 0x2aaaaaab, RZ ;  /* 0x2aaaaaab0c167827 */ /* 0x000fe200078e02ff */
[----:B------:R-:W-:-:S03]  /*a830*/  LEA.HI.SX32 R15, R148, R23, 0x1e ;  /* 0x00000017940f7211 */ /* 0x000fc600078ff2ff */
[----:B------:R-:W-:-:S04]  /*a840*/  IMAD.HI.U32 R20, R20, R13, RZ ;  /* 0x0000000d14147227 */ /* 0x000fc800078e00ff */
[----:B------:R-:W-:Y:S01]  /*a850*/  IMAD R21, R20, R21, R13 ;  /* 0x0000001514157224 */ /* 0x000fe200078e020d */
[----:B------:R-:W-:Y:S01]  /*a860*/  SHF.R.U32.HI R13, RZ, 0x1f, R22 ;  /* 0x0000001fff0d7819 */ /* 0x000fe20000011616 */
[----:B------:R-:W-:-:S03]  /*a870*/  IMAD.HI R23, R2, 0x55555556, RZ ;  /* 0x5555555602177827 */ /* 0x000fc600078e02ff */
[----:B------:R-:W-:Y:S02]  /*a880*/  ISETP.GT.U32.AND P3, PT, R14, R21, PT ;  /* 0x000000150e00720c */ /* 0x000fe40003f64070 */
[----:B------:R-:W-:Y:S02]  /*a890*/  LEA.HI R23, R23, R23, RZ, 0x1 ;  /* 0x0000001717177211 */ /* 0x000fe400078f08ff */
[----:B------:R-:W-:Y:S02]  /*a8a0*/  LEA.HI.SX32 R13, R22, R13, 0x1e ;  /* 0x0000000d160d7211 */ /* 0x000fe400078ff2ff */
[----:B------:R-:W-:Y:S01]  /*a8b0*/  SHF.R.S32.HI R16, RZ, 0x1f, R23 ;  /* 0x0000001fff107819 */ /* 0x000fe20000011417 */
[----:B------:R-:W2:Y:S03]  /*a8c0*/  LDS.128 R152, [R165] ;  /* 0x00000000a5987984 */ /* 0x000ea60000000c00 */
[----:B------:R-:W-:-:S03]  /*a8d0*/  LEA.HI R16, R16, R23, RZ, 0x3 ;  /* 0x0000001710107211 */ /* 0x000fc600078f18ff */
[-C--:B------:R-:W-:Y:S02]  /*a8e0*/  @!P3 IADD3 R21, R21, -R14.reuse, RZ ;  /* 0x8000000e1515b210 */ /* 0x080fe40007ffe0ff */
[----:B------:R-:W-:Y:S02]  /*a8f0*/  @!P3 IADD3 R20, R20, 0x1, RZ ;  /* 0x000000011414b810 */ /* 0x000fe40007ffe0ff */
[----:B------:R-:W-:Y:S01]  /*a900*/  ISETP.GE.U32.AND P4, PT, R21, R14, PT ;  /* 0x0000000e1500720c */ /* 0x000fe20003f86070 */
[----:B------:R-:W-:Y:S01]  /*a910*/  IMAD.HI R21, R12, 0x55555556, RZ ;  /* 0x555555560c157827 */ /* 0x000fe200078e02ff */
[----:B------:R-:W-:Y:S02]  /*a920*/  ISETP.NE.AND P3, PT, R3, RZ, PT ;  /* 0x000000ff0300720c */ /* 0x000fe40003f65270 */
[----:B------:R-:W-:Y:S02]  /*a930*/  LOP3.LUT R16, R16, 0xffffff8, RZ, 0xc0, !PT ;  /* 0x0ffffff810107812 */ /* 0x000fe400078ec0ff */
[----:B------:R-:W-:-:S02]  /*a940*/  LEA.HI R21, R21, R21, RZ, 0x1 ;  /* 0x0000001515157211 */ /* 0x000fc400078f08ff */
[----:B-----5:R-:W-:Y:S02]  /*a950*/  IADD3 R25, R23, -R16, RZ ;  /* 0x8000001017197210 */ /* 0x020fe40007ffe0ff */
[----:B------:R-:W-:-:S03]  /*a960*/  SHF.R.S32.HI R14, RZ, 0x1f, R21 ;  /* 0x0000001fff0e7819 */ /* 0x000fc60000011415 */
[----:B------:R-:W-:Y:S02]  /*a970*/  @P4 IADD3 R20, R20, 0x1, RZ ;  /* 0x0000000114144810 */ /* 0x000fe40007ffe0ff */
[----:B------:R-:W-:Y:S02]  /*a980*/  LEA.HI R14, R14, R21, RZ, 0x3 ;  /* 0x000000150e0e7211 */ /* 0x000fe400078f18ff */
[----:B-1----:R-:W-:Y:S01]  /*a990*/  MOV R28, R20 ;  /* 0x00000014001c7202 */ /* 0x002fe20000000f00 */
[----:B------:R-:W-:Y:S01]  /*a9a0*/  IMAD R20, R23, -0x3, R2 ;  /* 0xfffffffd17147824 */ /* 0x000fe200078e0202 */
[----:B------:R-:W-:Y:S02]  /*a9b0*/  LOP3.LUT R14, R14, 0xffffff8, RZ, 0xc0, !PT ;  /* 0x0ffffff80e0e7812 */ /* 0x000fe400078ec0ff */
[----:B------:R-:W-:Y:S02]  /*a9c0*/  @!P2 IADD3 R28, -R28, RZ, RZ ;  /* 0x000000ff1c1ca210 */ /* 0x000fe40007ffe1ff */
[----:B------:R-:W-:-:S02]  /*a9d0*/  @!P3 LOP3.LUT R28, RZ, R3, RZ, 0x33, !PT ;  /* 0x00000003ff1cb212 */ /* 0x000fc400078e33ff */
[C---:B------:R-:W-:Y:S01]  /*a9e0*/  IADD3 R17, R21.reuse, -R14, RZ ;  /* 0x8000000e15117210 */ /* 0x040fe20007ffe0ff */
[----:B------:R-:W-:Y:S01]  /*a9f0*/  IMAD R21, R21, -0x3, R12 ;  /* 0xfffffffd15157824 */ /* 0x000fe200078e020c */
[-C--:B------:R-:W-:Y:S02]  /*aa00*/  LEA R16, R25, R28.reuse, 0x4 ;  /* 0x0000001c19107211 */ /* 0x080fe400078e20ff */
[----:B------:R-:W-:Y:S02]  /*aa10*/  IADD3 R32, -R28, RZ, RZ ;  /* 0x000000ff1c207210 */ /* 0x000fe40007ffe1ff */
[----:B------:R-:W-:Y:S01]  /*aa20*/  LEA R14, R17, R28, 0x4 ;  /* 0x0000001c110e7211 */ /* 0x000fe200078e20ff */
[----:B------:R-:W-:Y:S01]  /*aa30*/  IMAD R15, R160, R16, R15 ;  /* 0x00000010a00f7224 */ /* 0x000fe200078e020f */
[----:B------:R-:W-:Y:S01]  /*aa40*/  ISETP.LT.AND P2, PT, R2, R171, P1 ;  /* 0x000000ab0200720c */ /* 0x000fe20000f41270 */
[----:B------:R-:W-:Y:S02]  /*aa50*/  IMAD R32, R3, R32, R150 ;  /* 0x0000002003207224 */ /* 0x000fe400078e0296 */
[----:B------:R-:W-:Y:S01]  /*aa60*/  IMAD R13, R160, R14, R13 ;  /* 0x0000000ea00d7224 */ /* 0x000fe200078e020d */
[----:B------:R-:W-:Y:S01]  /*aa70*/  SHF.R.S32.HI R16, RZ, 0x1f, R15 ;  /* 0x0000001fff107819 */ /* 0x000fe2000001140f */
[-CC-:B------:R-:W-:Y:S01]  /*aa80*/  IMAD R20, R20, R3.reuse, R32.reuse ;  /* 0x0000000314147224 */ /* 0x180fe200078e0220 */
[----:B------:R-:W1:Y:S01]  /*aa90*/  LDS.128 R148, [R164] ;  /* 0x00000000a4947984 */ /* 0x000e620000000c00 */
[----:B------:R-:W-:Y:S01]  /*aaa0*/  IMAD R36, R21, R3, R32 ;  /* 0x0000000315247224 */ /* 0x000fe200078e0220 */
[----:B------:R-:W-:Y:S01]  /*aab0*/  SHF.R.S32.HI R14, RZ, 0x1f, R13 ;  /* 0x0000001fff0e7819 */ /* 0x000fe2000001140d */
[----:B------:R-:W-:Y:S01]  /*aac0*/  IMAD R16, R16, R167, RZ ;  /* 0x000000a710107224 */ /* 0x000fe200078e02ff */
[----:B------:R-:W-:-:S02]  /*aad0*/  SHF.R.S32.HI R21, RZ, 0x1f, R20 ;  /* 0x0000001fff157819 */ /* 0x000fc40000011414 */
[----:B------:R-:W-:Y:S01]  /*aae0*/  SHF.R.S32.HI R37, RZ, 0x1f, R36 ;  /* 0x0000001fff257819 */ /* 0x000fe20000011424 */
[----:B------:R-:W-:Y:S02]  /*aaf0*/  IMAD R17, R14, R167, RZ ;  /* 0x000000a70e117224 */ /* 0x000fe400078e02ff */
[-C--:B------:R-:W-:Y:S02]  /*ab00*/  IMAD R16, R15, R0.reuse, R16 ;  /* 0x000000000f107224 */ /* 0x080fe400078e0210 */
[----:B------:R-:W-:Y:S02]  /*ab10*/  IMAD.WIDE.U32 R14, R167, R15, R20 ;  /* 0x0000000fa70e7225 */ /* 0x000fe400078e0014 */
[----:B------:R-:W5:Y:S02]  /*ab20*/  LDS.128 R20, [R165+0x440] ;  /* 0x00044000a5147984 */ /* 0x000f640000000c00 */
[----:B------:R-:W-:Y:S01]  /*ab30*/  IMAD R17, R13, R0, R17 ;  /* 0x000000000d117224 */ /* 0x000fe200078e0211 */
[----:B------:R-:W-:Y:S01]  /*ab40*/  IADD3 R16, R15, R16, RZ ;  /* 0x000000100f107210 */ /* 0x000fe20007ffe0ff */
[----:B------:R-:W-:Y:S01]  /*ab50*/  IMAD.WIDE.U32 R36, R167, R13, R36 ;  /* 0x0000000da7247225 */ /* 0x000fe200078e0024 */
[----:B------:R-:W-:-:S02]  /*ab60*/  SHF.L.U32 R25, R14, 0x1, RZ ;  /* 0x000000010e197819 */ /* 0x000fc400000006ff */
[----:B------:R-:W-:Y:S02]  /*ab70*/  SHF.L.U64.HI R16, R14, 0x1, R16 ;  /* 0x000000010e107819 */ /* 0x000fe40000010210 */
[----:B------:R-:W-:Y:S02]  /*ab80*/  IADD3 R17, R37, R17, RZ ;  /* 0x0000001125117210 */ /* 0x000fe40007ffe0ff */
[C---:B------:R-:W-:Y:S02]  /*ab90*/  SHF.L.U32 R24, R36.reuse, 0x1, RZ ;  /* 0x0000000124187819 */ /* 0x040fe400000006ff */
[----:B------:R-:W-:Y:S01]  /*aba0*/  SHF.L.U64.HI R17, R36, 0x1, R17 ;  /* 0x0000000124117819 */ /* 0x000fe20000010211 */
[----:B---3--:R-:W-:Y:S02]  /*abb0*/  HADD2.F32 R14, -RZ, R8.H0_H0 ;  /* 0x20000008ff0e7230 */ /* 0x008fe40000004100 */
[----:B------:R-:W-:Y:S02]  /*abc0*/  HADD2.F32 R40, -RZ, R9.H0_H0 ;  /* 0x20000009ff287230 */ /* 0x000fe40000004100 */
[----:B------:R-:W-:-:S02]  /*abd0*/  HADD2.F32 R36, -RZ, R10.H0_H0 ;  /* 0x2000000aff247230 */ /* 0x000fc40000004100 */
[----:B------:R-:W-:Y:S01]  /*abe0*/  FMUL R29, R14, R169 ;  /* 0x000000a90e1d7220 */ /* 0x000fe20000400000 */
[----:B--2---:R-:W-:Y:S01]  /*abf0*/  HADD2.F32 R48, -RZ, R8.H1_H1 ;  /* 0x30000008ff307230 */ /* 0x004fe20000004100 */
[----:B------:R-:W2:Y:S01]  /*ac00*/  LDS.128 R12, [R164+0x440] ;  /* 0x00044000a40c7984 */ /* 0x000ea20000000c00 */
[----:B------:R-:W-:Y:S02]  /*ac10*/  HADD2.F32 R44, -RZ, R9.H1_H1 ;  /* 0x30000009ff2c7230 */ /* 0x000fe40000004100 */
[----:B------:R-:W-:Y:S01]  /*ac20*/  FFMA R152, R152, R161, R29 ;  /* 0x000000a198987223 */ /* 0x000fe2000000001d */
[-C--:B------:R-:W-:Y:S01]  /*ac30*/  FMUL R29, R40, R169.reuse ;  /* 0x000000a9281d7220 */ /* 0x080fe20000400000 */
[----:B------:R-:W-:Y:S02]  /*ac40*/  HADD2.F32 R40, -RZ, R10.H1_H1 ;  /* 0x3000000aff287230 */ /* 0x000fe40000004100 */
[-C--:B------:R-:W-:Y:S01]  /*ac50*/  FMUL R48, R48, R169.reuse ;  /* 0x000000a930307220 */ /* 0x080fe20000400000 */
[----:B------:R-:W-:Y:S01]  /*ac60*/  FMUL R44, R44, R169 ;  /* 0x000000a92c2c7220 */ /* 0x000fe20000400000 */
[----:B------:R-:W-:Y:S01]  /*ac70*/  FFMA R154, R154, R161, R29 ;  /* 0x000000a19a9a7223 */ /* 0x000fe2000000001d */
[-C--:B------:R-:W-:Y:S01]  /*ac80*/  FMUL R29, R36, R169.reuse ;  /* 0x000000a9241d7220 */ /* 0x080fe20000400000 */
[----:B------:R-:W-:Y:S01]  /*ac90*/  FMUL R40, R40, R169 ;  /* 0x000000a928287220 */ /* 0x000fe20000400000 */
[----:B------:R-:W-:-:S02]  /*aca0*/  HADD2.F32 R36, -RZ, R11.H0_H0 ;  /* 0x2000000bff247230 */ /* 0x000fc40000004100 */
[-C--:B------:R-:W-:Y:S01]  /*acb0*/  FFMA R153, R153, R161.reuse, R48 ;  /* 0x000000a199997223 */ /* 0x080fe20000000030 */
[-C--:B-1----:R-:W-:Y:S01]  /*acc0*/  FFMA R148, R148, R161.reuse, R29 ;  /* 0x000000a194947223 */ /* 0x082fe2000000001d */
[----:B------:R-:W-:Y:S01]  /*acd0*/  FFMA R149, R149, R161, R40 ;  /* 0x000000a195957223 */ /* 0x000fe20000000028 */
[----:B----4-:R-:W-:Y:S02]  /*ace0*/  HADD2.F32 R40, -RZ, R4.H0_H0 ;  /* 0x20000004ff287230 */ /* 0x010fe40000004100 */
[----:B------:R-:W-:Y:S01]  /*acf0*/  FMUL R29, R36, R169 ;  /* 0x000000a9241d7220 */ /* 0x000fe20000400000 */
[----:B------:R-:W-:Y:S02]  /*ad00*/  HADD2.F32 R36, -RZ, R5.H0_H0 ;  /* 0x20000005ff247230 */ /* 0x000fe40000004100 */
[-C--:B------:R-:W-:Y:S01]  /*ad10*/  FFMA R155, R155, R161.reuse, R44 ;  /* 0x000000a19b9b7223 */ /* 0x080fe2000000002c */
[----:B------:R-:W-:Y:S02]  /*ad20*/  HADD2.F32 R172, -RZ, R6.H1_H1 ;  /* 0x30000006ffac7230 */ /* 0x000fe40000004100 */
[----:B------:R-:W-:Y:S01]  /*ad30*/  FFMA R150, R150, R161, R29 ;  /* 0x000000a196967223 */ /* 0x000fe2000000001d */
[----:B------:R-:W-:Y:S01]  /*ad40*/  FMUL R29, R40, R169 ;  /* 0x000000a9281d7220 */ /* 0x000fe20000400000 */
[----:B------:R-:W-:-:S02]  /*ad50*/  HADD2.F32 R48, -RZ, R11.H1_H1 ;  /* 0x3000000bff307230 */ /* 0x000fc40000004100 */
[-C--:B------:R-:W-:Y:S01]  /*ad60*/  FMUL R33, R36, R169.reuse ;  /* 0x000000a924217220 */ /* 0x080fe20000400000 */
[----:B------:R-:W-:Y:S01]  /*ad70*/  FMUL R172, R172, R169 ;  /* 0x000000a9acac7220 */ /* 0x000fe20000400000 */
[-C--:B-----5:R-:W-:Y:S01]  /*ad80*/  FFMA R29, R20, R161.reuse, R29 ;  /* 0x000000a1141d7223 */ /* 0x0a0fe2000000001d */
[----:B------:R-:W-:Y:S02]  /*ad90*/  HADD2.F32 R20, -RZ, R7.H0_H0 ;  /* 0x20000007ff147230 */ /* 0x000fe40000004100 */
[----:B------:R-:W-:Y:S01]  /*ada0*/  FFMA R33, R22, R161, R33 ;  /* 0x000000a116217223 */ /* 0x000fe20000000021 */
[-C--:B------:R-:W-:Y:S01]  /*adb0*/  FMUL R48, R48, R169.reuse ;  /* 0x000000a930307220 */ /* 0x080fe20000400000 */
[----:B------:R-:W-:Y:S01]  /*adc0*/  HADD2.F32 R22, -RZ, R6.H0_H0 ;  /* 0x20000006ff167230 */ /* 0x000fe20000004100 */
[----:B------:R-:W-:Y:S01]  /*add0*/  IADD3 R40, R2, 0x8, RZ ;  /* 0x0000000802287810 */ /* 0x000fe20007ffe0ff */
[----:B------:R-:W-:Y:S01]  /*ade0*/  FMUL R45, R20, R169 ;  /* 0x000000a9142d7220 */ /* 0x000fe20000400000 */
[----:B------:R-:W-:Y:S01]  /*adf0*/  FFMA R151, R151, R161, R48 ;  /* 0x000000a197977223 */ /* 0x000fe20000000030 */
[----:B------:R-:W-:-:S02]  /*ae00*/  HADD2.F32 R44, -RZ, R4.H1_H1 ;  /* 0x30000004ff2c7230 */ /* 0x000fc40000004100 */
[-C--:B------:R-:W-:Y:S01]  /*ae10*/  FMUL R41, R22, R169.reuse ;  /* 0x000000a916297220 */ /* 0x080fe20000400000 */
[----:B------:R-:W-:Y:S01]  /*ae20*/  HADD2.F32 R48, -RZ, R5.H1_H1 ;  /* 0x30000005ff307230 */ /* 0x000fe20000004100 */
[----:B------:R-:W-:Y:S01]  /*ae30*/  F2FP.F16.F32.PACK_AB R20, R153, R152 ;  /* 0x000000989914723e */ /* 0x000fe200000000ff */
[----:B------:R-:W-:Y:S02]  /*ae40*/  HADD2.F32 R176, -RZ, R7.H1_H1 ;  /* 0x30000007ffb07230 */ /* 0x000fe40000004100 */
[-C--:B------:R-:W-:Y:S01]  /*ae50*/  FMUL R44, R44, R169.reuse ;  /* 0x000000a92c2c7220 */ /* 0x080fe20000400000 */
[----:B------:R-:W-:Y:S01]  /*ae60*/  F2FP.F16.F32.PACK_AB R22, R149, R148 ;  /* 0x000000949516723e */ /* 0x000fe200000000ff */
[----:B------:R-:W-:Y:S01]  /*ae70*/  FMUL R48, R48, R169 ;  /* 0x000000a930307220 */ /* 0x000fe20000400000 */
[-C--:B--2---:R-:W-:Y:S01]  /*ae80*/  FFMA R172, R13, R161.reuse, R172 ;  /* 0x000000a10dac7223 */ /* 0x084fe200000000ac */
[----:B------:R-:W-:Y:S01]  /*ae90*/  LOP3.LUT R13, R25, 0xfffffffe, RZ, 0xc0, !PT ;  /* 0xfffffffe190d7812 */ /* 0x000fe200078ec0ff */
[-C--:B------:R-:W-:Y:S01]  /*aea0*/  FFMA R45, R14, R161.reuse, R45 ;  /* 0x000000a10e2d7223 */ /* 0x080fe2000000002d */
[----:B------:R-:W-:Y:S01]  /*aeb0*/  LOP3.LUT R14, R16, 0x1fffffff, RZ, 0xc0, !PT ;  /* 0x1fffffff100e7812 */ /* 0x000fe200078ec0ff */
[----:B------:R-:W-:Y:S01]  /*aec0*/  FFMA R41, R12, R161, R41 ;  /* 0x000000a10c297223 */ /* 0x000fe20000000029 */
[----:B------:R-:W-:Y:S01]  /*aed0*/  LOP3.LUT R25, R24, 0xfffffffe, RZ, 0xc0, !PT ;  /* 0xfffffffe18197812 */ /* 0x000fe200078ec0ff */
[----:B------:R-:W-:Y:S01]  /*aee0*/  FMUL R176, R176, R169 ;  /* 0x000000a9b0b07220 */ /* 0x000fe20000400000 */
[C---:B------:R-:W-:Y:S01]  /*aef0*/  IADD3 R16, P4, R156.reuse, R13, RZ ;  /* 0x0000000d9c107210 */ /* 0x040fe20007f9e0ff */
[-C--:B------:R-:W-:Y:S01]  /*af00*/  FFMA R44, R21, R161.reuse, R44 ;  /* 0x000000a1152c7223 */ /* 0x080fe2000000002c */
[----:B------:R-:W-:Y:S01]  /*af10*/  LOP3.LUT R12, R17, 0x1fffffff, RZ, 0xc0, !PT ;  /* 0x1fffffff110c7812 */ /* 0x000fe200078ec0ff */
[----:B------:R-:W-:Y:S01]  /*af20*/  FFMA R48, R23, R161, R48 ;  /* 0x000000a117307223 */ /* 0x000fe20000000030 */
        /* <DEDUP_REMOVED lines=18> */
[----:B------:R-:W-:Y:S02]  /*b050*/  ISETP.LT.AND P3, PT, R48, R171, P0 ;  /* 0x000000ab3000720c */ /* 0x000fe40000761270 */
[----:B------:R-:W-:-:S11]  /*b060*/  IADD3.X R45, R159, R175, RZ, P2, !PT ;  /* 0x000000af9f2d7210 */ /* 0x000fd600017fe4ff */
[----:B------:R-:W4:Y:S01]  /*b070*/  @P3 LDG.E.LTC128B.128 R4, desc[UR36][R44.64] ;  /* 0x000000242c043981 */ /* 0x000f22000c1e1d20 */
[----:B------:R-:W-:Y:S01]  /*b080*/  IMAD.HI R29, R40, 0x55555556, RZ ;  /* 0x55555556281d7827 */ /* 0x000fe200078e02ff */
[----:B------:R-:W-:Y:S03]  /*b090*/  BAR.SYNC.DEFER_BLOCKING 0x0 ;  /* 0x0000000000007b1d */ /* 0x000fe60000010000 */
[----:B-1----:R-:W-:Y:S01]  /*b0a0*/  IMAD.HI R16, R48, 0x55555556, RZ ;  /* 0x5555555630107827 */ /* 0x002fe200078e02ff */
[----:B------:R-:W-:Y:S02]  /*b0b0*/  LEA.HI R17, R29, R29, RZ, 0x1 ;  /* 0x0000001d1d117211 */ /* 0x000fe400078f08ff */
[CC--:B------:R-:W-:Y:S01]  /*b0c0*/  ISETP.LT.AND P5, PT, R40.reuse, R171.reuse, P1 ;  /* 0x000000ab2800720c */ /* 0x0c0fe20000fa1270 */
[----:B------:R-:W-:Y:S01]  /*b0d0*/  IMAD.HI R150, R40, 0x2aaaaaab, RZ ;  /* 0x2aaaaaab28967827 */ /* 0x000fe200078e02ff */
[----:B------:R-:W-:-:S02]  /*b0e0*/  ISETP.LT.AND P4, PT, R48, R171, P1 ;  /* 0x000000ab3000720c */ /* 0x000fc40000f81270 */
[----:B--2---:R-:W-:Y:S01]  /*b0f0*/  LEA.HI R13, R16, R16, RZ, 0x1 ;  /* 0x00000010100d7211 */ /* 0x004fe200078f08ff */
[----:B------:R-:W-:Y:S01]  /*b100*/  IMAD.HI R148, R48, 0x2aaaaaab, RZ ;  /* 0x2aaaaaab30947827 */ /* 0x000fe200078e02ff */
[----:B------:R-:W-:Y:S02]  /*b110*/  SHF.R.S32.HI R14, RZ, 0x1f, R17 ;  /* 0x0000001fff0e7819 */ /* 0x000fe40000011411 */
[----:B------:R-:W-:Y:S02]  /*b120*/  SHF.R.S32.HI R12, RZ, 0x1f, R13 ;  /* 0x0000001fff0c7819 */ /* 0x000fe4000001140d */
[----:B------:R-:W-:Y:S02]  /*b130*/  LEA.HI R14, R14, R17, RZ, 0x3 ;  /* 0x000000110e0e7211 */ /* 0x000fe400078f18ff */
[----:B------:R-:W-:Y:S02]  /*b140*/  LEA.HI R12, R12, R13, RZ, 0x3 ;  /* 0x0000000d0c0c7211 */ /* 0x000fe400078f18ff */
[----:B------:R-:W-:-:S02]  /*b150*/  LOP3.LUT R14, R14, 0xffffff8, RZ, 0xc0, !PT ;  /* 0x0ffffff80e0e7812 */ /* 0x000fc400078ec0ff */
[----:B------:R-:W-:Y:S02]  /*b160*/  LOP3.LUT R12, R12, 0xffffff8, RZ, 0xc0, !PT ;  /* 0x0ffffff80c0c7812 */ /* 0x000fe400078ec0ff */
[----:B------:R-:W-:Y:S01]  /*b170*/  SHF.R.U32.HI R21, RZ, 0x1f, R150 ;  /* 0x0000001fff157819 */ /* 0x000fe20000011696 */
[----:B------:R1:W-:Y:S01]  /*b180*/  STS.64 [R168], R18 ;  /* 0x00000012a8007388 */ /* 0x0003e20000000a00 */
[----:B------:R-:W-:Y:S02]  /*b190*/  SHF.R.U32.HI R15, RZ, 0x1f, R148 ;  /* 0x0000001fff0f7819 */ /* 0x000fe40000011694 */
[C---:B------:R-:W-:Y:S01]  /*b1a0*/  IADD3 R23, R17.reuse, -R14, RZ ;  /* 0x8000000e11177210 */ /* 0x040fe20007ffe0ff */
[----:B------:R-:W-:Y:S01]  /*b1b0*/  STS.64 [R168+0x20], R26 ;  /* 0x0000201aa8007388 */ /* 0x000fe20000000a00 */
[----:B------:R-:W-:Y:S01]  /*b1c0*/  LEA.HI.SX32 R21, R150, R21, 0x1e ;  /* 0x0000001596157211 */ /* 0x000fe200078ff2ff */
[----:B------:R-:W-:Y:S01]  /*b1d0*/  IMAD R17, R17, -0x3, R40 ;  /* 0xfffffffd11117824 */ /* 0x000fe200078e0228 */
[----:B------:R-:W-:Y:S01]  /*b1e0*/  LEA.HI.SX32 R15, R148, R15, 0x1e ;  /* 0x0000000f940f7211 */ /* 0x000fe200078ff2ff */
[----:B------:R-:W-:Y:S01]  /*b1f0*/  STS.64 [R168+0x40], R30 ;  /* 0x0000401ea8007388 */ /* 0x000fe20000000a00 */
[----:B------:R-:W-:-:S03]  /*b200*/  LEA R14, R23, R28, 0x4 ;  /* 0x0000001c170e7211 */ /* 0x000fc600078e20ff */
[----:B------:R2:W-:Y:S04]  /*b210*/  STS.64 [R168+0x60], R34 ;  /* 0x00006022a8007388 */ /* 0x0005e80000000a00 */
[----:B------:R-:W-:Y:S04]  /*b220*/  STS.64 [R166+0x80], R38 ;  /* 0x00008026a6007388 */ /* 0x000fe80000000a00 */
[----:B------:R5:W-:Y:S04]  /*b230*/  STS.64 [R166+0xa0], R42 ;  /* 0x0000a02aa6007388 */ /* 0x000be80000000a00 */
[----:B------:R-:W-:Y:S01]  /*b240*/  STS.64 [R166+0xc0], R46 ;  /* 0x0000c02ea6007388 */ /* 0x000fe20000000a00 */
[----:B-1----:R-:W-:-:S03]  /*b250*/  IADD3 R19, R13, -R12, RZ ;  /* 0x8000000c0d137210 */ /* 0x002fc60007ffe0ff */
[----:B------:R-:W-:Y:S01]  /*b260*/  STS.64 [R166+0xe0], R50 ;  /* 0x0000e032a6007388 */ /* 0x000fe20000000a00 */
[----:B------:R-:W-:Y:S01]  /*b270*/  IMAD R13, R13, -0x3, R48 ;  /* 0xfffffffd0d0d7824 */ /* 0x000fe200078e0230 */
[----:B------:R-:W-:Y:S01]  /*b280*/  LEA R12, R19, R28, 0x4 ;  /* 0x0000001c130c7211 */ /* 0x000fe200078e20ff */
[----:B------:R-:W-:Y:S01]  /*b290*/  BAR.SYNC.DEFER_BLOCKING 0x0 ;  /* 0x0000000000007b1d */ /* 0x000fe20000010000 */
[-CC-:B------:R-:W-:Y:S02]  /*b2a0*/  IMAD R18, R17, R3.reuse, R32.reuse ;  /* 0x0000000311127224 */ /* 0x180fe400078e0220 */
[----:B------:R-:W-:Y:S02]  /*b2b0*/  IMAD R16, R13, R3, R32 ;  /* 0x000000030d107224 */ /* 0x000fe400078e0220 */
[C---:B------:R-:W-:Y:S01]  /*b2c0*/  IMAD R15, R160.reuse, R12, R15 ;  /* 0x0000000ca00f7224 */ /* 0x040fe200078e020f */
[----:B------:R-:W-:Y:S01]  /*b2d0*/  SHF.R.S32.HI R19, RZ, 0x1f, R18 ;  /* 0x0000001fff137819 */ /* 0x000fe20000011412 */
[----:B--2---:R-:W-:Y:S01]  /*b2e0*/  IMAD R34, R160, R14, R21 ;  /* 0x0000000ea0227224 */ /* 0x004fe200078e0215 */
[----:B------:R-:W-:-:S02]  /*b2f0*/  SHF.R.S32.HI R17, RZ, 0x1f, R16 ;  /* 0x0000001fff117819 */ /* 0x000fc40000011410 */
[----:B------:R-:W-:Y:S02]  /*b300*/  SHF.R.S32.HI R12, RZ, 0x1f, R15 ;  /* 0x0000001fff0c7819 */ /* 0x000fe4000001140f */
[----:B------:R-:W-:-:S03]  /*b310*/  SHF.R.S32.HI R14, RZ, 0x1f, R34 ;  /* 0x0000001fff0e7819 */ /* 0x000fc60000011422 */
[-C--:B------:R-:W-:Y:S02]  /*b320*/  IMAD R13, R12, R167.reuse, RZ ;  /* 0x000000a70c0d7224 */ /* 0x080fe400078e02ff */
[----:B------:R-:W-:Y:S02]  /*b330*/  IMAD R29, R14, R167, RZ ;  /* 0x000000a70e1d7224 */ /* 0x000fe400078e02ff */
[-C--:B------:R-:W-:Y:S02]  /*b340*/  IMAD R13, R15, R0.reuse, R13 ;  /* 0x000000000f0d7224 */ /* 0x080fe400078e020d */
[----:B------:R-:W-:Y:S02]  /*b350*/  IMAD R29, R34, R0, R29 ;  /* 0x00000000221d7224 */ /* 0x000fe400078e021d */
[C---:B------:R-:W-:Y:S01]  /*b360*/  IMAD.WIDE.U32 R34, R167.reuse, R34, R18 ;  /* 0x00000022a7227225 */ /* 0x040fe200078e0012 */
[----:B------:R-:W1:Y:S03]  /*b370*/  LDS.128 R24, [R165] ;  /* 0x00000000a5187984 */ /* 0x000e660000000c00 */
[----:B------:R-:W-:Y:S01]  /*b380*/  IMAD.WIDE.U32 R14, R167, R15, R16 ;  /* 0x0000000fa70e7225 */ /* 0x000fe200078e0010 */
[----:B------:R-:W2:Y:S01]  /*b390*/  LDS.128 R20, [R164] ;  /* 0x00000000a4147984 */ /* 0x000ea20000000c00 */
[----:B------:R-:W-:-:S02]  /*b3a0*/  IADD3 R29, R35, R29, RZ ;  /* 0x0000001d231d7210 */ /* 0x000fc40007ffe0ff */
[----:B------:R-:W-:Y:S01]  /*b3b0*/  SHF.L.U32 R33, R34, 0x1, RZ ;  /* 0x0000000122217819 */ /* 0x000fe200000006ff */
[----:B------:R-:W4:Y:S01]  /*b3c0*/  LDS.128 R16, [R165+0x440] ;  /* 0x00044000a5107984 */ /* 0x000f220000000c00 */
[----:B------:R-:W-:Y:S02]  /*b3d0*/  IADD3 R30, R15, R13, RZ ;  /* 0x0000000d0f1e7210 */ /* 0x000fe40007ffe0ff */
[C---:B------:R-:W-:Y:S02]  /*b3e0*/  SHF.L.U32 R31, R14.reuse, 0x1, RZ ;  /* 0x000000010e1f7819 */ /* 0x040fe400000006ff */
[----:B------:R-:W-:Y:S02]  /*b3f0*/  SHF.L.U64.HI R30, R14, 0x1, R30 ;  /* 0x000000010e1e7819 */ /* 0x000fe4000001021e */
[----:B------:R-:W-:Y:S02]  /*b400*/  SHF.L.U64.HI R29, R34, 0x1, R29 ;  /* 0x00000001221d7819 */ /* 0x000fe4000001021d */
[----:B------:R-:W-:-:S02]  /*b410*/  LOP3.LUT R31, R31, 0xfffffffe, RZ, 0xc0, !PT ;  /* 0xfffffffe1f1f7812 */ /* 0x000fc400078ec0ff */
[----:B------:R-:W-:Y:S01]  /*b420*/  LOP3.LUT R33, R33, 0xfffffffe, RZ, 0xc0, !PT ;  /* 0xfffffffe21217812 */ /* 0x000fe200078ec0ff */
[--C-:B---3--:R-:W-:Y:S02]  /*b430*/  HADD2.F32 R12, -RZ, R8.reuse.H0_H0 ;  /* 0x20000008ff0c7230 */ /* 0x108fe40000004100 */
[--C-:B------:R-:W-:Y:S02]  /*b440*/  HADD2.F32 R34, -RZ, R9.reuse.H0_H0 ;  /* 0x20000009ff227230 */ /* 0x100fe40000004100 */
[----:B-----5:R-:W-:Y:S02]  /*b450*/  HADD2.F32 R42, -RZ, R8.H1_H1 ;  /* 0x30000008ff2a7230 */ /* 0x020fe40000004100 */
[----:B------:R-:W-:Y:S01]  /*b460*/  FMUL R35, R12, R169 ;  /* 0x000000a90c237220 */ /* 0x000fe20000400000 */
[----:B------:R-:W-:Y:S01]  /*b470*/  HADD2.F32 R40, -RZ, R9.H1_H1 ;  /* 0x30000009ff287230 */ /* 0x000fe20000004100 */
[----:B------:R-:W3:Y:S01]  /*b480*/  LDS.128 R12, [R164+0x440] ;  /* 0x00044000a40c7984 */ /* 0x000ee20000000c00 */
[----:B------:R-:W-:-:S02]  /*b490*/  HADD2.F32 R38, -RZ, R10.H0_H0 ;  /* 0x2000000aff267230 */ /* 0x000fc40000004100 */
[----:B-1----:R-:W-:Y:S01]  /*b4a0*/  FFMA R24, R24, R161, R35 ;  /* 0x000000a118187223 */ /* 0x002fe20000000023 */
[-C--:B------:R-:W-:Y:S01]  /*b4b0*/  FMUL R35, R34, R169.reuse ;  /* 0x000000a922237220 */ /* 0x080fe20000400000 */
[-C--:B------:R-:W-:Y:S01]  /*b4c0*/  FMUL R42, R42, R169.reuse ;  /* 0x000000a92a2a7220 */ /* 0x080fe20000400000 */
[----:B------:R-:W-:Y:S01]  /*b4d0*/  FMUL R40, R40, R169 ;  /* 0x000000a928287220 */ /* 0x000fe20000400000 */
[----:B------:R-:W-:Y:S02]  /*b4e0*/  HADD2.F32 R34, -RZ, R10.H1_H1 ;  /* 0x3000000aff227230 */ /* 0x000fe40000004100 */
[-C--:B------:R-:W-:Y:S01]  /*b4f0*/  FFMA R26, R26, R161.reuse, R35 ;  /* 0x000000a11a1a7223 */ /* 0x080fe20000000023 */
[-C--:B------:R-:W-:Y:S01]  /*b500*/  FFMA R25, R25, R161.reuse, R42 ;  /* 0x000000a119197223 */ /* 0x080fe2000000002a */
[----:B------:R-:W-:Y:S01]  /*b510*/  FFMA R35, R27, R161, R40 ;  /* 0x000000a11b237223 */ /* 0x000fe20000000028 */
[-C--:B------:R-:W-:Y:S01]  /*b520*/  FMUL R27, R38, R169.reuse ;  /* 0x000000a9261b7220 */ /* 0x080fe20000400000 */
[----:B------:R-:W-:Y:S01]  /*b530*/  FMUL R34, R34, R169 ;  /* 0x000000a922227220 */ /* 0x000fe20000400000 */
[----:B------:R-:W-:-:S02]  /*b540*/  HADD2.F32 R42, -RZ, R11.H0_H0 ;  /* 0x2000000bff2a7230 */ /* 0x000fc40000004100 */
[-C--:B--2---:R-:W-:Y:S01]  /*b550*/  FFMA R27, R20, R161.reuse, R27 ;  /* 0x000000a1141b7223 */ /* 0x084fe2000000001b */
[----:B------:R-:W-:Y:S01]  /*b560*/  FFMA R34, R21, R161, R34 ;  /* 0x000000a115227223 */ /* 0x000fe20000000022 */
[----:B----4-:R-:W-:Y:S02]  /*b570*/  HADD2.F32 R20, -RZ, R5.H0_H0 ;  /* 0x20000005ff147230 */ /* 0x010fe40000004100 */
[----:B------:R-:W-:Y:S01]  /*b580*/  FMUL R21, R42, R169 ;  /* 0x000000a92a157220 */ /* 0x000fe20000400000 */
[--C-:B------:R-:W-:Y:S02]  /*b590*/  HADD2.F32 R38, -RZ, R4.reuse.H0_H0 ;  /* 0x20000004ff267230 */ /* 0x100fe40000004100 */
[----:B------:R-:W-:Y:S02]  /*b5a0*/  HADD2.F32 R42, -RZ, R4.H1_H1 ;  /* 0x30000004ff2a7230 */ /* 0x000fe40000004100 */
[----:B------:R-:W-:Y:S01]  /*b5b0*/  FFMA R22, R22, R161, R21 ;  /* 0x000000a116167223 */ /* 0x000fe20000000015 */
[----:B------:R-:W-:Y:S01]  /*b5c0*/  FMUL R21, R20, R169 ;  /* 0x000000a914157220 */ /* 0x000fe20000400000 */
[----:B------:R-:W-:-:S02]  /*b5d0*/  HADD2.F32 R40, -RZ, R11.H1_H1 ;  /* 0x3000000bff287230 */ /* 0x000fc40000004100 */
[-C--:B------:R-:W-:Y:S01]  /*b5e0*/  FMUL R39, R38, R169.reuse ;  /* 0x000000a926277220 */ /* 0x080fe20000400000 */
[----:B------:R-:W-:Y:S01]  /*b5f0*/  FMUL R42, R42, R169 ;  /* 0x000000a92a2a7220 */ /* 0x000fe20000400000 */
[-C--:B------:R-:W-:Y:S01]  /*b600*/  FFMA R20, R18, R161.reuse, R21 ;  /* 0x000000a112147223 */ /* 0x080fe20000000015 */
[----:B------:R-:W-:Y:S02]  /*b610*/  HADD2.F32 R18, -RZ, R7.H0_H0 ;  /* 0x20000007ff127230 */ /* 0x000fe40000004100 */
[----:B------:R-:W-:Y:S01]  /*b620*/  FFMA R39, R16, R161, R39 ;  /* 0x000000a110277223 */ /* 0x000fe20000000027 */
[----:B------:R-:W-:Y:S02]  /*b630*/  HADD2.F32 R38, -RZ, R6.H0_H0 ;  /* 0x20000006ff267230 */ /* 0x000fe40000004100 */
[----:B------:R-:W-:Y:S01]  /*b640*/  FMUL R40, R40, R169 ;  /* 0x000000a928287220 */ /* 0x000fe20000400000 */
[----:B------:R-:W-:Y:S02]  /*b650*/  HADD2.F32 R46, -RZ, R5.H1_H1 ;  /* 0x30000005ff2e7230 */ /* 0x000fe40000004100 */
[----:B------:R-:W-:Y:S01]  /*b660*/  FFMA R42, R17, R161, R42 ;  /* 0x000000a1112a7223 */ /* 0x000fe2000000002a */
[----:B------:R-:W-:-:S02]  /*b670*/  HADD2.F32 R16, -RZ, R7.H1_H1 ;  /* 0x30000007ff107230 */ /* 0x000fc40000004100 */
[----:B------:R-:W-:Y:S01]  /*b680*/  FMUL R17, R18, R169 ;  /* 0x000000a912117220 */ /* 0x000fe20000400000 */
[----:B------:R-:W-:Y:S01]  /*b690*/  FFMA R41, R23, R161, R40 ;  /* 0x000000a117297223 */ /* 0x000fe20000000028 */
[-C--:B------:R-:W-:Y:S01]  /*b6a0*/  FMUL R21, R38, R169.reuse ;  /* 0x000000a926157220 */ /* 0x080fe20000400000 */
[-C--:B------:R-:W-:Y:S01]  /*b6b0*/  FMUL R46, R46, R169.reuse ;  /* 0x000000a92e2e7220 */ /* 0x080fe20000400000 */
[----:B------:R-:W-:Y:S02]  /*b6c0*/  HADD2.F32 R40, -RZ, R6.H1_H1 ;  /* 0x30000006ff287230 */ /* 0x000fe40000004100 */
[----:B------:R-:W-:Y:S01]  /*b6d0*/  FMUL R16, R16, R169 ;  /* 0x000000a910107220 */ /* 0x000fe20000400000 */
[-C--:B---3--:R-:W-:Y:S01]  /*b6e0*/  FFMA R38, R14, R161.reuse, R17 ;  /* 0x000000a10e267223 */ /* 0x088fe20000000011 */
[----:B------:R-:W-:Y:S01]  /*b6f0*/  F2FP.F16.F32.PACK_AB R17, R35, R26 ;  /* 0x0000001a2311723e */ /* 0x000fe200000000ff */
        /* <DEDUP_REMOVED lines=9> */
[----:B------:R-:W-:-:S02]  /*b790*/  F2FP.F16.F32.PACK_AB R16, R25, R24 ;  /* 0x000000181910723e */ /* 0x000fc400000000ff */
[----:B------:R-:W-:Y:S02]  /*b7a0*/  F2FP.F16.F32.PACK_AB R19, R41, R22 ;  /* 0x000000162913723e */ /* 0x000fe400000000ff */
[----:B------:R-:W-:Y:S02]  /*b7b0*/  LOP3.LUT R22, R29, 0x1fffffff, RZ, 0xc0, !PT ;  /* 0x1fffffff1d167812 */ /* 0x000fe400078ec0ff */
[----:B------:R-:W-:Y:S02]  /*b7c0*/  IADD3 R24, P2, R156, R33, RZ ;  /* 0x000000219c187210 */ /* 0x000fe40007f5e0ff */
[C---:B------:R-:W-:Y:S02]  /*b7d0*/  IADD3.X R27, R157.reuse, R14, RZ, P3, !PT ;  /* 0x0000000e9d1b7210 */ /* 0x040fe40001ffe4ff */
[----:B------:R-:W-:Y:S02]  /*b7e0*/  ISETP.LT.AND P3, PT, R34, R171, P0 ;  /* 0x000000ab2200720c */ /* 0x000fe40000761270 */
[----:B------:R-:W-:-:S02]  /*b7f0*/  IADD3.X R25, R157, R22, RZ, P2, !PT ;  /* 0x000000169d197210 */ /* 0x000fc400017fe4ff */
[----:B------:R-:W-:Y:S02]  /*b800*/  IADD3 R30, P2, R158, R36, RZ ;  /* 0x000000249e1e7210 */ /* 0x000fe40007f5e0ff */
[----:B------:R-:W-:Y:S01]  /*b810*/  F2FP.F16.F32.PACK_AB R12, R42, R39 ;  /* 0x000000272a0c723e */ /* 0x000fe200000000ff */
[----:B------:R1:W-:Y:S01]  /*b820*/  @P5 STG.E.128 desc[UR36][R24.64], R16 ;  /* 0x0000001018005986 */ /* 0x0003e2000c101d24 */
[----:B------:R-:W-:Y:S02]  /*b830*/  F2FP.F16.F32.PACK_AB R13, R23, R20 ;  /* 0x00000014170d723e */ /* 0x000fe400000000ff */
        /* <DEDUP_REMOVED lines=10> */
[----:B-1----:R-:W-:Y:S01]  /*b8e0*/  IMAD.HI R17, R34, 0x55555556, RZ ;  /* 0x5555555622117827 */ /* 0x002fe200078e02ff */
[----:B------:R-:W-:Y:S01]  /*b8f0*/  BAR.SYNC.DEFER_BLOCKING 0x0 ;  /* 0x0000000000007b1d */ /* 0x000fe20000010000 */
[----:B------:R-:W-:-:S03]  /*b900*/  ISETP.LT.AND P4, PT, R38, R171, P1 ;  /* 0x000000ab2600720c */ /* 0x000fc60000f81270 */
[----:B------:R-:W-:Y:S02]  /*b910*/  LEA.HI R17, R17, R17, RZ, 0x1 ;  /* 0x0000001111117211 */ /* 0x000fe400078f08ff */
[C---:B------:R-:W-:Y:S01]  /*b920*/  ISETP.LT.AND P5, PT, R34.reuse, R171, P1 ;  /* 0x000000ab2200720c */ /* 0x040fe20000fa1270 */
[----:B--2---:R-:W-:-:S04]  /*b930*/  IMAD.HI R14, R34, 0x2aaaaaab, RZ ;  /* 0x2aaaaaab220e7827 */ /* 0x004fc800078e02ff */
[----:B------:R-:W-:Y:S01]  /*b940*/  IMAD.HI R12, R38, 0x2aaaaaab, RZ ;  /* 0x2aaaaaab260c7827 */ /* 0x000fe200078e02ff */
[----:B------:R-:W-:-:S03]  /*b950*/  SHF.R.U32.HI R19, RZ, 0x1f, R14 ;  /* 0x0000001fff137819 */ /* 0x000fc6000001160e */
[----:B------:R-:W-:Y:S01]  /*b960*/  IMAD.HI R13, R38, 0x55555556, RZ ;  /* 0x55555556260d7827 */ /* 0x000fe200078e02ff */
[----:B------:R-:W-:Y:S02]  /*b970*/  SHF.R.U32.HI R15, RZ, 0x1f, R12 ;  /* 0x0000001fff0f7819 */ /* 0x000fe4000001160c */
[----:B------:R-:W-:Y:S02]  /*b980*/  LEA.HI.SX32 R19, R14, R19, 0x1e ;  /* 0x000000130e137211 */ /* 0x000fe400078ff2ff */
[----:B------:R-:W-:Y:S02]  /*b990*/  LEA.HI R13, R13, R13, RZ, 0x1 ;  /* 0x0000000d0d0d7211 */ /* 0x000fe400078f08ff */
[----:B------:R-:W-:Y:S01]  /*b9a0*/  SHF.R.S32.HI R14, RZ, 0x1f, R17 ;  /* 0x0000001fff0e7819 */ /* 0x000fe20000011411 */
[----:B------:R-:W-:Y:S01]  /*b9b0*/  STS.64 [R168], R80 ;  /* 0x00000050a8007388 */ /* 0x000fe20000000a00 */
[----:B------:R-:W-:Y:S02]  /*b9c0*/  LEA.HI.SX32 R15, R12, R15, 0x1e ;  /* 0x0000000f0c0f7211 */ /* 0x000fe400078ff2ff */
[----:B------:R-:W-:Y:S01]  /*b9d0*/  SHF.R.S32.HI R12, RZ, 0x1f, R13 ;  /* 0x0000001fff0c7819 */ /* 0x000fe2000001140d */
[----:B------:R-:W-:Y:S01]  /*b9e0*/  STS.64 [R168+0x20], R76 ;  /* 0x0000204ca8007388 */ /* 0x000fe20000000a00 */
[----:B------:R-:W-:-:S02]  /*b9f0*/  LEA.HI R14, R14, R17, RZ, 0x3 ;  /* 0x000000110e0e7211 */ /* 0x000fc400078f18ff */
[----:B------:R-:W-:Y:S01]  /*ba00*/  LEA.HI R12, R12, R13, RZ, 0x3 ;  /* 0x0000000d0c0c7211 */ /* 0x000fe200078f18ff */
[----:B------:R-:W-:Y:S01]  /*ba10*/  STS.64 [R168+0x40], R72 ;  /* 0x00004048a8007388 */ /* 0x000fe20000000a00 */
[----:B------:R-:W-:Y:S02]  /*ba20*/  LOP3.LUT R14, R14, 0xffffff8, RZ, 0xc0, !PT ;  /* 0x0ffffff80e0e7812 */ /* 0x000fe400078ec0ff */
[----:B------:R-:W-:Y:S01]  /*ba30*/  LOP3.LUT R12, R12, 0xffffff8, RZ, 0xc0, !PT ;  /* 0x0ffffff80c0c7812 */ /* 0x000fe200078ec0ff */
[----:B------:R-:W-:Y:S01]  /*ba40*/  STS.64 [R168+0x60], R68 ;  /* 0x00006044a8007388 */ /* 0x000fe20000000a00 */
[C---:B------:R-:W-:Y:S01]  /*ba50*/  IADD3 R23, R17.reuse, -R14, RZ ;  /* 0x8000000e11177210 */ /* 0x040fe20007ffe0ff */
[----:B------:R-:W-:Y:S01]  /*ba60*/  IMAD R17, R17, -0x3, R34 ;  /* 0xfffffffd11117824 */ /* 0x000fe200078e0222 */
[----:B------:R-:W-:Y:S01]  /*ba70*/  IADD3 R21, R13, -R12, RZ ;  /* 0x8000000c0d157210 */ /* 0x000fe20007ffe0ff */
[----:B------:R-:W-:Y:S01]  /*ba80*/  STS.64 [R166+0x80], R64 ;  /* 0x00008040a6007388 */ /* 0x000fe20000000a00 */
[-C--:B------:R-:W-:Y:S01]  /*ba90*/  LEA R14, R23, R28.reuse, 0x4 ;  /* 0x0000001c170e7211 */ /* 0x080fe200078e20ff */
[----:B------:R-:W-:Y:S01]  /*baa0*/  IMAD R13, R13, -0x3, R38 ;  /* 0xfffffffd0d0d7824 */ /* 0x000fe200078e0226 */
[----:B------:R-:W-:Y:S01]  /*bab0*/  LEA R12, R21, R28, 0x4 ;  /* 0x0000001c150c7211 */ /* 0x000fe200078e20ff */
[----:B------:R-:W-:Y:S01]  /*bac0*/  STS.64 [R166+0xa0], R60 ;  /* 0x0000a03ca6007388 */ /* 0x000fe20000000a00 */
[----:B------:R-:W-:-:S02]  /*bad0*/  IMAD R40, R17, R3, R32 ;  /* 0x0000000311287224 */ /* 0x000fc400078e0220 */
[C---:B------:R-:W-:Y:S01]  /*bae0*/  IMAD R19, R160.reuse, R14, R19 ;  /* 0x0000000ea0137224 */ /* 0x040fe200078e0213 */
[----:B------:R-:W-:Y:S01]  /*baf0*/  STS.64 [R166+0xc0], R56 ;  /* 0x0000c038a6007388 */ /* 0x000fe20000000a00 */
[----:B------:R-:W-:Y:S01]  /*bb00*/  IMAD R15, R160, R12, R15 ;  /* 0x0000000ca00f7224 */ /* 0x000fe200078e020f */
[----:B------:R-:W-:Y:S01]  /*bb10*/  SHF.R.S32.HI R41, RZ, 0x1f, R40 ;  /* 0x0000001fff297819 */ /* 0x000fe20000011428 */
[----:B------:R-:W-:Y:S01]  /*bb20*/  IMAD R16, R13, R3, R32 ;  /* 0x000000030d107224 */ /* 0x000fe200078e0220 */
[----:B------:R-:W-:Y:S01]  /*bb30*/  STS.64 [R166+0xe0], R52 ;  /* 0x0000e034a6007388 */ /* 0x000fe20000000a00 */
[----:B------:R-:W-:Y:S02]  /*bb40*/  SHF.R.S32.HI R14, RZ, 0x1f, R19 ;  /* 0x0000001fff0e7819 */ /* 0x000fe40000011413 */
[----:B------:R-:W-:Y:S01]  /*bb50*/  SHF.R.S32.HI R12, RZ, 0x1f, R15 ;  /* 0x0000001fff0c7819 */ /* 0x000fe2000001140f */
[----:B------:R-:W-:Y:S01]  /*bb60*/  BAR.SYNC.DEFER_BLOCKING 0x0 ;  /* 0x0000000000007b1d */ /* 0x000fe20000010000 */
[----:B------:R-:W-:Y:S01]  /*bb70*/  SHF.R.S32.HI R17, RZ, 0x1f, R16 ;  /* 0x0000001fff117819 */ /* 0x000fe20000011410 */
[----:B------:R-:W-:-:S02]  /*bb80*/  IMAD R33, R14, R167, RZ ;  /* 0x000000a70e217224 */ /* 0x000fc400078e02ff */
[----:B------:R-:W-:Y:S02]  /*bb90*/  IMAD R29, R12, R167, RZ ;  /* 0x000000a70c1d7224 */ /* 0x000fe400078e02ff */
[----:B------:R-:W-:Y:S02]  /*bba0*/  IMAD R33, R19, R0, R33 ;  /* 0x0000000013217224 */ /* 0x000fe400078e0221 */
[----:B------:R-:W-:-:S04]  /*bbb0*/  IMAD.WIDE.U32 R12, R167, R19, R40 ;  /* 0x00000013a70c7225 */ /* 0x000fc800078e0028 */
[----:B------:R-:W-:Y:S01]  /*bbc0*/  IMAD R29, R15, R0, R29 ;  /* 0x000000000f1d7224 */ /* 0x000fe200078e021d */
[----:B------:R-:W-:Y:S01]  /*bbd0*/  IADD3 R33, R13, R33, RZ ;  /* 0x000000210d217210 */ /* 0x000fe20007ffe0ff */
[----:B------:R-:W-:Y:S01]  /*bbe0*/  IMAD.WIDE.U32 R14, R167, R15, R16 ;  /* 0x0000000fa70e7225 */ /* 0x000fe200078e0010 */
[C---:B------:R-:W-:Y:S02]  /*bbf0*/  SHF.L.U32 R39, R12.reuse, 0x1, RZ ;  /* 0x000000010c277819 */ /* 0x040fe400000006ff */
[----:B------:R-:W-:Y:S02]  /*bc00*/  SHF.L.U64.HI R33, R12, 0x1, R33 ;  /* 0x000000010c217819 */ /* 0x000fe40000010221 */
[----:B------:R-:W-:Y:S02]  /*bc10*/  IADD3 R29, R15, R29, RZ ;  /* 0x0000001d0f1d7210 */ /* 0x000fe40007ffe0ff */
[C---:B------:R-:W-:Y:S02]  /*bc20*/  SHF.L.U32 R35, R14.reuse, 0x1, RZ ;  /* 0x000000010e237819 */ /* 0x040fe400000006ff */
[----:B------:R-:W-:Y:S01]  /*bc30*/  SHF.L.U64.HI R29, R14, 0x1, R29 ;  /* 0x000000010e1d7819 */ /* 0x000fe2000001021d */
[----:B------:R-:W1:Y:S01]  /*bc40*/  LDS.128 R24, [R165] ;  /* 0x00000000a5187984 */ /* 0x000e620000000c00 */
[----:B------:R-:W-:-:S02]  /*bc50*/  LOP3.LUT R39, R39, 0xfffffffe, RZ, 0xc0, !PT ;  /* 0xfffffffe27277812 */ /* 0x000fc400078ec0ff */
[----:B------:R-:W-:Y:S01]  /*bc60*/  LOP3.LUT R35, R35, 0xfffffffe, RZ, 0xc0, !PT ;  /* 0xfffffffe23237812 */ /* 0x000fe200078ec0ff */
[----:B------:R-:W2:Y:S01]  /*bc70*/  LDS.128 R20, [R164] ;  /* 0x00000000a4147984 */ /* 0x000ea20000000c00 */
[----:B------:R-:W-:-:S03]  /*bc80*/  IADD3 R46, P3, R156, R39, RZ ;  /* 0x000000279c2e7210 */ /* 0x000fc60007f7e0ff */
[----:B------:R-:W5:Y:S01]  /*bc90*/  LDS.128 R16, [R165+0x440] ;  /* 0x00044000a5107984 */ /* 0x000f620000000c00 */
[--C-:B---3--:R-:W-:Y:S02]  /*bca0*/  HADD2.F32 R12, -RZ, R8.reuse.H0_H0 ;  /* 0x20000008ff0c7230 */ /* 0x108fe40000004100 */
[----:B------:R-:W-:Y:S02]  /*bcb0*/  HADD2.F32 R42, -RZ, R8.H1_H1 ;  /* 0x30000008ff2a7230 */ /* 0x000fe40000004100 */
[--C-:B------:R-:W-:Y:S02]  /*bcc0*/  HADD2.F32 R38, -RZ, R9.reuse.H0_H0 ;  /* 0x20000009ff267230 */ /* 0x100fe40000004100 */
[-C--:B------:R-:W-:Y:S01]  /*bcd0*/  FMUL R41, R12, R169.reuse ;  /* 0x000000a90c297220 */ /* 0x080fe20000400000 */
[----:B------:R-:W-:Y:S01]  /*bce0*/  HADD2.F32 R34, -RZ, R10.H0_H0 ;  /* 0x2000000aff227230 */ /* 0x000fe20000004100 */
[----:B------:R-:W3:Y:S01]  /*bcf0*/  LDS.128 R12, [R164+0x440] ;  /* 0x00044000a40c7984 */ /* 0x000ee20000000c00 */
[-C--:B------:R-:W-:Y:S01]  /*bd00*/  FMUL R42, R42, R169.reuse ;  /* 0x000000a92a2a7220 */ /* 0x080fe20000400000 */
[----:B------:R-:W-:Y:S01]  /*bd10*/  FMUL R43, R38, R169 ;  /* 0x000000a9262b7220 */ /* 0x000fe20000400000 */
[----:B------:R-:W-:-:S02]  /*bd20*/  HADD2.F32 R40, -RZ, R9.H1_H1 ;  /* 0x30000009ff287230 */ /* 0x000fc40000004100 */
[-C--:B-1----:R-:W-:Y:S01]  /*bd30*/  FFMA R24, R24, R161.reuse, R41 ;  /* 0x000000a118187223 */ /* 0x082fe20000000029 */
[----:B------:R-:W-:Y:S02]  /*bd40*/  HADD2.F32 R38, -RZ, R10.H1_H1 ;  /* 0x3000000aff267230 */ /* 0x000fe40000004100 */
[----:B------:R-:W-:Y:S01]  /*bd50*/  FFMA R41, R25, R161, R42 ;  /* 0x000000a119297223 */ /* 0x000fe2000000002a */
[-C--:B------:R-:W-:Y:S01]  /*bd60*/  FMUL R25, R34, R169.reuse ;  /* 0x000000a922197220 */ /* 0x080fe20000400000 */
[-C--:B------:R-:W-:Y:S01]  /*bd70*/  FMUL R40, R40, R169.reuse ;  /* 0x000000a928287220 */ /* 0x080fe20000400000 */
[--C-:B------:R-:W-:Y:S02]  /*bd80*/  HADD2.F32 R34, -RZ, R11.reuse.H0_H0 ;  /* 0x2000000bff227230 */ /* 0x100fe40000004100 */
[----:B------:R-:W-:Y:S01]  /*bd90*/  FMUL R38, R38, R169 ;  /* 0x000000a926267220 */ /* 0x000fe20000400000 */
[----:B------:R-:W-:Y:S02]  /*bda0*/  HADD2.F32 R42, -RZ, R11.H1_H1 ;  /* 0x3000000bff2a7230 */ /* 0x000fe40000004100 */
[----:B------:R-:W-:Y:S01]  /*bdb0*/  FFMA R27, R27, R161, R40 ;  /* 0x000000a11b1b7223 */ /* 0x000fe20000000028 */
[----:B----4-:R-:W-:-:S02]  /*bdc0*/  HADD2.F32 R40, -RZ, R4.H0_H0 ;  /* 0x20000004ff287230 */ /* 0x010fc40000004100 */
[----:B--2---:R-:W-:Y:S01]  /*bdd0*/  FFMA R38, R21, R161, R38 ;  /* 0x000000a115267223 */ /* 0x004fe20000000026 */
[----:B------:R-:W-:Y:S01]  /*bde0*/  FMUL R21, R34, R169 ;  /* 0x000000a922157220 */ /* 0x000fe20000400000 */
[----:B------:R-:W-:Y:S02]  /*bdf0*/  HADD2.F32 R34, -RZ, R4.H1_H1 ;  /* 0x30000004ff227230 */ /* 0x000fe40000004100 */
[-C--:B------:R-:W-:Y:S01]  /*be00*/  FFMA R25, R20, R161.reuse, R25 ;  /* 0x000000a114197223 */ /* 0x080fe20000000019 */
[--C-:B------:R-:W-:Y:S02]  /*be10*/  HADD2.F32 R20, -RZ, R5.reuse.H0_H0 ;  /* 0x20000005ff147230 */ /* 0x100fe40000004100 */
[----:B------:R-:W-:Y:S01]  /*be20*/  FFMA R26, R26, R161, R43 ;  /* 0x000000a11a1a7223 */ /* 0x000fe2000000002b */
[-C--:B------:R-:W-:Y:S01]  /*be30*/  FMUL R42, R42, R169.reuse ;  /* 0x000000a92a2a7220 */ /* 0x080fe20000400000 */
[-C--:B------:R-:W-:Y:S01]  /*be40*/  FMUL R43, R40, R169.reuse ;  /* 0x000000a9282b7220 */ /* 0x080fe20000400000 */
[----:B------:R-:W-:Y:S01]  /*be50*/  FMUL R34, R34, R169 ;  /* 0x000000a922227220 */ /* 0x000fe20000400000 */
[----:B------:R-:W-:Y:S01]  /*be60*/  FFMA R22, R22, R161, R21 ;  /* 0x000000a116167223 */ /* 0x000fe20000000015 */
[----:B------:R-:W-:Y:S01]  /*be70*/  FMUL R21, R20, R169 ;  /* 0x000000a914157220 */ /* 0x000fe20000400000 */
[-C--:B------:R-:W-:Y:S01]  /*be80*/  FFMA R23, R23, R161.reuse, R42 ;  /* 0x000000a117177223 */ /* 0x080fe2000000002a */
[----:B-----5:R-:W-:Y:S01]  /*be90*/  FFMA R20, R16, R161, R43 ;  /* 0x000000a110147223 */ /* 0x020fe2000000002b */
[----:B------:R-:W-:-:S02]  /*bea0*/  HADD2.F32 R42, -RZ, R5.H1_H1 ;  /* 0x30000005ff2a7230 */ /* 0x000fc40000004100 */
[-C--:B------:R-:W-:Y:S01]  /*beb0*/  FFMA R43, R17, R161.reuse, R34 ;  /* 0x000000a1112b7223 */ /* 0x080fe20000000022 */
[--C-:B------:R-:W-:Y:S02]  /*bec0*/  HADD2.F32 R34, -RZ, R7.reuse.H0_H0 ;  /* 0x20000007ff227230 */ /* 0x100fe40000004100 */
[----:B------:R-:W-:Y:S01]  /*bed0*/  FFMA R21, R18, R161, R21 ;  /* 0x000000a112157223 */ /* 0x000fe20000000015 */
[----:B------:R-:W-:Y:S02]  /*bee0*/  HADD2.F32 R16, -RZ, R7.H1_H1 ;  /* 0x30000007ff107230 */ /* 0x000fe40000004100 */
[-C--:B------:R-:W-:Y:S01]  /*bef0*/  FMUL R42, R42, R169.reuse ;  /* 0x000000a92a2a7220 */ /* 0x080fe20000400000 */
[--C-:B------:R-:W-:Y:S02]  /*bf00*/  HADD2.F32 R40, -RZ, R6.reuse.H0_H0 ;  /* 0x20000006ff287230 */ /* 0x100fe40000004100 */
[----:B------:R-:W-:Y:S01]  /*bf10*/  FMUL R17, R34, R169 ;  /* 0x000000a922117220 */ /* 0x000fe20000400000 */
[----:B------:R-:W-:-:S02]  /*bf20*/  HADD2.F32 R18, -RZ, R6.H1_H1 ;  /* 0x30000006ff127230 */ /* 0x000fc40000004100 */
[----:B------:R-:W-:Y:S01]  /*bf30*/  FFMA R42, R19, R161, R42 ;  /* 0x000000a1132a7223 */ /* 0x000fe2000000002a */
[-C--:B------:R-:W-:Y:S01]  /*bf40*/  FMUL R16, R16, R169.reuse ;  /* 0x000000a910107220 */ /* 0x080fe20000400000 */
[----:B------:R-:W-:Y:S01]  /*bf50*/  FMUL R19, R40, R169 ;  /* 0x000000a928137220 */ /* 0x000fe20000400000 */
[----:B------:R-:W-:Y:S01]  /*bf60*/  IADD3 R34, R2, 0x18, RZ ;  /* 0x0000001802227810 */ /* 0x000fe20007ffe0ff */
[----:B---3--:R-:W-:Y:S01]  /*bf70*/  FFMA R44, R14, R161, R17 ;  /* 0x000000a10e2c7223 */ /* 0x008fe20000000011 */
[----:B------:R-:W-:Y:S01]  /*bf80*/  LOP3.LUT R14, R33, 0x1fffffff, RZ, 0xc0, !PT ;  /* 0x1fffffff210e7812 */ /* 0x000fe200078ec0ff */
[----:B------:R-:W-:Y:S01]  /*bf90*/  FMUL R18, R18, R169 ;  /* 0x000000a912127220 */ /* 0x000fe20000400000 */
[-C--:B------:R-:W-:Y:S01]  /*bfa0*/  FFMA R15, R15, R161.reuse, R16 ;  /* 0x000000a10f0f7223 */ /* 0x080fe20000000010 */
[-C--:B------:R-:W-:Y:S01]  /*bfb0*/  FFMA R40, R12, R161.reuse, R19 ;  /* 0x000000a10c287223 */ /* 0x080fe20000000013 */
[----:B------:R-:W-:Y:S01]  /*bfc0*/  F2FP.F16.F32.PACK_AB R16, R41, R24 ;  /* 0x000000182910723e */ /* 0x000fe200000000ff */
[----:B------:R-:W-:Y:S01]  /*bfd0*/  FFMA R45, R13, R161, R18 ;  /* 0x000000a10d2d7223 */ /* 0x000fe20000000012 */
[----:B------:R-:W-:-:S02]  /*bfe0*/  LOP3.LUT R12, R29, 0x1fffffff, RZ, 0xc0, !PT ;  /* 0x1fffffff1d0c7812 */ /* 0x000fc400078ec0ff */
[----:B------:R-:W-:Y:S02]  /*bff0*/  IADD3 R24, P2, R156, R35, RZ ;  /* 0x000000239c187210 */ /* 0x000fe40007f5e0ff */
[C---:B------:R-:W-:Y:S02]  /*c000*/  IADD3.X R47, R157.reuse, R14, RZ, P3, !PT ;  /* 0x0000000e9d2f7210 */ /* 0x040fe40001ffe4ff */
[----:B------:R-:W-:Y:S02]  /*c010*/  ISETP.LT.AND P3, PT, R34, R171, P0 ;  /* 0x000000ab2200720c */ /* 0x000fe40000761270 */
[----:B------:R-:W-:Y:S02]  /*c020*/  F2FP.F16.F32.PACK_AB R18, R38, R25 ;  /* 0x000000192612723e */ /* 0x000fe400000000ff */
[----:B------:R-:W-:Y:S02]  /*c030*/  IADD3.X R25, R157, R12, RZ, P2, !PT ;  /* 0x0000000c9d197210 */ /* 0x000fe400017fe4ff */
[----:B------:R-:W-:-:S02]  /*c040*/  IADD3 R30, P2, R158, R30, RZ ;  /* 0x0000001e9e1e7210 */ /* 0x000fc40007f5e0ff */
[----:B------:R-:W-:Y:S02]  /*c050*/  F2FP.F16.F32.PACK_AB R17, R27, R26 ;  /* 0x0000001a1b11723e */ /* 0x000fe400000000ff */
[----:B------:R-:W-:Y:S02]  /*c060*/  F2FP.F16.F32.PACK_AB R19, R23, R22 ;  /* 0x000000161713723e */ /* 0x000fe400000000ff */
[----:B------:R-:W-:Y:S02]  /*c070*/  F2FP.F16.F32.PACK_AB R12, R43, R20 ;  /* 0x000000142b0c723e */ /* 0x000fe400000000ff */
[----:B------:R-:W-:Y:S01]  /*c080*/  F2FP.F16.F32.PACK_AB R13, R42, R21 ;  /* 0x000000152a0d723e */ /* 0x000fe200000000ff */
[----:B------:R1:W-:Y:S01]  /*c090*/  @P5 STG.E.128 desc[UR36][R46.64], R16 ;  /* 0x000000102e005986 */ /* 0x0003e2000c101d24 */
[----:B------:R-:W-:Y:S02]  /*c0a0*/  F2FP.F16.F32.PACK_AB R14, R45, R40 ;  /* 0x000000282d0e723e */ /* 0x000fe400000000ff */
[----:B------:R-:W-:-:S02]  /*c0b0*/  F2FP.F16.F32.PACK_AB R15, R15, R44 ;  /* 0x0000002c0f0f723e */ /* 0x000fc400000000ff */
        /* <DEDUP_REMOVED lines=8> */
[C---:B------:R-:W-:Y:S01]  /*c140*/  IMAD.HI R21, R34.reuse, 0x55555556, RZ ;  /* 0x5555555622157827 */ /* 0x040fe200078e02ff */
[----:B------:R-:W-:Y:S01]  /*c150*/  ISETP.LT.AND P5, PT, R34, R171, P1 ;  /* 0x000000ab2200720c */ /* 0x000fe20000fa1270 */
[----:B------:R-:W-:Y:S02]  /*c160*/  BAR.SYNC.DEFER_BLOCKING 0x0 ;  /* 0x0000000000007b1d */ /* 0x000fe40000010000 */
[C---:B-1----:R-:W-:Y:S01]  /*c170*/  IMAD.HI R16, R38.reuse, 0x55555556, RZ ;  /* 0x5555555626107827 */ /* 0x042fe200078e02ff */
[----:B------:R-:W-:Y:S02]  /*c180*/  LEA.HI R17, R21, R21, RZ, 0x1 ;  /* 0x0000001515117211 */ /* 0x000fe400078f08ff */
[----:B------:R-:W-:Y:S01]  /*c190*/  ISETP.LT.AND P4, PT, R38, R171, P1 ;  /* 0x000000ab2600720c */ /* 0x000fe20000f81270 */
[----:B------:R-:W-:Y:S01]  /*c1a0*/  IMAD.HI R22, R34, 0x2aaaaaab, RZ ;  /* 0x2aaaaaab22167827 */ /* 0x000fe200078e02ff */
[----:B--2---:R-:W-:-:S02]  /*c1b0*/  LEA.HI R13, R16, R16, RZ, 0x1 ;  /* 0x00000010100d7211 */ /* 0x004fc400078f08ff */
[----:B------:R-:W-:Y:S01]  /*c1c0*/  SHF.R.S32.HI R14, RZ, 0x1f, R17 ;  /* 0x0000001fff0e7819 */ /* 0x000fe20000011411 */
[----:B------:R-:W-:Y:S01]  /*c1d0*/  IMAD.HI R20, R38, 0x2aaaaaab, RZ ;  /* 0x2aaaaaab26147827 */ /* 0x000fe200078e02ff */
[----:B------:R-:W-:Y:S02]  /*c1e0*/  SHF.R.S32.HI R12, RZ, 0x1f, R13 ;  /* 0x0000001fff0c7819 */ /* 0x000fe4000001140d */
[----:B------:R-:W-:Y:S02]  /*c1f0*/  LEA.HI R14, R14, R17, RZ, 0x3 ;  /* 0x000000110e0e7211 */ /* 0x000fe400078f18ff */
[----:B------:R-:W-:Y:S02]  /*c200*/  LEA.HI R12, R12, R13, RZ, 0x3 ;  /* 0x0000000d0c0c7211 */ /* 0x000fe400078f18ff */
[----:B------:R-:W-:Y:S02]  /*c210*/  LOP3.LUT R14, R14, 0xffffff8, RZ, 0xc0, !PT ;  /* 0x0ffffff80e0e7812 */ /* 0x000fe400078ec0ff */
[----:B------:R-:W-:-:S02]  /*c220*/  LOP3.LUT R12, R12, 0xffffff8, RZ, 0xc0, !PT ;  /* 0x0ffffff80c0c7812 */ /* 0x000fc400078ec0ff */
[----:B------:R-:W-:Y:S02]  /*c230*/  SHF.R.U32.HI R19, RZ, 0x1f, R22 ;  /* 0x0000001fff137819 */ /* 0x000fe40000011616 */
[C---:B------:R-:W-:Y:S01]  /*c240*/  IADD3 R23, R17.reuse, -R14, RZ ;  /* 0x8000000e11177210 */ /* 0x040fe20007ffe0ff */
[----:B------:R-:W-:Y:S01]  /*c250*/  STS.64 [R168], R82 ;  /* 0x00000052a8007388 */ /* 0x000fe20000000a00 */
[----:B------:R-:W-:Y:S01]  /*c260*/  SHF.R.U32.HI R15, RZ, 0x1f, R20 ;  /* 0x0000001fff0f7819 */ /* 0x000fe20000011614 */
[----:B------:R-:W-:Y:S01]  /*c270*/  IMAD R17, R17, -0x3, R34 ;  /* 0xfffffffd11117824 */ /* 0x000fe200078e0222 */
[C---:B------:R-:W-:Y:S01]  /*c280*/  IADD3 R21, R13.reuse, -R12, RZ ;  /* 0x8000000c0d157210 */ /* 0x040fe20007ffe0ff */
[----:B------:R-:W-:Y:S01]  /*c290*/  STS.64 [R168+0x20], R78 ;  /* 0x0000204ea8007388 */ /* 0x000fe20000000a00 */
[----:B------:R-:W-:Y:S01]  /*c2a0*/  LEA.HI.SX32 R19, R22, R19, 0x1e ;  /* 0x0000001316137211 */ /* 0x000fe200078ff2ff */
[----:B------:R-:W-:Y:S01]  /*c2b0*/  IMAD R13, R13, -0x3, R38 ;  /* 0xfffffffd0d0d7824 */ /* 0x000fe200078e0226 */
[-C--:B------:R-:W-:Y:S01]  /*c2c0*/  LEA R14, R23, R28.reuse, 0x4 ;  /* 0x0000001c170e7211 */ /* 0x080fe200078e20ff */
[----:B------:R-:W-:Y:S01]  /*c2d0*/  STS.64 [R168+0x40], R74 ;  /* 0x0000404aa8007388 */ /* 0x000fe20000000a00 */
[----:B------:R-:W-:Y:S01]  /*c2e0*/  LEA.HI.SX32 R15, R20, R15, 0x1e ;  /* 0x0000000f140f7211 */ /* 0x000fe200078ff2ff */
[----:B------:R-:W-:Y:S01]  /*c2f0*/  IMAD R40, R17, R3, R32 ;  /* 0x0000000311287224 */ /* 0x000fe200078e0220 */
[----:B------:R-:W-:Y:S01]  /*c300*/  LEA R12, R21, R28, 0x4 ;  /* 0x0000001c150c7211 */ /* 0x000fe200078e20ff */
[----:B------:R-:W-:Y:S01]  /*c310*/  STS.64 [R168+0x60], R70 ;  /* 0x00006046a8007388 */ /* 0x000fe20000000a00 */
[----:B------:R-:W-:-:S02]  /*c320*/  IMAD R19, R160, R14, R19 ;  /* 0x0000000ea0137224 */ /* 0x000fc400078e0213 */
[----:B------:R-:W-:Y:S01]  /*c330*/  IMAD R16, R13, R3, R32 ;  /* 0x000000030d107224 */ /* 0x000fe200078e0220 */
[----:B------:R-:W-:Y:S01]  /*c340*/  STS.64 [R166+0x80], R66 ;  /* 0x00008042a6007388 */ /* 0x000fe20000000a00 */
[----:B------:R-:W-:Y:S01]  /*c350*/  IMAD R15, R160, R12, R15 ;  /* 0x0000000ca00f7224 */ /* 0x000fe200078e020f */
[----:B------:R-:W-:Y:S02]  /*c360*/  SHF.R.S32.HI R14, RZ, 0x1f, R19 ;  /* 0x0000001fff0e7819 */ /* 0x000fe40000011413 */
[----:B------:R-:W-:Y:S01]  /*c370*/  STS.64 [R166+0xa0], R62 ;  /* 0x0000a03ea6007388 */ /* 0x000fe20000000a00 */
[----:B------:R-:W-:Y:S02]  /*c380*/  SHF.R.S32.HI R41, RZ, 0x1f, R40 ;  /* 0x0000001fff297819 */ /* 0x000fe40000011428 */
[----:B------:R-:W-:Y:S01]  /*c390*/  SHF.R.S32.HI R12, RZ, 0x1f, R15 ;  /* 0x0000001fff0c7819 */ /* 0x000fe2000001140f */
[----:B------:R-:W-:Y:S01]  /*c3a0*/  STS.64 [R166+0xc0], R58 ;  /* 0x0000c03aa6007388 */ /* 0x000fe20000000a00 */
[----:B------:R-:W-:Y:S01]  /*c3b0*/  IMAD R29, R14, R167, RZ ;  /* 0x000000a70e1d7224 */ /* 0x000fe200078e02ff */
[----:B------:R-:W-:-:S02]  /*c3c0*/  SHF.R.S32.HI R17, RZ, 0x1f, R16 ;  /* 0x0000001fff117819 */ /* 0x000fc40000011410 */
[----:B------:R-:W-:Y:S01]  /*c3d0*/  STS.64 [R166+0xe0], R54 ;  /* 0x0000e036a6007388 */ /* 0x000fe20000000a00 */
[----:B------:R-:W-:Y:S02]  /*c3e0*/  IMAD R33, R12, R167, RZ ;  /* 0x000000a70c217224 */ /* 0x000fe400078e02ff */
[----:B------:R-:W-:Y:S01]  /*c3f0*/  IMAD R29, R19, R0, R29 ;  /* 0x00000000131d7224 */ /* 0x000fe200078e021d */
[----:B------:R-:W-:Y:S01]  /*c400*/  BAR.SYNC.DEFER_BLOCKING 0x0 ;  /* 0x0000000000007b1d */ /* 0x000fe20000010000 */
        /* <DEDUP_REMOVED lines=8> */
[----:B------:R-:W-:-:S02]  /*c490*/  SHF.L.U64.HI R33, R14, 0x1, R33 ;  /* 0x000000010e217819 */ /* 0x000fc40000010221 */
[----:B------:R-:W-:Y:S02]  /*c4a0*/  LOP3.LUT R35, R35, 0xfffffffe, RZ, 0xc0, !PT ;  /* 0xfffffffe23237812 */ /* 0x000fe400078ec0ff */
[----:B------:R-:W-:Y:S01]  /*c4b0*/  LOP3.LUT R39, R39, 0xfffffffe, RZ, 0xc0, !PT ;  /* 0xfffffffe27277812 */ /* 0x000fe200078ec0ff */
[----:B------:R-:W1:Y:S04]  /*c4c0*/  LDS.128 R24, [R165] ;  /* 0x00000000a5187984 */ /* 0x000e680000000c00 */
[----:B------:R-:W2:Y:S04]  /*c4d0*/  LDS.128 R20, [R164] ;  /* 0x00000000a4147984 */ /* 0x000ea80000000c00 */
[----:B------:R-:W5:Y:S01]  /*c4e0*/  LDS.128 R16, [R165+0x440] ;  /* 0x00044000a5107984 */ /* 0x000f620000000c00 */
[----:B---3--:R-:W-:-:S02]  /*c4f0*/  HADD2.F32 R12, -RZ, R8.H0_H0 ;  /* 0x20000008ff0c7230 */ /* 0x008fc40000004100 */
[--C-:B------:R-:W-:Y:S02]  /*c500*/  HADD2.F32 R34, -RZ, R9.reuse.H0_H0 ;  /* 0x20000009ff227230 */ /* 0x100fe40000004100 */
[----:B------:R-:W-:Y:S02]  /*c510*/  HADD2.F32 R40, -RZ, R9.H1_H1 ;  /* 0x30000009ff287230 */ /* 0x000fe40000004100 */
[----:B------:R-:W-:Y:S01]  /*c520*/  FMUL R41, R12, R169 ;  /* 0x000000a90c297220 */ /* 0x000fe20000400000 */
[----:B------:R-:W-:Y:S01]  /*c530*/  HADD2.F32 R38, -RZ, R10.H0_H0 ;  /* 0x2000000aff267230 */ /* 0x000fe20000004100 */
[----:B------:R-:W3:Y:S01]  /*c540*/  LDS.128 R12, [R164+0x440] ;  /* 0x00044000a40c7984 */ /* 0x000ee20000000c00 */
[----:B------:R-:W-:Y:S02]  /*c550*/  HADD2.F32 R42, -RZ, R8.H1_H1 ;  /* 0x30000008ff2a7230 */ /* 0x000fe40000004100 */
[----:B-1----:R-:W-:Y:S01]  /*c560*/  FFMA R24, R24, R161, R41 ;  /* 0x000000a118187223 */ /* 0x002fe20000000029 */
[-C--:B------:R-:W-:Y:S01]  /*c570*/  FMUL R41, R34, R169.reuse ;  /* 0x000000a922297220 */ /* 0x080fe20000400000 */
[----:B------:R-:W-:Y:S01]  /*c580*/  FMUL R40, R40, R169 ;  /* 0x000000a928287220 */ /* 0x000fe20000400000 */
[----:B------:R-:W-:-:S02]  /*c590*/  HADD2.F32 R34, -RZ, R10.H1_H1 ;  /* 0x3000000aff227230 */ /* 0x000fc40000004100 */
[----:B------:R-:W-:Y:S01]  /*c5a0*/  FMUL R42, R42, R169 ;  /* 0x000000a92a2a7220 */ /* 0x000fe20000400000 */
[-C--:B------:R-:W-:Y:S01]  /*c5b0*/  FFMA R26, R26, R161.reuse, R41 ;  /* 0x000000a11a1a7223 */ /* 0x080fe20000000029 */
[----:B------:R-:W-:Y:S01]  /*c5c0*/  FFMA R41, R27, R161, R40 ;  /* 0x000000a11b297223 */ /* 0x000fe20000000028 */
[-C--:B------:R-:W-:Y:S01]  /*c5d0*/  FMUL R27, R38, R169.reuse ;  /* 0x000000a9261b7220 */ /* 0x080fe20000400000 */
[----:B------:R-:W-:Y:S01]  /*c5e0*/  FMUL R34, R34, R169 ;  /* 0x000000a922227220 */ /* 0x000fe20000400000 */
[--C-:B------:R-:W-:Y:S02]  /*c5f0*/  HADD2.F32 R38, -RZ, R11.reuse.H0_H0 ;  /* 0x2000000bff267230 */ /* 0x100fe40000004100 */
[-C--:B------:R-:W-:Y:S01]  /*c600*/  FFMA R25, R25, R161.reuse, R42 ;  /* 0x000000a119197223 */ /* 0x080fe2000000002a */
[-C--:B--2---:R-:W-:Y:S01]  /*c610*/  FFMA R27, R20, R161.reuse, R27 ;  /* 0x000000a1141b7223 */ /* 0x084fe2000000001b */
[----:B------:R-:W-:Y:S01]  /*c620*/  FFMA R34, R21, R161, R34 ;  /* 0x000000a115227223 */ /* 0x000fe20000000022 */
[----:B------:R-:W-:-:S02]  /*c630*/  HADD2.F32 R42, -RZ, R11.H1_H1 ;  /* 0x3000000bff2a7230 */ /* 0x000fc40000004100 */
[-C--:B------:R-:W-:Y:S01]  /*c640*/  FMUL R21, R38, R169.reuse ;  /* 0x000000a926157220 */ /* 0x080fe20000400000 */
[--C-:B----4-:R-:W-:Y:S02]  /*c650*/  HADD2.F32 R20, -RZ, R4.reuse.H1_H1 ;  /* 0x30000004ff147230 */ /* 0x110fe40000004100 */
[----:B------:R-:W-:Y:S02]  /*c660*/  HADD2.F32 R38, -RZ, R5.H0_H0 ;  /* 0x20000005ff267230 */ /* 0x000fe40000004100 */
[----:B------:R-:W-:Y:S01]  /*c670*/  FMUL R42, R42, R169 ;  /* 0x000000a92a2a7220 */ /* 0x000fe20000400000 */
[----:B------:R-:W-:Y:S02]  /*c680*/  HADD2.F32 R40, -RZ, R4.H0_H0 ;  /* 0x20000004ff287230 */ /* 0x000fe40000004100 */
[----:B------:R-:W-:Y:S01]  /*c690*/  FFMA R22, R22, R161, R21 ;  /* 0x000000a116167223 */ /* 0x000fe20000000015 */
[-C--:B------:R-:W-:Y:S01]  /*c6a0*/  FMUL R20, R20, R169.reuse ;  /* 0x000000a914147220 */ /* 0x080fe20000400000 */
[----:B------:R-:W-:Y:S01]  /*c6b0*/  FMUL R21, R38, R169 ;  /* 0x000000a926157220 */ /* 0x000fe20000400000 */
[----:B------:R-:W-:Y:S01]  /*c6c0*/  FFMA R43, R23, R161, R42 ;  /* 0x000000a1172b7223 */ /* 0x000fe2000000002a */
[----:B------:R-:W-:Y:S01]  /*c6d0*/  FMUL R23, R40, R169 ;  /* 0x000000a928177220 */ /* 0x000fe20000400000 */
[-C--:B-----5:R-:W-:Y:S01]  /*c6e0*/  FFMA R45, R17, R161.reuse, R20 ;  /* 0x000000a1112d7223 */ /* 0x0a0fe20000000014 */
[----:B------:R-:W-:Y:S01]  /*c6f0*/  FFMA R20, R18, R161, R21 ;  /* 0x000000a112147223 */ /* 0x000fe20000000015 */
[----:B------:R-:W-:-:S02]  /*c700*/  HADD2.F32 R18, -RZ, R7.H0_H0 ;  /* 0x20000007ff127230 */ /* 0x000fc40000004100 */
[----:B------:R-:W-:Y:S01]  /*c710*/  FFMA R42, R16, R161, R23 ;  /* 0x000000a1102a7223 */ /* 0x000fe20000000017 */
[--C-:B------:R-:W-:Y:S02]  /*c720*/  HADD2.F32 R38, -RZ, R6.reuse.H0_H0 ;  /* 0x20000006ff267230 */ /* 0x100fe40000004100 */
[----:B------:R-:W-:Y:S02]  /*c730*/  HADD2.F32 R44, -RZ, R5.H1_H1 ;  /* 0x30000005ff2c7230 */ /* 0x000fe40000004100 */
[-C--:B------:R-:W-:Y:S01]  /*c740*/  FMUL R17, R18, R169.reuse ;  /* 0x000000a912117220 */ /* 0x080fe20000400000 */
[----:B------:R-:W-:Y:S02]  /*c750*/  HADD2.F32 R16, -RZ, R7.H1_H1 ;  /* 0x30000007ff107230 */ /* 0x000fe40000004100 */
[-C--:B------:R-:W-:Y:S01]  /*c760*/  FMUL R21, R38, R169.reuse ;  /* 0x000000a926157220 */ /* 0x080fe20000400000 */
[----:B------:R-:W-:Y:S02]  /*c770*/  HADD2.F32 R40, -RZ, R6.H1_H1 ;  /* 0x30000006ff287230 */ /* 0x000fe40000004100 */
[----:B------:R-:W-:Y:S01]  /*c780*/  FMUL R44, R44, R169 ;  /* 0x000000a92c2c7220 */ /* 0x000fe20000400000 */
[----:B------:R-:W-:Y:S01]  /*c790*/  F2FP.F16.F32.PACK_AB R18, R34, R27 ;  /* 0x0000001b2212723e */ /* 0x000fe200000000ff */
[----:B------:R-:W-:Y:S01]  /*c7a0*/  FMUL R16, R16, R169 ;  /* 0x000000a910107220 */ /* 0x000fe20000400000 */
[-C--:B---3--:R-:W-:Y:S01]  /*c7b0*/  FFMA R38, R14, R161.reuse, R17 ;  /* 0x000000a10e267223 */ /* 0x088fe20000000011 */
[----:B------:R-:W-:Y:S01]  /*c7c0*/  F2FP.F16.F32.PACK_AB R17, R41, R26 ;  /* 0x0000001a2911723e */ /* 0x000fe200000000ff */
[-C--:B------:R-:W-:Y:S01]  /*c7d0*/  FFMA R23, R19, R161.reuse, R44 ;  /* 0x000000a113177223 */ /* 0x080fe2000000002c */
[----:B------:R-:W-:Y:S01]  /*c7e0*/  LOP3.LUT R14, R33, 0x1fffffff, RZ, 0xc0, !PT ;  /* 0x1fffffff210e7812 */ /* 0x000fe200078ec0ff */
[----:B------:R-:W-:Y:S01]  /*c7f0*/  FFMA R15, R15, R161, R16 ;  /* 0x000000a10f0f7223 */ /* 0x000fe20000000010 */
[----:B------:R-:W-:Y:S01]  /*c800*/  IADD3 R26, P3, R156, R35, RZ ;  /* 0x000000239c1a7210 */ /* 0x000fe20007f7e0ff */
[----:B------:R-:W-:Y:S01]  /*c810*/  FMUL R40, R40, R169 ;  /* 0x000000a928287220 */ /* 0x000fe20000400000 */
[----:B------:R-:W-:Y:S01]  /*c820*/  IADD3 R34, R2, 0x20, RZ ;  /* 0x0000002002227810 */ /* 0x000fe20007ffe0ff */
[-C--:B------:R-:W-:Y:S01]  /*c830*/  FFMA R21, R12, R161.reuse, R21 ;  /* 0x000000a10c157223 */ /* 0x080fe20000000015 */
        /* <DEDUP_REMOVED lines=157> */
[C---:B------:R-:W-:Y:S01]  /*d210*/  ISETP.LT.AND P4, PT, R38.reuse, R171, P1 ;  /* 0x000000ab2600720c */ /* 0x040fe20000f81270 */
[----:B------:R-:W-:Y:S02]  /*d220*/  BAR.SYNC.DEFER_BLOCKING 0x0 ;  /* 0x0000000000007b1d */ /* 0x000fe40000010000 */
[----:B-1----:R-:W-:Y:S01]  /*d230*/  IMAD.HI R16, R38, 0x55555556, RZ ;  /* 0x5555555626107827 */ /* 0x002fe200078e02ff */
[----:B------:R-:W-:Y:S02]  /*d240*/  LEA.HI R17, R21, R21, RZ, 0x1 ;  /* 0x0000001515117211 */ /* 0x000fe400078f08ff */
[C---:B------:R-:W-:Y:S01]  /*d250*/  ISETP.LT.AND P5, PT, R34.reuse, R171, P1 ;  /* 0x000000ab2200720c */ /* 0x040fe20000fa1270 */
        /* <DEDUP_REMOVED lines=14> */
[----:B------:R-:W-:Y:S01]  /*d340*/  IADD3 R21, R13, -R12, RZ ;  /* 0x8000000c0d157210 */ /* 0x000fe20007ffe0ff */
[----:B------:R-:W-:Y:S01]  /*d350*/  STS.64 [R168+0x20], R90 ;  /* 0x0000205aa8007388 */ /* 0x000fe20000000a00 */
[----:B------:R-:W-:Y:S01]  /*d360*/  LEA.HI.SX32 R19, R22, R19, 0x1e ;  /* 0x0000001316137211 */ /* 0x000fe200078ff2ff */
[----:B------:R-:W-:Y:S01]  /*d370*/  IMAD R40, R17, R3, R32 ;  /* 0x0000000311287224 */ /* 0x000fe200078e0220 */
[-C--:B------:R-:W-:Y:S01]  /*d380*/  LEA R14, R23, R28.reuse, 0x4 ;  /* 0x0000001c170e7211 */ /* 0x080fe200078e20ff */
[----:B------:R-:W-:Y:S01]  /*d390*/  STS.64 [R168+0x40], R94 ;  /* 0x0000405ea8007388 */ /* 0x000fe20000000a00 */
[----:B------:R-:W-:Y:S01]  /*d3a0*/  LEA.HI.SX32 R15, R20, R15, 0x1e ;  /* 0x0000000f140f7211 */ /* 0x000fe200078ff2ff */
[----:B------:R-:W-:Y:S01]  /*d3b0*/  IMAD R13, R13, -0x3, R38 ;  /* 0xfffffffd0d0d7824 */ /* 0x000fe200078e0226 */
[----:B------:R-:W-:Y:S01]  /*d3c0*/  LEA R12, R21, R28, 0x4 ;  /* 0x0000001c150c7211 */ /* 0x000fe200078e20ff */
[----:B------:R-:W-:Y:S01]  /*d3d0*/  STS.64 [R168+0x60], R98 ;  /* 0x00006062a8007388 */ /* 0x000fe20000000a00 */
[C---:B------:R-:W-:Y:S01]  /*d3e0*/  IMAD R19, R160.reuse, R14, R19 ;  /* 0x0000000ea0137224 */ /* 0x040fe200078e0213 */
[----:B------:R-:W-:Y:S01]  /*d3f0*/  SHF.R.S32.HI R41, RZ, 0x1f, R40 ;  /* 0x0000001fff297819 */ /* 0x000fe20000011428 */
[----:B------:R-:W-:Y:S01]  /*d400*/  IMAD R16, R13, R3, R32 ;  /* 0x000000030d107224 */ /* 0x000fe200078e0220 */
[----:B------:R-:W-:Y:S01]  /*d410*/  STS.64 [R166+0x80], R102 ;  /* 0x00008066a6007388 */ /* 0x000fe20000000a00 */
[----:B------:R-:W-:Y:S01]  /*d420*/  IMAD R15, R160, R12, R15 ;  /* 0x0000000ca00f7224 */ /* 0x000fe200078e020f */
[----:B------:R-:W-:-:S02]  /*d430*/  SHF.R.S32.HI R14, RZ, 0x1f, R19 ;  /* 0x0000001fff0e7819 */ /* 0x000fc40000011413 */
[----:B------:R-:W-:Y:S01]  /*d440*/  STS.64 [R166+0xa0], R106 ;  /* 0x0000a06aa6007388 */ /* 0x000fe20000000a00 */
[----:B------:R-:W-:Y:S02]  /*d450*/  SHF.R.S32.HI R17, RZ, 0x1f, R16 ;  /* 0x0000001fff117819 */ /* 0x000fe40000011410 */
[----:B------:R-:W-:Y:S01]  /*d460*/  SHF.R.S32.HI R12, RZ, 0x1f, R15 ;  /* 0x0000001fff0c7819 */ /* 0x000fe2000001140f */
[----:B------:R-:W-:Y:S01]  /*d470*/  STS.64 [R166+0xc0], R110 ;  /* 0x0000c06ea6007388 */ /* 0x000fe20000000a00 */
[----:B------:R-:W-:-:S03]  /*d480*/  IMAD R29, R14, R167, RZ ;  /* 0x000000a70e1d7224 */ /* 0x000fc600078e02ff */
        /* <DEDUP_REMOVED lines=22> */
[----:B------:R-:W-:Y:S01]  /*d5f0*/  HADD2.F32 R42, -RZ, R8.H1_H1 ;  /* 0x30000008ff2a7230 */ /* 0x000fe20000004100 */
[----:B------:R-:W3:Y:S01]  /*d600*/  LDS.128 R12, [R164+0x440] ;  /* 0x00044000a40c7984 */ /* 0x000ee20000000c00 */
[--C-:B------:R-:W-:Y:S02]  /*d610*/  HADD2.F32 R34, -RZ, R10.reuse.H0_H0 ;  /* 0x2000000aff227230 */ /* 0x100fe40000004100 */
        /* <DEDUP_REMOVED lines=8> */
[--C-:B------:R-:W-:Y:S02]  /*d6a0*/  HADD2.F32 R44, -RZ, R11.reuse.H1_H1 ;  /* 0x3000000bff2c7230 */ /* 0x100fe40000004100 */
[----:B------:R-:W-:Y:S01]  /*d6b0*/  FMUL R38, R38, R169 ;  /* 0x000000a926267220 */ /* 0x000fe20000400000 */
[----:B------:R-:W-:Y:S02]  /*d6c0*/  HADD2.F32 R34, -RZ, R11.H0_H0 ;  /* 0x2000000bff227230 */ /* 0x000fe40000004100 */
[-C--:B------:R-:W-:Y:S01]  /*d6d0*/  FFMA R25, R25, R161.reuse, R42 ;  /* 0x000000a119197223 */ /* 0x080fe2000000002a */
[-C--:B--2---:R-:W-:Y:S01]  /*d6e0*/  FFMA R27, R20, R161.reuse, R27 ;  /* 0x000000a1141b7223 */ /* 0x084fe2000000001b */
[----:B------:R-:W-:Y:S01]  /*d6f0*/  FFMA R38, R21, R161, R38 ;  /* 0x000000a115267223 */ /* 0x000fe20000000026 */
[----:B----4-:R-:W-:-:S02]  /*d700*/  HADD2.F32 R42, -RZ, R4.H0_H0 ;  /* 0x20000004ff2a7230 */ /* 0x010fc40000004100 */
[-C--:B------:R-:W-:Y:S01]  /*d710*/  FMUL R44, R44, R169.reuse ;  /* 0x000000a92c2c7220 */ /* 0x080fe20000400000 */
[----:B------:R-:W-:Y:S02]  /*d720*/  HADD2.F32 R20, -RZ, R4.H1_H1 ;  /* 0x30000004ff147230 */ /* 0x000fe40000004100 */
[----:B------:R-:W-:Y:S01]  /*d730*/  FMUL R21, R34, R169 ;  /* 0x000000a922157220 */ /* 0x000fe20000400000 */
[----:B------:R-:W-:Y:S02]  /*d740*/  HADD2.F32 R40, -RZ, R5.H0_H0 ;  /* 0x20000005ff287230 */ /* 0x000fe40000004100 */
[----:B------:R-:W-:Y:S01]  /*d750*/  FFMA R45, R23, R161, R44 ;  /* 0x000000a1172d7223 */ /* 0x000fe2000000002c */
[----:B------:R-:W-:Y:S01]  /*d760*/  FMUL R23, R42, R169 ;  /* 0x000000a92a177220 */ /* 0x000fe20000400000 */
[----:B------:R-:W-:Y:S01]  /*d770*/  FFMA R34, R22, R161, R21 ;  /* 0x000000a116227223 */ /* 0x000fe20000000015 */
        /* <DEDUP_REMOVED lines=14> */
[----:B------:R-:W-:Y:S01]  /*d860*/  FMUL R21, R40, R169 ;  /* 0x000000a928157220 */ /* 0x000fe20000400000 */
[-C--:B---3--:R-:W-:Y:S01]  /*d870*/  FFMA R15, R15, R161.reuse, R16 ;  /* 0x000000a10f0f7223 */ /* 0x088fe20000000010 */
        /* <DEDUP_REMOVED lines=15> */
[----:B------:R-:W-:Y:S01]  /*d970*/  IADD3.X R27, R157, R38, RZ, P2, !PT ;  /* 0x000000269d1b7210 */ /* 0x000fe200017fe4ff */
[----:B------:R1:W-:Y:S01]  /*d980*/  @P5 STG.E.128 desc[UR36][R24.64], R16 ;  /* 0x0000001018005986 */ /* 0x0003e2000c101d24 */
[----:B------:R-:W-:Y:S02]  /*d990*/  IADD3 R30, P2, R158, R30, RZ ;  /* 0x0000001e9e1e7210 */ /* 0x000fe40007f5e0ff */
[----:B------:R-:W-:Y:S02]  /*d9a0*/  F2FP.F16.F32.PACK_AB R12, R43, R22 ;  /* 0x000000162b0c723e */ /* 0x000fe400000000ff */
[----:B------:R-:W-:Y:S02]  /*d9b0*/  F2FP.F16.F32.PACK_AB R13, R23, R20 ;  /* 0x00000014170d723e */ /* 0x000fe400000000ff */
        /* <DEDUP_REMOVED lines=11> */
[-C--:B------:R-:W-:Y:S01]  /*da70*/  ISETP.LT.AND P4, PT, R38, R171.reuse, P1 ;  /* 0x000000ab2600720c */ /* 0x080fe20000f81270 */
[----:B------:R-:W-:Y:S01]  /*da80*/  BAR.SYNC.DEFER_BLOCKING 0x0 ;  /* 0x0000000000007b1d */ /* 0x000fe20000010000 */
[C---:B------:R-:W-:Y:S02]  /*da90*/  ISETP.LT.AND P5, PT, R34.reuse, R171, P1 ;  /* 0x000000ab2200720c */ /* 0x040fe40000fa1270 */
[----:B------:R-:W-:Y:S01]  /*daa0*/  LEA.HI R17, R17, R17, RZ, 0x1 ;  /* 0x0000001111117211 */ /* 0x000fe200078f08ff */
        /* <DEDUP_REMOVED lines=23> */
[----:B------:R-:W-:Y:S01]  /*dc20*/  IMAD R40, R17, R3, R32 ;  /* 0x0000000311287224 */ /* 0x000fe200078e0220 */
[----:B------:R-:W-:Y:S01]  /*dc30*/  LEA R12, R21, R28, 0x4 ;  /* 0x0000001c150c7211 */ /* 0x000fe200078e20ff */
[----:B------:R-:W-:Y:S01]  /*dc40*/  STS.64 [R166+0xa0], R124 ;  /* 0x0000a07ca6007388 */ /* 0x000fe20000000a00 */
[----:B------:R-:W-:-:S02]  /*dc50*/  IMAD R13, R13, -0x3, R38 ;  /* 0xfffffffd0d0d7824 */ /* 0x000fc400078e0226 */
        /* <DEDUP_REMOVED lines=26> */
[C---:B------:R-:W-:Y:S02]  /*de00*/  IADD3 R46, P3, R156.reuse, R39, RZ ;  /* 0x000000279c2e7210 */ /* 0x040fe40007f7e0ff */
[----:B------:R-:W-:Y:S01]  /*de10*/  IADD3 R48, P2, R156, R35, RZ ;  /* 0x000000239c307210 */ /* 0x000fe20007f5e0ff */
[----:B------:R-:W5:Y:S01]  /*de20*/  LDS.128 R16, [R165+0x440] ;  /* 0x00044000a5107984 */ /* 0x000f620000000c00 */
[--C-:B---3--:R-:W-:Y:S02]  /*de30*/  HADD2.F32 R12, -RZ, R8.reuse.H0_H0 ;  /* 0x20000008ff0c7230 */ /* 0x108fe40000004100 */
[----:B------:R-:W-:Y:S02]  /*de40*/  HADD2.F32 R38, -RZ, R9.H0_H0 ;  /* 0x20000009ff267230 */ /* 0x000fe40000004100 */
[----:B------:R-:W-:-:S02]  /*de50*/  HADD2.F32 R42, -RZ, R8.H1_H1 ;  /* 0x30000008ff2a7230 */ /* 0x000fc40000004100 */
[----:B------:R-:W-:Y:S01]  /*de60*/  FMUL R41, R12, R169 ;  /* 0x000000a90c297220 */ /* 0x000fe20000400000 */
[--C-:B------:R-:W-:Y:S01]  /*de70*/  HADD2.F32 R34, -RZ, R10.reuse.H0_H0 ;  /* 0x2000000aff227230 */ /* 0x100fe20000004100 */
[----:B------:R-:W3:Y:S01]  /*de80*/  LDS.128 R12, [R164+0x440] ;  /* 0x00044000a40c7984 */ /* 0x000ee20000000c00 */
[----:B------:R-:W-:Y:S02]  /*de90*/  HADD2.F32 R40, -RZ, R9.H1_H1 ;  /* 0x30000009ff287230 */ /* 0x000fe40000004100 */
[----:B-1----:R-:W-:Y:S01]  /*dea0*/  FFMA R24, R24, R161, R41 ;  /* 0x000000a118187223 */ /* 0x002fe20000000029 */
[-C--:B------:R-:W-:Y:S01]  /*deb0*/  FMUL R41, R38, R169.reuse ;  /* 0x000000a926297220 */ /* 0x080fe20000400000 */
[-C--:B------:R-:W-:Y:S01]  /*dec0*/  FMUL R42, R42, R169.reuse ;  /* 0x000000a92a2a7220 */ /* 0x080fe20000400000 */
[----:B------:R-:W-:Y:S02]  /*ded0*/  HADD2.F32 R38, -RZ, R10.H1_H1 ;  /* 0x3000000aff267230 */ /* 0x000fe40000004100 */
[----:B------:R-:W-:Y:S01]  /*dee0*/  FMUL R40, R40, R169 ;  /* 0x000000a928287220 */ /* 0x000fe20000400000 */
[----:B------:R-:W-:Y:S01]  /*def0*/  FFMA R26, R26, R161, R41 ;  /* 0x000000a11a1a7223 */ /* 0x000fe20000000029 */
[----:B------:R-:W-:Y:S01]  /*df00*/  FMUL R41, R34, R169 ;  /* 0x000000a922297220 */ /* 0x000fe20000400000 */
[----:B------:R-:W-:Y:S01]  /*df10*/  FFMA R25, R25, R161, R42 ;  /* 0x000000a119197223 */ /* 0x000fe2000000002a */
[----:B------:R-:W-:-:S02]  /*df20*/  HADD2.F32 R34, -RZ, R11.H0_H0 ;  /* 0x2000000bff227230 */ /* 0x000fc40000004100 */
[-C--:B------:R-:W-:Y:S01]  /*df30*/  FFMA R27, R27, R161.reuse, R40 ;  /* 0x000000a11b1b7223 */ /* 0x080fe20000000028 */
[----:B------:R-:W-:Y:S02]  /*df40*/  HADD2.F32 R42, -RZ, R11.H1_H1 ;  /* 0x3000000bff2a7230 */ /* 0x000fe40000004100 */
[----:B--2---:R-:W-:Y:S01]  /*df50*/  FFMA R20, R20, R161, R41 ;  /* 0x000000a114147223 */ /* 0x004fe20000000029 */
[-C--:B------:R-:W-:Y:S01]  /*df60*/  FMUL R38, R38, R169.reuse ;  /* 0x000000a926267220 */ /* 0x080fe20000400000 */
[-C--:B------:R-:W-:Y:S01]  /*df70*/  FMUL R41, R34, R169.reuse ;  /* 0x000000a922297220 */ /* 0x080fe20000400000 */
[--C-:B----4-:R-:W-:Y:S02]  /*df80*/  HADD2.F32 R40, -RZ, R4.reuse.H0_H0 ;  /* 0x20000004ff287230 */ /* 0x110fe40000004100 */
[----:B------:R-:W-:Y:S01]  /*df90*/  FMUL R42, R42, R169 ;  /* 0x000000a92a2a7220 */ /* 0x000fe20000400000 */
[-C--:B------:R-:W-:Y:S01]  /*dfa0*/  FFMA R21, R21, R161.reuse, R38 ;  /* 0x000000a115157223 */ /* 0x080fe20000000026 */
[----:B------:R-:W-:Y:S01]  /*dfb0*/  FFMA R22, R22, R161, R41 ;  /* 0x000000a116167223 */ /* 0x000fe20000000029 */
[----:B------:R-:W-:-:S02]  /*dfc0*/  HADD2.F32 R38, -RZ, R4.H1_H1 ;  /* 0x30000004ff267230 */ /* 0x000fc40000004100 */
[----:B------:R-:W-:Y:S01]  /*dfd0*/  FFMA R41, R23, R161, R42 ;  /* 0x000000a117297223 */ /* 0x000fe2000000002a */
[----:B------:R-:W-:Y:S01]  /*dfe0*/  FMUL R23, R40, R169 ;  /* 0x000000a928177220 */ /* 0x000fe20000400000 */
[--C-:B------:R-:W-:Y:S02]  /*dff0*/  HADD2.F32 R34, -RZ, R5.reuse.H0_H0 ;  /* 0x20000005ff227230 */ /* 0x100fe40000004100 */
[----:B------:R-:W-:Y:S02]  /*e000*/  HADD2.F32 R44, -RZ, R5.H1_H1 ;  /* 0x30000005ff2c7230 */ /* 0x000fe40000004100 */
[----:B-----5:R-:W-:Y:S01]  /*e010*/  FFMA R23, R16, R161, R23 ;  /* 0x000000a110177223 */ /* 0x020fe20000000017 */
[-C--:B------:R-:W-:Y:S01]  /*e020*/  FMUL R38, R38, R169.reuse ;  /* 0x000000a926267220 */ /* 0x080fe20000400000 */
[--C-:B------:R-:W-:Y:S02]  /*e030*/  HADD2.F32 R40, -RZ, R7.reuse.H0_H0 ;  /* 0x20000007ff287230 */ /* 0x100fe40000004100 */
[----:B------:R-:W-:Y:S01]  /*e040*/  FMUL R43, R34, R169 ;  /* 0x000000a9222b7220 */ /* 0x000fe20000400000 */
[----:B------:R-:W-:-:S02]  /*e050*/  HADD2.F32 R16, -RZ, R7.H1_H1 ;  /* 0x30000007ff107230 */ /* 0x000fc40000004100 */
[----:B------:R-:W-:Y:S01]  /*e060*/  FMUL R44, R44, R169 ;  /* 0x000000a92c2c7220 */ /* 0x000fe20000400000 */
[--C-:B------:R-:W-:Y:S02]  /*e070*/  HADD2.F32 R42, -RZ, R6.reuse.H0_H0 ;  /* 0x20000006ff2a7230 */ /* 0x100fe40000004100 */
[----:B------:R-:W-:Y:S01]  /*e080*/  FFMA R38, R17, R161, R38 ;  /* 0x000000a111267223 */ /* 0x000fe20000000026 */
[-C--:B------:R-:W-:Y:S01]  /*e090*/  FMUL R17, R40, R169.reuse ;  /* 0x000000a928117220 */ /* 0x080fe20000400000 */
[----:B------:R-:W-:Y:S01]  /*e0a0*/  FMUL R16, R16, R169 ;  /* 0x000000a910107220 */ /* 0x000fe20000400000 */
[-C--:B------:R-:W-:Y:S01]  /*e0b0*/  FFMA R34, R18, R161.reuse, R43 ;  /* 0x000000a112227223 */ /* 0x080fe2000000002b */
[----:B------:R-:W-:Y:S01]  /*e0c0*/  FFMA R43, R19, R161, R44 ;  /* 0x000000a1132b7223 */ /* 0x000fe2000000002c */
[----:B------:R-:W-:Y:S02]  /*e0d0*/  HADD2.F32 R18, -RZ, R6.H1_H1 ;  /* 0x30000006ff127230 */ /* 0x000fe40000004100 */
[----:B------:R-:W-:Y:S01]  /*e0e0*/  FMUL R19, R42, R169 ;  /* 0x000000a92a137220 */ /* 0x000fe20000400000 */
[-C--:B---3--:R-:W-:Y:S01]  /*e0f0*/  FFMA R42, R14, R161.reuse, R17 ;  /* 0x000000a10e2a7223 */ /* 0x088fe20000000011 */
[----:B------:R-:W-:Y:S01]  /*e100*/  FFMA R15, R15, R161, R16 ;  /* 0x000000a10f0f7223 */ /* 0x000fe20000000010 */
[----:B------:R-:W-:Y:S01]  /*e110*/  F2FP.F16.F32.PACK_AB R16, R25, R24 ;  /* 0x000000181910723e */ /* 0x000fe200000000ff */
[----:B------:R-:W-:Y:S01]  /*e120*/  FMUL R18, R18, R169 ;  /* 0x000000a912127220 */ /* 0x000fe20000400000 */
[----:B------:R-:W-:Y:S01]  /*e130*/  LOP3.LUT R14, R29, 0x1fffffff, RZ, 0xc0, !PT ;  /* 0x1fffffff1d0e7812 */ /* 0x000fe200078ec0ff */
[-C--:B------:R-:W-:Y:S01]  /*e140*/  FFMA R40, R12, R161.reuse, R19 ;  /* 0x000000a10c287223 */ /* 0x080fe20000000013 */
[----:B------:R-:W-:Y:S01]  /*e150*/  IADD3 R24, R2, 0x38, RZ ;  /* 0x0000003802187810 */ /* 0x000fe20007ffe0ff */
[----:B------:R-:W-:Y:S01]  /*e160*/  FFMA R45, R13, R161, R18 ;  /* 0x000000a10d2d7223 */ /* 0x000fe20000000012 */
[----:B------:R-:W-:-:S02]  /*e170*/  LOP3.LUT R12, R33, 0x1fffffff, RZ, 0xc0, !PT ;  /* 0x1fffffff210c7812 */ /* 0x000fc400078ec0ff */
[----:B------:R-:W-:Y:S02]  /*e180*/  IADD3.X R47, R157, R14, RZ, P3, !PT ;  /* 0x0000000e9d2f7210 */ /* 0x000fe40001ffe4ff */
[----:B------:R-:W-:Y:S02]  /*e190*/  ISETP.LT.AND P3, PT, R24, R171, P0 ;  /* 0x000000ab1800720c */ /* 0x000fe40000761270 */
        /* <DEDUP_REMOVED lines=12> */
[----:B------:R3:W4:Y:S01]  /*e260*/  @P3 LDG.E.LTC128B.128 R8, desc[UR36][R20.64] ;  /* 0x0000002414083981 */ /* 0x000722000c1e1d20 */
[----:B------:R-:W-:-:S04]  /*e270*/  IADD3 R2, R2, 0x3a, RZ ;  /* 0x0000003a02027810 */ /* 0x000fc80007ffe0ff */
[----:B------:R-:W-:Y:S02]  /*e280*/  ISETP.LT.AND P2, PT, R2, R171, P0 ;  /* 0x000000ab0200720c */ /* 0x000fe40000741270 */
[----:B------:R-:W-:-:S04]  /*e290*/  IADD3 R158, P0, R158, R36, RZ ;  /* 0x000000249e9e7210 */ /* 0x000fc80007f1e0ff */
[----:B------:R-:W-:-:S07]  /*e2a0*/  IADD3.X R159, R159, R37, RZ, P0, !PT ;  /* 0x000000259f9f7210 */ /* 0x000fce00007fe4ff */
[----:B------:R-:W5:Y:S01]  /*e2b0*/  @P2 LDG.E.LTC128B.128 R4, desc[UR36][R158.64] ;  /* 0x000000249e042981 */ /* 0x000f62000c1e1d20 */
[----:B------:R-:W-:Y:S01]  /*e2c0*/  IMAD.HI R23, R24, 0x55555556, RZ ;  /* 0x5555555618177827 */ /* 0x000fe200078e02ff */
[----:B------:R-:W-:Y:S03]  /*e2d0*/  BAR.SYNC.DEFER_BLOCKING 0x0 ;  /* 0x0000000000007b1d */ /* 0x000fe60000010000 */
[----:B------:R-:W-:Y:S01]  /*e2e0*/  IMAD.HI R22, R2, 0x55555556, RZ ;  /* 0x5555555602167827 */ /* 0x000fe200078e02ff */
[----:B------:R-:W-:Y:S02]  /*e2f0*/  LEA.HI R23, R23, R23, RZ, 0x1 ;  /* 0x0000001717177211 */ /* 0x000fe400078f08ff */
[C---:B------:R-:W-:Y:S01]  /*e300*/  ISETP.LT.AND P3, PT, R24.reuse, R171, P1 ;  /* 0x000000ab1800720c */ /* 0x040fe20000f61270 */
[----:B---3--:R-:W-:Y:S01]  /*e310*/  IMAD.HI R21, R24, 0x2aaaaaab, RZ ;  /* 0x2aaaaaab18157827 */ /* 0x008fe200078e02ff */
[----:B-1----:R-:W-:-:S02]  /*e320*/  LEA.HI R17, R22, R22, RZ, 0x1 ;  /* 0x0000001616117211 */ /* 0x002fc400078f08ff */
[----:B------:R-:W-:Y:S01]  /*e330*/  SHF.R.S32.HI R18, RZ, 0x1f, R23 ;  /* 0x0000001fff127819 */ /* 0x000fe20000011417 */
[----:B--2---:R-:W-:Y:S01]  /*e340*/  IMAD.HI R15, R2, 0x2aaaaaab, RZ ;  /* 0x2aaaaaab020f7827 */ /* 0x004fe200078e02ff */
[----:B------:R-:W-:Y:S02]  /*e350*/  SHF.R.S32.HI R16, RZ, 0x1f, R17 ;  /* 0x0000001fff107819 */ /* 0x000fe40000011411 */
[----:B------:R-:W-:Y:S02]  /*e360*/  LEA.HI R18, R18, R23, RZ, 0x3 ;  /* 0x0000001712127211 */ /* 0x000fe400078f18ff */
[----:B------:R-:W-:Y:S02]  /*e370*/  LEA.HI R16, R16, R17, RZ, 0x3 ;  /* 0x0000001110107211 */ /* 0x000fe400078f18ff */
[----:B------:R-:W-:Y:S02]  /*e380*/  LOP3.LUT R18, R18, 0xffffff8, RZ, 0xc0, !PT ;  /* 0x0ffffff812127812 */ /* 0x000fe400078ec0ff */
[----:B------:R-:W-:-:S02]  /*e390*/  LOP3.LUT R16, R16, 0xffffff8, RZ, 0xc0, !PT ;  /* 0x0ffffff810107812 */ /* 0x000fc400078ec0ff */
[----:B------:R-:W-:Y:S02]  /*e3a0*/  SHF.R.U32.HI R14, RZ, 0x1f, R21 ;  /* 0x0000001fff0e7819 */ /* 0x000fe40000011615 */
[C---:B------:R-:W-:Y:S01]  /*e3b0*/  IADD3 R19, R23.reuse, -R18, RZ ;  /* 0x8000001217137210 */ /* 0x040fe20007ffe0ff */
[----:B------:R-:W-:Y:S01]  /*e3c0*/  IMAD R23, R23, -0x3, R24 ;  /* 0xfffffffd17177824 */ /* 0x000fe200078e0218 */
[----:B------:R-:W-:Y:S01]  /*e3d0*/  STS.64 [R168], R146 ;  /* 0x00000092a8007388 */ /* 0x000fe20000000a00 */
[----:B------:R-:W-:Y:S02]  /*e3e0*/  SHF.R.U32.HI R12, RZ, 0x1f, R15 ;  /* 0x0000001fff0c7819 */ /* 0x000fe4000001160f */
[----:B------:R-:W-:Y:S01]  /*e3f0*/  IADD3 R13, R17, -R16, RZ ;  /* 0x80000010110d7210 */ /* 0x000fe20007ffe0ff */
[----:B------:R-:W-:Y:S01]  /*e400*/  STS.64 [R168+0x20], R142 ;  /* 0x0000208ea8007388 */ /* 0x000fe20000000a00 */
[----:B------:R-:W-:Y:S01]  /*e410*/  LEA.HI.SX32 R21, R21, R14, 0x1e ;  /* 0x0000000e15157211 */ /* 0x000fe200078ff2ff */
[----:B------:R-:W-:Y:S01]  /*e420*/  IMAD R17, R17, -0x3, R2 ;  /* 0xfffffffd11117824 */ /* 0x000fe200078e0202 */
[----:B------:R-:W-:Y:S01]  /*e430*/  LEA R19, R19, R28, 0x4 ;  /* 0x0000001c13137211 */ /* 0x000fe200078e20ff */
[----:B------:R-:W-:Y:S01]  /*e440*/  STS.64 [R168+0x40], R138 ;  /* 0x0000408aa8007388 */ /* 0x000fe20000000a00 */
[----:B------:R-:W-:Y:S01]  /*e450*/  LEA.HI.SX32 R15, R15, R12, 0x1e ;  /* 0x0000000c0f0f7211 */ /* 0x000fe200078ff2ff */
[--C-:B------:R-:W-:Y:S01]  /*e460*/  IMAD R26, R23, R3, R32.reuse ;  /* 0x00000003171a7224 */ /* 0x100fe200078e0220 */
[----:B------:R-:W-:Y:S01]  /*e470*/  LEA R13, R13, R28, 0x4 ;  /* 0x0000001c0d0d7211 */ /* 0x000fe200078e20ff */
[----:B------:R-:W-:Y:S01]  /*e480*/  STS.64 [R168+0x60], R134 ;  /* 0x00006086a8007388 */ /* 0x000fe20000000a00 */
[----:B------:R-:W-:Y:S01]  /*e490*/  IMAD R20, R160, R19, R21 ;  /* 0x00000013a0147224 */ /* 0x000fe200078e0215 */
[----:B------:R-:W-:Y:S01]  /*e4a0*/  ISETP.LT.AND P1, PT, R2, R171, P1 ;  /* 0x000000ab0200720c */ /* 0x000fe20000f21270 */
        /* <DEDUP_REMOVED lines=8> */
[-C--:B------:R-:W-:Y:S01]  /*e530*/  IMAD R21, R18, R167.reuse, RZ ;  /* 0x000000a712157224 */ /* 0x080fe200078e02ff */
[----:B------:R-:W-:Y:S01]  /*e540*/  SHF.R.S32.HI R23, RZ, 0x1f, R22 ;  /* 0x0000001fff177819 */ /* 0x000fe20000011416 */
[----:B------:R-:W-:Y:S01]  /*e550*/  IMAD.WIDE.U32 R26, R167, R20, R26 ;  /* 0x00000014a71a7225 */ /* 0x000fe200078e001a */
[----:B------:R-:W-:Y:S03]  /*e560*/  STS.64 [R166+0xe0], R118 ;  /* 0x0000e076a6007388 */ /* 0x000fe60000000a00 */
[----:B------:R-:W-:Y:S01]  /*e570*/  IMAD R3, R16, R167, RZ ;  /* 0x000000a710037224 */ /* 0x000fe200078e02ff */
[----:B------:R-:W-:Y:S01]  /*e580*/  BAR.SYNC.DEFER_BLOCKING 0x0 ;  /* 0x0000000000007b1d */ /* 0x000fe20000010000 */
[----:B------:R-:W-:-:S02]  /*e590*/  IMAD R21, R20, R0, R21 ;  /* 0x0000000014157224 */ /* 0x000fc400078e0215 */
[----:B------:R-:W-:-:S04]  /*e5a0*/  IMAD.WIDE.U32 R22, R167, R160, R22 ;  /* 0x000000a0a7167225 */ /* 0x000fc800078e0016 */
[----:B------:R-:W-:Y:S01]  /*e5b0*/  IMAD R25, R160, R0, R3 ;  /* 0x00000000a0197224 */ /* 0x000fe200078e0203 */
[----:B------:R-:W-:Y:S02]  /*e5c0*/  SHF.L.U32 R0, R26, 0x1, RZ ;  /* 0x000000011a007819 */ /* 0x000fe400000006ff */
[----:B------:R-:W-:Y:S02]  /*e5d0*/  IADD3 R3, R27, R21, RZ ;  /* 0x000000151b037210 */ /* 0x000fe40007ffe0ff */
[----:B------:R-:W-:Y:S02]  /*e5e0*/  IADD3 R21, R23, R25, RZ ;  /* 0x0000001917157210 */ /* 0x000fe40007ffe0ff */
[----:B------:R-:W-:Y:S02]  /*e5f0*/  LOP3.LUT R27, R0, 0xfffffffe, RZ, 0xc0, !PT ;  /* 0xfffffffe001b7812 */ /* 0x000fe400078ec0ff */
[C---:B------:R-:W-:Y:S02]  /*e600*/  SHF.L.U32 R29, R22.reuse, 0x1, RZ ;  /* 0x00000001161d7819 */ /* 0x040fe400000006ff */
[----:B------:R-:W-:-:S02]  /*e610*/  SHF.L.U64.HI R0, R22, 0x1, R21 ;  /* 0x0000000116007819 */ /* 0x000fc40000010215 */
[----:B------:R-:W-:Y:S02]  /*e620*/  SHF.L.U64.HI R3, R26, 0x1, R3 ;  /* 0x000000011a037819 */ /* 0x000fe40000010203 */
[----:B------:R-:W-:Y:S01]  /*e630*/  IADD3 R26, P2, R156, R27, RZ ;  /* 0x0000001b9c1a7210 */ /* 0x000fe20007f5e0ff */
[----:B------:R-:W1:Y:S01]  /*e640*/  LDS.128 R12, [R165] ;  /* 0x00000000a50c7984 */ /* 0x000e620000000c00 */
[----:B------:R-:W-:Y:S02]  /*e650*/  LOP3.LUT R29, R29, 0xfffffffe, RZ, 0xc0, !PT ;  /* 0xfffffffe1d1d7812 */ /* 0x000fe400078ec0ff */
[----:B------:R-:W-:Y:S01]  /*e660*/  LOP3.LUT R0, R0, 0x1fffffff, RZ, 0xc0, !PT ;  /* 0x1fffffff00007812 */ /* 0x000fe200078ec0ff */
[----:B------:R-:W2:Y:S01]  /*e670*/  LDS.128 R16, [R164] ;  /* 0x00000000a4107984 */ /* 0x000ea20000000c00 */
[----:B------:R-:W-:-:S04]  /*e680*/  IADD3 R28, P0, R156, R29, RZ ;  /* 0x0000001d9c1c7210 */ /* 0x000fc80007f1e0ff */
[----:B------:R-:W-:Y:S01]  /*e690*/  IADD3.X R29, R157, R0, RZ, P0, !PT ;  /* 0x000000009d1d7210 */ /* 0x000fe200007fe4ff */
[--C-:B----4-:R-:W-:Y:S02]  /*e6a0*/  HADD2.F32 R24, -RZ, R8.reuse.H0_H0 ;  /* 0x20000008ff187230 */ /* 0x110fe40000004100 */
[--C-:B------:R-:W-:Y:S02]  /*e6b0*/  HADD2.F32 R20, -RZ, R9.reuse.H0_H0 ;  /* 0x20000009ff147230 */ /* 0x100fe40000004100 */
[----:B------:R-:W-:Y:S02]  /*e6c0*/  HADD2.F32 R34, -RZ, R9.H1_H1 ;  /* 0x30000009ff227230 */ /* 0x000fe40000004100 */
[-C--:B------:R-:W-:Y:S01]  /*e6d0*/  FMUL R9, R24, R169.reuse ;  /* 0x000000a918097220 */ /* 0x080fe20000400000 */
[----:B------:R-:W-:Y:S02]  /*e6e0*/  HADD2.F32 R22, -RZ, R8.H1_H1 ;  /* 0x30000008ff167230 */ /* 0x000fe40000004100 */
[----:B------:R-:W-:Y:S01]  /*e6f0*/  FMUL R25, R20, R169 ;  /* 0x000000a914197220 */ /* 0x000fe20000400000 */
[----:B------:R-:W-:-:S02]  /*e700*/  HADD2.F32 R2, -RZ, R10.H0_H0 ;  /* 0x2000000aff027230 */ /* 0x000fc40000004100 */
[----:B-1----:R-:W-:Y:S01]  /*e710*/  FFMA R12, R12, R161, R9 ;  /* 0x000000a10c0c7223 */ /* 0x002fe20000000009 */
[----:B------:R-:W-:Y:S02]  /*e720*/  HADD2.F32 R30, -RZ, R10.H1_H1 ;  /* 0x3000000aff1e7230 */ /* 0x000fe40000004100 */
[-C--:B------:R-:W-:Y:S01]  /*e730*/  FMUL R36, R22, R169.reuse ;  /* 0x000000a916247220 */ /* 0x080fe20000400000 */
[--C-:B------:R-:W-:Y:S01]  /*e740*/  HADD2.F32 R24, -RZ, R11.reuse.H0_H0 ;  /* 0x2000000bff187230 */ /* 0x100fe20000004100 */
[----:B------:R-:W1:Y:S01]  /*e750*/  LDS.128 R20, [R164+0x440] ;  /* 0x00044000a4147984 */ /* 0x000e620000000c00 */
[----:B------:R-:W-:Y:S02]  /*e760*/  HADD2.F32 R32, -RZ, R11.H1_H1 ;  /* 0x3000000bff207230 */ /* 0x000fe40000004100 */
[----:B------:R-:W-:Y:S01]  /*e770*/  FMUL R34, R34, R169 ;  /* 0x000000a922227220 */ /* 0x000fe20000400000 */
[----:B------:R-:W-:Y:S01]  /*e780*/  FFMA R14, R14, R161, R25 ;  /* 0x000000a10e0e7223 */ /* 0x000fe20000000019 */
[----:B------:R-:W3:Y:S01]  /*e790*/  LDS.128 R8, [R165+0x440] ;  /* 0x00044000a5087984 */ /* 0x000ee20000000c00 */
        /* <DEDUP_REMOVED lines=11> */
[----:B-----5:R-:W-:Y:S01]  /*e850*/  HADD2.F32 R32, -RZ, R6.H0_H0 ;  /* 0x20000006ff207230 */ /* 0x020fe20000004100 */
[----:B------:R-:W-:Y:S01]  /*e860*/  F2FP.F16.F32.PACK_AB R12, R13, R12 ;  /* 0x0000000c0d0c723e */ /* 0x000fe200000000ff */
[----:B------:R-:W-:Y:S01]  /*e870*/  HADD2.F32 R24, -RZ, R5.H1_H1 ;  /* 0x30000005ff187230 */ /* 0x000fe20000004100 */
[----:B------:R-:W-:Y:S01]  /*e880*/  F2FP.F16.F32.PACK_AB R13, R15, R14 ;  /* 0x0000000e0f0d723e */ /* 0x000fe200000000ff */
[--C-:B------:R-:W-:Y:S01]  /*e890*/  HADD2.F32 R30, -RZ, R7.reuse.H1_H1 ;  /* 0x30000007ff1e7230 */ /* 0x100fe20000004100 */
[----:B------:R-:W-:Y:S01]  /*e8a0*/  F2FP.F16.F32.PACK_AB R14, R17, R16 ;  /* 0x00000010110e723e */ /* 0x000fe200000000ff */
[--C-:B------:R-:W-:Y:S01]  /*e8b0*/  HADD2.F32 R16, -RZ, R4.reuse.H1_H1 ;  /* 0x30000004ff107230 */ /* 0x100fe20000004100 */
[----:B------:R-:W-:Y:S01]  /*e8c0*/  F2FP.F16.F32.PACK_AB R15, R19, R18 ;  /* 0x00000012130f723e */ /* 0x000fe200000000ff */
[----:B------:R-:W-:Y:S01]  /*e8d0*/  HADD2.F32 R18, -RZ, R7.H0_H0 ;  /* 0x20000007ff127230 */ /* 0x000fe20000004100 */
[----:B------:R-:W-:Y:S01]  /*e8e0*/  IADD3.X R27, R157, R2, RZ, P2, !PT ;  /* 0x000000029d1b7210 */ /* 0x000fe200017fe4ff */
[----:B------:R-:W-:-:S02]  /*e8f0*/  HADD2.F32 R2, -RZ, R4.H0_H0 ;  /* 0x20000004ff027230 */ /* 0x000fc40000004100 */
[-C--:B------:R-:W-:Y:S01]  /*e900*/  FMUL R16, R16, R169.reuse ;  /* 0x000000a910107220 */ /* 0x080fe20000400000 */
[----:B------:R-:W-:Y:S02]  /*e910*/  HADD2.F32 R4, -RZ, R5.H0_H0 ;  /* 0x20000005ff047230 */ /* 0x000fe40000004100 */
[-C--:B------:R-:W-:Y:S01]  /*e920*/  FMUL R24, R24, R169.reuse ;  /* 0x000000a918187220 */ /* 0x080fe20000400000 */
[----:B------:R2:W-:Y:S01]  /*e930*/  @P3 STG.E.128 desc[UR36][R26.64], R12 ;  /* 0x0000000c1a003986 */ /* 0x0005e2000c101d24 */
[----:B------:R-:W-:Y:S02]  /*e940*/  HADD2.F32 R6, -RZ, R6.H1_H1 ;  /* 0x30000006ff067230 */ /* 0x000fe40000004100 */
[-C--:B------:R-:W-:Y:S01]  /*e950*/  FMUL R3, R2, R169.reuse ;  /* 0x000000a902037220 */ /* 0x080fe20000400000 */
[-C--:B------:R-:W-:Y:S01]  /*e960*/  FMUL R5, R4, R169.reuse ;  /* 0x000000a904057220 */ /* 0x080fe20000400000 */
[-C--:B------:R-:W-:Y:S01]  /*e970*/  FMUL R7, R18, R169.reuse ;  /* 0x000000a912077220 */ /* 0x080fe20000400000 */
[-C--:B------:R-:W-:Y:S01]  /*e980*/  FMUL R30, R30, R169.reuse ;  /* 0x000000a91e1e7220 */ /* 0x080fe20000400000 */
[-C--:B------:R-:W-:Y:S01]  /*e990*/  FMUL R17, R32, R169.reuse ;  /* 0x000000a920117220 */ /* 0x080fe20000400000 */
[----:B------:R-:W-:-:S03]  /*e9a0*/  FMUL R6, R6, R169 ;  /* 0x000000a906067220 */ /* 0x000fc60000400000 */
[-C--:B-1----:R-:W-:Y:S01]  /*e9b0*/  FFMA R17, R20, R161.reuse, R17 ;  /* 0x000000a114117223 */ /* 0x082fe20000000011 */
[-C--:B------:R-:W-:Y:S01]  /*e9c0*/  FFMA R6, R21, R161.reuse, R6 ;  /* 0x000000a115067223 */ /* 0x080fe20000000006 */
[-C--:B------:R-:W-:Y:S01]  /*e9d0*/  FFMA R7, R22, R161.reuse, R7 ;  /* 0x000000a116077223 */ /* 0x080fe20000000007 */
[-C--:B------:R-:W-:Y:S01]  /*e9e0*/  FFMA R30, R23, R161.reuse, R30 ;  /* 0x000000a1171e7223 */ /* 0x080fe2000000001e */
[-C--:B---3--:R-:W-:Y:S01]  /*e9f0*/  FFMA R3, R8, R161.reuse, R3 ;  /* 0x000000a108037223 */ /* 0x088fe20000000003 */
[-C--:B------:R-:W-:Y:S01]  /*ea00*/  FFMA R4, R9, R161.reuse, R16 ;  /* 0x000000a109047223 */ /* 0x080fe20000000010 */
[-C--:B------:R-:W-:Y:S01]  /*ea10*/  FFMA R5, R10, R161.reuse, R5 ;  /* 0x000000a10a057223 */ /* 0x080fe20000000005 */
[----:B------:R-:W-:Y:S01]  /*ea20*/  FFMA R24, R11, R161, R24 ;  /* 0x000000a10b187223 */ /* 0x000fe20000000018 */
[----:B------:R-:W-:Y:S02]  /*ea30*/  F2FP.F16.F32.PACK_AB R6, R6, R17 ;  /* 0x000000110606723e */ /* 0x000fe400000000ff */
[----:B------:R-:W-:-:S02]  /*ea40*/  F2FP.F16.F32.PACK_AB R4, R4, R3 ;  /* 0x000000030404723e */ /* 0x000fc400000000ff */
[----:B------:R-:W-:Y:S02]  /*ea50*/  F2FP.F16.F32.PACK_AB R5, R24, R5 ;  /* 0x000000051805723e */ /* 0x000fe400000000ff */
[----:B------:R-:W-:Y:S01]  /*ea60*/  F2FP.F16.F32.PACK_AB R7, R30, R7 ;  /* 0x000000071e07723e */ /* 0x000fe200000000ff */
[----:B------:R-:W-:Y:S06]  /*ea70*/  @!P1 BRA `(.L_x_1544) ;  /* 0x0000003000389947 */ /* 0x000fec0003800000 */
[----:B------:R3:W-:Y:S01]  /*ea80*/  STG.E.128 desc[UR36][R28.64], R4 ;  /* 0x000000041c007986 */ /* 0x0007e2000c101d24 */
[----:B------:R-:W-:Y:S05]  /*ea90*/  BRA `(.L_x_1544) ;  /* 0x0000003000307947 */ /* 0x000fea0003800000 */
.L_x_1543:
[-C--:B------:R-:W-:Y:S01]  /*eaa0*/  IABS R7, R3.reuse ;  /* 0x0000000300077213 */ /* 0x080fe20000000000 */
[----:B------:R-:W-:Y:S05]  /*eab0*/  WARPSYNC.ALL ;  /* 0x0000000000007948 */ /* 0x000fea0003800000 */
[----:B------:R-:W2:Y:S01]  /*eac0*/  I2F.RP R10, R7 ;  /* 0x00000007000a7306 */ /* 0x000ea20000209400 */
[----:B------:R-:W-:Y:S01]  /*ead0*/  IABS R4, R3 ;  /* 0x0000000300047213 */ /* 0x000fe20000000000 */
[----:B------:R-:W-:Y:S01]  /*eae0*/  BAR.SYNC.DEFER_BLOCKING 0x0 ;  /* 0x0000000000007b1d */ /* 0x000fe20000010000 */
[----:B------:R-:W-:Y:S02]  /*eaf0*/  IABS R5, R150 ;  /* 0x0000009600057213 */ /* 0x000fe40000000000 */
[----:B------:R-:W-:-:S02]  /*eb00*/  IADD3 R4, RZ, -R4, RZ ;  /* 0x80000004ff047210 */ /* 0x000fc40007ffe0ff */
[----:B------:R-:W-:Y:S01]  /*eb10*/  IADD3 R148, R2, 0x2, RZ ;  /* 0x0000000202947810 */ /* 0x000fe20007ffe0ff */
[----:B------:R-:W-:-:S04]  /*eb20*/  ULDC UR4, c[0x0][0x210] ;  /* 0x0000840000047ab9 */ /* 0x000fc80000000800 */
[----:B------:R-:W-:Y:S01]  /*eb30*/  IMAD.HI R11, R148, 0x2aaaaaab, RZ ;  /* 0x2aaaaaab940b7827 */ /* 0x000fe200078e02ff */
[----:B--2---:R-:W2:Y:S01]  /*eb40*/  MUFU.RCP R8, R10 ;  /* 0x0000000a00087308 */ /* 0x004ea20000001000 */
[----:B------:R-:W-:Y:S04]  /*eb50*/  STS.64 [R168], R16 ;  /* 0x00000010a8007388 */ /* 0x000fe80000000a00 */
[----:B------:R3:W-:Y:S01]  /*eb60*/  STS.64 [R168+0x20], R24 ;  /* 0x00002018a8007388 */ /* 0x0007e20000000a00 */
[----:B--2---:R-:W-:-:S03]  /*eb70*/  VIADD R8, R8, 0xffffffe ;  /* 0x0ffffffe08087836 */ /* 0x004fc60000000000 */
[----:B------:R-:W-:Y:S01]  /*eb80*/  STS.64 [R168+0x40], R28 ;  /* 0x0000401ca8007388 */ /* 0x000fe20000000a00 */
[----:B------:R-:W2:Y:S03]  /*eb90*/  F2I.FTZ.U32.TRUNC.NTZ R9, R8 ;  /* 0x0000000800097305 */ /* 0x000ea6000021f000 */
[----:B------:R5:W-:Y:S04]  /*eba0*/  STS.64 [R168+0x60], R32 ;  /* 0x00006020a8007388 */ /* 0x000be80000000a00 */
[----:B------:R-:W-:Y:S04]  /*ebb0*/  STS.64 [R166+0x80], R36 ;  /* 0x00008024a6007388 */ /* 0x000fe80000000a00 */
[----:B------:R-:W-:Y:S04]  /*ebc0*/  STS.64 [R166+0xa0], R40 ;  /* 0x0000a028a6007388 */ /* 0x000fe80000000a00 */
[----:B------:R1:W-:Y:S01]  /*ebd0*/  STS.64 [R166+0xc0], R44 ;  /* 0x0000c02ca6007388 */ /* 0x0003e20000000a00 */
[----:B--2---:R-:W-:-:S02]  /*ebe0*/  IMAD.MOV R6, RZ, RZ, -R9 ;  /* 0x000000ffff067224 */ /* 0x004fc400078e0a09 */
[----:B------:R-:W-:Y:S01]  /*ebf0*/  IMAD.MOV.U32 R8, RZ, RZ, RZ ;  /* 0x000000ffff087224 */ /* 0x000fe200078e00ff */
[----:B------:R2:W-:Y:S01]  /*ec00*/  STS.64 [R166+0xe0], R48 ;  /* 0x0000e030a6007388 */ /* 0x0005e20000000a00 */
[----:B------:R-:W-:Y:S02]  /*ec10*/  IMAD R6, R6, R7, RZ ;  /* 0x0000000706067224 */ /* 0x000fe400078e02ff */
[----:B---3--:R-:W-:Y:S01]  /*ec20*/  VIADD R25, R2, 0xa ;  /* 0x0000000a02197836 */ /* 0x008fe20000000000 */
[----:B------:R-:W-:Y:S01]  /*ec30*/  BAR.SYNC.DEFER_BLOCKING 0x0 ;  /* 0x0000000000007b1d */ /* 0x000fe20000010000 */
[----:B------:R-:W-:-:S04]  /*ec40*/  IMAD.HI.U32 R6, R9, R6, R8 ;  /* 0x0000000609067227 */ /* 0x000fc800078e0008 */
[----:B------:R-:W-:-:S04]  /*ec50*/  IMAD.HI R9, R2, 0x55555556, RZ ;  /* 0x5555555602097827 */ /* 0x000fc800078e02ff */
[----:B------:R-:W-:Y:S01]  /*ec60*/  IMAD.HI.U32 R6, R6, R5, RZ ;  /* 0x0000000506067227 */ /* 0x000fe200078e00ff */
[----:B------:R-:W-:-:S03]  /*ec70*/  LEA.HI R9, R9, R9, RZ, 0x1 ;  /* 0x0000000909097211 */ /* 0x000fc600078f08ff */
[----:B------:R-:W-:Y:S01]  /*ec80*/  IMAD R8, R6, R4, R5 ;  /* 0x0000000406087224 */ /* 0x000fe200078e0205 */
[----:B------:R-:W-:Y:S01]  /*ec90*/  LOP3.LUT R4, R150, R3, RZ, 0x3c, !PT ;  /* 0x0000000396047212 */ /* 0x000fe200078e3cff */
[----:B-----5:R-:W-:-:S03]  /*eca0*/  VIADD R32, R2, 0x8 ;  /* 0x0000000802207836 */ /* 0x020fc60000000000 */
[----:B------:R-:W-:Y:S01]  /*ecb0*/  ISETP.GT.U32.AND P0, PT, R7, R8, PT ;  /* 0x000000080700720c */ /* 0x000fe20003f04070 */
[----:B-1----:R-:W-:Y:S01]  /*ecc0*/  IMAD R44, R9, -0x3, R2 ;  /* 0xfffffffd092c7824 */ /* 0x002fe200078e0202 */
[----:B------:R-:W-:Y:S01]  /*ecd0*/  ISETP.GE.AND P2, PT, R4, RZ, PT ;  /* 0x000000ff0400720c */ /* 0x000fe20003f46270 */
[----:B------:R-:W-:Y:S01]  /*ece0*/  IMAD.HI R4, R2, 0x2aaaaaab, RZ ;  /* 0x2aaaaaab02047827 */ /* 0x000fe200078e02ff */
[----:B----4-:R-:W1:Y:S04]  /*ecf0*/  LDS.128 R20, [R165] ;  /* 0x00000000a5147984 */ /* 0x010e680000000c00 */
[----:B------:R-:W-:-:S05]  /*ed00*/  SHF.R.U32.HI R5, RZ, 0x1f, R4 ;  /* 0x0000001fff057819 */ /* 0x000fca0000011604 */
[----:B------:R-:W-:Y:S02]  /*ed10*/  @!P0 IMAD.IADD R8, R8, 0x1, -R7 ;  /* 0x0000000108088824 */ /* 0x000fe400078e0a07 */
[----:B------:R-:W-:Y:S01]  /*ed20*/  @!P0 VIADD R6, R6, 0x1 ;  /* 0x0000000106068836 */ /* 0x000fe20000000000 */
[----:B------:R-:W-:Y:S02]  /*ed30*/  ISETP.NE.AND P0, PT, R3, RZ, PT ;  /* 0x000000ff0300720c */ /* 0x000fe40003f05270 */
[----:B------:R-:W-:Y:S02]  /*ed40*/  ISETP.GE.U32.AND P3, PT, R8, R7, PT ;  /* 0x000000070800720c */ /* 0x000fe40003f66070 */
[----:B------:R-:W-:Y:S01]  /*ed50*/  LEA.HI.SX32 R7, R4, R5, 0x1e ;  /* 0x0000000504077211 */ /* 0x000fe200078ff2ff */
[----:B------:R-:W-:Y:S01]  /*ed60*/  IMAD.HI R5, R148, 0x55555556, RZ ;  /* 0x5555555694057827 */ /* 0x000fe200078e02ff */
[----:B------:R-:W-:-:S04]  /*ed70*/  SHF.R.S32.HI R8, RZ, 0x1f, R9 ;  /* 0x0000001fff087819 */ /* 0x000fc80000011409 */
[----:B------:R-:W-:Y:S02]  /*ed80*/  LEA.HI R5, R5, R5, RZ, 0x1 ;  /* 0x0000000505057211 */ /* 0x000fe400078f08ff */
[----:B------:R-:W-:Y:S02]  /*ed90*/  LEA.HI R8, R8, R9, RZ, 0x3 ;  /* 0x0000000908087211 */ /* 0x000fe400078f18ff */
[----:B------:R-:W-:Y:S01]  /*eda0*/  SHF.R.S32.HI R4, RZ, 0x1f, R5 ;  /* 0x0000001fff047819 */ /* 0x000fe20000011405 */
[----:B------:R-:W-:Y:S01]  /*edb0*/  @P3 VIADD R6, R6, 0x1 ;  /* 0x0000000106063836 */ /* 0x000fe20000000000 */
[----:B------:R-:W-:Y:S02]  /*edc0*/  LOP3.LUT R8, R8, 0xffffff8, RZ, 0xc0, !PT ;  /* 0x0ffffff808087812 */ /* 0x000fe400078ec0ff */
[----:B------:R-:W-:Y:S02]  /*edd0*/  LEA.HI R4, R4, R5, RZ, 0x3 ;  /* 0x0000000504047211 */ /* 0x000fe400078f18ff */
[----:B------:R-:W-:Y:S01]  /*ede0*/  MOV R24, R6 ;  /* 0x0000000600187202 */ /* 0x000fe20000000f00 */
[----:B------:R-:W-:Y:S01]  /*edf0*/  IMAD.IADD R15, R9, 0x1, -R8 ;  /* 0x00000001090f7824 */ /* 0x000fe200078e0a08 */
[----:B------:R-:W-:-:S02]  /*ee00*/  LOP3.LUT R4, R4, 0xffffff8, RZ, 0xc0, !PT ;  /* 0x0ffffff804047812 */ /* 0x000fc400078ec0ff */
[----:B------:R-:W-:Y:S01]  /*ee10*/  SHF.R.U32.HI R6, RZ, 0x1f, R11 ;  /* 0x0000001fff067819 */ /* 0x000fe2000001160b */
[----:B------:R-:W-:Y:S01]  /*ee20*/  @!P2 IMAD.MOV R24, RZ, RZ, -R24 ;  /* 0x000000ffff18a224 */ /* 0x000fe200078e0a18 */
[----:B------:R-:W-:Y:S02]  /*ee30*/  @!P0 LOP3.LUT R24, RZ, R3, RZ, 0x33, !PT ;  /* 0x00000003ff188212 */ /* 0x000fe400078e33ff */
[----:B------:R-:W-:Y:S02]  /*ee40*/  IADD3 R13, R5, -R4, RZ ;  /* 0x80000004050d7210 */ /* 0x000fe40007ffe0ff */
[----:B------:R-:W-:Y:S01]  /*ee50*/  LEA.HI.SX32 R11, R11, R6, 0x1e ;  /* 0x000000060b0b7211 */ /* 0x000fe200078ff2ff */
[--C-:B--2---:R-:W-:Y:S01]  /*ee60*/  IMAD R48, R15, 0x10, R24.reuse ;  /* 0x000000100f307824 */ /* 0x104fe200078e0218 */
[----:B------:R-:W-:Y:S01]  /*ee70*/  LEA R40, R13, R24, 0x4 ;  /* 0x000000180d287211 */ /* 0x000fe200078e20ff */
[----:B------:R-:W-:Y:S01]  /*ee80*/  IMAD.MOV R28, RZ, RZ, -R24 ;  /* 0x000000ffff1c7224 */ /* 0x000fe200078e0a18 */
[----:B------:R-:W2:Y:S01]  /*ee90*/  LDS.128 R12, [R164] ;  /* 0x00000000a40c7984 */ /* 0x000ea20000000c00 */
[----:B------:R-:W-:-:S02]  /*eea0*/  IMAD R48, R160, R48, R7 ;  /* 0x00000030a0307224 */ /* 0x000fc400078e0207 */
[-C--:B-1----:R-:W-:Y:S01]  /*eeb0*/  FMUL R20, R20, R161.reuse ;  /* 0x000000a114147220 */ /* 0x082fe20000400000 */
[----:B------:R-:W-:Y:S02]  /*eec0*/  IMAD R40, R160, R40, R11 ;  /* 0x00000028a0287224 */ /* 0x000fe400078e020b */
[----:B------:R-:W-:Y:S01]  /*eed0*/  FMUL R21, R21, R161 ;  /* 0x000000a115157220 */ /* 0x000fe20000400000 */
[----:B------:R-:W1:Y:S01]  /*eee0*/  LDS.128 R8, [R165+0x440] ;  /* 0x00044000a5087984 */ /* 0x000e620000000c00 */
[----:B------:R-:W-:Y:S01]  /*eef0*/  IMAD R28, R3, R28, R150 ;  /* 0x0000001c031c7224 */ /* 0x000fe200078e0296 */
[----:B------:R-:W-:Y:S01]  /*ef00*/  SHF.R.S32.HI R16, RZ, 0x1f, R48 ;  /* 0x0000001fff107819 */ /* 0x000fe20000011430 */
[----:B------:R-:W-:Y:S01]  /*ef10*/  IMAD R150, R5, -0x3, R148 ;  /* 0xfffffffd05967824 */ /* 0x000fe200078e0294 */
[----:B------:R-:W-:Y:S01]  /*ef20*/  ISETP.LT.AND P2, PT, R2, UR4, P1 ;  /* 0x0000000402007c0c */ /* 0x000fe20008f41270 */
[----:B------:R-:W3:Y:S01]  /*ef30*/  LDS.128 R4, [R164+0x440] ;  /* 0x00044000a4047984 */ /* 0x000ee20000000c00 */
[----:B------:R-:W-:Y:S01]  /*ef40*/  IMAD R44, R44, R3, R28 ;  /* 0x000000032c2c7224 */ /* 0x000fe200078e021c */
[----:B------:R-:W-:Y:S01]  /*ef50*/  ISETP.LT.AND P0, PT, R148, UR4, P1 ;  /* 0x0000000494007c0c */ /* 0x000fe20008f01270 */
[----:B------:R-:W-:Y:S01]  /*ef60*/  IMAD R17, R16, R167, RZ ;  /* 0x000000a710117224 */ /* 0x000fe200078e02ff */
[----:B------:R-:W-:Y:S01]  /*ef70*/  SHF.R.S32.HI R16, RZ, 0x1f, R40 ;  /* 0x0000001fff107819 */ /* 0x000fe20000011428 */
[----:B------:R-:W-:Y:S01]  /*ef80*/  IMAD R150, R150, R3, R28 ;  /* 0x0000000396967224 */ /* 0x000fe200078e021c */
[----:B------:R-:W-:Y:S01]  /*ef90*/  SHF.R.S32.HI R45, RZ, 0x1f, R44 ;  /* 0x0000001fff2d7819 */ /* 0x000fe2000001142c */
[----:B------:R-:W-:-:S02]  /*efa0*/  IMAD R36, R48, R0, R17 ;  /* 0x0000000030247224 */ /* 0x000fc400078e0211 */
[----:B------:R-:W-:Y:S01]  /*efb0*/  FMUL R22, R22, R161 ;  /* 0x000000a116167220 */ /* 0x000fe20000400000 */
[----:B------:R-:W-:Y:S01]  /*efc0*/  IMAD R17, R16, R167, RZ ;  /* 0x000000a710117224 */ /* 0x000fe200078e02ff */
[----:B------:R-:W-:Y:S01]  /*efd0*/  SHF.R.S32.HI R151, RZ, 0x1f, R150 ;  /* 0x0000001fff977819 */ /* 0x000fe20000011496 */
[----:B------:R-:W-:-:S04]  /*efe0*/  IMAD.HI R16, R25, 0x2aaaaaab, RZ ;  /* 0x2aaaaaab19107827 */ /* 0x000fc800078e02ff */
[----:B------:R-:W-:Y:S01]  /*eff0*/  FMUL R23, R23, R161 ;  /* 0x000000a117177220 */ /* 0x000fe20000400000 */
[----:B------:R-:W-:Y:S01]  /*f000*/  IMAD R17, R40, R0, R17 ;  /* 0x0000000028117224 */ /* 0x000fe200078e0211 */
[----:B------:R-:W-:Y:S01]  /*f010*/  SHF.R.U32.HI R29, RZ, 0x1f, R16 ;  /* 0x0000001fff1d7819 */ /* 0x000fe20000011610 */
[----:B------:R-:W-:-:S03]  /*f020*/  IMAD.WIDE.U32 R40, R167, R40, R150 ;  /* 0x00000028a7287225 */ /* 0x000fc600078e0096 */
[----:B------:R-:W-:Y:S01]  /*f030*/  LEA.HI.SX32 R29, R16, R29, 0x1e ;  /* 0x0000001d101d7211 */ /* 0x000fe200078ff2ff */
[----:B------:R-:W-:-:S04]  /*f040*/  IMAD.WIDE.U32 R48, R167, R48, R44 ;  /* 0x00000030a7307225 */ /* 0x000fc800078e002c */
[----:B------:R-:W-:Y:S01]  /*f050*/  IMAD.HI R44, R32, 0x2aaaaaab, RZ ;  /* 0x2aaaaaab202c7827 */ /* 0x000fe200078e02ff */
[----:B------:R-:W-:Y:S02]  /*f060*/  IADD3 R45, R49, R36, RZ ;  /* 0x00000024312d7210 */ /* 0x000fe40007ffe0ff */
[----:B------:R-:W-:Y:S01]  /*f070*/  SHF.L.U32 R36, R40, 0x1, RZ ;  /* 0x0000000128247819 */ /* 0x000fe200000006ff */
[----:B------:R-:W-:Y:S02]  /*f080*/  IMAD.IADD R17, R41, 0x1, R17 ;  /* 0x0000000129117824 */ /* 0x000fe400078e0211 */
[-C--:B--2---:R-:W-:Y:S01]  /*f090*/  FMUL R12, R12, R161.reuse ;  /* 0x000000a10c0c7220 */ /* 0x084fe20000400000 */
[----:B------:R-:W-:Y:S02]  /*f0a0*/  IMAD.SHL.U32 R37, R48, 0x2, RZ ;  /* 0x0000000230257824 */ /* 0x000fe400078e00ff */
[-C--:B------:R-:W-:Y:S01]  /*f0b0*/  FMUL R13, R13, R161.reuse ;  /* 0x000000a10d0d7220 */ /* 0x080fe20000400000 */
[----:B------:R-:W-:Y:S01]  /*f0c0*/  SHF.R.U32.HI R33, RZ, 0x1f, R44 ;  /* 0x0000001fff217819 */ /* 0x000fe2000001162c */
[-C--:B------:R-:W-:Y:S01]  /*f0d0*/  FMUL R14, R14, R161.reuse ;  /* 0x000000a10e0e7220 */ /* 0x080fe20000400000 */
[----:B------:R-:W-:Y:S01]  /*f0e0*/  SHF.L.U64.HI R17, R40, 0x1, R17 ;  /* 0x0000000128117819 */ /* 0x000fe20000010211 */
[-C--:B------:R-:W-:Y:S01]  /*f0f0*/  FMUL R41, R15, R161.reuse ;  /* 0x000000a10f297220 */ /* 0x080fe20000400000 */
[-C--:B-1----:R-:W-:Y:S01]  /*f100*/  FMUL R40, R10, R161.reuse ;  /* 0x000000a10a287220 */ /* 0x082fe20000400000 */
[----:B------:R-:W-:Y:S01]  /*f110*/  SHF.L.U64.HI R16, R48, 0x1, R45 ;  /* 0x0000000130107819 */ /* 0x000fe2000001022d */
[-C--:B------:R-:W-:Y:S01]  /*f120*/  FMUL R49, R11, R161.reuse ;  /* 0x000000a10b317220 */ /* 0x080fe20000400000 */
[----:B------:R-:W-:Y:S01]  /*f130*/  F2FP.F16.F32.PACK_AB R10, R13, R12 ;  /* 0x0000000c0d0a723e */ /* 0x000fe200000000ff */
[-C--:B------:R-:W-:Y:S01]  /*f140*/  FMUL R15, R8, R161.reuse ;  /* 0x000000a1080f7220 */ /* 0x080fe20000400000 */
[----:B------:R-:W-:Y:S01]  /*f150*/  LOP3.LUT R37, R37, 0xfffffffe, RZ, 0xc0, !PT ;  /* 0xfffffffe25257812 */ /* 0x000fe200078ec0ff */
[-C--:B---3--:R-:W-:Y:S01]  /*f160*/  FMUL R45, R4, R161.reuse ;  /* 0x000000a1042d7220 */ /* 0x088fe20000400000 */
[----:B------:R-:W-:Y:S01]  /*f170*/  LOP3.LUT R13, R36, 0xfffffffe, RZ, 0xc0, !PT ;  /* 0xfffffffe240d7812 */ /* 0x000fe200078ec0ff */
[----:B------:R-:W-:Y:S01]  /*f180*/  FMUL R148, R5, R161 ;  /* 0x000000a105947220 */ /* 0x000fe20000400000 */
[----:B------:R-:W-:Y:S01]  /*f190*/  LEA.HI.SX32 R33, R44, R33, 0x1e ;  /* 0x000000212c217211 */ /* 0x000fe200078ff2ff */
[-C--:B------:R-:W-:Y:S01]  /*f1a0*/  FMUL R44, R9, R161.reuse ;  /* 0x000000a1092c7220 */ /* 0x080fe20000400000 */
[----:B------:R-:W-:Y:S01]  /*f1b0*/  F2FP.F16.F32.PACK_AB R11, R41, R14 ;  /* 0x0000000e290b723e */ /* 0x000fe200000000ff */
[-C--:B------:R-:W-:Y:S01]  /*f1c0*/  FMUL R48, R6, R161.reuse ;  /* 0x000000a106307220 */ /* 0x080fe20000400000 */
[----:B------:R-:W-:Y:S01]  /*f1d0*/  F2FP.F16.F32.PACK_AB R8, R21, R20 ;  /* 0x000000141508723e */ /* 0x000fe200000000ff */
[----:B------:R-:W-:Y:S01]  /*f1e0*/  FMUL R7, R7, R161 ;  /* 0x000000a107077220 */ /* 0x000fe20000400000 */
[----:B------:R-:W-:-:S02]  /*f1f0*/  LOP3.LUT R16, R16, 0x1fffffff, RZ, 0xc0, !PT ;  /* 0x1fffffff10107812 */ /* 0x000fc400078ec0ff */
[C---:B------:R-:W-:Y:S02]  /*f200*/  IADD3 R14, P4, R156.reuse, R37, RZ ;  /* 0x000000259c0e7210 */ /* 0x040fe40007f9e0ff */
[----:B------:R-:W-:Y:S02]  /*f210*/  LOP3.LUT R12, R17, 0x1fffffff, RZ, 0xc0, !PT ;  /* 0x1fffffff110c7812 */ /* 0x000fe400078ec0ff */
[----:B------:R-:W-:Y:S02]  /*f220*/  IADD3 R20, P3, R156, R13, RZ ;  /* 0x0000000d9c147210 */ /* 0x000fe40007f7e0ff */
[----:B------:R-:W-:Y:S01]  /*f230*/  F2FP.F16.F32.PACK_AB R4, R44, R15 ;  /* 0x0000000f2c04723e */ /* 0x000fe200000000ff */
[----:B------:R-:W-:Y:S01]  /*f240*/  IMAD.X R15, R157, 0x1, R16, P4 ;  /* 0x000000019d0f7824 */ /* 0x000fe200020e0610 */
[----:B------:R-:W-:Y:S01]  /*f250*/  F2FP.F16.F32.PACK_AB R9, R23, R22 ;  /* 0x000000161709723e */ /* 0x000fe200000000ff */
[----:B------:R-:W-:Y:S01]  /*f260*/  IMAD.X R21, R157, 0x1, R12, P3 ;  /* 0x000000019d157824 */ /* 0x000fe200018e060c */
[----:B------:R-:W-:Y:S01]  /*f270*/  F2FP.F16.F32.PACK_AB R5, R49, R40 ;  /* 0x000000283105723e */ /* 0x000fe200000000ff */
[----:B------:R-:W-:Y:S01]  /*f280*/  IMAD.HI R12, R32, 0x55555556, RZ ;  /* 0x55555556200c7827 */ /* 0x000fe200078e02ff */
[----:B------:R-:W-:Y:S01]  /*f290*/  F2FP.F16.F32.PACK_AB R6, R148, R45 ;  /* 0x0000002d9406723e */ /* 0x000fe200000000ff */
[----:B------:R-:W-:Y:S01]  /*f2a0*/  @P2 STG.E.128 desc[UR36][R14.64], R8 ;  /* 0x000000080e002986 */ /* 0x000fe2000c101d24 */
[----:B------:R-:W-:Y:S01]  /*f2b0*/  F2FP.F16.F32.PACK_AB R7, R7, R48 ;  /* 0x000000300707723e */ /* 0x000fe200000000ff */
[----:B------:R-:W-:Y:S01]  /*f2c0*/  IMAD.HI R22, R25, 0x55555556, RZ ;  /* 0x5555555619167827 */ /* 0x000fe200078e02ff */
[----:B------:R-:W-:-:S02]  /*f2d0*/  LEA.HI R23, R12, R12, RZ, 0x1 ;  /* 0x0000000c0c177211 */ /* 0x000fc400078f08ff */
[----:B------:R-:W-:Y:S01]  /*f2e0*/  ISETP.LT.AND P2, PT, R32, UR4, P1 ;  /* 0x0000000420007c0c */ /* 0x000fe20008f41270 */
[----:B------:R1:W-:Y:S01]  /*f2f0*/  @P0 STG.E.128 desc[UR36][R20.64], R4 ;  /* 0x0000000414000986 */ /* 0x0003e2000c101d24 */
[----:B------:R-:W-:Y:S02]  /*f300*/  LEA.HI R22, R22, R22, RZ, 0x1 ;  /* 0x0000001616167211 */ /* 0x000fe400078f08ff */
[----:B------:R-:W-:Y:S01]  /*f310*/  SHF.R.S32.HI R12, RZ, 0x1f, R23 ;  /* 0x0000001fff0c7819 */ /* 0x000fe20000011417 */
[----:B------:R-:W-:Y:S01]  /*f320*/  BAR.SYNC.DEFER_BLOCKING 0x0 ;  /* 0x0000000000007b1d */ /* 0x000fe20000010000 */
[----:B------:R-:W-:Y:S02]  /*f330*/  SHF.R.S32.HI R13, RZ, 0x1f, R22 ;  /* 0x0000001fff0d7819 */ /* 0x000fe40000011416 */
[----:B------:R-:W-:Y:S02]  /*f340*/  LEA.HI R12, R12, R23, RZ, 0x3 ;  /* 0x000000170c0c7211 */ /* 0x000fe400078f18ff */
[----:B------:R-:W-:-:S02]  /*f350*/  LEA.HI R13, R13, R22, RZ, 0x3 ;  /* 0x000000160d0d7211 */ /* 0x000fc400078f18ff */
[----:B------:R-:W-:Y:S02]  /*f360*/  LOP3.LUT R12, R12, 0xffffff8, RZ, 0xc0, !PT ;  /* 0x0ffffff80c0c7812 */ /* 0x000fe400078ec0ff */
[----:B------:R-:W-:Y:S01]  /*f370*/  ISETP.LT.AND P0, PT, R25, UR4, P1 ;  /* 0x0000000419007c0c */ /* 0x000fe20008f01270 */
[----:B------:R-:W-:Y:S04]  /*f380*/  STS.64 [R168], R18 ;  /* 0x00000012a8007388 */ /* 0x000fe80000000a00 */
[----:B------:R2:W-:Y:S01]  /*f390*/  STS.64 [R168+0x20], R26 ;  /* 0x0000201aa8007388 */ /* 0x0005e20000000a00 */
[----:B-1----:R-:W-:Y:S01]  /*f3a0*/  LOP3.LUT R5, R13, 0xffffff8, RZ, 0xc0, !PT ;  /* 0x0ffffff80d057812 */ /* 0x002fe200078ec0ff */
[----:B------:R-:W-:Y:S01]  /*f3b0*/  VIADD R21, R2, 0x10 ;  /* 0x0000001002157836 */ /* 0x000fe20000000000 */
[C---:B------:R-:W-:Y:S01]  /*f3c0*/  IADD3 R7, R23.reuse, -R12, RZ ;  /* 0x8000000c17077210 */ /* 0x040fe20007ffe0ff */
[----:B------:R1:W-:Y:S01]  /*f3d0*/  STS.64 [R168+0x40], R30 ;  /* 0x0000401ea8007388 */ /* 0x0003e20000000a00 */
[----:B------:R-:W-:-:S02]  /*f3e0*/  IMAD R23, R23, -0x3, R32 ;  /* 0xfffffffd17177824 */ /* 0x000fc400078e0220 */
[C---:B------:R-:W-:Y:S01]  /*f3f0*/  IMAD.IADD R5, R22.reuse, 0x1, -R5 ;  /* 0x0000000116057824 */ /* 0x040fe200078e0a05 */
[----:B------:R3:W-:Y:S01]  /*f400*/  STS.64 [R168+0x60], R34 ;  /* 0x00006022a8007388 */ /* 0x0007e20000000a00 */
[----:B------:R-:W-:Y:S02]  /*f410*/  IMAD R4, R7, 0x10, R24 ;  /* 0x0000001007047824 */ /* 0x000fe400078e0218 */
[----:B------:R-:W-:Y:S01]  /*f420*/  IMAD R22, R22, -0x3, R25 ;  /* 0xfffffffd16167824 */ /* 0x000fe200078e0219 */
[----:B------:R-:W-:Y:S01]  /*f430*/  STS.64 [R166+0x80], R38 ;  /* 0x00008026a6007388 */ /* 0x000fe20000000a00 */
[----:B------:R-:W-:Y:S02]  /*f440*/  IMAD R33, R160, R4, R33 ;  /* 0x00000004a0217224 */ /* 0x000fe400078e0221 */
[----:B------:R-:W-:Y:S01]  /*f450*/  IMAD R36, R22, R3, R28 ;  /* 0x0000000316247224 */ /* 0x000fe200078e021c */
[----:B------:R-:W-:Y:S01]  /*f460*/  STS.64 [R166+0xa0], R42 ;  /* 0x0000a02aa6007388 */ /* 0x000fe20000000a00 */
[----:B------:R-:W-:-:S02]  /*f470*/  VIADD R20, R2, 0x12 ;  /* 0x0000001202147836 */ /* 0x000fc40000000000 */
[----:B------:R-:W-:Y:S01]  /*f480*/  IMAD.HI R32, R21, 0x2aaaaaab, RZ ;  /* 0x2aaaaaab15207827 */ /* 0x000fe200078e02ff */
[----:B------:R-:W-:Y:S01]  /*f490*/  STS.64 [R166+0xc0], R46 ;  /* 0x0000c02ea6007388 */ /* 0x000fe20000000a00 */
[----:B------:R-:W-:-:S03]  /*f4a0*/  SHF.R.S32.HI R37, RZ, 0x1f, R36 ;  /* 0x0000001fff257819 */ /* 0x000fc60000011424 */
[----:B------:R-:W-:Y:S01]  /*f4b0*/  STS.64 [R166+0xe0], R50 ;  /* 0x0000e032a6007388 */ /* 0x000fe20000000a00 */
[----:B--2---:R-:W-:Y:S01]  /*f4c0*/  LEA R26, R5, R24, 0x4 ;  /* 0x00000018051a7211 */ /* 0x004fe200078e20ff */
[----:B------:R-:W-:Y:S01]  /*f4d0*/  BAR.SYNC.DEFER_BLOCKING 0x0 ;  /* 0x0000000000007b1d */ /* 0x000fe20000010000 */
[----:B-1----:R-:W-:-:S03]  /*f4e0*/  SHF.R.S32.HI R30, RZ, 0x1f, R33 ;  /* 0x0000001fff1e7819 */ /* 0x002fc60000011421 */
[----:B------:R-:W-:Y:S01]  /*f4f0*/  IMAD R26, R160, R26, R29 ;  /* 0x0000001aa01a7224 */ /* 0x000fe200078e021d */
[----:B------:R-:W-:Y:S01]  /*f500*/  SHF.R.U32.HI R31, RZ, 0x1f, R32 ;  /* 0x0000001fff1f7819 */ /* 0x000fe20000011620 */
[----:B---3--:R-:W-:-:S03]  /*f510*/  IMAD R34, R23, R3, R28 ;  /* 0x0000000317227224 */ /* 0x008fc600078e021c */
[----:B------:R-:W-:Y:S01]  /*f520*/  SHF.R.S32.HI R22, RZ, 0x1f, R26 ;  /* 0x0000001fff167819 */ /* 0x000fe2000001141a */
[----:B------:R-:W-:Y:S01]  /*f530*/  IMAD R30, R30, R167, RZ ;  /* 0x000000a71e1e7224 */ /* 0x000fe200078e02ff */
[----:B------:R-:W-:Y:S02]  /*f540*/  LEA.HI.SX32 R25, R32, R31, 0x1e ;  /* 0x0000001f20197211 */ /* 0x000fe400078ff2ff */
[----:B------:R-:W-:Y:S01]  /*f550*/  SHF.R.S32.HI R35, RZ, 0x1f, R34 ;  /* 0x0000001fff237819 */ /* 0x000fe20000011422 */
[----:B------:R-:W-:Y:S02]  /*f560*/  IMAD R29, R22, R167, RZ ;  /* 0x000000a7161d7224 */ /* 0x000fe400078e02ff */
[----:B------:R-:W-:-:S04]  /*f570*/  IMAD.HI R22, R20, 0x2aaaaaab, RZ ;  /* 0x2aaaaaab14167827 */ /* 0x000fc800078e02ff */
[-C--:B------:R-:W-:Y:S01]  /*f580*/  IMAD R30, R33, R0.reuse, R30 ;  /* 0x00000000211e7224 */ /* 0x080fe200078e021e */
[----:B------:R-:W-:Y:S01]  /*f590*/  SHF.R.U32.HI R23, RZ, 0x1f, R22 ;  /* 0x0000001fff177819 */ /* 0x000fe20000011616 */
[----:B------:R-:W-:Y:S01]  /*f5a0*/  IMAD.WIDE.U32 R34, R167, R33, R34 ;  /* 0x00000021a7227225 */ /* 0x000fe200078e0022 */
[----:B------:R-:W1:Y:S02]  /*f5b0*/  LDS.128 R12, [R164] ;  /* 0x00000000a40c7984 */ /* 0x000e640000000c00 */
[----:B------:R-:W-:Y:S01]  /*f5c0*/  LEA.HI.SX32 R23, R22, R23, 0x1e ;  /* 0x0000001716177211 */ /* 0x000fe200078ff2ff */
[----:B------:R-:W-:Y:S01]  /*f5d0*/  IMAD R29, R26, R0, R29 ;  /* 0x000000001a1d7224 */ /* 0x000fe200078e021d */
[----:B------:R-:W-:Y:S01]  /*f5e0*/  IADD3 R31, R35, R30, RZ ;  /* 0x0000001e231f7210 */ /* 0x000fe20007ffe0ff */
[----:B------:R-:W2:Y:S01]  /*f5f0*/  LDS.128 R8, [R165+0x440] ;  /* 0x00044000a5087984 */ /* 0x000ea20000000c00 */
[----:B------:R-:W-:Y:S02]  /*f600*/  IMAD.WIDE.U32 R26, R167, R26, R36 ;  /* 0x0000001aa71a7225 */ /* 0x000fe400078e0024 */
[----:B------:R-:W-:Y:S01]  /*f610*/  SHF.L.U64.HI R22, R34, 0x1, R31 ;  /* 0x0000000122167819 */ /* 0x000fe2000001021f */
[----:B------:R-:W3:Y:S01]  /*f620*/  LDS.128 R16, [R165] ;  /* 0x00000000a5107984 */ /* 0x000ee20000000c00 */
[----:B------:R-:W-:Y:S01]  /*f630*/  IMAD.IADD R33, R27, 0x1, R29 ;  /* 0x000000011b217824 */ /* 0x000fe200078e021d */
[----:B------:R-:W-:Y:S01]  /*f640*/  SHF.L.U32 R27, R26, 0x1, RZ ;  /* 0x000000011a1b7819 */ /* 0x000fe200000006ff */
[----:B------:R-:W-:Y:S01]  /*f650*/  IMAD.SHL.U32 R29, R34, 0x2, RZ ;  /* 0x00000002221d7824 */ /* 0x000fe200078e00ff */
[----:B------:R-:W4:Y:S01]  /*f660*/  LDS.128 R4, [R164+0x440] ;  /* 0x00044000a4047984 */ /* 0x000f220000000c00 */
[----:B------:R-:W-:-:S02]  /*f670*/  LOP3.LUT R22, R22, 0x1fffffff, RZ, 0xc0, !PT ;  /* 0x1fffffff16167812 */ /* 0x000fc400078ec0ff */
[----:B------:R-:W-:Y:S02]  /*f680*/  SHF.L.U64.HI R26, R26, 0x1, R33 ;  /* 0x000000011a1a7819 */ /* 0x000fe40000010221 */
[----:B------:R-:W-:Y:S02]  /*f690*/  LOP3.LUT R29, R29, 0xfffffffe, RZ, 0xc0, !PT ;  /* 0xfffffffe1d1d7812 */ /* 0x000fe400078ec0ff */
        /* <DEDUP_REMOVED lines=23> */
[----:B------:R-:W-:Y:S01]  /*f810*/  F2FP.F16.F32.PACK_AB R8, R17, R16 ;  /* 0x000000101108723e */ /* 0x000fe200000000ff */
[----:B------:R-:W-:Y:S01]  /*f820*/  IMAD.HI R27, R20, 0x55555556, RZ ;  /* 0x55555556141b7827 */ /* 0x000fe200078e02ff */
[----:B------:R-:W-:-:S02]  /*f830*/  F2FP.F16.F32.PACK_AB R9, R19, R18 ;  /* 0x000000121309723e */ /* 0x000fc400000000ff */
[----:B------:R-:W-:Y:S01]  /*f840*/  F2FP.F16.F32.PACK_AB R4, R32, R15 ;  /* 0x0000000f2004723e */ /* 0x000fe200000000ff */
[----:B------:R-:W-:Y:S01]  /*f850*/  IMAD.X R15, R157, 0x1, R26, P3 ;  /* 0x000000019d0f7824 */ /* 0x000fe200018e061a */
[----:B------:R-:W-:Y:S01]  /*f860*/  F2FP.F16.F32.PACK_AB R5, R35, R30 ;  /* 0x0000001e2305723e */ /* 0x000fe200000000ff */
[----:B------:R-:W-:Y:S01]  /*f870*/  @P2 STG.E.128 desc[UR36][R12.64], R8 ;  /* 0x000000080c002986 */ /* 0x000fe2000c101d24 */
[----:B------:R-:W-:Y:S01]  /*f880*/  F2FP.F16.F32.PACK_AB R6, R36, R33 ;  /* 0x000000212406723e */ /* 0x000fe200000000ff */
[----:B------:R-:W-:Y:S01]  /*f890*/  IMAD.HI R16, R21, 0x55555556, RZ ;  /* 0x5555555615107827 */ /* 0x000fe200078e02ff */
[----:B------:R-:W-:Y:S02]  /*f8a0*/  F2FP.F16.F32.PACK_AB R7, R7, R34 ;  /* 0x000000220707723e */ /* 0x000fe400000000ff */
[----:B------:R-:W-:Y:S02]  /*f8b0*/  LEA.HI R27, R27, R27, RZ, 0x1 ;  /* 0x0000001b1b1b7211 */ /* 0x000fe400078f08ff */
[----:B------:R-:W-:Y:S01]  /*f8c0*/  LEA.HI R22, R16, R16, RZ, 0x1 ;  /* 0x0000001010167211 */ /* 0x000fe200078f08ff */
[----:B------:R1:W-:Y:S01]  /*f8d0*/  @P0 STG.E.128 desc[UR36][R14.64], R4 ;  /* 0x000000040e000986 */ /* 0x0003e2000c101d24 */
[----:B------:R-:W-:-:S02]  /*f8e0*/  SHF.R.S32.HI R16, RZ, 0x1f, R27 ;  /* 0x0000001fff107819 */ /* 0x000fc4000001141b */
[----:B------:R-:W-:Y:S01]  /*f8f0*/  SHF.R.S32.HI R17, RZ, 0x1f, R22 ;  /* 0x0000001fff117819 */ /* 0x000fe20000011416 */
[----:B------:R-:W-:Y:S01]  /*f900*/  BAR.SYNC.DEFER_BLOCKING 0x0 ;  /* 0x0000000000007b1d */ /* 0x000fe20000010000 */
[----:B------:R-:W-:Y:S02]  /*f910*/  LEA.HI R16, R16, R27, RZ, 0x3 ;  /* 0x0000001b10107211 */ /* 0x000fe400078f18ff */
[----:B------:R-:W-:Y:S02]  /*f920*/  LEA.HI R17, R17, R22, RZ, 0x3 ;  /* 0x0000001611117211 */ /* 0x000fe400078f18ff */
[----:B------:R-:W-:Y:S02]  /*f930*/  LOP3.LUT R16, R16, 0xffffff8, RZ, 0xc0, !PT ;  /* 0x0ffffff810107812 */ /* 0x000fe400078ec0ff */
[----:B------:R-:W-:Y:S01]  /*f940*/  ISETP.LT.AND P2, PT, R21, UR4, P1 ;  /* 0x0000000415007c0c */ /* 0x000fe20008f41270 */
[----:B------:R-:W-:Y:S01]  /*f950*/  IMAD R21, R22, -0x3, R21 ;  /* 0xfffffffd16157824 */ /* 0x000fe200078e0215 */
[----:B------:R-:W-:-:S03]  /*f960*/  ISETP.LT.AND P0, PT, R20, UR4, P1 ;  /* 0x0000000414007c0c */ /* 0x000fc60008f01270 */
[----:B------:R-:W-:Y:S02]  /*f970*/  IMAD R34, R21, R3, R28 ;  /* 0x0000000315227224 */ /* 0x000fe400078e021c */
[----:B------:R-:W-:-:S03]  /*f980*/  VIADD R21, R2, 0x1a ;  /* 0x0000001a02157836 */ /* 0x000fc60000000000 */
[----:B------:R-:W-:Y:S01]  /*f990*/  SHF.R.S32.HI R35, RZ, 0x1f, R34 ;  /* 0x0000001fff237819 */ /* 0x000fe20000011422 */
[----:B------:R-:W-:Y:S04]  /*f9a0*/  STS.64 [R168], R80 ;  /* 0x00000050a8007388 */ /* 0x000fe80000000a00 */
[----:B------:R-:W-:Y:S01]  /*f9b0*/  STS.64 [R168+0x20], R76 ;  /* 0x0000204ca8007388 */ /* 0x000fe20000000a00 */
[----:B-1----:R-:W-:Y:S01]  /*f9c0*/  LOP3.LUT R5, R17, 0xffffff8, RZ, 0xc0, !PT ;  /* 0x0ffffff811057812 */ /* 0x002fe200078ec0ff */
[C---:B------:R-:W-:Y:S02]  /*f9d0*/  IMAD.IADD R7, R27.reuse, 0x1, -R16 ;  /* 0x000000011b077824 */ /* 0x040fe400078e0a10 */
[----:B------:R-:W-:Y:S01]  /*f9e0*/  STS.64 [R168+0x40], R72 ;  /* 0x00004048a8007388 */ /* 0x000fe20000000a00 */
[----:B------:R-:W-:Y:S01]  /*f9f0*/  IADD3 R5, R22, -R5, RZ ;  /* 0x8000000516057210 */ /* 0x000fe20007ffe0ff */
[----:B------:R-:W-:Y:S01]  /*fa00*/  IMAD R27, R27, -0x3, R20 ;  /* 0xfffffffd1b1b7824 */ /* 0x000fe200078e0214 */
[----:B------:R-:W-:Y:S01]  /*fa10*/  LEA R4, R7, R24, 0x4 ;  /* 0x0000001807047211 */ /* 0x000fe200078e20ff */
[----:B------:R-:W-:Y:S01]  /*fa20*/  STS.64 [R168+0x60], R68 ;  /* 0x00006044a8007388 */ /* 0x000fe20000000a00 */
[----:B------:R-:W-:-:S02]  /*fa30*/  VIADD R22, R2, 0x18 ;  /* 0x0000001802167836 */ /* 0x000fc40000000000 */
[----:B------:R-:W-:Y:S01]  /*fa40*/  IMAD R5, R5, 0x10, R24 ;  /* 0x0000001005057824 */ /* 0x000fe200078e0218 */
[----:B------:R-:W-:Y:S01]  /*fa50*/  STS.64 [R166+0x80], R64 ;  /* 0x00008040a6007388 */ /* 0x000fe20000000a00 */
[C---:B------:R-:W-:Y:S02]  /*fa60*/  IMAD R23, R160.reuse, R4, R23 ;  /* 0x00000004a0177224 */ /* 0x040fe400078e0217 */
[----:B------:R-:W-:Y:S01]  /*fa70*/  IMAD R25, R160, R5, R25 ;  /* 0x00000005a0197224 */ /* 0x000fe200078e0219 */
[----:B------:R-:W-:Y:S01]  /*fa80*/  STS.64 [R166+0xa0], R60 ;  /* 0x0000a03ca6007388 */ /* 0x000fe20000000a00 */
[----:B------:R-:W-:Y:S02]  /*fa90*/  IMAD R26, R27, R3, R28 ;  /* 0x000000031b1a7224 */ /* 0x000fe400078e021c */
[----:B------:R-:W-:Y:S01]  /*faa0*/  IMAD.WIDE.U32 R34, R167, R25, R34 ;  /* 0x00000019a7227225 */ /* 0x000fe200078e0022 */
[----:B------:R-:W-:Y:S01]  /*fab0*/  STS.64 [R166+0xc0], R56 ;  /* 0x0000c038a6007388 */ /* 0x000fe20000000a00 */
[----:B------:R-:W-:-:S02]  /*fac0*/  SHF.R.S32.HI R30, RZ, 0x1f, R25 ;  /* 0x0000001fff1e7819 */ /* 0x000fc40000011419 */
[--C-:B------:R-:W-:Y:S01]  /*fad0*/  SHF.R.S32.HI R27, RZ, 0x1f, R26.reuse ;  /* 0x0000001fff1b7819 */ /* 0x100fe2000001141a */
[----:B------:R-:W-:Y:S01]  /*fae0*/  STS.64 [R166+0xe0], R52 ;  /* 0x0000e034a6007388 */ /* 0x000fe20000000a00 */
[----:B------:R-:W-:Y:S01]  /*faf0*/  IMAD.HI R32, R22, 0x2aaaaaab, RZ ;  /* 0x2aaaaaab16207827 */ /* 0x000fe200078e02ff */
[----:B------:R-:W-:Y:S03]  /*fb00*/  BAR.SYNC.DEFER_BLOCKING 0x0 ;  /* 0x0000000000007b1d */ /* 0x000fe60000010000 */
[----:B------:R-:W-:Y:S01]  /*fb10*/  IMAD R31, R30, R167, RZ ;  /* 0x000000a71e1f7224 */ /* 0x000fe200078e02ff */
[----:B------:R-:W-:Y:S01]  /*fb20*/  SHF.R.S32.HI R30, RZ, 0x1f, R23 ;  /* 0x0000001fff1e7819 */ /* 0x000fe20000011417 */
[----:B------:R-:W-:-:S04]  /*fb30*/  IMAD.WIDE.U32 R26, R167, R23, R26 ;  /* 0x00000017a71a7225 */ /* 0x000fc800078e001a */
[----:B------:R-:W-:Y:S02]  /*fb40*/  IMAD R29, R30, R167, RZ ;  /* 0x000000a71e1d7224 */ /* 0x000fe400078e02ff */
[-C--:B------:R-:W-:Y:S01]  /*fb50*/  IMAD R31, R25, R0.reuse, R31 ;  /* 0x00000000191f7224 */ /* 0x080fe200078e021f */
[----:B------:R-:W-:Y:S01]  /*fb60*/  SHF.R.U32.HI R25, RZ, 0x1f, R32 ;  /* 0x0000001fff197819 */ /* 0x000fe20000011620 */
[----:B------:R-:W-:Y:S02]  /*fb70*/  IMAD R29, R23, R0, R29 ;  /* 0x00000000171d7224 */ /* 0x000fe400078e021d */
[----:B------:R-:W-:Y:S01]  /*fb80*/  IMAD.HI R30, R21, 0x2aaaaaab, RZ ;  /* 0x2aaaaaab151e7827 */ /* 0x000fe200078e02ff */
[----:B------:R-:W-:Y:S02]  /*fb90*/  IADD3 R31, R35, R31, RZ ;  /* 0x0000001f231f7210 */ /* 0x000fe40007ffe0ff */
[----:B------:R-:W-:Y:S01]  /*fba0*/  LEA.HI.SX32 R25, R32, R25, 0x1e ;  /* 0x0000001920197211 */ /* 0x000fe200078ff2ff */
[----:B------:R-:W-:Y:S01]  /*fbb0*/  IMAD.IADD R33, R27, 0x1, R29 ;  /* 0x000000011b217824 */ /* 0x000fe200078e021d */
[----:B------:R-:W-:Y:S01]  /*fbc0*/  SHF.R.U32.HI R23, RZ, 0x1f, R30 ;  /* 0x0000001fff177819 */ /* 0x000fe2000001161e */
[----:B------:R-:W-:Y:S01]  /*fbd0*/  IMAD.SHL.U32 R29, R34, 0x2, RZ ;  /* 0x00000002221d7824 */ /* 0x000fe200078e00ff */
[----:B------:R-:W-:-:S02]  /*fbe0*/  SHF.L.U32 R27, R26, 0x1, RZ ;  /* 0x000000011a1b7819 */ /* 0x000fc400000006ff */
[----:B------:R-:W-:Y:S01]  /*fbf0*/  SHF.L.U64.HI R20, R34, 0x1, R31 ;  /* 0x0000000122147819 */ /* 0x000fe2000001021f */
[----:B------:R-:W1:Y:S01]  /*fc00*/  LDS.128 R12, [R164] ;  /* 0x00000000a40c7984 */ /* 0x000e620000000c00 */
[----:B------:R-:W-:Y:S02]  /*fc10*/  LOP3.LUT R29, R29, 0xfffffffe, RZ, 0xc0, !PT ;  /* 0xfffffffe1d1d7812 */ /* 0x000fe400078ec0ff */
[----:B------:R-:W-:Y:S01]  /*fc20*/  LEA.HI.SX32 R23, R30, R23, 0x1e ;  /* 0x000000171e177211 */ /* 0x000fe200078ff2ff */
[----:B------:R-:W2:Y:S01]  /*fc30*/  LDS.128 R8, [R165+0x440] ;  /* 0x00044000a5087984 */ /* 0x000ea20000000c00 */
[----:B------:R-:W-:Y:S02]  /*fc40*/  SHF.L.U64.HI R26, R26, 0x1, R33 ;  /* 0x000000011a1a7819 */ /* 0x000fe40000010221 */
[----:B------:R-:W-:Y:S01]  /*fc50*/  LOP3.LUT R27, R27, 0xfffffffe, RZ, 0xc0, !PT ;  /* 0xfffffffe1b1b7812 */ /* 0x000fe200078ec0ff */
[----:B------:R-:W3:Y:S01]  /*fc60*/  LDS.128 R16, [R165] ;  /* 0x00000000a5107984 */ /* 0x000ee20000000c00 */
[----:B------:R-:W-:-:S02]  /*fc70*/  LOP3.LUT R20, R20, 0x1fffffff, RZ, 0xc0, !PT ;  /* 0x1fffffff14147812 */ /* 0x000fc400078ec0ff */
[----:B------:R-:W-:Y:S01]  /*fc80*/  LOP3.LUT R26, R26, 0x1fffffff, RZ, 0xc0, !PT ;  /* 0x1fffffff1a1a7812 */ /* 0x000fe200078ec0ff */
        /* <DEDUP_REMOVED lines=38> */
[----:B------:R-:W-:Y:S01]  /*fef0*/  LEA.HI R16, R16, R27, RZ, 0x3 ;  /* 0x0000001b10107211 */ /* 0x000fe200078f18ff */
[----:B------:R-:W-:Y:S01]  /*ff00*/  IMAD R36, R20, -0x3, R21 ;  /* 0xfffffffd14247824 */ /* 0x000fe200078e0215 */
[----:B------:R-:W-:Y:S02]  /*ff10*/  LEA.HI R17, R17, R20, RZ, 0x3 ;  /* 0x0000001411117211 */ /* 0x000fe400078f18ff */
[----:B------:R-:W-:Y:S01]  /*ff20*/  LOP3.LUT R16, R16, 0xffffff8, RZ, 0xc0, !PT ;  /* 0x0ffffff810107812 */ /* 0x000fe200078ec0ff */
[----:B------:R-:W-:Y:S01]  /*ff30*/  IMAD R36, R36, R3, R28 ;  /* 0x0000000324247224 */ /* 0x000fe200078e021c */
[----:B------:R-:W-:Y:S02]  /*ff40*/  ISETP.LT.AND P2, PT, R22, UR4, P1 ;  /* 0x0000000416007c0c */ /* 0x000fe40008f41270 */
[----:B------:R-:W-:-:S02]  /*ff50*/  ISETP.LT.AND P0, PT, R21, UR4, P1 ;  /* 0x0000000415007c0c */ /* 0x000fc40008f01270 */
[----:B------:R-:W-:Y:S01]  /*ff60*/  SHF.R.S32.HI R37, RZ, 0x1f, R36 ;  /* 0x0000001fff257819 */ /* 0x000fe20000011424 */
[----:B------:R-:W-:Y:S04]  /*ff70*/  STS.64 [R168], R82 ;  /* 0x00000052a8007388 */ /* 0x000fe80000000a00 */
[----:B------:R-:W-:Y:S01]  /*ff80*/  STS.64 [R168+0x20], R78 ;  /* 0x0000204ea8007388 */ /* 0x000fe20000000a00 */
[----:B-1----:R-:W-:Y:S02]  /*ff90*/  LOP3.LUT R5, R17, 0xffffff8, RZ, 0xc0, !PT ;  /* 0x0ffffff811057812 */ /* 0x002fe400078ec0ff */
[C---:B------:R-:W-:Y:S01]  /*ffa0*/  IADD3 R7, R27.reuse, -R16, RZ ;  /* 0x800000101b077210 */ /* 0x040fe20007ffe0ff */
[----:B------:R-:W-:Y:S01]  /*ffb0*/  STS.64 [R168+0x40], R74 ;  /* 0x0000404aa8007388 */ /* 0x000fe20000000a00 */
[----:B------:R-:W-:-:S02]  /*ffc0*/  IMAD R27, R27, -0x3, R22 ;  /* 0xfffffffd1b1b7824 */ /* 0x000fc400078e0216 */
[----:B------:R-:W-:Y:S01]  /*ffd0*/  IMAD.IADD R5, R20, 0x1, -R5 ;  /* 0x0000000114057824 */ /* 0x000fe200078e0a05 */
[----:B------:R-:W-:Y:S01]  /*ffe0*/  STS.64 [R168+0x60], R70 ;  /* 0x00006046a8007388 */ /* 0x000fe20000000a00 */
[----:B------:R-:W-:Y:S01]  /*fff0*/  IMAD R4, R7, 0x10, R24 ;  /* 0x0000001007047824 */ /* 0x000fe200078e0218 */
[----:B------:R-:W-:Y:S01]  /*10000*/  IADD3 R20, R2, 0x22, RZ ;  /* 0x0000002202147810 */ /* 0x000fe20007ffe0ff */
[----:B------:R-:W-:Y:S01]  /*10010*/  IMAD R34, R27, R3, R28 ;  /* 0x000000031b227224 */ /* 0x000fe200078e021c */
[----:B------:R-:W-:Y:S01]  /*10020*/  STS.64 [R166+0x80], R66 ;  /* 0x00008042a6007388 */ /* 0x000fe20000000a00 */
[----:B------:R-:W-:Y:S01]  /*10030*/  LEA R26, R5, R24, 0x4 ;  /* 0x00000018051a7211 */ /* 0x000fe200078e20ff */
[C---:B------:R-:W-:Y:S02]  /*10040*/  IMAD R25, R160.reuse, R4, R25 ;  /* 0x00000004a0197224 */ /* 0x040fe400078e0219 */
[----:B------:R-:W-:Y:S01]  /*10050*/  STS.64 [R166+0xa0], R62 ;  /* 0x0000a03ea6007388 */ /* 0x000fe20000000a00 */
[----:B------:R-:W-:Y:S01]  /*10060*/  SHF.R.S32.HI R35, RZ, 0x1f, R34 ;  /* 0x0000001fff237819 */ /* 0x000fe20000011422 */
[----:B------:R-:W-:Y:S01]  /*10070*/  IMAD R26, R160, R26, R23 ;  /* 0x0000001aa01a7224 */ /* 0x000fe200078e0217 */
[----:B------:R-:W-:Y:S01]  /*10080*/  SHF.R.S32.HI R30, RZ, 0x1f, R25 ;  /* 0x0000001fff1e7819 */ /* 0x000fe20000011419 */
[----:B------:R-:W-:Y:S01]  /*10090*/  STS.64 [R166+0xc0], R58 ;  /* 0x0000c03aa6007388 */ /* 0x000fe20000000a00 */
[----:B------:R-:W-:-:S02]  /*100a0*/  VIADD R22, R2, 0x20 ;  /* 0x0000002002167836 */ /* 0x000fc40000000000 */
[----:B------:R-:W-:Y:S01]  /*100b0*/  IMAD.WIDE.U32 R34, R167, R25, R34 ;  /* 0x00000019a7227225 */ /* 0x000fe200078e0022 */
[----:B------:R-:W-:Y:S03]  /*100c0*/  STS.64 [R166+0xe0], R54 ;  /* 0x0000e036a6007388 */ /* 0x000fe60000000a00 */
[----:B------:R-:W-:Y:S01]  /*100d0*/  IMAD R31, R30, R167, RZ ;  /* 0x000000a71e1f7224 */ /* 0x000fe200078e02ff */
[----:B------:R-:W-:Y:S01]  /*100e0*/  BAR.SYNC.DEFER_BLOCKING 0x0 ;  /* 0x0000000000007b1d */ /* 0x000fe20000010000 */
[----:B------:R-:W-:Y:S01]  /*100f0*/  SHF.R.S32.HI R30, RZ, 0x1f, R26 ;  /* 0x0000001fff1e7819 */ /* 0x000fe2000001141a */
[----:B------:R-:W-:-:S04]  /*10100*/  IMAD.HI R32, R22, 0x2aaaaaab, RZ ;  /* 0x2aaaaaab16207827 */ /* 0x000fc800078e02ff */
[----:B------:R-:W-:Y:S01]  /*10110*/  IMAD R31, R25, R0, R31 ;  /* 0x00000000191f7224 */ /* 0x000fe200078e021f */
[----:B------:R-:W-:Y:S01]  /*10120*/  SHF.R.U32.HI R23, RZ, 0x1f, R32 ;  /* 0x0000001fff177819 */ /* 0x000fe20000011620 */
[----:B------:R-:W-:Y:S02]  /*10130*/  IMAD R25, R30, R167, RZ ;  /* 0x000000a71e197224 */ /* 0x000fe400078e02ff */
[----:B------:R-:W-:Y:S01]  /*10140*/  IMAD.HI R30, R20, 0x2aaaaaab, RZ ;  /* 0x2aaaaaab141e7827 */ /* 0x000fe200078e02ff */
[----:B------:R-:W-:-:S03]  /*10150*/  LEA.HI.SX32 R23, R32, R23, 0x1e ;  /* 0x0000001720177211 */ /* 0x000fc600078ff2ff */
[----:B------:R-:W-:Y:S01]  /*10160*/  IMAD R25, R26, R0, R25 ;  /* 0x000000001a197224 */ /* 0x000fe200078e0219 */
[----:B------:R-:W-:Y:S01]  /*10170*/  SHF.R.U32.HI R29, RZ, 0x1f, R30 ;  /* 0x0000001fff1d7819 */ /* 0x000fe2000001161e */
[----:B------:R-:W-:-:S03]  /*10180*/  IMAD.WIDE.U32 R26, R167, R26, R36 ;  /* 0x0000001aa71a7225 */ /* 0x000fc600078e0024 */
[----:B------:R-:W-:Y:S01]  /*10190*/  LEA.HI.SX32 R21, R30, R29, 0x1e ;  /* 0x0000001d1e157211 */ /* 0x000fe200078ff2ff */
[----:B------:R-:W-:Y:S01]  /*101a0*/  IMAD.IADD R31, R35, 0x1, R31 ;  /* 0x00000001231f7824 */ /* 0x000fe200078e021f */
[----:B------:R-:W-:Y:S01]  /*101b0*/  IADD3 R33, R27, R25, RZ ;  /* 0x000000191b217210 */ /* 0x000fe20007ffe0ff */
[----:B------:R-:W-:Y:S01]  /*101c0*/  IMAD.SHL.U32 R29, R34, 0x2, RZ ;  /* 0x00000002221d7824 */ /* 0x000fe200078e00ff */
[----:B------:R-:W-:Y:S01]  /*101d0*/  SHF.L.U32 R27, R26, 0x1, RZ ;  /* 0x000000011a1b7819 */ /* 0x000fe200000006ff */
[----:B------:R-:W1:Y:S01]  /*101e0*/  LDS.128 R12, [R164] ;  /* 0x00000000a40c7984 */ /* 0x000e620000000c00 */
[----:B------:R-:W-:Y:S02]  /*101f0*/  SHF.L.U64.HI R25, R34, 0x1, R31 ;  /* 0x0000000122197819 */ /* 0x000fe4000001021f */
[----:B------:R-:W-:Y:S01]  /*10200*/  LOP3.LUT R29, R29, 0xfffffffe, RZ, 0xc0, !PT ;  /* 0xfffffffe1d1d7812 */ /* 0x000fe200078ec0ff */
[----:B------:R-:W2:Y:S01]  /*10210*/  LDS.128 R16, [R165] ;  /* 0x00000000a5107984 */ /* 0x000ea20000000c00 */
[----:B------:R-:W-:-:S02]  /*10220*/  SHF.L.U64.HI R26, R26, 0x1, R33 ;  /* 0x000000011a1a7819 */ /* 0x000fc40000010221 */
[----:B------:R-:W-:Y:S01]  /*10230*/  LOP3.LUT R27, R27, 0xfffffffe, RZ, 0xc0, !PT ;  /* 0xfffffffe1b1b7812 */ /* 0x000fe200078ec0ff */
[----:B------:R-:W3:Y:S01]  /*10240*/  LDS.128 R8, [R165+0x440] ;  /* 0x00044000a5087984 */ /* 0x000ee20000000c00 */
[----:B------:R-:W-:-:S03]  /*10250*/  LOP3.LUT R26, R26, 0x1fffffff, RZ, 0xc0, !PT ;  /* 0x1fffffff1a1a7812 */ /* 0x000fc600078ec0ff */
        /* <DEDUP_REMOVED lines=13> */
[----:B------:R-:W-:Y:S01]  /*10330*/  F2FP.F16.F32.PACK_AB R10, R13, R12 ;  /* 0x0000000c0d0a723e */ /* 0x000fe200000000ff */
[-C--:B----4-:R-:W-:Y:S01]  /*10340*/  FMUL R33, R4, R161.reuse ;  /* 0x000000a104217220 */ /* 0x090fe20000400000 */
[----:B------:R-:W-:Y:S01]  /*10350*/  F2FP.F16.F32.PACK_AB R11, R31, R14 ;  /* 0x0000000e1f0b723e */ /* 0x000fe200000000ff */
[-C--:B------:R-:W-:Y:S01]  /*10360*/  FMUL R36, R5, R161.reuse ;  /* 0x000000a105247220 */ /* 0x080fe20000400000 */
[----:B------:R-:W-:Y:S01]  /*10370*/  LOP3.LUT R12, R25, 0x1fffffff, RZ, 0xc0, !PT ;  /* 0x1fffffff190c7812 */ /* 0x000fe200078ec0ff */
[----:B------:R-:W-:Y:S01]  /*10380*/  FMUL R34, R6, R161 ;  /* 0x000000a106227220 */ /* 0x000fe20000400000 */
[----:B------:R-:W-:Y:S01]  /*10390*/  IADD3 R14, P4, R156, R29, RZ ;  /* 0x0000001d9c0e7210 */ /* 0x000fe20007f9e0ff */
[----:B------:R-:W-:Y:S01]  /*103a0*/  FMUL R7, R7, R161 ;  /* 0x000000a107077220 */ /* 0x000fe20000400000 */
[----:B------:R-:W-:Y:S01]  /*103b0*/  F2FP.F16.F32.PACK_AB R8, R17, R16 ;  /* 0x000000101108723e */ /* 0x000fe200000000ff */
[----:B------:R-:W-:Y:S01]  /*103c0*/  IMAD.HI R25, R20, 0x55555556, RZ ;  /* 0x5555555614197827 */ /* 0x000fe200078e02ff */
[----:B------:R-:W-:-:S02]  /*103d0*/  IADD3 R16, P3, R156, R27, RZ ;  /* 0x0000001b9c107210 */ /* 0x000fc40007f7e0ff */
[----:B------:R-:W-:Y:S01]  /*103e0*/  F2FP.F16.F32.PACK_AB R4, R32, R15 ;  /* 0x0000000f2004723e */ /* 0x000fe200000000ff */
[----:B------:R-:W-:Y:S01]  /*103f0*/  IMAD.X R15, R157, 0x1, R12, P4 ;  /* 0x000000019d0f7824 */ /* 0x000fe200020e060c */
[----:B------:R-:W-:Y:S01]  /*10400*/  F2FP.F16.F32.PACK_AB R9, R19, R18 ;  /* 0x000000121309723e */ /* 0x000fe200000000ff */
[----:B------:R-:W-:Y:S01]  /*10410*/  IMAD.HI R12, R22, 0x55555556, RZ ;  /* 0x55555556160c7827 */ /* 0x000fe200078e02ff */
[----:B------:R-:W-:Y:S02]  /*10420*/  F2FP.F16.F32.PACK_AB R5, R35, R30 ;  /* 0x0000001e2305723e */ /* 0x000fe400000000ff */
[----:B------:R-:W-:Y:S01]  /*10430*/  F2FP.F16.F32.PACK_AB R6, R36, R33 ;  /* 0x000000212406723e */ /* 0x000fe200000000ff */
[----:B------:R-:W-:Y:S01]  /*10440*/  @P2 STG.E.128 desc[UR36][R14.64], R8 ;  /* 0x000000080e002986 */ /* 0x000fe2000c101d24 */
[----:B------:R-:W-:Y:S02]  /*10450*/  F2FP.F16.F32.PACK_AB R7, R7, R34 ;  /* 0x000000220707723e */ /* 0x000fe400000000ff */
[----:B------:R-:W-:-:S02]  /*10460*/  IADD3.X R17, R157, R26, RZ, P3, !PT ;  /* 0x0000001a9d117210 */ /* 0x000fc40001ffe4ff */
[----:B------:R-:W-:Y:S02]  /*10470*/  LEA.HI R27, R12, R12, RZ, 0x1 ;  /* 0x0000000c0c1b7211 */ /* 0x000fe400078f08ff */
[----:B------:R-:W-:Y:S01]  /*10480*/  LEA.HI R25, R25, R25, RZ, 0x1 ;  /* 0x0000001919197211 */ /* 0x000fe200078f08ff */
[----:B------:R1:W-:Y:S01]  /*10490*/  @P0 STG.E.128 desc[UR36][R16.64], R4 ;  /* 0x0000000410000986 */ /* 0x0003e2000c101d24 */
[----:B------:R-:W-:Y:S02]  /*104a0*/  SHF.R.S32.HI R18, RZ, 0x1f, R27 ;  /* 0x0000001fff127819 */ /* 0x000fe4000001141b */
[----:B------:R-:W-:Y:S01]  /*104b0*/  SHF.R.S32.HI R12, RZ, 0x1f, R25 ;  /* 0x0000001fff0c7819 */ /* 0x000fe20000011419 */
[----:B------:R-:W-:Y:S01]  /*104c0*/  BAR.SYNC.DEFER_BLOCKING 0x0 ;  /* 0x0000000000007b1d */ /* 0x000fe20000010000 */
[----:B------:R-:W-:Y:S02]  /*104d0*/  LEA.HI R18, R18, R27, RZ, 0x3 ;  /* 0x0000001b12127211 */ /* 0x000fe400078f18ff */
[----:B------:R-:W-:-:S02]  /*104e0*/  LEA.HI R12, R12, R25, RZ, 0x3 ;  /* 0x000000190c0c7211 */ /* 0x000fc400078f18ff */
[----:B------:R-:W-:Y:S02]  /*104f0*/  LOP3.LUT R18, R18, 0xffffff8, RZ, 0xc0, !PT ;  /* 0x0ffffff812127812 */ /* 0x000fe400078ec0ff */
[----:B------:R-:W-:Y:S02]  /*10500*/  LOP3.LUT R12, R12, 0xffffff8, RZ, 0xc0, !PT ;  /* 0x0ffffff80c0c7812 */ /* 0x000fe400078ec0ff */
[----:B------:R-:W-:Y:S02]  /*10510*/  ISETP.LT.AND P2, PT, R22, UR4, P1 ;  /* 0x0000000416007c0c */ /* 0x000fe40008f41270 */
[----:B------:R-:W-:Y:S01]  /*10520*/  ISETP.LT.AND P0, PT, R20, UR4, P1 ;  /* 0x0000000414007c0c */ /* 0x000fe20008f01270 */
[----:B------:R-:W-:Y:S04]  /*10530*/  STS.64 [R168], R84 ;  /* 0x00000054a8007388 */ /* 0x000fe80000000a00 */
[----:B------:R-:W-:Y:S01]  /*10540*/  STS.64 [R168+0x20], R88 ;  /* 0x00002058a8007388 */ /* 0x000fe20000000a00 */
[----:B-1----:R-:W-:Y:S01]  /*10550*/  IMAD.IADD R7, R27, 0x1, -R18 ;  /* 0x000000011b077824 */ /* 0x002fe200078e0a12 */
[C---:B------:R-:W-:Y:S01]  /*10560*/  IADD3 R5, R25.reuse, -R12, RZ ;  /* 0x8000000c19057210 */ /* 0x040fe20007ffe0ff */
[----:B------:R-:W-:Y:S01]  /*10570*/  IMAD R25, R25, -0x3, R20 ;  /* 0xfffffffd19197824 */ /* 0x000fe200078e0214 */
[----:B------:R-:W-:Y:S01]  /*10580*/  STS.64 [R168+0x40], R92 ;  /* 0x0000405ca8007388 */ /* 0x000fe20000000a00 */
[----:B------:R-:W-:Y:S01]  /*10590*/  IMAD R4, R7, 0x10, R24 ;  /* 0x0000001007047824 */ /* 0x000fe200078e0218 */
[----:B------:R-:W-:Y:S01]  /*105a0*/  LEA R26, R5, R24, 0x4 ;  /* 0x00000018051a7211 */ /* 0x000fe200078e20ff */
[----:B------:R-:W-:Y:S01]  /*105b0*/  IMAD R27, R27, -0x3, R22 ;  /* 0xfffffffd1b1b7824 */ /* 0x000fe200078e0216 */
[----:B------:R-:W-:Y:S01]  /*105c0*/  STS.64 [R168+0x60], R96 ;  /* 0x00006060a8007388 */ /* 0x000fe20000000a00 */
[----:B------:R-:W-:-:S02]  /*105d0*/  IMAD R23, R160, R4, R23 ;  /* 0x00000004a0177224 */ /* 0x000fc400078e0217 */
[----:B------:R-:W-:Y:S01]  /*105e0*/  IMAD R26, R160, R26, R21 ;  /* 0x0000001aa01a7224 */ /* 0x000fe200078e0215 */
[----:B------:R-:W-:Y:S01]  /*105f0*/  STS.64 [R166+0x80], R100 ;  /* 0x00008064a6007388 */ /* 0x000fe20000000a00 */
[-CC-:B------:R-:W-:Y:S01]  /*10600*/  IMAD R36, R25, R3.reuse, R28.reuse ;  /* 0x0000000319247224 */ /* 0x180fe200078e021c */
[----:B------:R-:W-:Y:S01]  /*10610*/  SHF.R.S32.HI R30, RZ, 0x1f, R23 ;  /* 0x0000001fff1e7819 */ /* 0x000fe20000011417 */
[----:B------:R-:W-:Y:S01]  /*10620*/  IMAD R34, R27, R3, R28 ;  /* 0x000000031b227224 */ /* 0x000fe200078e021c */
[----:B------:R-:W-:Y:S01]  /*10630*/  STS.64 [R166+0xa0], R104 ;  /* 0x0000a068a6007388 */ /* 0x000fe20000000a00 */
[C---:B------:R-:W-:Y:S01]  /*10640*/  IADD3 R21, R2.reuse, 0x2a, RZ ;  /* 0x0000002a02157810 */ /* 0x040fe20007ffe0ff */
[----:B------:R-:W-:Y:S01]  /*10650*/  VIADD R22, R2, 0x28 ;  /* 0x0000002802167836 */ /* 0x000fe20000000000 */
[----:B------:R-:W-:Y:S01]  /*10660*/  SHF.R.S32.HI R37, RZ, 0x1f, R36 ;  /* 0x0000001fff257819 */ /* 0x000fe20000011424 */
[----:B------:R-:W-:Y:S01]  /*10670*/  STS.64 [R166+0xc0], R108 ;  /* 0x0000c06ca6007388 */ /* 0x000fe20000000a00 */
[----:B------:R-:W-:Y:S01]  /*10680*/  IMAD R31, R30, R167, RZ ;  /* 0x000000a71e1f7224 */ /* 0x000fe200078e02ff */
[----:B------:R-:W-:Y:S01]  /*10690*/  SHF.R.S32.HI R30, RZ, 0x1f, R26 ;  /* 0x0000001fff1e7819 */ /* 0x000fe2000001141a */
[----:B------:R-:W-:Y:S01]  /*106a0*/  IMAD.HI R32, R22, 0x2aaaaaab, RZ ;  /* 0x2aaaaaab16207827 */ /* 0x000fe200078e02ff */
[----:B------:R-:W-:Y:S01]  /*106b0*/  STS.64 [R166+0xe0], R112 ;  /* 0x0000e070a6007388 */ /* 0x000fe20000000a00 */
[----:B------:R-:W-:-:S02]  /*106c0*/  SHF.R.S32.HI R35, RZ, 0x1f, R34 ;  /* 0x0000001fff237819 */ /* 0x000fc40000011422 */
[----:B------:R-:W-:Y:S01]  /*106d0*/  IMAD R29, R30, R167, RZ ;  /* 0x000000a71e1d7224 */ /* 0x000fe200078e02ff */
[----:B------:R-:W-:Y:S01]  /*106e0*/  BAR.SYNC.DEFER_BLOCKING 0x0 ;  /* 0x0000000000007b1d */ /* 0x000fe20000010000 */
[-C--:B------:R-:W-:Y:S01]  /*106f0*/  IMAD R31, R23, R0.reuse, R31 ;  /* 0x00000000171f7224 */ /* 0x080fe200078e021f */
[----:B------:R-:W-:Y:S01]  /*10700*/  SHF.R.U32.HI R25, RZ, 0x1f, R32 ;  /* 0x0000001fff197819 */ /* 0x000fe20000011620 */
[----:B------:R-:W-:Y:S02]  /*10710*/  IMAD R29, R26, R0, R29 ;  /* 0x000000001a1d7224 */ /* 0x000fe400078e021d */
[----:B------:R-:W-:Y:S01]  /*10720*/  IMAD.WIDE.U32 R26, R167, R26, R36 ;  /* 0x0000001aa71a7225 */ /* 0x000fe200078e0024 */
[----:B------:R-:W-:-:S03]  /*10730*/  LEA.HI.SX32 R25, R32, R25, 0x1e ;  /* 0x0000001920197211 */ /* 0x000fc600078ff2ff */
[----:B------:R-:W-:Y:S01]  /*10740*/  IMAD.WIDE.U32 R34, R167, R23, R34 ;  /* 0x00000017a7227225 */ /* 0x000fe200078e0022 */
[----:B------:R-:W-:Y:S02]  /*10750*/  IADD3 R33, R27, R29, RZ ;  /* 0x0000001d1b217210 */ /* 0x000fe40007ffe0ff */
[C---:B------:R-:W-:Y:S01]  /*10760*/  SHF.L.U32 R27, R26.reuse, 0x1, RZ ;  /* 0x000000011a1b7819 */ /* 0x040fe200000006ff */
[----:B------:R-:W-:Y:S01]  /*10770*/  IMAD.HI R30, R21, 0x2aaaaaab, RZ ;  /* 0x2aaaaaab151e7827 */ /* 0x000fe200078e02ff */
[----:B------:R-:W-:Y:S02]  /*10780*/  SHF.L.U64.HI R26, R26, 0x1, R33 ;  /* 0x000000011a1a7819 */ /* 0x000fe40000010221 */
[----:B------:R-:W-:Y:S01]  /*10790*/  LOP3.LUT R27, R27, 0xfffffffe, RZ, 0xc0, !PT ;  /* 0xfffffffe1b1b7812 */ /* 0x000fe200078ec0ff */
[----:B------:R-:W-:Y:S01]  /*107a0*/  IMAD.IADD R31, R35, 0x1, R31 ;  /* 0x00000001231f7824 */ /* 0x000fe200078e021f */
[----:B------:R-:W-:Y:S01]  /*107b0*/  SHF.R.U32.HI R23, RZ, 0x1f, R30 ;  /* 0x0000001fff177819 */ /* 0x000fe2000001161e */
[----:B------:R-:W-:Y:S01]  /*107c0*/  IMAD.SHL.U32 R29, R34, 0x2, RZ ;  /* 0x00000002221d7824 */ /* 0x000fe200078e00ff */
[----:B------:R-:W-:-:S02]  /*107d0*/  LOP3.LUT R26, R26, 0x1fffffff, RZ, 0xc0, !PT ;  /* 0x1fffffff1a1a7812 */ /* 0x000fc400078ec0ff */
[----:B------:R-:W-:Y:S01]  /*107e0*/  SHF.L.U64.HI R20, R34, 0x1, R31 ;  /* 0x0000000122147819 */ /* 0x000fe2000001021f */
[----:B------:R-:W1:Y:S01]  /*107f0*/  LDS.128 R12, [R164] ;  /* 0x00000000a40c7984 */ /* 0x000e620000000c00 */
[----:B------:R-:W-:Y:S02]  /*10800*/  LOP3.LUT R29, R29, 0xfffffffe, RZ, 0xc0, !PT ;  /* 0xfffffffe1d1d7812 */ /* 0x000fe400078ec0ff */
[----:B------:R-:W-:Y:S01]  /*10810*/  LEA.HI.SX32 R23, R30, R23, 0x1e ;  /* 0x000000171e177211 */ /* 0x000fe200078ff2ff */
[----:B------:R-:W2:Y:S01]  /*10820*/  LDS.128 R8, [R165+0x440] ;  /* 0x00044000a5087984 */ /* 0x000ea20000000c00 */
[----:B------:R-:W-:-:S03]  /*10830*/  LOP3.LUT R20, R20, 0x1fffffff, RZ, 0xc0, !PT ;  /* 0x1fffffff14147812 */ /* 0x000fc600078ec0ff */
        /* <DEDUP_REMOVED lines=23> */
[----:B------:R-:W-:Y:S01]  /*109b0*/  IMAD.HI R20, R21, 0x55555556, RZ ;  /* 0x5555555615147827 */ /* 0x000fe200078e02ff */
[----:B------:R-:W-:-:S02]  /*109c0*/  F2FP.F16.F32.PACK_AB R8, R17, R16 ;  /* 0x000000101108723e */ /* 0x000fc400000000ff */
[----:B------:R-:W-:Y:S01]  /*109d0*/  F2FP.F16.F32.PACK_AB R9, R19, R18 ;  /* 0x000000121309723e */ /* 0x000fe200000000ff */
[----:B------:R-:W-:Y:S01]  /*109e0*/  IMAD.HI R16, R22, 0x55555556, RZ ;  /* 0x5555555616107827 */ /* 0x000fe200078e02ff */
[----:B------:R-:W-:Y:S02]  /*109f0*/  F2FP.F16.F32.PACK_AB R4, R32, R15 ;  /* 0x0000000f2004723e */ /* 0x000fe400000000ff */
[----:B------:R-:W-:Y:S01]  /*10a00*/  F2FP.F16.F32.PACK_AB R5, R35, R30 ;  /* 0x0000001e2305723e */ /* 0x000fe200000000ff */
[----:B------:R-:W-:Y:S01]  /*10a10*/  @P2 STG.E.128 desc[UR36][R12.64], R8 ;  /* 0x000000080c002986 */ /* 0x000fe2000c101d24 */
[----:B------:R-:W-:Y:S02]  /*10a20*/  F2FP.F16.F32.PACK_AB R6, R36, R33 ;  /* 0x000000212406723e */ /* 0x000fe400000000ff */
        /* <DEDUP_REMOVED lines=8> */
[----:B------:R-:W-:Y:S01]  /*10ab0*/  LEA.HI R16, R16, R27, RZ, 0x3 ;  /* 0x0000001b10107211 */ /* 0x000fe200078f18ff */
[----:B------:R-:W-:Y:S01]  /*10ac0*/  IMAD R36, R20, -0x3, R21 ;  /* 0xfffffffd14247824 */ /* 0x000fe200078e0215 */
[----:B------:R-:W-:-:S02]  /*10ad0*/  LEA.HI R17, R17, R20, RZ, 0x3 ;  /* 0x0000001411117211 */ /* 0x000fc400078f18ff */
[----:B------:R-:W-:Y:S01]  /*10ae0*/  LOP3.LUT R16, R16, 0xffffff8, RZ, 0xc0, !PT ;  /* 0x0ffffff810107812 */ /* 0x000fe200078ec0ff */
[----:B------:R-:W-:Y:S01]  /*10af0*/  IMAD R36, R36, R3, R28 ;  /* 0x0000000324247224 */ /* 0x000fe200078e021c */
[----:B------:R-:W-:Y:S02]  /*10b00*/  ISETP.LT.AND P2, PT, R22, UR4, P1 ;  /* 0x0000000416007c0c */ /* 0x000fe40008f41270 */
[----:B------:R-:W-:Y:S02]  /*10b10*/  ISETP.LT.AND P0, PT, R21, UR4, P1 ;  /* 0x0000000415007c0c */ /* 0x000fe40008f01270 */
[----:B------:R-:W-:Y:S01]  /*10b20*/  SHF.R.S32.HI R37, RZ, 0x1f, R36 ;  /* 0x0000001fff257819 */ /* 0x000fe20000011424 */
[----:B------:R-:W-:Y:S04]  /*10b30*/  STS.64 [R168], R86 ;  /* 0x00000056a8007388 */ /* 0x000fe80000000a00 */
[----:B------:R-:W-:Y:S01]  /*10b40*/  STS.64 [R168+0x20], R90 ;  /* 0x0000205aa8007388 */ /* 0x000fe20000000a00 */
[----:B-1----:R-:W-:Y:S01]  /*10b50*/  LOP3.LUT R5, R17, 0xffffff8, RZ, 0xc0, !PT ;  /* 0x0ffffff811057812 */ /* 0x002fe200078ec0ff */
[----:B------:R-:W-:-:S02]  /*10b60*/  IMAD.IADD R7, R27, 0x1, -R16 ;  /* 0x000000011b077824 */ /* 0x000fc400078e0a10 */
[----:B------:R-:W-:Y:S01]  /*10b70*/  STS.64 [R168+0x40], R94 ;  /* 0x0000405ea8007388 */ /* 0x000fe20000000a00 */
[----:B------:R-:W-:Y:S01]  /*10b80*/  IADD3 R5, R20, -R5, RZ ;  /* 0x8000000514057210 */ /* 0x000fe20007ffe0ff */
[----:B------:R-:W-:Y:S01]  /*10b90*/  IMAD R4, R7, 0x10, R24 ;  /* 0x0000001007047824 */ /* 0x000fe200078e0218 */
[----:B------:R-:W-:Y:S01]  /*10ba0*/  IADD3 R20, R2, 0x32, RZ ;  /* 0x0000003202147810 */ /* 0x000fe20007ffe0ff */
[----:B------:R-:W-:Y:S01]  /*10bb0*/  STS.64 [R168+0x60], R98 ;  /* 0x00006062a8007388 */ /* 0x000fe20000000a00 */
[----:B------:R-:W-:Y:S01]  /*10bc0*/  LEA R26, R5, R24, 0x4 ;  /* 0x00000018051a7211 */ /* 0x000fe200078e20ff */
[----:B------:R-:W-:Y:S02]  /*10bd0*/  IMAD R25, R160, R4, R25 ;  /* 0x00000004a0197224 */ /* 0x000fe400078e0219 */
[----:B------:R-:W-:Y:S01]  /*10be0*/  STS.64 [R166+0x80], R102 ;  /* 0x00008066a6007388 */ /* 0x000fe20000000a00 */
[----:B------:R-:W-:Y:S02]  /*10bf0*/  IMAD R27, R27, -0x3, R22 ;  /* 0xfffffffd1b1b7824 */ /* 0x000fe400078e0216 */
[----:B------:R-:W-:Y:S01]  /*10c00*/  SHF.R.S32.HI R30, RZ, 0x1f, R25 ;  /* 0x0000001fff1e7819 */ /* 0x000fe20000011419 */
[----:B------:R-:W-:Y:S01]  /*10c10*/  STS.64 [R166+0xa0], R106 ;  /* 0x0000a06aa6007388 */ /* 0x000fe20000000a00 */
[----:B------:R-:W-:-:S02]  /*10c20*/  IMAD R34, R27, R3, R28 ;  /* 0x000000031b227224 */ /* 0x000fc400078e021c */
[----:B------:R-:W-:Y:S01]  /*10c30*/  IMAD R26, R160, R26, R23 ;  /* 0x0000001aa01a7224 */ /* 0x000fe200078e0217 */
[----:B------:R-:W-:Y:S01]  /*10c40*/  STS.64 [R166+0xc0], R110 ;  /* 0x0000c06ea6007388 */ /* 0x000fe20000000a00 */
[----:B------:R-:W-:Y:S01]  /*10c50*/  IMAD R31, R30, R167, RZ ;  /* 0x000000a71e1f7224 */ /* 0x000fe200078e02ff */
[----:B------:R-:W-:Y:S01]  /*10c60*/  SHF.R.S32.HI R35, RZ, 0x1f, R34 ;  /* 0x0000001fff237819 */ /* 0x000fe20000011422 */
[----:B------:R-:W-:Y:S01]  /*10c70*/  VIADD R22, R2, 0x30 ;  /* 0x0000003002167836 */ /* 0x000fe20000000000 */
[----:B------:R-:W-:Y:S01]  /*10c80*/  STS.64 [R166+0xe0], R114 ;  /* 0x0000e072a6007388 */ /* 0x000fe20000000a00 */
[----:B------:R-:W-:Y:S01]  /*10c90*/  SHF.R.S32.HI R30, RZ, 0x1f, R26 ;  /* 0x0000001fff1e7819 */ /* 0x000fe2000001141a */
[----:B------:R-:W-:Y:S01]  /*10ca0*/  IMAD R31, R25, R0, R31 ;  /* 0x00000000191f7224 */ /* 0x000fe200078e021f */
[----:B------:R-:W-:Y:S01]  /*10cb0*/  BAR.SYNC.DEFER_BLOCKING 0x0 ;  /* 0x0000000000007b1d */ /* 0x000fe20000010000 */
[----:B------:R-:W-:-:S04]  /*10cc0*/  IMAD.WIDE.U32 R34, R167, R25, R34 ;  /* 0x00000019a7227225 */ /* 0x000fc800078e0022 */
[----:B------:R-:W-:Y:S02]  /*10cd0*/  IMAD R25, R30, R167, RZ ;  /* 0x000000a71e197224 */ /* 0x000fe400078e02ff */
[----:B------:R-:W-:-:S04]  /*10ce0*/  IMAD.HI R30, R20, 0x2aaaaaab, RZ ;  /* 0x2aaaaaab141e7827 */ /* 0x000fc800078e02ff */
[----:B------:R-:W-:Y:S01]  /*10cf0*/  IMAD R25, R26, R0, R25 ;  /* 0x000000001a197224 */ /* 0x000fe200078e0219 */
[----:B------:R-:W-:Y:S01]  /*10d00*/  SHF.R.U32.HI R29, RZ, 0x1f, R30 ;  /* 0x0000001fff1d7819 */ /* 0x000fe2000001161e */
[----:B------:R-:W-:-:S03]  /*10d10*/  IMAD.WIDE.U32 R26, R167, R26, R36 ;  /* 0x0000001aa71a7225 */ /* 0x000fc600078e0024 */
[----:B------:R-:W-:Y:S01]  /*10d20*/  LEA.HI.SX32 R21, R30, R29, 0x1e ;  /* 0x0000001d1e157211 */ /* 0x000fe200078ff2ff */
[----:B------:R-:W-:Y:S01]  /*10d30*/  IMAD.IADD R31, R35, 0x1, R31 ;  /* 0x00000001231f7824 */ /* 0x000fe200078e021f */
[----:B------:R-:W-:Y:S01]  /*10d40*/  IADD3 R33, R27, R25, RZ ;  /* 0x000000191b217210 */ /* 0x000fe20007ffe0ff */
[----:B------:R-:W-:Y:S01]  /*10d50*/  IMAD.HI R32, R22, 0x2aaaaaab, RZ ;  /* 0x2aaaaaab16207827 */ /* 0x000fe200078e02ff */
[----:B------:R-:W-:Y:S02]  /*10d60*/  SHF.L.U32 R27, R26, 0x1, RZ ;  /* 0x000000011a1b7819 */ /* 0x000fe400000006ff */
[C---:B------:R-:W-:Y:S01]  /*10d70*/  SHF.L.U64.HI R25, R34.reuse, 0x1, R31 ;  /* 0x0000000122197819 */ /* 0x040fe2000001021f */
[----:B------:R-:W-:Y:S01]  /*10d80*/  IMAD.SHL.U32 R29, R34, 0x2, RZ ;  /* 0x00000002221d7824 */ /* 0x000fe200078e00ff */
[----:B------:R-:W1:Y:S01]  /*10d90*/  LDS.128 R12, [R164] ;  /* 0x00000000a40c7984 */ /* 0x000e620000000c00 */
[----:B------:R-:W-:Y:S02]  /*10da0*/  SHF.R.U32.HI R23, RZ, 0x1f, R32 ;  /* 0x0000001fff177819 */ /* 0x000fe40000011620 */
[----:B------:R-:W-:Y:S01]  /*10db0*/  SHF.L.U64.HI R26, R26, 0x1, R33 ;  /* 0x000000011a1a7819 */ /* 0x000fe20000010221 */
[----:B------:R-:W2:Y:S01]  /*10dc0*/  LDS.128 R16, [R165] ;  /* 0x00000000a5107984 */ /* 0x000ea20000000c00 */
[----:B------:R-:W-:-:S02]  /*10dd0*/  LOP3.LUT R29, R29, 0xfffffffe, RZ, 0xc0, !PT ;  /* 0xfffffffe1d1d7812 */ /* 0x000fc400078ec0ff */
[----:B------:R-:W-:Y:S01]  /*10de0*/  LEA.HI.SX32 R23, R32, R23, 0x1e ;  /* 0x0000001720177211 */ /* 0x000fe200078ff2ff */
[----:B------:R-:W3:Y:S01]  /*10df0*/  LDS.128 R8, [R165+0x440] ;  /* 0x00044000a5087984 */ /* 0x000ee20000000c00 */
[----:B------:R-:W-:Y:S02]  /*10e00*/  LOP3.LUT R27, R27, 0xfffffffe, RZ, 0xc0, !PT ;  /* 0xfffffffe1b1b7812 */ /* 0x000fe400078ec0ff */
        /* <DEDUP_REMOVED lines=22> */
[----:B------:R-:W-:-:S02]  /*10f70*/  F2FP.F16.F32.PACK_AB R8, R17, R16 ;  /* 0x000000101108723e */ /* 0x000fc400000000ff */
[----:B------:R-:W-:Y:S02]  /*10f80*/  IADD3 R16, P3, R156, R27, RZ ;  /* 0x0000001b9c107210 */ /* 0x000fe40007f7e0ff */
[----:B------:R-:W-:Y:S01]  /*10f90*/  F2FP.F16.F32.PACK_AB R4, R32, R15 ;  /* 0x0000000f2004723e */ /* 0x000fe200000000ff */
[----:B------:R-:W-:Y:S01]  /*10fa0*/  IMAD.X R15, R157, 0x1, R12, P4 ;  /* 0x000000019d0f7824 */ /* 0x000fe200020e060c */
[----:B------:R-:W-:Y:S01]  /*10fb0*/  F2FP.F16.F32.PACK_AB R9, R19, R18 ;  /* 0x000000121309723e */ /* 0x000fe200000000ff */
[----:B------:R-:W-:Y:S01]  /*10fc0*/  IMAD.HI R12, R22, 0x55555556, RZ ;  /* 0x55555556160c7827 */ /* 0x000fe200078e02ff */
[----:B------:R-:W-:Y:S02]  /*10fd0*/  F2FP.F16.F32.PACK_AB R5, R35, R30 ;  /* 0x0000001e2305723e */ /* 0x000fe400000000ff */
[----:B------:R-:W-:Y:S01]  /*10fe0*/  F2FP.F16.F32.PACK_AB R6, R36, R33 ;  /* 0x000000212406723e */ /* 0x000fe200000000ff */
[----:B------:R-:W-:Y:S01]  /*10ff0*/  @P2 STG.E.128 desc[UR36][R14.64], R8 ;  /* 0x000000080e002986 */ /* 0x000fe2000c101d24 */
[----:B------:R-:W-:Y:S01]  /*11000*/  F2FP.F16.F32.PACK_AB R7, R7, R34 ;  /* 0x000000220707723e */ /* 0x000fe200000000ff */
[----:B------:R-:W-:Y:S01]  /*11010*/  IMAD.HI R19, R20, 0x55555556, RZ ;  /* 0x5555555614137827 */ /* 0x000fe200078e02ff */
        /* <DEDUP_REMOVED lines=11> */
[-C--:B------:R-:W-:Y:S01]  /*110d0*/  IMAD R36, R36, R3.reuse, R28 ;  /* 0x0000000324247224 */ /* 0x080fe200078e021c */
[----:B------:R-:W-:Y:S02]  /*110e0*/  LOP3.LUT R12, R12, 0xffffff8, RZ, 0xc0, !PT ;  /* 0x0ffffff80c0c7812 */ /* 0x000fe400078ec0ff */
[----:B------:R-:W-:Y:S01]  /*110f0*/  ISETP.LT.AND P2, PT, R22, UR4, P1 ;  /* 0x0000000416007c0c */ /* 0x000fe20008f41270 */
[----:B------:R-:W-:Y:S01]  /*11100*/  IMAD R22, R25, -0x3, R22 ;  /* 0xfffffffd19167824 */ /* 0x000fe200078e0216 */
[----:B------:R-:W-:Y:S02]  /*11110*/  SHF.R.S32.HI R37, RZ, 0x1f, R36 ;  /* 0x0000001fff257819 */ /* 0x000fe40000011424 */
[----:B------:R-:W-:Y:S01]  /*11120*/  ISETP.LT.AND P0, PT, R20, UR4, P1 ;  /* 0x0000000414007c0c */ /* 0x000fe20008f01270 */
[----:B------:R-:W-:-:S05]  /*11130*/  IMAD R34, R22, R3, R28 ;  /* 0x0000000316227224 */ /* 0x000fca00078e021c */
[----:B------:R-:W-:Y:S01]  /*11140*/  SHF.R.S32.HI R35, RZ, 0x1f, R34 ;  /* 0x0000001fff237819 */ /* 0x000fe20000011422 */
[----:B------:R-:W-:Y:S04]  /*11150*/  STS.64 [R168], R144 ;  /* 0x00000090a8007388 */ /* 0x000fe80000000a00 */
[----:B------:R-:W-:Y:S01]  /*11160*/  STS.64 [R168+0x20], R140 ;  /* 0x0000208ca8007388 */ /* 0x000fe20000000a00 */
[----:B-1----:R-:W-:Y:S01]  /*11170*/  IMAD.IADD R7, R25, 0x1, -R18 ;  /* 0x0000000119077824 */ /* 0x002fe200078e0a12 */
[----:B------:R-:W-:Y:S02]  /*11180*/  IADD3 R5, R19, -R12, RZ ;  /* 0x8000000c13057210 */ /* 0x000fe40007ffe0ff */
[----:B------:R-:W-:Y:S01]  /*11190*/  STS.64 [R168+0x40], R136 ;  /* 0x00004088a8007388 */ /* 0x000fe20000000a00 */
[----:B------:R-:W-:Y:S01]  /*111a0*/  IMAD R4, R7, 0x10, R24 ;  /* 0x0000001007047824 */ /* 0x000fe200078e0218 */
[----:B------:R-:W-:-:S02]  /*111b0*/  LEA R26, R5, R24, 0x4 ;  /* 0x00000018051a7211 */ /* 0x000fc400078e20ff */
[----:B------:R-:W-:Y:S01]  /*111c0*/  STS.64 [R168+0x60], R132 ;  /* 0x00006084a8007388 */ /* 0x000fe20000000a00 */
[C---:B------:R-:W-:Y:S02]  /*111d0*/  IMAD R23, R160.reuse, R4, R23 ;  /* 0x00000004a0177224 */ /* 0x040fe400078e0217 */
[----:B------:R-:W-:Y:S01]  /*111e0*/  IMAD R26, R160, R26, R21 ;  /* 0x0000001aa01a7224 */ /* 0x000fe200078e0215 */
[----:B------:R-:W-:Y:S01]  /*111f0*/  STS.64 [R166+0x80], R128 ;  /* 0x00008080a6007388 */ /* 0x000fe20000000a00 */
[C---:B------:R-:W-:Y:S01]  /*11200*/  VIADD R21, R2.reuse, 0x38 ;  /* 0x0000003802157836 */ /* 0x040fe20000000000 */
[----:B------:R-:W-:Y:S01]  /*11210*/  SHF.R.S32.HI R30, RZ, 0x1f, R23 ;  /* 0x0000001fff1e7819 */ /* 0x000fe20000011417 */
[----:B------:R-:W-:Y:S01]  /*11220*/  IMAD.WIDE.U32 R34, R167, R23, R34 ;  /* 0x00000017a7227225 */ /* 0x000fe200078e0022 */
[----:B------:R-:W-:Y:S01]  /*11230*/  STS.64 [R166+0xa0], R124 ;  /* 0x0000a07ca6007388 */ /* 0x000fe20000000a00 */
[----:B------:R-:W-:Y:S02]  /*11240*/  SHF.R.S32.HI R22, RZ, 0x1f, R26 ;  /* 0x0000001fff167819 */ /* 0x000fe4000001141a */
[----:B------:R-:W-:Y:S01]  /*11250*/  IADD3 R2, R2, 0x3a, RZ ;  /* 0x0000003a02027810 */ /* 0x000fe20007ffe0ff */
[----:B------:R-:W-:Y:S01]  /*11260*/  STS.64 [R166+0xc0], R120 ;  /* 0x0000c078a6007388 */ /* 0x000fe20000000a00 */
[----:B------:R-:W-:-:S02]  /*11270*/  IMAD R30, R30, R167, RZ ;  /* 0x000000a71e1e7224 */ /* 0x000fc400078e02ff */
[----:B------:R-:W-:Y:S01]  /*11280*/  IMAD R29, R22, R167, RZ ;  /* 0x000000a7161d7224 */ /* 0x000fe200078e02ff */
[----:B------:R-:W-:Y:S01]  /*11290*/  STS.64 [R166+0xe0], R116 ;  /* 0x0000e074a6007388 */ /* 0x000fe20000000a00 */
[----:B------:R-:W-:Y:S01]  /*112a0*/  IMAD.HI R32, R21, 0x2aaaaaab, RZ ;  /* 0x2aaaaaab15207827 */ /* 0x000fe200078e02ff */
[----:B------:R-:W-:Y:S03]  /*112b0*/  BAR.SYNC.DEFER_BLOCKING 0x0 ;  /* 0x0000000000007b1d */ /* 0x000fe60000010000 */
[----:B------:R-:W-:Y:S01]  /*112c0*/  IMAD R29, R26, R0, R29 ;  /* 0x000000001a1d7224 */ /* 0x000fe200078e021d */
[----:B------:R-:W-:Y:S01]  /*112d0*/  SHF.R.U32.HI R25, RZ, 0x1f, R32 ;  /* 0x0000001fff197819 */ /* 0x000fe20000011620 */
[----:B------:R-:W-:-:S03]  /*112e0*/  IMAD.WIDE.U32 R26, R167, R26, R36 ;  /* 0x0000001aa71a7225 */ /* 0x000fc600078e0024 */
[----:B------:R-:W-:Y:S01]  /*112f0*/  LEA.HI.SX32 R25, R32, R25, 0x1e ;  /* 0x0000001920197211 */ /* 0x000fe200078ff2ff */
[----:B------:R-:W-:Y:S01]  /*11300*/  IMAD.HI R22, R2, 0x2aaaaaab, RZ ;  /* 0x2aaaaaab02167827 */ /* 0x000fe200078e02ff */
[----:B------:R-:W-:Y:S02]  /*11310*/  IADD3 R29, R27, R29, RZ ;  /* 0x0000001d1b1d7210 */ /* 0x000fe40007ffe0ff */
[C---:B------:R-:W-:Y:S01]  /*11320*/  SHF.L.U32 R27, R26.reuse, 0x1, RZ ;  /* 0x000000011a1b7819 */ /* 0x040fe200000006ff */
[----:B------:R-:W-:Y:S01]  /*11330*/  IMAD R30, R23, R0, R30 ;  /* 0x00000000171e7224 */ /* 0x000fe200078e021e */
[----:B------:R-:W-:Y:S02]  /*11340*/  SHF.R.U32.HI R23, RZ, 0x1f, R22 ;  /* 0x0000001fff177819 */ /* 0x000fe40000011616 */
[----:B------:R-:W-:Y:S01]  /*11350*/  SHF.L.U64.HI R26, R26, 0x1, R29 ;  /* 0x000000011a1a7819 */ /* 0x000fe2000001021d */
[----:B------:R-:W-:Y:S01]  /*11360*/  IMAD.IADD R31, R35, 0x1, R30 ;  /* 0x00000001231f7824 */ /* 0x000fe200078e021e */
[----:B------:R-:W-:Y:S01]  /*11370*/  LEA.HI.SX32 R23, R22, R23, 0x1e ;  /* 0x0000001716177211 */ /* 0x000fe200078ff2ff */
[----:B------:R-:W-:Y:S01]  /*11380*/  IMAD.SHL.U32 R22, R34, 0x2, RZ ;  /* 0x0000000222167824 */ /* 0x000fe200078e00ff */
[----:B------:R-:W-:-:S02]  /*11390*/  LOP3.LUT R27, R27, 0xfffffffe, RZ, 0xc0, !PT ;  /* 0xfffffffe1b1b7812 */ /* 0x000fc400078ec0ff */
[----:B------:R-:W-:Y:S02]  /*113a0*/  SHF.L.U64.HI R20, R34, 0x1, R31 ;  /* 0x0000000122147819 */ /* 0x000fe4000001021f */
[----:B------:R-:W-:Y:S01]  /*113b0*/  LOP3.LUT R26, R26, 0x1fffffff, RZ, 0xc0, !PT ;  /* 0x1fffffff1a1a7812 */ /* 0x000fe200078ec0ff */
[----:B------:R-:W1:Y:S01]  /*113c0*/  LDS.128 R12, [R165] ;  /* 0x00000000a50c7984 */ /* 0x000e620000000c00 */
[----:B------:R-:W-:-:S03]  /*113d0*/  LOP3.LUT R20, R20, 0x1fffffff, RZ, 0xc0, !PT ;  /* 0x1fffffff14147812 */ /* 0x000fc600078ec0ff */
        /* <DEDUP_REMOVED lines=8> */
[----:B------:R-:W-:Y:S01]  /*11460*/  FMUL R32, R9, R161 ;  /* 0x000000a109207220 */ /* 0x000fe20000400000 */
[----:B------:R-:W-:-:S04]  /*11470*/  IMAD.HI R8, R21, 0x55555556, RZ ;  /* 0x5555555615087827 */ /* 0x000fc800078e02ff */
[-C--:B------:R-:W-:Y:S01]  /*11480*/  FMUL R30, R10, R161.reuse ;  /* 0x000000a10a1e7220 */ /* 0x080fe20000400000 */
[-C--:B---3--:R-:W-:Y:S01]  /*11490*/  FMUL R31, R5, R161.reuse ;  /* 0x000000a1051f7220 */ /* 0x088fe20000400000 */
[----:B------:R-:W-:Y:S01]  /*114a0*/  FMUL R5, R6, R161 ;  /* 0x000000a106057220 */ /* 0x000fe20000400000 */
[----:B------:R-:W-:Y:S01]  /*114b0*/  IMAD.HI R9, R2, 0x55555556, RZ ;  /* 0x5555555602097827 */ /* 0x000fe200078e02ff */
[----:B------:R-:W-:-:S03]  /*114c0*/  F2FP.F16.F32.PACK_AB R10, R32, R15 ;  /* 0x0000000f200a723e */ /* 0x000fc600000000ff */
[-C--:B----4-:R-:W-:Y:S01]  /*114d0*/  FMUL R6, R16, R161.reuse ;  /* 0x000000a110067220 */ /* 0x090fe20000400000 */
[-C--:B------:R-:W-:Y:S01]  /*114e0*/  FMUL R11, R11, R161.reuse ;  /* 0x000000a10b0b7220 */ /* 0x080fe20000400000 */
[----:B------:R-:W-:Y:S01]  /*114f0*/  LEA.HI R16, R8, R8, RZ, 0x1 ;  /* 0x0000000808107211 */ /* 0x000fe200078f08ff */
[-C--:B------:R-:W-:Y:S01]  /*11500*/  FMUL R34, R7, R161.reuse ;  /* 0x000000a107227220 */ /* 0x080fe20000400000 */
[----:B------:R-:W-:Y:S01]  /*11510*/  LOP3.LUT R15, R22, 0xfffffffe, RZ, 0xc0, !PT ;  /* 0xfffffffe160f7812 */ /* 0x000fe200078ec0ff */
[-C--:B------:R-:W-:Y:S01]  /*11520*/  FMUL R4, R4, R161.reuse ;  /* 0x000000a104047220 */ /* 0x080fe20000400000 */
[----:B------:R-:W-:Y:S01]  /*11530*/  F2FP.F16.F32.PACK_AB R8, R13, R12 ;  /* 0x0000000c0d08723e */ /* 0x000fe200000000ff */
[----:B------:R-:W-:Y:S01]  /*11540*/  FMUL R7, R18, R161 ;  /* 0x000000a112077220 */ /* 0x000fe20000400000 */
[----:B------:R-:W-:Y:S01]  /*11550*/  LEA.HI R13, R9, R9, RZ, 0x1 ;  /* 0x00000009090d7211 */ /* 0x000fe200078f08ff */
[-C--:B------:R-:W-:Y:S01]  /*11560*/  FMUL R17, R17, R161.reuse ;  /* 0x000000a111117220 */ /* 0x080fe20000400000 */
[----:B------:R-:W-:Y:S01]  /*11570*/  F2FP.F16.F32.PACK_AB R9, R29, R14 ;  /* 0x0000000e1d09723e */ /* 0x000fe200000000ff */
[----:B------:R-:W-:Y:S01]  /*11580*/  FMUL R18, R19, R161 ;  /* 0x000000a113127220 */ /* 0x000fe20000400000 */
[----:B------:R-:W-:-:S02]  /*11590*/  IADD3 R14, P4, R156, R15, RZ ;  /* 0x0000000f9c0e7210 */ /* 0x000fc40007f9e0ff */
[----:B------:R-:W-:Y:S02]  /*115a0*/  F2FP.F16.F32.PACK_AB R11, R11, R30 ;  /* 0x0000001e0b0b723e */ /* 0x000fe400000000ff */
[----:B------:R-:W-:Y:S01]  /*115b0*/  IADD3 R30, P3, R156, R27, RZ ;  /* 0x0000001b9c1e7210 */ /* 0x000fe20007f7e0ff */
[----:B------:R-:W-:Y:S01]  /*115c0*/  IMAD.X R15, R157, 0x1, R20, P4 ;  /* 0x000000019d0f7824 */ /* 0x000fe200020e0614 */
[----:B------:R-:W-:Y:S02]  /*115d0*/  F2FP.F16.F32.PACK_AB R4, R31, R4 ;  /* 0x000000041f04723e */ /* 0x000fe400000000ff */
[----:B------:R-:W-:Y:S02]  /*115e0*/  F2FP.F16.F32.PACK_AB R5, R34, R5 ;  /* 0x000000052205723e */ /* 0x000fe400000000ff */
[----:B------:R-:W-:Y:S01]  /*115f0*/  F2FP.F16.F32.PACK_AB R6, R17, R6 ;  /* 0x000000061106723e */ /* 0x000fe200000000ff */
[----:B------:R-:W-:Y:S01]  /*11600*/  @P2 STG.E.128 desc[UR36][R14.64], R8 ;  /* 0x000000080e002986 */ /* 0x000fe2000c101d24 */
[----:B------:R-:W-:-:S02]  /*11610*/  F2FP.F16.F32.PACK_AB R7, R18, R7 ;  /* 0x000000071207723e */ /* 0x000fc400000000ff */
[----:B------:R-:W-:Y:S02]  /*11620*/  IADD3.X R31, R157, R26, RZ, P3, !PT ;  /* 0x0000001a9d1f7210 */ /* 0x000fe40001ffe4ff */
[----:B------:R-:W-:Y:S02]  /*11630*/  SHF.R.S32.HI R19, RZ, 0x1f, R16 ;  /* 0x0000001fff137819 */ /* 0x000fe40000011410 */
[----:B------:R-:W-:Y:S01]  /*11640*/  SHF.R.S32.HI R12, RZ, 0x1f, R13 ;  /* 0x0000001fff0c7819 */ /* 0x000fe2000001140d */
[----:B------:R1:W-:Y:S01]  /*11650*/  @P0 STG.E.128 desc[UR36][R30.64], R4 ;  /* 0x000000041e000986 */ /* 0x0003e2000c101d24 */
[----:B------:R-:W-:Y:S02]  /*11660*/  LEA.HI R19, R19, R16, RZ, 0x3 ;  /* 0x0000001013137211 */ /* 0x000fe400078f18ff */
[----:B------:R-:W-:Y:S01]  /*11670*/  LEA.HI R12, R12, R13, RZ, 0x3 ;  /* 0x0000000d0c0c7211 */ /* 0x000fe200078f18ff */
[----:B------:R-:W-:Y:S01]  /*11680*/  BAR.SYNC.DEFER_BLOCKING 0x0 ;  /* 0x0000000000007b1d */ /* 0x000fe20000010000 */
[----:B------:R-:W-:-:S02]  /*11690*/  LOP3.LUT R19, R19, 0xffffff8, RZ, 0xc0, !PT ;  /* 0x0ffffff813137812 */ /* 0x000fc400078ec0ff */
[----:B------:R-:W-:Y:S02]  /*116a0*/  LOP3.LUT R12, R12, 0xffffff8, RZ, 0xc0, !PT ;  /* 0x0ffffff80c0c7812 */ /* 0x000fe400078ec0ff */
[----:B------:R-:W-:Y:S01]  /*116b0*/  ISETP.LT.AND P0, PT, R21, UR4, P1 ;  /* 0x0000000415007c0c */ /* 0x000fe20008f01270 */
[C---:B------:R-:W-:Y:S01]  /*116c0*/  IMAD.IADD R19, R16.reuse, 0x1, -R19 ;  /* 0x0000000110137824 */ /* 0x040fe200078e0a13 */
[----:B------:R-:W-:Y:S01]  /*116d0*/  IADD3 R17, R13, -R12, RZ ;  /* 0x8000000c0d117210 */ /* 0x000fe20007ffe0ff */
[----:B------:R-:W-:Y:S01]  /*116e0*/  IMAD R16, R16, -0x3, R21 ;  /* 0xfffffffd10107824 */ /* 0x000fe200078e0215 */
[----:B------:R-:W-:Y:S01]  /*116f0*/  ISETP.LT.AND P1, PT, R2, UR4, P1 ;  /* 0x0000000402007c0c */ /* 0x000fe20008f21270 */
[----:B------:R-:W-:Y:S01]  /*11700*/  IMAD R19, R19, 0x10, R24 ;  /* 0x0000001013137824 */ /* 0x000fe200078e0218 */
[----:B------:R-:W-:Y:S01]  /*11710*/  LEA R24, R17, R24, 0x4 ;  /* 0x0000001811187211 */ /* 0x000fe200078e20ff */
[----:B------:R-:W-:Y:S02]  /*11720*/  IMAD R13, R13, -0x3, R2 ;  /* 0xfffffffd0d0d7824 */ /* 0x000fe400078e0202 */
[----:B------:R-:W-:-:S02]  /*11730*/  IMAD R26, R16, R3, R28 ;  /* 0x00000003101a7224 */ /* 0x000fc400078e021c */
[C---:B------:R-:W-:Y:S02]  /*11740*/  IMAD R25, R160.reuse, R19, R25 ;  /* 0x00000013a0197224 */ /* 0x040fe400078e0219 */
[----:B------:R-:W-:Y:S01]  /*11750*/  IMAD R28, R13, R3, R28 ;  /* 0x000000030d1c7224 */ /* 0x000fe200078e021c */
[----:B------:R-:W-:Y:S01]  /*11760*/  SHF.R.S32.HI R27, RZ, 0x1f, R26 ;  /* 0x0000001fff1b7819 */ /* 0x000fe2000001141a */
[----:B------:R-:W-:Y:S01]  /*11770*/  IMAD R23, R160, R24, R23 ;  /* 0x00000018a0177224 */ /* 0x000fe200078e0217 */
[----:B------:R-:W-:Y:S02]  /*11780*/  SHF.R.S32.HI R22, RZ, 0x1f, R25 ;  /* 0x0000001fff167819 */ /* 0x000fe40000011419 */
[----:B------:R-:W-:Y:S01]  /*11790*/  SHF.R.S32.HI R29, RZ, 0x1f, R28 ;  /* 0x0000001fff1d7819 */ /* 0x000fe2000001141c */
[----:B------:R-:W-:Y:S01]  /*117a0*/  STS.64 [R168], R146 ;  /* 0x00000092a8007388 */ /* 0x000fe20000000a00 */
[----:B------:R-:W-:Y:S01]  /*117b0*/  SHF.R.S32.HI R20, RZ, 0x1f, R23 ;  /* 0x0000001fff147819 */ /* 0x000fe20000011417 */
[----:B------:R-:W-:-:S02]  /*117c0*/  IMAD R22, R22, R167, RZ ;  /* 0x000000a716167224 */ /* 0x000fc400078e02ff */
[----:B------:R-:W-:Y:S01]  /*117d0*/  STS.64 [R168+0x20], R142 ;  /* 0x0000208ea8007388 */ /* 0x000fe20000000a00 */
[----:B------:R-:W-:-:S03]  /*117e0*/  IMAD.WIDE.U32 R26, R167, R25, R26 ;  /* 0x00000019a71a7225 */ /* 0x000fc600078e001a */
[----:B------:R-:W-:Y:S01]  /*117f0*/  STS.64 [R168+0x40], R138 ;  /* 0x0000408aa8007388 */ /* 0x000fe20000000a00 */
[----:B------:R-:W-:Y:S02]  /*11800*/  IMAD R20, R20, R167, RZ ;  /* 0x000000a714147224 */ /* 0x000fe400078e02ff */
[----:B------:R-:W-:Y:S01]  /*11810*/  IMAD R25, R25, R0, R22 ;  /* 0x0000000019197224 */ /* 0x000fe200078e0216 */
[----:B------:R-:W-:Y:S01]  /*11820*/  STS.64 [R168+0x60], R134 ;  /* 0x00006086a8007388 */ /* 0x000fe20000000a00 */
[----:B------:R-:W-:-:S03]  /*11830*/  IMAD.WIDE.U32 R28, R167, R23, R28 ;  /* 0x00000017a71c7225 */ /* 0x000fc600078e001c */
[----:B------:R-:W-:Y:S01]  /*11840*/  STS.64 [R166+0x80], R130 ;  /* 0x00008082a6007388 */ /* 0x000fe20000000a00 */
[----:B-1----:R-:W-:Y:S01]  /*11850*/  IMAD R31, R23, R0, R20 ;  /* 0x00000000171f7224 */ /* 0x002fe200078e0214 */
[----:B------:R-:W-:Y:S01]  /*11860*/  SHF.L.U32 R3, R28, 0x1, RZ ;  /* 0x000000011c037819 */ /* 0x000fe200000006ff */
[C---:B------:R-:W-:Y:S01]  /*11870*/  IMAD.SHL.U32 R23, R26.reuse, 0x2, RZ ;  /* 0x000000021a177824 */ /* 0x040fe200078e00ff */
[----:B------:R-:W-:Y:S01]  /*11880*/  STS.64 [R166+0xa0], R126 ;  /* 0x0000a07ea6007388 */ /* 0x000fe20000000a00 */
[----:B------:R-:W-:Y:S01]  /*11890*/  IMAD.IADD R27, R27, 0x1, R25 ;  /* 0x000000011b1b7824 */ /* 0x000fe200078e0219 */
[----:B------:R-:W-:Y:S02]  /*118a0*/  IADD3 R25, R29, R31, RZ ;  /* 0x0000001f1d197210 */ /* 0x000fe40007ffe0ff */
[----:B------:R-:W-:Y:S01]  /*118b0*/  STS.64 [R166+0xc0], R122 ;  /* 0x0000c07aa6007388 */ /* 0x000fe20000000a00 */
[----:B------:R-:W-:Y:S02]  /*118c0*/  LOP3.LUT R23, R23, 0xfffffffe, RZ, 0xc0, !PT ;  /* 0xfffffffe17177812 */ /* 0x000fe400078ec0ff */
[----:B------:R-:W-:Y:S01]  /*118d0*/  SHF.L.U64.HI R26, R26, 0x1, R27 ;  /* 0x000000011a1a7819 */ /* 0x000fe2000001021b */
[----:B------:R-:W-:Y:S01]  /*118e0*/  STS.64 [R166+0xe0], R118 ;  /* 0x0000e076a6007388 */ /* 0x000fe20000000a00 */
[----:B------:R-:W-:-:S02]  /*118f0*/  LOP3.LUT R3, R3, 0xfffffffe, RZ, 0xc0, !PT ;  /* 0xfffffffe03037812 */ /* 0x000fc400078ec0ff */
[----:B------:R-:W-:Y:S01]  /*11900*/  SHF.L.U64.HI R25, R28, 0x1, R25 ;  /* 0x000000011c197819 */ /* 0x000fe20000010219 */
[----:B------:R-:W-:Y:S01]  /*11910*/  BAR.SYNC.DEFER_BLOCKING 0x0 ;  /* 0x0000000000007b1d */ /* 0x000fe20000010000 */
[----:B------:R-:W-:Y:S02]  /*11920*/  IADD3 R20, P3, R156, R23, RZ ;  /* 0x000000179c147210 */ /* 0x000fe40007f7e0ff */
[----:B------:R-:W-:Y:S02]  /*11930*/  LOP3.LUT R26, R26, 0x1fffffff, RZ, 0xc0, !PT ;  /* 0x1fffffff1a1a7812 */ /* 0x000fe400078ec0ff */
[----:B------:R-:W-:Y:S02]  /*11940*/  IADD3 R156, P2, R156, R3, RZ ;  /* 0x000000039c9c7210 */ /* 0x000fe40007f5e0ff */
[----:B------:R-:W-:Y:S01]  /*11950*/  LOP3.LUT R0, R25, 0x1fffffff, RZ, 0xc0, !PT ;  /* 0x1fffffff19007812 */ /* 0x000fe200078ec0ff */
[----:B------:R-:W-:-:S03]  /*11960*/  IMAD.X R21, R157, 0x1, R26, P3 ;  /* 0x000000019d157824 */ /* 0x000fc600018e061a */
[----:B------:R-:W-:Y:S01]  /*11970*/  IADD3.X R157, R157, R0, RZ, P2, !PT ;  /* 0x000000009d9d7210 */ /* 0x000fe200017fe4ff */
        /* <DEDUP_REMOVED lines=30> */
.L_x_1544:
        /* <DEDUP_REMOVED lines=19> */
.L_x_1458:
[----:B------:R-:W-:Y:S02]  /*11c90*/  MOV R12, RZ ;  /* 0x000000ff000c7202 */ /* 0x000fe40000000f00 */
[----:B------:R-:W-:Y:S02]  /*11ca0*/  MOV R11, 0x1f ;  /* 0x0000001f000b7802 */ /* 0x000fe40000000f00 */
[----:B------:R-:W-:-:S07]  /*11cb0*/  MOV R15, 0xffffffff ;  /* 0xffffffff000f7802 */ /* 0x000fce0000000f00 */
[----:B-----5:R-:W-:Y:S05]  /*11cc0*/  WARPSYNC.COLLECTIVE R15, `(.L_x_1545) ;  /* 0x000000000f087348 */ /* 0x020fea0003c00000 */
[----:B------:R1:W2:Y:S02]  /*11cd0*/  SHFL.IDX P6, R14, R13, R12, R11 ;  /* 0x0000000c0d0e7389 */ /* 0x0002a400000c000b */
[----:B-12--5:R-:W-:Y:S01]  /*11ce0*/  ENDCOLLECTIVE ;  /* 0x000000000000791b */ /* 0x026fe20003800000 */
.L_x_1545:
[----:B------:R-:W-:Y:S05]  /*11cf0*/  BRA `(.L_x_1546) ;  /* 0xfffffeec00e47947 */ /* 0x000fea000383ffff */
.L_x_1547:
        /* <DEDUP_REMOVED lines=16> */
.L_x_3460:


//--------------------- .text._ZN7cutlass7Kernel2INS_4gemm6kernel20DefaultGemmUniversalINS_6half_tENS_6layout11ColumnMajorELNS_16ComplexTransformE0ELi8ES4_S6_LS7_0ELi8ES4_NS5_8RowMajorEfNS_4arch15OpClassTensorOpENS9_4Sm80ENS1_9GemmShapeILi128ELi128ELi32EEENSC_ILi64ELi64ELi32EEENSC_ILi16ELi8ELi16EEENS_8epilogue6thread17LinearCombinationIS4_Li8EffLNSH_9ScaleType4KindE0ELNS_15FloatRoundStyleE2ES4_EENS1_11threadblock30GemmIdentityThreadblockSwizzleILi8EEELi4ENS9_13OpMultiplyAddELNS1_23SharedMemoryClearOptionE0ELb0ELb0ELb0ENS5_9NoPermuteENS5_34Tensor4DPermute0213RowMajorInverseILi8ELi4EEESU_vE10SelectBaseISP_vEEEEvNT_6ParamsE --------------------------
	.section	.text._ZN7cutlass7Kernel2INS_4gemm6kernel20DefaultGemmUniversalINS_6half_tENS_6layout11ColumnMajorELNS_16ComplexTransformE0ELi8ES4_S6_LS7_0ELi8ES4_NS5_8RowMajorEfNS_4arch15OpClassTensorOpENS9_4Sm80ENS1_9GemmShapeILi128ELi128ELi32EEENSC_ILi64ELi64ELi32EEENSC_ILi16ELi8ELi16EEENS_8epilogue6thread17LinearCombinationIS4_Li8EffLNSH_9ScaleType4KindE0ELNS_15FloatRoundStyleE2ES4_EENS1_11threadblock30GemmIdentityThreadblockSwizzleILi8EEELi4ENS9_13OpMultiplyAddELNS1_23SharedMemoryClearOptionE0ELb0ELb0ELb0ENS5_9NoPermuteENS5_34Tensor4DPermute0213RowMajorInverseILi8ELi4EEESU_vE10SelectBaseISP_vEEEEvNT_6ParamsE,"ax",@progbits
	.align	128
.text._ZN7cutlass7Kernel2INS_4gemm6kernel20DefaultGemmUniversalINS_6half_tENS_6layout11ColumnMajorELNS_16ComplexTransformE0ELi8ES4_S6_LS7_0ELi8ES4_NS5_8RowMajorEfNS_4arch15OpClassTensorOpENS9_4Sm80ENS1_9GemmShapeILi128ELi128ELi32EEENSC_ILi64ELi64ELi32EEENSC_ILi16ELi8ELi16EEENS_8epilogue6thread17LinearCombinationIS4_Li8EffLNSH_9ScaleType4KindE0ELNS_15FloatRoundStyleE2ES4_EENS1_11threadblock30GemmIdentityThreadblockSwizzleILi8EEELi4ENS9_13OpMultiplyAddELNS1_23SharedMemoryClearOptionE0ELb0ELb0ELb0ENS5_9NoPermuteENS5_34Tensor4DPermute0213RowMajorInverseILi8ELi4EEESU_vE10SelectBaseISP_vEEEEvNT_6ParamsE:
        .type           _ZN7cutlass7Kernel2INS_4gemm6kernel20DefaultGemmUniversalINS_6half_tENS_6layout11ColumnMajorELNS_16ComplexTransformE0ELi8ES4_S6_LS7_0ELi8ES4_NS5_8RowMajorEfNS_4arch15OpClassTensorOpENS9_4Sm80ENS1_9GemmShapeILi128ELi128ELi32EEENSC_ILi64ELi64ELi32EEENSC_ILi16ELi8ELi16EEENS_8epilogue6thread17LinearCombinationIS4_Li8EffLNSH_9ScaleType4KindE0ELNS_15FloatRoundStyleE2ES4_EENS1_11threadblock30GemmIdentityThreadblockSwizzleILi8EEELi4ENS9_13OpMultiplyAddELNS1_23SharedMemoryClearOptionE0ELb0ELb0ELb0ENS5_9NoPermuteENS5_34Tensor4DPermute0213RowMajorInverseILi8ELi4EEESU_vE10SelectBaseISP_vEEEEvNT_6ParamsE,@function
        .size           _ZN7cutlass7Kernel2INS_4gemm6kernel20DefaultGemmUniversalINS_6half_tENS_6layout11ColumnMajorELNS_16ComplexTransformE0ELi8ES4_S6_LS7_0ELi8ES4_NS5_8RowMajorEfNS_4arch15OpClassTensorOpENS9_4Sm80ENS1_9GemmShapeILi128ELi128ELi32EEENSC_ILi64ELi64ELi32EEENSC_ILi16ELi8ELi16EEENS_8epilogue6thread17LinearCombinationIS4_Li8EffLNSH_9ScaleType4KindE0ELNS_15FloatRoundStyleE2ES4_EENS1_11threadblock30GemmIdentityThreadblockSwizzleILi8EEELi4ENS9_13OpMultiplyAddELNS1_23SharedMemoryClearOptionE0ELb0ELb0ELb0ENS5_9NoPermuteENS5_34Tensor4DPermute0213RowMajorInverseILi8ELi4EEESU_vE10SelectBaseISP_vEEEEvNT_6ParamsE,(.L_x_3461 - _ZN7cutlass7Kernel2INS_4gemm6kernel20DefaultGemmUniversalINS_6half_tENS_6layout11ColumnMajorELNS_16ComplexTransformE0ELi8ES4_S6_LS7_0ELi8ES4_NS5_8RowMajorEfNS_4arch15OpClassTensorOpENS9_4Sm80ENS1_9GemmShapeILi128ELi128ELi32EEENSC_ILi64ELi64ELi32EEENSC_ILi16ELi8ELi16EEENS_8epilogue6thread17LinearCombinationIS4_Li8EffLNSH_9ScaleType4KindE0ELNS_15FloatRoundStyleE2ES4_EENS1_11threadblock30GemmIdentityThreadblockSwizzleILi8EEELi4ENS9_13OpMultiplyAddELNS1_23SharedMemoryClearOptionE0ELb0ELb0ELb0ENS5_9NoPermuteENS5_34Tensor4DPermute0213RowMajorInverseILi8ELi4EEESU_vE10SelectBaseISP_vEEEEvNT_6ParamsE)
        .other          _ZN7cutlass7Kernel2INS_4gemm6kernel20DefaultGemmUniversalINS_6half_tENS_6layout11ColumnMajorELNS_16ComplexTransformE0ELi8ES4_S6_LS7_0ELi8ES4_NS5_8RowMajorEfNS_4arch15OpClassTensorOpENS9_4Sm80ENS1_9GemmShapeILi128ELi128ELi32EEENSC_ILi64ELi64ELi32EEENSC_ILi16ELi8ELi16EEENS_8epilogue6thread17LinearCombinationIS4_Li8EffLNSH_9ScaleType4KindE0ELNS_15FloatRoundStyleE2ES4_EENS1_11threadblock30GemmIdentityThreadblockSwizzleILi8EEELi4ENS9_13OpMultiplyAddELNS1_23SharedMemoryClearOptionE0ELb0ELb0ELb0ENS5_9NoPermuteENS5_34Tensor4DPermute0213RowMajorInverseILi8ELi4EEESU_vE10SelectBaseISP_vEEEEvNT_6ParamsE,@"STO_CUDA_ENTRY STV_DEFAULT"
_ZN7cutlass7Kernel2INS_4gemm6kernel20DefaultGemmUniversalINS_6half_tENS_6layout11ColumnMajorELNS_16ComplexTransformE0ELi8ES4_S6_LS7_0ELi8ES4_NS5_8RowMajorEfNS_4arch15OpClassTensorOpENS9_4Sm80ENS1_9GemmShapeILi128ELi128ELi32EEENSC_ILi64ELi64ELi32EEENSC_ILi16ELi8ELi16EEENS_8epilogue6thread17LinearCombinationIS4_Li8EffLNSH_9ScaleType4KindE0ELNS_15FloatRoundStyleE2ES4_EENS1_11threadblock30GemmIdentityThreadblockSwizzleILi8EEELi4ENS9_13OpMultiplyAddELNS1_23SharedMemoryClearOptionE0ELb0ELb0ELb0ENS5_9NoPermuteENS5_34Tensor4DPermute0213RowMajorInverseILi8ELi4EEESU_vE10SelectBaseISP_vEEEEvNT_6ParamsE:
        /* <DEDUP_REMOVED lines=40> */
.L_x_1549:
        /* <DEDUP_REMOVED lines=18> */
.L_x_1548:
[----:B------:R-:W1:Y:S01]  /*03a0*/  LDC R0, c[0x0][0x224] ;  /* 0x00008900ff007b82 */ /* 0x000e620000000800 */
[----:B------:R-:W-:-:S07]  /*03b0*/  IADD3 R19, R207, 0x1, RZ ;  /* 0x00000001cf137810 */ /* 0x000fce0007ffe0ff */
[----:B------:R-:W2:Y:S01]  /*03c0*/  LDC R18, c[0x0][0x234] ;  /* 0x00008d00ff127b82 */ /* 0x000ea20000000800 */
[C---:B-1----:R-:W-:Y:S01]  /*03d0*/  ISETP.GE.AND P0, PT, R19.reuse, R0, PT ;  /* 0x000000001300720c */ /* 0x042fe20003f06270 */
[-C--:B--2---:R-:W-:Y:S02]  /*03e0*/  IMAD R19, R19, R18.reuse, RZ ;  /* 0x0000001213137224 */ /* 0x084fe400078e02ff */
[----:B------:R-:W-:-:S10]  /*03f0*/  IMAD R18, R207, R18, RZ ;  /* 0x00000012cf127224 */ /* 0x000fd400078e02ff */
[----:B------:R-:W1:Y:S02]  /*0400*/  @P0 LDC R19, c[0x0][0x218] ;  /* 0x00008600ff130b82 */ /* 0x000e640000000800 */
.L_x_1550:
        /* <DEDUP_REMOVED lines=19> */
.L_x_1551:
        /* <DEDUP_REMOVED lines=20> */
.L_x_1552:
        /* <DEDUP_REMOVED lines=41> */
.L_x_1553:
        /* <DEDUP_REMOVED lines=18> */
.L_x_1554:
        /* <DEDUP_REMOVED lines=38> */
.L_x_1639:
[----:B--2---:R-:W-:Y:S01]  /*0c90*/  SHF.R.S32.HI R11, RZ, 0x1f, R14 ;  /* 0x0000001fff0b7819 */ /* 0x004fe2000001140e */
[----:B------:R-:W2:Y:S01]  /*0ca0*/  LDC R215, c[0x0][0x248] ;  /* 0x00009200ffd77b82 */ /* 0x000ea20000000800 */
[----:B------:R-:W-:Y:S01]  /*0cb0*/  ISETP.LT.AND P0, PT, R211, R4, !P1 ;  /* 0x00000004d300720c */ /* 0x000fe20004f01270 */
[----:B------:R-:W-:Y:S01]  /*0cc0*/  BSSY B0, `(.L_x_1556) ;  /* 0x000004b000007945 */ /* 0x000fe20003800000 */
[----:B------:R-:W-:Y:S02]  /*0cd0*/  LEA.HI R226, R11, R14, RZ, 0x2 ;  /* 0x0000000e0be27211 */ /* 0x000fe400078f10ff */
[----:B------:R-:W-:Y:S02]  /*0ce0*/  IADD3 R11, R19, 0x1f, -R18 ;  /* 0x0000001f130b7810 */ /* 0x000fe40007ffe812 */
[----:B------:R-:W-:Y:S02]  /*0cf0*/  CS2R R18, SRZ ;  /* 0x0000000000127805 */ /* 0x000fe4000001ff00 */
[----:B------:R-:W-:-:S02]  /*0d00*/  LOP3.LUT R223, R226, 0xfffffffc, RZ, 0xc0, !PT ;  /* 0xfffffffce2df7812 */ /* 0x000fc400078ec0ff */
[-C--:B------:R-:W-:Y:S01]  /*0d10*/  ISETP.LT.AND P2, PT, R211, R4.reuse, !P3 ;  /* 0x00000004d300720c */ /* 0x080fe20005f41270 */
[----:B------:R-:W-:Y:S01]  /*0d20*/  VIADD R12, R11, 0x1f ;  /* 0x0000001f0b0c7836 */ /* 0x000fe20000000000 */
[CC--:B------:R-:W-:Y:S01]  /*0d30*/  ISETP.LT.AND P1, PT, R209.reuse, R4.reuse, !P1 ;  /* 0x00000004d100720c */ /* 0x0c0fe20004f21270 */
[----:B------:R-:W-:Y:S01]  /*0d40*/  IMAD.IADD R223, R14, 0x1, -R223 ;  /* 0x000000010edf7824 */ /* 0x000fe200078e0adf */
[----:B------:R-:W-:Y:S02]  /*0d50*/  ISETP.LT.AND P3, PT, R209, R4, !P3 ;  /* 0x00000004d100720c */ /* 0x000fe40005f61270 */
[----:B-1----:R-:W-:Y:S02]  /*0d60*/  SEL R13, RZ, 0x1, !P0 ;  /* 0x00000001ff0d7807 */ /* 0x002fe40004000000 */
[----:B------:R-:W-:Y:S02]  /*0d70*/  LEA.HI R224, R223, R223, RZ, 0x1 ;  /* 0x000000dfdfe07211 */ /* 0x000fe400078f08ff */
[----:B------:R-:W-:-:S02]  /*0d80*/  P2R R13, PR, R13, 0xf ;  /* 0x0000000f0d0d7803 */ /* 0x000fc40000000000 */
[----:B------:R-:W-:Y:S02]  /*0d90*/  ISETP.GE.U32.AND P0, PT, R12, 0x3f, PT ;  /* 0x0000003f0c00780c */ /* 0x000fe40003f06070 */
[----:B------:R-:W-:Y:S02]  /*0da0*/  LOP3.LUT R14, R224, 0xfffffffe, RZ, 0xc0, !PT ;  /* 0xfffffffee00e7812 */ /* 0x000fe400078ec0ff */
[----:B------:R-:W-:Y:S02]  /*0db0*/  SEL R13, R13, RZ, P0 ;  /* 0x000000ff0d0d7207 */ /* 0x000fe40000000000 */
[----:B------:R-:W-:Y:S01]  /*0dc0*/  SEL R12, R0, RZ, P0 ;  /* 0x000000ff000c7207 */ /* 0x000fe20000000000 */
[----:B------:R-:W-:Y:S01]  /*0dd0*/  IMAD.IADD R223, R223, 0x1, -R14 ;  /* 0x00000001dfdf7824 */ /* 0x000fe200078e0a0e */
[----:B------:R-:W-:Y:S02]  /*0de0*/  LOP3.LUT P0, R0, R13, 0x1, RZ, 0xc0, !PT ;  /* 0x000000010d007812 */ /* 0x000fe4000780c0ff */
[----:B------:R-:W-:-:S02]  /*0df0*/  SHF.R.S32.HI R226, RZ, 0x2, R226 ;  /* 0x00000002ffe27819 */ /* 0x000fc400000114e2 */
[----:B------:R-:W-:Y:S02]  /*0e00*/  SHF.R.S32.HI R15, RZ, 0x1f, R4 ;  /* 0x0000001fff0f7819 */ /* 0x000fe40000011404 */
[----:B------:R-:W-:Y:S01]  /*0e10*/  SHF.R.S32.HI R224, RZ, 0x1, R224 ;  /* 0x00000001ffe07819 */ /* 0x000fe200000114e0 */
[----:B------:R-:W-:Y:S01]  /*0e20*/  IMAD R200, R226, 0x40, R223 ;  /* 0x00000040e2c87824 */ /* 0x000fe200078e02df */
[----:B------:R-:W-:Y:S02]  /*0e30*/  SHF.R.S32.HI R222, RZ, 0x1f, R11 ;  /* 0x0000001fffde7819 */ /* 0x000fe4000001140b */
[----:B------:R-:W-:Y:S01]  /*0e40*/  LEA.HI R218, R15, R4, RZ, 0x3 ;  /* 0x000000040fda7211 */ /* 0x000fe200078f18ff */
[----:B------:R-:W-:Y:S01]  /*0e50*/  IMAD R4, R224, 0x80, R226 ;  /* 0x00000080e0047824 */ /* 0x000fe200078e02e2 */
[----:B--2---:R-:W-:Y:S01]  /*0e60*/  LEA.HI R215, R215, R215, RZ, 0x1 ;  /* 0x000000d7d7d77211 */ /* 0x004fe200078f08ff */
[----:B------:R-:W-:Y:S01]  /*0e70*/  IMAD.SHL.U32 R200, R200, 0x40, RZ ;  /* 0x00000040c8c87824 */ /* 0x000fe200078e00ff */
[----:B------:R-:W-:-:S02]  /*0e80*/  LEA.HI R222, R222, R11, RZ, 0x5 ;  /* 0x0000000bdede7211 */ /* 0x000fc400078f28ff */
[----:B------:R-:W-:Y:S02]  /*0e90*/  CS2R R14, SRZ ;  /* 0x00000000000e7805 */ /* 0x000fe4000001ff00 */
        /* <DEDUP_REMOVED lines=45> */
.L_x_1557:
[----:B------:R-:W-:Y:S05]  /*1170*/  BSYNC B0 ;  /* 0x0000000000007941 */ /* 0x000fea0003800000 */
.L_x_1556:
        /* <DEDUP_REMOVED lines=74> */
.L_x_1559:
[----:B------:R-:W-:Y:S05]  /*1620*/  BSYNC B0 ;  /* 0x0000000000007941 */ /* 0x000fea0003800000 */
.L_x_1558:
        /* <DEDUP_REMOVED lines=52> */
.L_x_1561:
[----:B------:R-:W-:Y:S05]  /*1970*/  BSYNC B0 ;  /* 0x0000000000007941 */ /* 0x000fea0003800000 */
.L_x_1560:
        /* <DEDUP_REMOVED lines=67> */
.L_x_1563:
[----:B------:R-:W-:Y:S05]  /*1db0*/  BSYNC B0 ;  /* 0x0000000000007941 */ /* 0x000fea0003800000 */
.L_x_1562:
        /* <DEDUP_REMOVED lines=56> */
.L_x_1565:
[----:B------:R-:W-:Y:S05]  /*2140*/  BSYNC B0 ;  /* 0x0000000000007941 */ /* 0x000fea0003800000 */
.L_x_1564:
        /* <DEDUP_REMOVED lines=65> */
.L_x_1567:
[----:B------:R-:W-:Y:S05]  /*2560*/  BSYNC B0 ;  /* 0x0000000000007941 */ /* 0x000fea0003800000 */
.L_x_1566:
        /* <DEDUP_REMOVED lines=73> */
.L_x_1569:
[----:B------:R-:W-:Y:S05]  /*2a00*/  BSYNC B0 ;  /* 0x0000000000007941 */ /* 0x000fea0003800000 */
.L_x_1568:
        /* <DEDUP_REMOVED lines=50> */
.L_x_1571:
[----:B------:R-:W-:Y:S05]  /*2d30*/  BSYNC B0 ;  /* 0x0000000000007941 */ /* 0x000fea0003800000 */
.L_x_1570:
        /* <DEDUP_REMOVED lines=78> */
.L_x_1573:
[----:B------:R-:W-:Y:S05]  /*3220*/  BSYNC B0 ;  /* 0x0000000000007941 */ /* 0x000fea0003800000 */
.L_x_1572:
        /* <DEDUP_REMOVED lines=49> */
.L_x_1575:
[----:B------:R-:W-:Y:S05]  /*3540*/  BSYNC B0 ;  /* 0x0000000000007941 */ /* 0x000fea0003800000 */
.L_x_1574:
        /* <DEDUP_REMOVED lines=54> */
.L_x_1577:
[----:B------:R-:W-:Y:S05]  /*38b0*/  BSYNC B0 ;  /* 0x0000000000007941 */ /* 0x000fea0003800000 */
.L_x_1576:
        /* <DEDUP_REMOVED lines=50> */
.L_x_1579:
[----:B------:R-:W-:Y:S05]  /*3be0*/  BSYNC B0 ;  /* 0x0000000000007941 */ /* 0x000fea0003800000 */
.L_x_1578:
        /* <DEDUP_REMOVED lines=54> */
.L_x_1581:
[----:B------:R-:W-:Y:S05]  /*3f50*/  BSYNC B0 ;  /* 0x0000000000007941 */ /* 0x000fea0003800000 */
.L_x_1580:
        /* <DEDUP_REMOVED lines=49> */
.L_x_1583:
[----:B------:R-:W-:Y:S05]  /*4270*/  BSYNC B0 ;  /* 0x0000000000007941 */ /* 0x000fea0003800000 */
.L_x_1582:
        /* <DEDUP_REMOVED lines=54> */
.L_x_1585:
[----:B------:R-:W-:Y:S05]  /*45e0*/  BSYNC B0 ;  /* 0x0000000000007941 */ /* 0x000fea0003800000 */
.L_x_1584:
        /* <DEDUP_REMOVED lines=49> */
.L_x_1587:
[----:B------:R-:W-:Y:S05]  /*4900*/  BSYNC B0 ;  /* 0x0000000000007941 */ /* 0x000fea0003800000 */
.L_x_1586:
        /* <DEDUP_REMOVED lines=57> */
.L_x_1589:
[----:B------:R-:W-:Y:S05]  /*4ca0*/  BSYNC B0 ;  /* 0x0000000000007941 */ /* 0x000fea0003800000 */
.L_x_1588:
        /* <DEDUP_REMOVED lines=48> */
.L_x_1591:
[----:B------:R-:W-:Y:S05]  /*4fb0*/  BSYNC B0 ;  /* 0x0000000000007941 */ /* 0x000fea0003800000 */
.L_x_1590:
        /* <DEDUP_REMOVED lines=52> */
.L_x_1593:
[----:B------:R-:W-:Y:S05]  /*5300*/  BSYNC B0 ;  /* 0x0000000000007941 */ /* 0x000fea0003800000 */
.L_x_1592:
        /* <DEDUP_REMOVED lines=49> */
.L_x_1595:
[----:B------:R-:W-:Y:S05]  /*5620*/  BSYNC B0 ;  /* 0x0000000000007941 */ /* 0x000fea0003800000 */
.L_x_1594:
        /* <DEDUP_REMOVED lines=52> */
.L_x_1597:
[----:B------:R-:W-:Y:S05]  /*5970*/  BSYNC B0 ;  /* 0x0000000000007941 */ /* 0x000fea0003800000 */
.L_x_1596:
        /* <DEDUP_REMOVED lines=48> */
.L_x_1599:
[----:B------:R-:W-:Y:S05]  /*5c80*/  BSYNC B0 ;  /* 0x0000000000007941 */ /* 0x000fea0003800000 */
.L_x_1598:
        /* <DEDUP_REMOVED lines=52> */
.L_x_1601:
[----:B------:R-:W-:Y:S05]  /*5fd0*/  BSYNC B0 ;  /* 0x0000000000007941 */ /* 0x000fea0003800000 */
.L_x_1600:
        /* <DEDUP_REMOVED lines=48> */
.L_x_1603:
[----:B------:R-:W-:Y:S05]  /*62e0*/  BSYNC B0 ;  /* 0x0000000000007941 */ /* 0x000fea0003800000 */
.L_x_1602:
        /* <DEDUP_REMOVED lines=91> */
[----:B-1----:R-:W-:Y:S02]  /*68a0*/  CS2R R18, SRZ ;  /* 0x0000000000127805 */ /* 0x002fe4000001ff00 */
[----:B------:R-:W-:Y:S01]  /*68b0*/  CS2R R16, SRZ ;  /* 0x0000000000107805 */ /* 0x000fe2000001ff00 */
[----:B------:R-:W1:Y:S01]  /*68c0*/  LDSM.16.MT88.4 R152, [R152] ;  /* 0x000000009898783b */ /* 0x000e620000004200 */
[----:B------:R-:W-:Y:S02]  /*68d0*/  CS2R R122, SRZ ;  /* 0x00000000007a7805 */ /* 0x000fe4000001ff00 */
[----:B------:R-:W-:-:S02]  /*68e0*/  CS2R R120, SRZ ;  /* 0x0000000000787805 */ /* 0x000fc4000001ff00 */
[----:B------:R-:W-:Y:S01]  /*68f0*/  CS2R R78, SRZ ;  /* 0x00000000004e7805 */ /* 0x000fe2000001ff00 */
[----:B------:R-:W4:Y:S01]  /*6900*/  LDSM.16.MT88.4 R156, [R156] ;  /* 0x000000009c9c783b */ /* 0x000f220000004200 */
[----:B------:R-:W-:Y:S02]  /*6910*/  CS2R R76, SRZ ;  /* 0x00000000004c7805 */ /* 0x000fe4000001ff00 */
[----:B------:R-:W-:Y:S02]  /*6920*/  CS2R R58, SRZ ;  /* 0x00000000003a7805 */ /* 0x000fe4000001ff00 */
[----:B------:R-:W-:Y:S01]  /*6930*/  CS2R R56, SRZ ;  /* 0x0000000000387805 */ /* 0x000fe2000001ff00 */
[----:B------:R-:W1:Y:S01]  /*6940*/  LDSM.16.MT88.4 R160, [R160] ;  /* 0x00000000a0a0783b */ /* 0x000e620000004200 */
[----:B--2---:R-:W-:Y:S02]  /*6950*/  CS2R R14, SRZ ;  /* 0x00000000000e7805 */ /* 0x004fe4000001ff00 */
[----:B------:R-:W-:-:S02]  /*6960*/  CS2R R12, SRZ ;  /* 0x00000000000c7805 */ /* 0x000fc4000001ff00 */
[----:B------:R-:W-:Y:S01]  /*6970*/  CS2R R126, SRZ ;  /* 0x00000000007e7805 */ /* 0x000fe2000001ff00 */
[----:B------:R-:W2:Y:S01]  /*6980*/  LDSM.16.M88.4 R136, [R136] ;  /* 0x000000008888783b */ /* 0x000ea20000000200 */
[----:B------:R-:W-:Y:S02]  /*6990*/  CS2R R124, SRZ ;  /* 0x00000000007c7805 */ /* 0x000fe4000001ff00 */
[----:B------:R-:W-:Y:S02]  /*69a0*/  CS2R R74, SRZ ;  /* 0x00000000004a7805 */ /* 0x000fe4000001ff00 */
[----:B------:R-:W-:Y:S01]  /*69b0*/  CS2R R72, SRZ ;  /* 0x0000000000487805 */ /* 0x000fe2000001ff00 */
[----:B------:R1:W1:Y:S01]  /*69c0*/  LDSM.16.M88.4 R140, [R0+0x9000] ;  /* 0x00900000008c783b */ /* 0x0002620000000200 */
[----:B------:R-:W-:Y:S02]  /*69d0*/  CS2R R62, SRZ ;  /* 0x00000000003e7805 */ /* 0x000fe4000001ff00 */
[----:B------:R-:W-:-:S02]  /*69e0*/  CS2R R60, SRZ ;  /* 0x00000000003c7805 */ /* 0x000fc4000001ff00 */
[----:B------:R-:W-:Y:S01]  /*69f0*/  CS2R R10, SRZ ;  /* 0x00000000000a7805 */ /* 0x000fe2000001ff00 */
[----:B------:R1:W1:Y:S01]  /*6a00*/  LDSM.16.M88.4 R144, [R0+0xa000] ;  /* 0x00a000000090783b */ /* 0x0002620000000200 */
[----:B------:R-:W-:Y:S02]  /*6a10*/  CS2R R8, SRZ ;  /* 0x0000000000087805 */ /* 0x000fe4000001ff00 */
[----:B------:R-:W-:Y:S02]  /*6a20*/  CS2R R130, SRZ ;  /* 0x0000000000827805 */ /* 0x000fe4000001ff00 */
[----:B------:R-:W-:Y:S01]  /*6a30*/  CS2R R128, SRZ ;  /* 0x0000000000807805 */ /* 0x000fe2000001ff00 */
[----:B------:R1:W1:Y:S01]  /*6a40*/  LDSM.16.M88.4 R148, [R0+0xb000] ;  /* 0x00b000000094783b */ /* 0x0002620000000200 */
[----:B------:R-:W-:Y:S02]  /*6a50*/  CS2R R70, SRZ ;  /* 0x0000000000467805 */ /* 0x000fe4000001ff00 */
[----:B------:R-:W-:-:S02]  /*6a60*/  CS2R R68, SRZ ;  /* 0x0000000000447805 */ /* 0x000fc4000001ff00 */
[----:B------:R-:W-:Y:S02]  /*6a70*/  CS2R R66, SRZ ;  /* 0x0000000000427805 */ /* 0x000fe4000001ff00 */
[----:B------:R-:W-:Y:S02]  /*6a80*/  CS2R R64, SRZ ;  /* 0x0000000000407805 */ /* 0x000fe4000001ff00 */
[----:B------:R-:W-:Y:S02]  /*6a90*/  CS2R R6, SRZ ;  /* 0x0000000000067805 */ /* 0x000fe4000001ff00 */
[----:B------:R-:W-:Y:S01]  /*6aa0*/  CS2R R4, SRZ ;  /* 0x0000000000047805 */ /* 0x000fe2000001ff00 */
[----:B---34-:R-:W-:Y:S06]  /*6ab0*/  @!P0 BRA `(.L_x_1604) ;  /* 0x0000002400188947 */ /* 0x018fec0003800000 */
        /* <DEDUP_REMOVED lines=10> */
[----:B-1----:R-:W-:Y:S01]  /*6b60*/  LOP3.LUT R0, R2, 0x20, RZ, 0x3c, !PT ;  /* 0x0000002002007812 */ /* 0x002fe200078e3cff */
[----:B------:R-:W-:Y:S01]  /*6b70*/  UMOV UR7, 0x180 ;  /* 0x0000018000077882 */ /* 0x000fe20000000000 */
[----:B------:R-:W-:-:S05]  /*6b80*/  UMOV UR6, 0x3 ;  /* 0x0000000300067882 */ /* 0x000fca0000000000 */
.L_x_1621:
[C---:B--2-4-:R-:W-:Y:S01]  /*6b90*/  HMMA.16816.F32 R4, R132.reuse, R136, R4 ;  /* 0x000000888404723c */ /* 0x054fe20000001804 */
[----:B------:R-:W-:Y:S01]  /*6ba0*/  BSSY B0, `(.L_x_1605) ;  /* 0x000005d000007945 */ /* 0x000fe20003800000 */
[----:B---3--:R-:W-:Y:S02]  /*6bb0*/  CS2R R234, SRZ ;  /* 0x0000000000ea7805 */ /* 0x008fe4000001ff00 */
        /* <DEDUP_REMOVED lines=91> */
.L_x_1606:
[----:B------:R-:W-:Y:S05]  /*7170*/  BSYNC B0 ;  /* 0x0000000000007941 */ /* 0x000fea0003800000 */
.L_x_1605:
        /* <DEDUP_REMOVED lines=53> */
.L_x_1608:
[----:B------:R-:W-:Y:S05]  /*74d0*/  BSYNC B0 ;  /* 0x0000000000007941 */ /* 0x000fea0003800000 */
.L_x_1607:
        /* <DEDUP_REMOVED lines=46> */
[C---:B------:R-:W-:Y:S01]  /*77c0*/  IMAD R138, R208.reuse, R138, R229 ;  /* 0x0000008ad08a7224 */ /* 0x040fe200078e02e5 */
        /* <DEDUP_REMOVED lines=9> */
.L_x_1610:
[----:B------:R-:W-:Y:S05]  /*7860*/  BSYNC B0 ;  /* 0x0000000000007941 */ /* 0x000fea0003800000 */
.L_x_1609:
        /* <DEDUP_REMOVED lines=23> */
[----:B------:R-:W-:Y:S05]  /*79e0*/  SHF.R.S32.HI R135, RZ, 0x1f, R214 ;  /* 0x0000001fff877819 */ /* 0x000fea00000114d6 */
        /* <DEDUP_REMOVED lines=9> */
[----:B------:R-:W-:Y:S11]  /*7a80*/  LEA.HI R136, R135, R214, RZ, 0x2 ;  /* 0x000000d687887211 */ /* 0x000ff600078f10ff */
        /* <DEDUP_REMOVED lines=20> */
.L_x_1612:
[----:B------:R-:W-:Y:S05]  /*7bd0*/  BSYNC B0 ;  /* 0x0000000000007941 */ /* 0x000fea0003800000 */
.L_x_1611:
        /* <DEDUP_REMOVED lines=56> */
.L_x_1614:
[----:B------:R-:W-:Y:S05]  /*7f60*/  BSYNC B0 ;  /* 0x0000000000007941 */ /* 0x000fea0003800000 */
.L_x_1613:
        /* <DEDUP_REMOVED lines=54> */
.L_x_1616:
[----:B------:R-:W-:Y:S05]  /*82d0*/  BSYNC B0 ;  /* 0x0000000000007941 */ /* 0x000fea0003800000 */
.L_x_1615:
        /* <DEDUP_REMOVED lines=57> */
.L_x_1618:
[----:B------:R-:W-:Y:S05]  /*8670*/  BSYNC B0 ;  /* 0x0000000000007941 */ /* 0x000fea0003800000 */
.L_x_1617:
        /* <DEDUP_REMOVED lines=54> */
.L_x_1620:
[----:B------:R-:W-:Y:S05]  /*89e0*/  BSYNC B0 ;  /* 0x0000000000007941 */ /* 0x000fea0003800000 */
.L_x_1619:
        /* <DEDUP_REMOVED lines=83> */
.L_x_1604:
        /* <DEDUP_REMOVED lines=15> */
.L_x_1622:
[----:B------:R-:W-:Y:S02]  /*9010*/  ULDC.64 UR4, c[0x0][0x310] ;  /* 0x0000c40000047ab9 */ /* 0x000fe40000000a00 */
[----:B------:R-:W-:-:S04]  /*9020*/  ISETP.NE.U32.AND P0, PT, RZ, UR4, PT ;  /* 0x00000004ff007c0c */ /* 0x000fc8000bf05070 */
[----:B------:R-:W-:-:S13]  /*9030*/  ISETP.NE.AND.EX P0, PT, RZ, UR5, PT, P0 ;  /* 0x00000005ff007c0c */ /* 0x000fda000bf05300 */
[----:B------:R-:W-:Y:S05]  /*9040*/  @!P0 BRA `(.L_x_1624) ;  /* 0x00000000000c8947 */ /* 0x000fea0003800000 */
[----:B------:R-:W1:Y:S02]  /*9050*/  LDC.64 R2, c[0x0][0x310] ;  /* 0x0000c400ff027b82 */ /* 0x000e640000000a00 */
[----:B-1----:R1:W5:Y:S01]  /*9060*/  LDG.E R0, desc[UR36][R2.64] ;  /* 0x0000002402007981 */ /* 0x002362000c1e1900 */
[----:B------:R-:W-:Y:S05]  /*9070*/  BRA `(.L_x_1623) ;  /* 0x0000000000087947 */ /* 0x000fea0003800000 */
.L_x_1624:
[----:B------:R-:W-:Y:S02]  /*9080*/  ULDC UR4, c[0x0][0x308] ;  /* 0x0000c20000047ab9 */ /* 0x000fe40000000800 */
[----:B-1----:R-:W-:-:S07]  /*9090*/  MOV R0, UR4 ;  /* 0x0000000400007c02 */ /* 0x002fce0008000f00 */
.L_x_1623:
        /* <DEDUP_REMOVED lines=11> */
.L_x_1625:
[----:B------:R-:W-:Y:S02]  /*9150*/  ULDC.64 UR4, c[0x0][0x318] ;  /* 0x0000c60000047ab9 */ /* 0x000fe40000000a00 */
[----:B------:R-:W-:-:S04]  /*9160*/  ISETP.NE.U32.AND P0, PT, RZ, UR4, PT ;  /* 0x00000004ff007c0c */ /* 0x000fc8000bf05070 */
[----:B------:R-:W-:-:S13]  /*9170*/  ISETP.NE.AND.EX P0, PT, RZ, UR5, PT, P0 ;  /* 0x00000005ff007c0c */ /* 0x000fda000bf05300 */
[----:B------:R-:W-:Y:S05]  /*9180*/  @!P0 BRA `(.L_x_1627) ;  /* 0x00000000000c8947 */ /* 0x000fea0003800000 */
[----:B-1----:R-:W4:Y:S02]  /*9190*/  LDC.64 R2, c[0x0][0x318] ;  /* 0x0000c600ff027b82 */ /* 0x002f240000000a00 */
[----:B----4-:R4:W5:Y:S01]  /*91a0*/  LDG.E R163, desc[UR36][R2.64] ;  /* 0x0000002402a37981 */ /* 0x010962000c1e1900 */
[----:B------:R-:W-:Y:S05]  /*91b0*/  BRA `(.L_x_1626) ;  /* 0x0000000000087947 */ /* 0x000fea0003800000 */
.L_x_1627:
[----:B------:R-:W-:Y:S02]  /*91c0*/  ULDC UR4, c[0x0][0x30c] ;  /* 0x0000c30000047ab9 */ /* 0x000fe40000000800 */
[----:B----4-:R-:W-:-:S07]  /*91d0*/  MOV R163, UR4 ;  /* 0x0000000400a37c02 */ /* 0x010fce0008000f00 */
.L_x_1626:
[----:B-1--4-:R-:W1:Y:S01]  /*91e0*/  S2R R3, SR_CTAID.Y ;  /* 0x0000000000037919 */ /* 0x012e620000002600 */
[----:B--2---:R-:W2:Y:S01]  /*91f0*/  LDC.64 R138, c[0x0][0x228] ;  /* 0x00008a00ff8a7b82 */ /* 0x004ea20000000a00 */
[----:B------:R-:W-:Y:S01]  /*9200*/  IMAD.MOV.U32 R132, RZ, RZ, -0x1 ;  /* 0xffffffffff847424 */ /* 0x000fe200078e00ff */
[----:B------:R-:W-:Y:S01]  /*9210*/  ULDC UR4, c[0x0][0x21c] ;  /* 0x0000870000047ab9 */ /* 0x000fe20000000800 */
[----:B------:R-:W4:Y:S01]  /*9220*/  S2R R141, SR_CTAID.X ;  /* 0x00000000008d7919 */ /* 0x000f220000002500 */
[----:B------:R-:W-:Y:S02]  /*9230*/  ULDC.64 UR6, c[0x0][0x340] ;  /* 0x0000d00000067ab9 */ /* 0x000fe40000000a00 */
[----:B------:R-:W-:Y:S01]  /*9240*/  IMAD.U32 R134, RZ, RZ, UR6 ;  /* 0x00000006ff867e24 */ /* 0x000fe2000f8e00ff */
[----:B------:R-:W-:Y:S01]  /*9250*/  MOV R135, UR7 ;  /* 0x0000000700877c02 */ /* 0x000fe20008000f00 */
[----:B------:R-:W3:Y:S01]  /*9260*/  LDC.64 R156, c[0x0][0x240] ;  /* 0x00009000ff9c7b82 */ /* 0x000ee20000000a00 */
        /* <DEDUP_REMOVED lines=17> */
.L_x_3334:
[----:B------:R-:W-:Y:S05]  /*9380*/  BRX R136 -0x9390                                                                                                                           (*"BRANCH_TARGETS .L_x_3335,.L_x_3336,.L_x_3337"*) ;  /* 0xffffff6c881c7949 */ /* 0x000fea000383ffff */
.L_x_3337:
        /* <DEDUP_REMOVED lines=9> */
.L_x_3335:
        /* <DEDUP_REMOVED lines=10> */
.L_x_3336:
        /* <DEDUP_REMOVED lines=18> */
.L_x_1628:
        /* <DEDUP_REMOVED lines=9> */
.L_x_1631:
[----:B------:R-:W-:Y:S05]  /*9670*/  BSYNC B0 ;  /* 0x0000000000007941 */ /* 0x000fea0003800000 */
.L_x_1630:
[----:B------:R-:W-:-:S04]  /*9680*/  ISETP.NE.AND P0, PT, R207, RZ, PT ;  /* 0x000000ffcf00720c */ /* 0x000fc80003f05270 */
[----:B-----5:R-:W-:-:S09]  /*9690*/  FSEL R163, R163, 1, !P0 ;  /* 0x3f800000a3a37808 */ /* 0x020fd20004000000 */
.L_x_1629:
[----:B------:R-:W-:Y:S01]  /*96a0*/  SHF.R.S32.HI R133, RZ, 0x1f, R206 ;  /* 0x0000001fff857819 */ /* 0x000fe200000114ce */
[----:B------:R-:W2:Y:S01]  /*96b0*/  S2UR UR8, SR_CgaCtaId ;  /* 0x00000000000879c3 */ /* 0x000ea20000008800 */
[----:B------:R-:W-:Y:S01]  /*96c0*/  LOP3.LUT R161, R206, 0x2, RZ, 0xc0, !PT ;  /* 0x00000002cea17812 */ /* 0x000fe200078ec0ff */
        /* <DEDUP_REMOVED lines=92> */
.L_x_1635:
[----:B------:R-:W-:Y:S05]  /*9c90*/  YIELD ;  /* 0x0000000000007946 */ /* 0x000fea0003800000 */
[----:B---3--:R-:W-:Y:S05]  /*9ca0*/  @P2 BRA `(.L_x_1634) ;  /* 0x0000000000082947 */ /* 0x008fea0003800000 */
[----:B------:R3:W5:Y:S04]  /*9cb0*/  LDG.E.STRONG.GPU R138, desc[UR36][R156.64] ;  /* 0x000000249c8a7981 */ /* 0x000768000c1ef900 */
[----:B-----5:R-:W-:Y:S01]  /*9cc0*/  CCTL.IVALL ;  /* 0x00000000ff00798f */ /* 0x020fe20002000000 */
.L_x_1634:
[----:B------:R-:W-:Y:S01]  /*9cd0*/  ISETP.NE.AND P0, PT, R138, R207, PT ;  /* 0x000000cf8a00720c */ /* 0x000fe20003f05270 */
[----:B------:R-:W-:-:S12]  /*9ce0*/  WARPSYNC.ALL ;  /* 0x0000000000007948 */ /* 0x000fd80003800000 */
[----:B------:R-:W-:Y:S06]  /*9cf0*/  BAR.RED.AND.DEFER_BLOCKING 0x0, P0 ;  /* 0x0000000000007b1d */ /* 0x000fec0000014400 */
[----:B------:R-:W5:Y:S02]  /*9d00*/  B2R.RESULT RZ, P0 ;  /* 0x0000000000ff731c */ /* 0x000f640000004000 */
[----:B-----5:R-:W-:Y:S05]  /*9d10*/  @P0 BRA `(.L_x_1635) ;  /* 0xfffffffc00dc0947 */ /* 0x020fea000383ffff */
.L_x_1633:
[----:B------:R-:W-:Y:S05]  /*9d20*/  WARPSYNC.ALL ;  /* 0x0000000000007948 */ /* 0x000fea0003800000 */
[----:B------:R-:W-:Y:S06]  /*9d30*/  BAR.SYNC.DEFER_BLOCKING 0x0 ;  /* 0x0000000000007b1d */ /* 0x000fec0000010000 */
.L_x_1632:
        /* <DEDUP_REMOVED lines=735> */
.L_x_1636:
        /* <DEDUP_REMOVED lines=387> */
.L_x_1637:
        /* <DEDUP_REMOVED lines=19> */
.L_x_1555:
[----:B------:R-:W-:Y:S02]  /*e490*/  MOV R12, RZ ;  /* 0x000000ff000c7202 */ /* 0x000fe40000000f00 */
[----:B------:R-:W-:Y:S02]  /*e4a0*/  MOV R11, 0x1f ;  /* 0x0000001f000b7802 */ /* 0x000fe40000000f00 */
[----:B------:R-:W-:-:S07]  /*e4b0*/  MOV R15, 0xffffffff ;  /* 0xffffffff000f7802 */ /* 0x000fce0000000f00 */
[----:B-----5:R-:W-:Y:S05]  /*e4c0*/  WARPSYNC.COLLECTIVE R15, `(.L_x_1638) ;  /* 0x000000000f087348 */ /* 0x020fea0003c00000 */
[----:B------:R1:W2:Y:S02]  /*e4d0*/  SHFL.IDX P6, R14, R13, R12, R11 ;  /* 0x0000000c0d0e7389 */ /* 0x0002a400000c000b */
[----:B-12--5:R-:W-:Y:S01]  /*e4e0*/  ENDCOLLECTIVE ;  /* 0x000000000000791b */ /* 0x026fe20003800000 */
.L_x_1638:
[----:B------:R-:W-:Y:S05]  /*e4f0*/  BRA `(.L_x_1639) ;  /* 0xffffff2400e47947 */ /* 0x000fea000383ffff */
.L_x_1640:
        /* <DEDUP_REMOVED lines=16> */
.L_x_3461:


//--------------------- .text._ZN7cutlass7Kernel2INS_4gemm6kernel20DefaultGemmUniversalINS_6half_tENS_6layout11ColumnMajorELNS_16ComplexTransformE0ELi8ES4_S6_LS7_0ELi8ES4_NS5_8RowMajorEfNS_4arch15OpClassTensorOpENS9_4Sm80ENS1_9GemmShapeILi128ELi128ELi32EEENSC_ILi64ELi64ELi32EEENSC_ILi16ELi8ELi16EEENS_8epilogue6thread17LinearCombinationIS4_Li8EffLNSH_9ScaleType4KindE0ELNS_15FloatRoundStyleE2ES4_EENS1_11threadblock30GemmIdentityThreadblockSwizzleILi8EEELi4ENS9_13OpMultiplyAddELNS1_23SharedMemoryClearOptionE0ELb0ELb0ELb0ENS5_31Tensor5DPermute02413ColumnMajorILi16ELi3ELi8EEENS5_9NoPermuteESU_vE10SelectBaseISP_vEEEEvNT_6ParamsE --------------------------
	.section	.text._ZN7cutlass7Kernel2INS_4gemm6kernel20DefaultGemmUniversalINS_6half_tENS_6layout11ColumnMajorELNS_16ComplexTransformE0ELi8ES4_S6_LS7_0ELi8ES4_NS5_8RowMajorEfNS_4arch15OpClassTensorOpENS9_4Sm80ENS1_9GemmShapeILi128ELi128ELi32EEENSC_ILi64ELi64ELi32EEENSC_ILi16ELi8ELi16EEENS_8epilogue6thread17LinearCombinationIS4_Li8EffLNSH_9ScaleType4KindE0ELNS_15FloatRoundStyleE2ES4_EENS1_11threadblock30GemmIdentityThreadblockSwizzleILi8EEELi4ENS9_13OpMultiplyAddELNS1_23SharedMemoryClearOptionE0ELb0ELb0ELb0ENS5_31Tensor5DPermute02413ColumnMajorILi16ELi3ELi8EEENS5_9NoPermuteESU_vE10SelectBaseISP_vEEEEvNT_6ParamsE,"ax",@progbits
	.align	128
.text._ZN7cutlass7Kernel2INS_4gemm6kernel20DefaultGemmUniversalINS_6half_tENS_6layout11ColumnMajorELNS_16ComplexTransformE0ELi8ES4_S6_LS7_0ELi8ES4_NS5_8RowMajorEfNS_4arch15OpClassTensorOpENS9_4Sm80ENS1_9GemmShapeILi128ELi128ELi32EEENSC_ILi64ELi64ELi32EEENSC_ILi16ELi8ELi16EEENS_8epilogue6thread17LinearCombinationIS4_Li8EffLNSH_9ScaleType4KindE0ELNS_15FloatRoundStyleE2ES4_EENS1_11threadblock30GemmIdentityThreadblockSwizzleILi8EEELi4ENS9_13OpMultiplyAddELNS1_23SharedMemoryClearOptionE0ELb0ELb0ELb0ENS5_31Tensor5DPermute02413ColumnMajorILi16ELi3ELi8EEENS5_9NoPermuteESU_vE10SelectBaseISP_vEEEEvNT_6ParamsE:
        .type           _ZN7cutlass7Kernel2INS_4gemm6kernel20DefaultGemmUniversalINS_6half_tENS_6layout11ColumnMajorELNS_16ComplexTransformE0ELi8ES4_S6_LS7_0ELi8ES4_NS5_8RowMajorEfNS_4arch15OpClassTensorOpENS9_4Sm80ENS1_9GemmShapeILi128ELi128ELi32EEENSC_ILi64ELi64ELi32EEENSC_ILi16ELi8ELi16EEENS_8epilogue6thread17LinearCombinationIS4_Li8EffLNSH_9ScaleType4KindE0ELNS_15FloatRoundStyleE2ES4_EENS1_11threadblock30GemmIdentityThreadblockSwizzleILi8EEELi4ENS9_13OpMultiplyAddELNS1_23SharedMemoryClearOptionE0ELb0ELb0ELb0ENS5_31Tensor5DPermute02413ColumnMajorILi16ELi3ELi8EEENS5_9NoPermuteESU_vE10SelectBaseISP_vEEEEvNT_6ParamsE,@function
        .size           _ZN7cutlass7Kernel2INS_4gemm6kernel20DefaultGemmUniversalINS_6half_tENS_6layout11ColumnMajorELNS_16ComplexTransformE0ELi8ES4_S6_LS7_0ELi8ES4_NS5_8RowMajorEfNS_4arch15OpClassTensorOpENS9_4Sm80ENS1_9GemmShapeILi128ELi128ELi32EEENSC_ILi64ELi64ELi32EEENSC_ILi16ELi8ELi16EEENS_8epilogue6thread17LinearCombinationIS4_Li8EffLNSH_9ScaleType4KindE0ELNS_15FloatRoundStyleE2ES4_EENS1_11threadblock30GemmIdentityThreadblockSwizzleILi8EEELi4ENS9_13OpMultiplyAddELNS1_23SharedMemoryClearOptionE0ELb0ELb0ELb0ENS5_31Tensor5DPermute02413ColumnMajorILi16ELi3ELi8EEENS5_9NoPermuteESU_vE10SelectBaseISP_vEEEEvNT_6ParamsE,(.L_x_3462 - _ZN7cutlass7Kernel2INS_4gemm6kernel20DefaultGemmUniversalINS_6half_tENS_6layout11ColumnMajorELNS_16ComplexTransformE0ELi8ES4_S6_LS7_0ELi8ES4_NS5_8RowMajorEfNS_4arch15OpClassTensorOpENS9_4Sm80ENS1_9GemmShapeILi128ELi128ELi32EEENSC_ILi64ELi64ELi32EEENSC_ILi16ELi8ELi16EEENS_8epilogue6thread17LinearCombinationIS4_Li8EffLNSH_9ScaleType4KindE0ELNS_15FloatRoundStyleE2ES4_EENS1_11threadblock30GemmIdentityThreadblockSwizzleILi8EEELi4ENS9_13OpMultiplyAddELNS1_23SharedMemoryClearOptionE0ELb0ELb0ELb0ENS5_31Tensor5DPermute02413ColumnMajorILi16ELi3ELi8EEENS5_9NoPermuteESU_vE10SelectBaseISP_vEEEEvNT_6ParamsE)
        .other          _ZN7cutlass7Kernel2INS_4gemm6kernel20DefaultGemmUniversalINS_6half_tENS_6layout11ColumnMajorELNS_16ComplexTransformE0ELi8ES4_S6_LS7_0ELi8ES4_NS5_8RowMajorEfNS_4arch15OpClassTensorOpENS9_4Sm80ENS1_9GemmShapeILi128ELi128ELi32EEENSC_ILi64ELi64ELi32EEENSC_ILi16ELi8ELi16EEENS_8epilogue6thread17LinearCombinationIS4_Li8EffLNSH_9ScaleType4KindE0ELNS_15FloatRoundStyleE2ES4_EENS1_11threadblock30GemmIdentityThreadblockSwizzleILi8EEELi4ENS9_13OpMultiplyAddELNS1_23SharedMemoryClearOptionE0ELb0ELb0ELb0ENS5_31Tensor5DPermute02413ColumnMajorILi16ELi3ELi8EEENS5_9NoPermuteESU_vE10SelectBaseISP_vEEEEvNT_6ParamsE,@"STO_CUDA_ENTRY STV_DEFAULT"
_ZN7cutlass7Kernel2INS_4gemm6kernel20DefaultGemmUniversalINS_6half_tENS_6layout11ColumnMajorELNS_16ComplexTransformE0ELi8ES4_S6_LS7_0ELi8ES4_NS5_8RowMajorEfNS_4arch15OpClassTensorOpENS9_4Sm80ENS1_9GemmShapeILi128ELi128ELi32EEENSC_ILi64ELi64ELi32EEENSC_ILi16ELi8ELi16EEENS_8epilogue6thread17LinearCombinationIS4_Li8EffLNSH_9ScaleType4KindE0ELNS_15FloatRoundStyleE2ES4_EENS1_11threadblock30GemmIdentityThreadblockSwizzleILi8EEELi4ENS9_13OpMultiplyAddELNS1_23SharedMemoryClearOptionE0ELb0ELb0ELb0ENS5_31Tensor5DPermute02413ColumnMajorILi16ELi3ELi8EEENS5_9NoPermuteESU_vE10SelectBaseISP_vEEEEvNT_6ParamsE:
        /* <DEDUP_REMOVED lines=40> */
.L_x_1642:
        /* <DEDUP_REMOVED lines=18> */
.L_x_1641:
[----:B------:R-:W1:Y:S01]  /*03a0*/  LDC R0, c[0x0][0x224] ;  /* 0x00008900ff007b82 */ /* 0x000e620000000800 */
[----:B------:R-:W-:-:S07]  /*03b0*/  IADD3 R212, R200, 0x1, RZ ;  /* 0x00000001c8d47810 */ /* 0x000fce0007ffe0ff */
[----:B------:R-:W2:Y:S01]  /*03c0*/  LDC R3, c[0x0][0x234] ;  /* 0x00008d00ff037b82 */ /* 0x000ea20000000800 */
[C---:B-1----:R-:W-:Y:S01]  /*03d0*/  ISETP.GE.AND P0, PT, R212.reuse, R0, PT ;  /* 0x00000000d400720c */ /* 0x042fe20003f06270 */
[-C--:B--2---:R-:W-:Y:S02]  /*03e0*/  IMAD R212, R212, R3.reuse, RZ ;  /* 0x00000003d4d47224 */ /* 0x084fe400078e02ff */
[----:B------:R-:W-:-:S10]  /*03f0*/  IMAD R3, R200, R3, RZ ;  /* 0x00000003c8037224 */ /* 0x000fd400078e02ff */
[----:B------:R-:W1:Y:S02]  /*0400*/  @P0 LDC R212, c[0x0][0x218] ;  /* 0x00008600ffd40b82 */ /* 0x000e640000000800 */
.L_x_1643:
[----:B------:R-:W2:Y:S01]  /*0410*/  S2R R2, SR_TID.X ;  /* 0x0000000000027919 */ /* 0x000ea20000002100 */
[----:B-1----:R-:W-:Y:S01]  /*0420*/  IMAD.IADD R9, R212, 0x1, -R3 ;  /* 0x00000001d4097824 */ /* 0x002fe200078e0a03 */
[----:B------:R-:W-:Y:S01]  /*0430*/  ULDC.64 UR14, c[0x0][0x210] ;  /* 0x00008400000e7ab9 */ /* 0x000fe20000000a00 */
[----:B------:R-:W-:Y:S01]  /*0440*/  ULDC.64 UR4, c[0x0][0x268] ;  /* 0x00009a0000047ab9 */ /* 0x000fe20000000a00 */
[----:B------:R-:W-:Y:S01]  /*0450*/  ULDC.64 UR12, c[0x0][0x248] ;  /* 0x00009200000c7ab9 */ /* 0x000fe20000000a00 */
[----:B------:R-:W-:Y:S01]  /*0460*/  ULDC.64 UR8, c[0x0][0x250] ;  /* 0x0000940000087ab9 */ /* 0x000fe20000000a00 */
[----:B------:R-:W-:Y:S01]  /*0470*/  SHF.R.S32.HI R14, RZ, 0x1f, R9 ;  /* 0x0000001fff0e7819 */ /* 0x000fe20000011409 */
[----:B------:R-:W-:Y:S01]  /*0480*/  ULDC.64 UR6, c[0x0][0x258] ;  /* 0x0000960000067ab9 */ /* 0x000fe20000000a00 */
[----:B------:R-:W-:Y:S01]  /*0490*/  ULDC.64 UR10, c[0x0][0x260] ;  /* 0x00009800000a7ab9 */ /* 0x000fe20000000a00 */
[----:B------:R-:W-:Y:S02]  /*04a0*/  CS2R R118, SRZ ;  /* 0x0000000000767805 */ /* 0x000fe4000001ff00 */
[----:B------:R-:W-:Y:S01]  /*04b0*/  LEA.HI R14, R14, R9, RZ, 0x5 ;  /* 0x000000090e0e7211 */ /* 0x000fe200078f28ff */
[----:B------:R-:W-:Y:S01]  /*04c0*/  UIADD3 UR10, UP1, UR6, -UR10, URZ ;  /* 0x8000000a060a7290 */ /* 0x000fe2000ff3e03f */
[----:B------:R-:W-:-:S02]  /*04d0*/  CS2R R116, SRZ ;  /* 0x0000000000747805 */ /* 0x000fc4000001ff00 */
[----:B------:R-:W-:Y:S02]  /*04e0*/  CS2R R114, SRZ ;  /* 0x0000000000727805 */ /* 0x000fe4000001ff00 */
[----:B------:R-:W-:Y:S01]  /*04f0*/  LOP3.LUT R14, R14, 0xffffffe0, RZ, 0xc0, !PT ;  /* 0xffffffe00e0e7812 */ /* 0x000fe200078ec0ff */
[----:B------:R-:W-:Y:S01]  /*0500*/  UIADD3 UR10, UP0, UR10, UR8, URZ ;  /* 0x000000080a0a7290 */ /* 0x000fe2000ff1e03f */
[----:B------:R-:W-:Y:S02]  /*0510*/  CS2R R112, SRZ ;  /* 0x0000000000707805 */ /* 0x000fe4000001ff00 */
[----:B------:R-:W-:Y:S02]  /*0520*/  CS2R R54, SRZ ;  /* 0x0000000000367805 */ /* 0x000fe4000001ff00 */
[----:B------:R-:W-:Y:S01]  /*0530*/  CS2R R52, SRZ ;  /* 0x0000000000347805 */ /* 0x000fe2000001ff00 */
[----:B------:R-:W-:Y:S01]  /*0540*/  IMAD.IADD R14, R9, 0x1, -R14 ;  /* 0x00000001090e7824 */ /* 0x000fe200078e0a0e */
[----:B------:R-:W-:Y:S01]  /*0550*/  UIADD3.X UR11, UR9, UR7, ~UR11, UP0, UP1 ;  /* 0x00000007090b7290 */ /* 0x000fe200087e2c0b */
[----:B------:R-:W-:-:S02]  /*0560*/  CS2R R50, SRZ ;  /* 0x0000000000327805 */ /* 0x000fc4000001ff00 */
[----:B------:R-:W-:Y:S02]  /*0570*/  CS2R R48, SRZ ;  /* 0x0000000000307805 */ /* 0x000fe4000001ff00 */
[----:B------:R-:W-:Y:S02]  /*0580*/  CS2R R122, SRZ ;  /* 0x00000000007a7805 */ /* 0x000fe4000001ff00 */
[----:B------:R-:W-:Y:S02]  /*0590*/  ISETP.NE.AND P0, PT, R14, RZ, PT ;  /* 0x000000ff0e00720c */ /* 0x000fe40003f05270 */
[----:B------:R-:W-:Y:S02]  /*05a0*/  CS2R R120, SRZ ;  /* 0x0000000000787805 */ /* 0x000fe4000001ff00 */
[----:B------:R-:W-:Y:S02]  /*05b0*/  CS2R R110, SRZ ;  /* 0x00000000006e7805 */ /* 0x000fe4000001ff00 */
[----:B------:R-:W-:-:S02]  /*05c0*/  CS2R R108, SRZ ;  /* 0x00000000006c7805 */ /* 0x000fc4000001ff00 */
[----:B------:R-:W-:Y:S02]  /*05d0*/  SEL R14, R14, 0x20, P0 ;  /* 0x000000200e0e7807 */ /* 0x000fe40000000000 */
[----:B------:R-:W-:Y:S02]  /*05e0*/  CS2R R58, SRZ ;  /* 0x00000000003a7805 */ /* 0x000fe4000001ff00 */
[----:B------:R-:W-:Y:S02]  /*05f0*/  CS2R R56, SRZ ;  /* 0x0000000000387805 */ /* 0x000fe4000001ff00 */
[----:B------:R-:W-:Y:S02]  /*0600*/  CS2R R46, SRZ ;  /* 0x00000000002e7805 */ /* 0x000fe4000001ff00 */
[----:B--2---:R-:W-:Y:S01]  /*0610*/  SHF.R.S32.HI R7, RZ, 0x1f, R2 ;  /* 0x0000001fff077819 */ /* 0x004fe20000011402 */
[----:B------:R-:W-:Y:S01]  /*0620*/  IMAD.SHL.U32 R205, R2, 0x4, RZ ;  /* 0x0000000402cd7824 */ /* 0x000fe200078e00ff */
[----:B------:R-:W-:-:S02]  /*0630*/  VIADDMNMX R9, R3, R14, R212, PT ;  /* 0x0000000e03097246 */ /* 0x000fc400038001d4 */
[----:B------:R-:W-:Y:S02]  /*0640*/  CS2R R44, SRZ ;  /* 0x00000000002c7805 */ /* 0x000fe4000001ff00 */
[----:B------:R-:W-:Y:S02]  /*0650*/  LEA.HI R16, R7, R2, RZ, 0x5 ;  /* 0x0000000207107211 */ /* 0x000fe400078f28ff */
[----:B------:R-:W-:Y:S02]  /*0660*/  CS2R R126, SRZ ;  /* 0x00000000007e7805 */ /* 0x000fe4000001ff00 */
[----:B------:R-:W-:Y:S02]  /*0670*/  IADD3 R212, R212, 0x1f, -R3 ;  /* 0x0000001fd4d47810 */ /* 0x000fe40007ffe803 */
[----:B------:R-:W-:Y:S02]  /*0680*/  CS2R R124, SRZ ;  /* 0x00000000007c7805 */ /* 0x000fe4000001ff00 */
[----:B------:R-:W-:-:S02]  /*0690*/  LOP3.LUT R7, R16, 0xffffffe0, RZ, 0xc0, !PT ;  /* 0xffffffe010077812 */ /* 0x000fc400078ec0ff */
[----:B------:R-:W-:Y:S02]  /*06a0*/  CS2R R106, SRZ ;  /* 0x00000000006a7805 */ /* 0x000fe4000001ff00 */
[----:B------:R-:W-:Y:S02]  /*06b0*/  SHF.R.S32.HI R16, RZ, 0x5, R16 ;  /* 0x00000005ff107819 */ /* 0x000fe40000011410 */
[----:B------:R-:W-:Y:S02]  /*06c0*/  CS2R R104, SRZ ;  /* 0x0000000000687805 */ /* 0x000fe4000001ff00 */
[----:B------:R-:W-:Y:S01]  /*06d0*/  CS2R R62, SRZ ;  /* 0x00000000003e7805 */ /* 0x000fe2000001ff00 */
[----:B------:R-:W-:Y:S01]  /*06e0*/  IMAD.IADD R0, R2, 0x1, -R7 ;  /* 0x0000000102007824 */ /* 0x000fe200078e0a07 */
[----:B------:R-:W-:Y:S01]  /*06f0*/  CS2R R60, SRZ ;  /* 0x00000000003c7805 */ /* 0x000fe2000001ff00 */
[----:B------:R-:W-:Y:S01]  /*0700*/  IMAD.SHL.U32 R16, R16, 0x8, RZ ;  /* 0x0000000810107824 */ /* 0x000fe200078e00ff */
[----:B------:R-:W-:-:S02]  /*0710*/  CS2R R42, SRZ ;  /* 0x00000000002a7805 */ /* 0x000fc4000001ff00 */
[----:B------:R-:W-:Y:S02]  /*0720*/  CS2R R40, SRZ ;  /* 0x0000000000287805 */ /* 0x000fe4000001ff00 */
[----:B------:R-:W-:Y:S02]  /*0730*/  SHF.R.S32.HI R17, RZ, 0x1f, R0 ;  /* 0x0000001fff117819 */ /* 0x000fe40000011400 */
[----:B------:R-:W-:Y:S02]  /*0740*/  CS2R R130, SRZ ;  /* 0x0000000000827805 */ /* 0x000fe4000001ff00 */
[----:B------:R-:W-:Y:S02]  /*0750*/  CS2R R128, SRZ ;  /* 0x0000000000807805 */ /* 0x000fe4000001ff00 */
[----:B------:R-:W-:Y:S02]  /*0760*/  CS2R R102, SRZ ;  /* 0x0000000000667805 */ /* 0x000fe4000001ff00 */
[----:B------:R-:W-:-:S02]  /*0770*/  LEA.HI R11, R17, R0, RZ, 0x3 ;  /* 0x00000000110b7211 */ /* 0x000fc400078f18ff */
[----:B------:R-:W-:Y:S02]  /*0780*/  CS2R R100, SRZ ;  /* 0x0000000000647805 */ /* 0x000fe4000001ff00 */
[----:B------:R-:W-:Y:S02]  /*0790*/  LEA.HI R17, R17, R0, RZ, 0x2 ;  /* 0x0000000011117211 */ /* 0x000fe400078f10ff */
[----:B------:R-:W-:Y:S02]  /*07a0*/  CS2R R66, SRZ ;  /* 0x0000000000427805 */ /* 0x000fe4000001ff00 */
[C---:B------:R-:W-:Y:S02]  /*07b0*/  LEA.HI.SX32 R16, R11.reuse, R16, 0x1d ;  /* 0x000000100b107211 */ /* 0x040fe400078feaff */
[----:B------:R-:W-:Y:S02]  /*07c0*/  CS2R R64, SRZ ;  /* 0x0000000000407805 */ /* 0x000fe4000001ff00 */
[----:B------:R-:W-:-:S02]  /*07d0*/  LOP3.LUT R11, R11, 0xfffffff8, RZ, 0xc0, !PT ;  /* 0xfffffff80b0b7812 */ /* 0x000fc400078ec0ff */
[----:B------:R-:W-:Y:S02]  /*07e0*/  CS2R R38, SRZ ;  /* 0x0000000000267805 */ /* 0x000fe4000001ff00 */
[C---:B------:R-:W-:Y:S01]  /*07f0*/  LEA.HI.SX32 R7, R17.reuse, R7, 0x1e ;  /* 0x0000000711077211 */ /* 0x040fe200078ff2ff */
[----:B------:R-:W-:Y:S01]  /*0800*/  IMAD.IADD R27, R16, 0x1, R3 ;  /* 0x00000001101b7824 */ /* 0x000fe200078e0203 */
[----:B------:R-:W-:Y:S01]  /*0810*/  LOP3.LUT R17, R17, 0xfffffffc, RZ, 0xc0, !PT ;  /* 0xfffffffc11117812 */ /* 0x000fe200078ec0ff */
[----:B------:R-:W-:Y:S01]  /*0820*/  IMAD.IADD R4, R0, 0x1, -R11 ;  /* 0x0000000100047824 */ /* 0x000fe200078e0a0b */
[----:B------:R-:W-:Y:S01]  /*0830*/  CS2R R36, SRZ ;  /* 0x0000000000247805 */ /* 0x000fe2000001ff00 */
[C---:B------:R-:W-:Y:S01]  /*0840*/  VIADD R6, R27.reuse, 0x4 ;  /* 0x000000041b067836 */ /* 0x040fe20000000000 */
[-C--:B------:R-:W-:Y:S01]  /*0850*/  ISETP.GE.AND P1, PT, R27, R9.reuse, PT ;  /* 0x000000091b00720c */ /* 0x080fe20003f26270 */
[----:B------:R-:W-:Y:S01]  /*0860*/  IMAD R5, R5, 0x10, R4 ;  /* 0x0000001005057824 */ /* 0x000fe200078e0204 */
[----:B------:R-:W-:Y:S01]  /*0870*/  SHF.R.S32.HI R18, RZ, 0x1f, R27 ;  /* 0x0000001fff127819 */ /* 0x000fe2000001141b */
[----:B------:R-:W-:Y:S01]  /*0880*/  IMAD R22, R22, 0x80, R7 ;  /* 0x0000008016167824 */ /* 0x000fe200078e0207 */
[----:B------:R-:W-:Y:S01]  /*0890*/  ISETP.GE.AND P3, PT, R6, R9, PT ;  /* 0x000000090600720c */ /* 0x000fe20003f66270 */
[----:B------:R-:W-:Y:S01]  /*08a0*/  IMAD.SHL.U32 R8, R5, 0x8, RZ ;  /* 0x0000000805087824 */ /* 0x000fe200078e00ff */
[----:B------:R-:W-:Y:S01]  /*08b0*/  CS2R R134, SRZ ;  /* 0x0000000000867805 */ /* 0x000fe2000001ff00 */
[----:B------:R-:W-:Y:S01]  /*08c0*/  IMAD.IADD R17, R0, 0x1, -R17 ;  /* 0x0000000100117824 */ /* 0x000fe200078e0a11 */
[----:B------:R-:W-:Y:S01]  /*08d0*/  ISETP.GE.AND P4, PT, R22, UR15, PT ;  /* 0x0000000f16007c0c */ /* 0x000fe2000bf86270 */
[C---:B------:R-:W-:Y:S01]  /*08e0*/  VIADD R6, R8.reuse, 0x40 ;  /* 0x0000004008067836 */ /* 0x040fe20000000000 */
[----:B------:R-:W-:Y:S01]  /*08f0*/  ISETP.LT.AND P0, PT, R8, UR14, !P1 ;  /* 0x0000000e08007c0c */ /* 0x000fe2000cf01270 */
[----:B------:R-:W-:Y:S01]  /*0900*/  VIADD R0, R22, 0x8 ;  /* 0x0000000816007836 */ /* 0x000fe20000000000 */
[----:B------:R-:W-:Y:S01]  /*0910*/  ISETP.LT.AND P2, PT, R8, UR14, !P3 ;  /* 0x0000000e08007c0c */ /* 0x000fe2000df41270 */
[----:B------:R-:W-:Y:S01]  /*0920*/  IMAD R30, R17, 0x8, R3 ;  /* 0x00000008111e7824 */ /* 0x000fe200078e0203 */
[----:B------:R-:W-:Y:S01]  /*0930*/  ISETP.LT.AND P1, PT, R6, UR14, !P1 ;  /* 0x0000000e06007c0c */ /* 0x000fe2000cf21270 */
[----:B------:R-:W-:Y:S01]  /*0940*/  VIADD R5, R22, 0x18 ;  /* 0x0000001816057836 */ /* 0x000fe20000000000 */
[----:B------:R-:W-:Y:S01]  /*0950*/  ISETP.LT.AND P3, PT, R6, UR14, !P3 ;  /* 0x0000000e06007c0c */ /* 0x000fe2000df61270 */
[----:B------:R-:W-:Y:S01]  /*0960*/  VIADD R10, R22, 0x10 ;  /* 0x00000010160a7836 */ /* 0x000fe20000000000 */
[----:B------:R-:W-:Y:S01]  /*0970*/  SEL R11, RZ, 0x1, !P0 ;  /* 0x00000001ff0b7807 */ /* 0x000fe20004000000 */
[----:B------:R-:W-:Y:S01]  /*0980*/  IMAD R18, R18, UR12, RZ ;  /* 0x0000000c12127c24 */ /* 0x000fe2000f8e02ff */
[----:B------:R-:W-:-:S02]  /*0990*/  ISETP.GE.AND P6, PT, R0, UR15, PT ;  /* 0x0000000f00007c0c */ /* 0x000fc4000bfc6270 */
[----:B------:R-:W-:Y:S02]  /*09a0*/  CS2R R132, SRZ ;  /* 0x0000000000847805 */ /* 0x000fe4000001ff00 */
[----:B------:R-:W-:Y:S01]  /*09b0*/  P2R R11, PR, R11, 0xf ;  /* 0x0000000f0b0b7803 */ /* 0x000fe20000000000 */
[----:B------:R-:W-:Y:S01]  /*09c0*/  IMAD R19, R27, UR13, R18 ;  /* 0x0000000d1b137c24 */ /* 0x000fe2000f8e0212 */
[----:B------:R-:W-:Y:S02]  /*09d0*/  P2R R0, PR, RZ, 0x10 ;  /* 0x00000010ff007803 */ /* 0x000fe40000000000 */
[----:B------:R-:W-:Y:S02]  /*09e0*/  CS2R R98, SRZ ;  /* 0x0000000000627805 */ /* 0x000fe4000001ff00 */
[----:B------:R-:W-:Y:S02]  /*09f0*/  ISETP.LT.AND P0, PT, R30, R9, !P4 ;  /* 0x000000091e00720c */ /* 0x000fe40006701270 */
[----:B------:R-:W-:-:S02]  /*0a00*/  CS2R R96, SRZ ;  /* 0x0000000000607805 */ /* 0x000fc4000001ff00 */
[----:B------:R-:W-:Y:S02]  /*0a10*/  ISETP.GE.AND P4, PT, R5, UR15, PT ;  /* 0x0000000f05007c0c */ /* 0x000fe4000bf86270 */
[----:B------:R-:W-:Y:S02]  /*0a20*/  CS2R R70, SRZ ;  /* 0x0000000000467805 */ /* 0x000fe4000001ff00 */
[----:B------:R-:W-:Y:S02]  /*0a30*/  SHF.R.S32.HI R5, RZ, 0x1f, R4 ;  /* 0x0000001fff057819 */ /* 0x000fe40000011404 */
[----:B------:R-:W-:Y:S02]  /*0a40*/  CS2R R68, SRZ ;  /* 0x0000000000447805 */ /* 0x000fe4000001ff00 */
[----:B------:R-:W-:Y:S02]  /*0a50*/  ISETP.GE.AND P5, PT, R10, UR15, PT ;  /* 0x0000000f0a007c0c */ /* 0x000fe4000bfa6270 */
[----:B------:R-:W-:-:S02]  /*0a60*/  CS2R R34, SRZ ;  /* 0x0000000000227805 */ /* 0x000fc4000001ff00 */
[----:B------:R-:W-:Y:S02]  /*0a70*/  LEA.HI R5, R5, R4, RZ, 0x2 ;  /* 0x0000000405057211 */ /* 0x000fe400078f10ff */
[----:B------:R-:W-:Y:S02]  /*0a80*/  CS2R R32, SRZ ;  /* 0x0000000000207805 */ /* 0x000fe4000001ff00 */
[CC--:B------:R-:W-:Y:S02]  /*0a90*/  ISETP.LT.AND P1, PT, R30.reuse, R9.reuse, !P6 ;  /* 0x000000091e00720c */ /* 0x0c0fe40007721270 */
[----:B------:R-:W-:Y:S02]  /*0aa0*/  CS2R R138, SRZ ;  /* 0x00000000008a7805 */ /* 0x000fe4000001ff00 */
[----:B------:R-:W-:Y:S02]  /*0ab0*/  ISETP.LT.AND P2, PT, R30, R9, !P5 ;  /* 0x000000091e00720c */ /* 0x000fe40006f41270 */
[----:B------:R-:W-:-:S02]  /*0ac0*/  CS2R R136, SRZ ;  /* 0x0000000000887805 */ /* 0x000fc4000001ff00 */
[----:B------:R-:W-:Y:S02]  /*0ad0*/  SEL R15, RZ, 0x1, !P0 ;  /* 0x00000001ff0f7807 */ /* 0x000fe40004000000 */
[----:B------:R-:W-:Y:S02]  /*0ae0*/  CS2R R94, SRZ ;  /* 0x00000000005e7805 */ /* 0x000fe4000001ff00 */
[----:B------:R-:W-:Y:S02]  /*0af0*/  ISETP.LT.AND P3, PT, R30, R9, !P4 ;  /* 0x000000091e00720c */ /* 0x000fe40006761270 */
[----:B------:R-:W-:Y:S02]  /*0b00*/  CS2R R92, SRZ ;  /* 0x00000000005c7805 */ /* 0x000fe4000001ff00 */
[----:B------:R-:W-:Y:S02]  /*0b10*/  LOP3.LUT R3, R5, 0xfffffffc, RZ, 0xc0, !PT ;  /* 0xfffffffc05037812 */ /* 0x000fe400078ec0ff */
[----:B------:R-:W-:-:S02]  /*0b20*/  CS2R R74, SRZ ;  /* 0x00000000004a7805 */ /* 0x000fc4000001ff00 */
[----:B------:R-:W-:Y:S02]  /*0b30*/  P2R R15, PR, R15, 0xf ;  /* 0x0000000f0f0f7803 */ /* 0x000fe40000000000 */
[----:B------:R-:W-:Y:S02]  /*0b40*/  CS2R R72, SRZ ;  /* 0x0000000000487805 */ /* 0x000fe4000001ff00 */
[----:B------:R-:W-:Y:S01]  /*0b50*/  ISETP.NE.AND P3, PT, R0, RZ, PT ;  /* 0x000000ff0000720c */ /* 0x000fe20003f65270 */
[----:B------:R-:W-:Y:S01]  /*0b60*/  IMAD.IADD R4, R4, 0x1, -R3 ;  /* 0x0000000104047824 */ /* 0x000fe200078e0a03 */
[----:B------:R-:W-:Y:S01]  /*0b70*/  SHF.R.S32.HI R3, RZ, 0x1f, R16 ;  /* 0x0000001fff037819 */ /* 0x000fe20000011410 */
[----:B------:R-:W-:Y:S01]  /*0b80*/  VIADD R0, R212, 0x1f ;  /* 0x0000001fd4007836 */ /* 0x000fe20000000000 */
[----:B------:R-:W-:Y:S02]  /*0b90*/  SHF.R.S32.HI R29, RZ, 0x1f, R22 ;  /* 0x0000001fff1d7819 */ /* 0x000fe40000011416 */
[----:B------:R-:W-:-:S02]  /*0ba0*/  CS2R R142, SRZ ;  /* 0x00000000008e7805 */ /* 0x000fc4000001ff00 */
[----:B------:R-:W-:Y:S02]  /*0bb0*/  LEA.HI R3, R3, R16, RZ, 0x3 ;  /* 0x0000001003037211 */ /* 0x000fe400078f18ff */
[----:B------:R-:W-:Y:S02]  /*0bc0*/  CS2R R140, SRZ ;  /* 0x00000000008c7805 */ /* 0x000fe4000001ff00 */
[----:B------:R-:W-:Y:S01]  /*0bd0*/  ISETP.GE.U32.AND P2, PT, R0, 0x3f, PT ;  /* 0x0000003f0000780c */ /* 0x000fe20003f46070 */
[----:B------:R-:W-:Y:S01]  /*0be0*/  VIADD R0, R16, 0x4 ;  /* 0x0000000410007836 */ /* 0x000fe20000000000 */
[----:B------:R-:W-:Y:S01]  /*0bf0*/  LOP3.LUT R3, R3, 0xfffffff8, RZ, 0xc0, !PT ;  /* 0xfffffff803037812 */ /* 0x000fe200078ec0ff */
[----:B------:R-:W-:Y:S01]  /*0c00*/  IMAD R29, R29, UR4, RZ ;  /* 0x000000041d1d7c24 */ /* 0x000fe2000f8e02ff */
[----:B------:R-:W-:Y:S02]  /*0c10*/  SHF.R.S32.HI R31, RZ, 0x1f, R30 ;  /* 0x0000001fff1f7819 */ /* 0x000fe4000001141e */
[----:B------:R-:W-:-:S02]  /*0c20*/  CS2R R90, SRZ ;  /* 0x00000000005a7805 */ /* 0x000fc4000001ff00 */
[----:B------:R-:W-:Y:S01]  /*0c30*/  SHF.R.S32.HI R21, RZ, 0x1f, R0 ;  /* 0x0000001fff157819 */ /* 0x000fe20000011400 */
[----:B------:R-:W-:Y:S01]  /*0c40*/  IMAD.IADD R10, R16, 0x1, -R3 ;  /* 0x00000001100a7824 */ /* 0x000fe200078e0a03 */
[----:B------:R-:W-:Y:S01]  /*0c50*/  SHF.R.S32.HI R9, RZ, 0x1f, R8 ;  /* 0x0000001fff097819 */ /* 0x000fe20000011408 */
[C---:B------:R-:W-:Y:S01]  /*0c60*/  IMAD R29, R22.reuse, UR5, R29 ;  /* 0x00000005161d7c24 */ /* 0x040fe2000f8e021d */
[----:B------:R-:W-:Y:S01]  /*0c70*/  LEA.HI R21, R21, R0, RZ, 0x3 ;  /* 0x0000000015157211 */ /* 0x000fe200078f18ff */
[----:B------:R-:W-:Y:S01]  /*0c80*/  IMAD.WIDE.U32 R22, R22, UR4, R30 ;  /* 0x0000000416167c25 */ /* 0x000fe2000f8e001e */
[----:B------:R-:W-:Y:S01]  /*0c90*/  SHF.R.S32.HI R3, RZ, 0x1f, R10 ;  /* 0x0000001fff037819 */ /* 0x000fe2000001140a */
[----:B------:R-:W1:Y:S01]  /*0ca0*/  S2UR UR4, SR_CgaCtaId ;  /* 0x00000000000479c3 */ /* 0x000e620000008800 */
[----:B------:R-:W-:Y:S01]  /*0cb0*/  LOP3.LUT R21, R21, 0xfffffff8, RZ, 0xc0, !PT ;  /* 0xfffffff815157812 */ /* 0x000fe200078ec0ff */
[----:B------:R-:W-:Y:S01]  /*0cc0*/  IMAD.IADD R20, R23, 0x1, R29 ;  /* 0x0000000117147824 */ /* 0x000fe200078e021d */
[----:B------:R-:W-:Y:S01]  /*0cd0*/  LEA.HI R3, R3, R10, RZ, 0x2 ;  /* 0x0000000a03037211 */ /* 0x000fe200078f10ff */
[----:B------:R-:W-:Y:S01]  /*0ce0*/  IMAD.WIDE.U32 R26, R27, UR12, R8 ;  /* 0x0000000c1b1a7c25 */ /* 0x000fe2000f8e0008 */
[----:B-----5:R-:W-:Y:S01]  /*0cf0*/  LEA R12, P0, R22, R12, 0x1 ;  /* 0x0000000c160c7211 */ /* 0x020fe200078008ff */
[----:B------:R-:W-:Y:S01]  /*0d00*/  UMOV UR5, 0x400 ;  /* 0x0000040000057882 */ /* 0x000fe20000000000 */
[----:B------:R-:W-:Y:S01]  /*0d10*/  SHF.R.S32.HI R18, RZ, 0x2, R3 ;  /* 0x00000002ff127819 */ /* 0x000fe20000011403 */
[----:B------:R-:W-:Y:S01]  /*0d20*/  IMAD.IADD R9, R0, 0x1, -R21 ;  /* 0x0000000100097824 */ /* 0x000fe200078e0a15 */
[----:B------:R-:W-:Y:S01]  /*0d30*/  LEA.HI.X R13, R22, R13, R20, 0x1, P0 ;  /* 0x0000000d160d7211 */ /* 0x000fe200000f0c14 */
[----:B------:R-:W-:Y:S01]  /*0d40*/  IMAD.IADD R22, R27, 0x1, R19 ;  /* 0x000000011b167824 */ /* 0x000fe200078e0213 */
[----:B------:R-:W-:-:S02]  /*0d50*/  LEA.HI R21, R3, R18, RZ, 0x1 ;  /* 0x0000001203157211 */ /* 0x000fc400078f08ff */
[----:B------:R-:W-:Y:S02]  /*0d60*/  CS2R R30, SRZ ;  /* 0x00000000001e7805 */ /* 0x000fe4000001ff00 */
[----:B------:R-:W-:Y:S02]  /*0d70*/  SHF.R.S32.HI R20, RZ, 0x1f, R9 ;  /* 0x0000001fff147819 */ /* 0x000fe40000011409 */
[----:B------:R-:W-:Y:S02]  /*0d80*/  CS2R R28, SRZ ;  /* 0x00000000001c7805 */ /* 0x000fe4000001ff00 */
[----:B------:R-:W-:Y:S02]  /*0d90*/  LOP3.LUT R21, R21, 0x7fffffe, RZ, 0xc0, !PT ;  /* 0x07fffffe15157812 */ /* 0x000fe400078ec0ff */
[----:B------:R-:W-:Y:S02]  /*0da0*/  CS2R R88, SRZ ;  /* 0x0000000000587805 */ /* 0x000fe4000001ff00 */
[----:B------:R-:W-:-:S02]  /*0db0*/  LEA.HI R20, R20, R9, RZ, 0x2 ;  /* 0x0000000914147211 */ /* 0x000fc400078f10ff */
[----:B------:R-:W-:Y:S02]  /*0dc0*/  CS2R R78, SRZ ;  /* 0x00000000004e7805 */ /* 0x000fe4000001ff00 */
[----:B------:R-:W-:Y:S01]  /*0dd0*/  LOP3.LUT R3, R3, 0x1ffffffc, RZ, 0xc0, !PT ;  /* 0x1ffffffc03037812 */ /* 0x000fe200078ec0ff */
[----:B------:R-:W-:Y:S01]  /*0de0*/  IMAD.IADD R21, R18, 0x1, -R21 ;  /* 0x0000000112157824 */ /* 0x000fe200078e0a15 */
[----:B------:R-:W-:Y:S02]  /*0df0*/  SHF.R.S32.HI R19, RZ, 0x2, R20 ;  /* 0x00000002ff137819 */ /* 0x000fe40000011414 */
[----:B------:R-:W-:Y:S02]  /*0e00*/  CS2R R76, SRZ ;  /* 0x00000000004c7805 */ /* 0x000fe4000001ff00 */
[----:B------:R-:W-:Y:S01]  /*0e10*/  LEA R24, P0, R26, R24, 0x1 ;  /* 0x000000181a187211 */ /* 0x000fe200078008ff */
[----:B------:R-:W-:Y:S01]  /*0e20*/  IMAD.IADD R3, R10, 0x1, -R3 ;  /* 0x000000010a037824 */ /* 0x000fe200078e0a03 */
[----:B------:R-:W-:Y:S01]  /*0e30*/  SEL R11, R11, RZ, P2 ;  /* 0x000000ff0b0b7207 */ /* 0x000fe20001000000 */
[----:B-1----:R-:W-:Y:S01]  /*0e40*/  ULEA UR4, UR4, UR5, 0x18 ;  /* 0x0000000504047291 */ /* 0x002fe2000f8ec03f */
[----:B------:R-:W-:-:S02]  /*0e50*/  LOP3.LUT R18, R20, 0x1ffffffc, RZ, 0xc0, !PT ;  /* 0x1ffffffc14127812 */ /* 0x000fc400078ec0ff */
[----:B------:R-:W-:Y:S02]  /*0e60*/  CS2R R146, SRZ ;  /* 0x0000000000927805 */ /* 0x000fe4000001ff00 */
[----:B------:R-:W-:Y:S01]  /*0e70*/  SHF.R.S32.HI R10, RZ, 0x2, R5 ;  /* 0x00000002ff0a7819 */ /* 0x000fe20000011405 */
[----:B------:R-:W-:Y:S01]  /*0e80*/  IMAD.SHL.U32 R5, R11, 0x10, RZ ;  /* 0x000000100b057824 */ /* 0x000fe200078e00ff */
[----:B------:R-:W-:Y:S01]  /*0e90*/  LEA.HI R20, R20, R19, RZ, 0x1 ;  /* 0x0000001314147211 */ /* 0x000fe200078f08ff */
[----:B------:R-:W-:Y:S01]  /*0ea0*/  IMAD.IADD R9, R9, 0x1, -R18 ;  /* 0x0000000109097824 */ /* 0x000fe200078e0a12 */
[----:B------:R-:W-:Y:S02]  /*0eb0*/  LEA.HI.X R25, R26, R25, R22, 0x1, P0 ;  /* 0x000000191a197211 */ /* 0x000fe400000f0c16 */
[----:B------:R-:W-:Y:S02]  /*0ec0*/  CS2R R144, SRZ ;  /* 0x0000000000907805 */ /* 0x000fe4000001ff00 */
[----:B------:R-:W-:-:S02]  /*0ed0*/  LOP3.LUT R3, R4, R3, RZ, 0x3c, !PT ;  /* 0x0000000304037212 */ /* 0x000fc400078e3cff */
[----:B------:R-:W-:Y:S02]  /*0ee0*/  CS2R R86, SRZ ;  /* 0x0000000000567805 */ /* 0x000fe4000001ff00 */
[-C--:B------:R-:W-:Y:S02]  /*0ef0*/  LOP3.LUT R22, R21, R10.reuse, RZ, 0x3c, !PT ;  /* 0x0000000a15167212 */ /* 0x080fe400078e3cff */
[----:B------:R-:W-:Y:S02]  /*0f00*/  CS2R R84, SRZ ;  /* 0x0000000000547805 */ /* 0x000fe4000001ff00 */
[----:B------:R-:W-:Y:S02]  /*0f10*/  LOP3.LUT R20, R20, 0x7fffffe, RZ, 0xc0, !PT ;  /* 0x07fffffe14147812 */ /* 0x000fe400078ec0ff */
[----:B------:R-:W-:Y:S01]  /*0f20*/  CS2R R82, SRZ ;  /* 0x0000000000527805 */ /* 0x000fe2000001ff00 */
[----:B------:R-:W-:Y:S01]  /*0f30*/  BAR.SYNC.DEFER_BLOCKING 0x0 ;  /* 0x0000000000007b1d */ /* 0x000fe20000010000 */
[----:B------:R-:W-:Y:S01]  /*0f40*/  IMAD R3, R22, 0x4, R3 ;  /* 0x0000000416037824 */ /* 0x000fe200078e0203 */
[----:B------:R-:W-:Y:S01]  /*0f50*/  LOP3.LUT P0, RZ, R5, 0x10, RZ, 0xc0, !PT ;  /* 0x0000001005ff7812 */ /* 0x000fe2000780c0ff */
[----:B------:R-:W-:Y:S01]  /*0f60*/  IMAD.IADD R19, R19, 0x1, -R20 ;  /* 0x0000000113137824 */ /* 0x000fe200078e0a14 */
[----:B------:R-:W-:Y:S01]  /*0f70*/  LOP3.LUT R9, R4, R9, RZ, 0x3c, !PT ;  /* 0x0000000904097212 */ /* 0x000fe200078e3cff */
[----:B------:R-:W-:Y:S01]  /*0f80*/  IMAD.SHL.U32 R5, R11, 0x8, RZ ;  /* 0x000000080b057824 */ /* 0x000fe200078e00ff */
[----:B------:R-:W-:Y:S01]  /*0f90*/  SEL R15, R15, RZ, P2 ;  /* 0x000000ff0f0f7207 */ /* 0x000fe20001000000 */
[----:B------:R-:W-:Y:S01]  /*0fa0*/  IMAD R3, R16, 0x10, R3 ;  /* 0x0000001010037824 */ /* 0x000fe200078e0203 */
[----:B------:R-:W-:-:S02]  /*0fb0*/  LOP3.LUT R10, R19, R10, RZ, 0x3c, !PT ;  /* 0x0000000a130a7212 */ /* 0x000fc400078e3cff */
[----:B------:R-:W-:Y:S02]  /*0fc0*/  CS2R R80, SRZ ;  /* 0x0000000000507805 */ /* 0x000fe4000001ff00 */
[----:B------:R-:W-:Y:S01]  /*0fd0*/  LOP3.LUT P1, RZ, R5, 0x10, RZ, 0xc0, !PT ;  /* 0x0000001005ff7812 */ /* 0x000fe2000782c0ff */
[----:B------:R-:W-:Y:S01]  /*0fe0*/  IMAD.SHL.U32 R3, R3, 0x8, RZ ;  /* 0x0000000803037824 */ /* 0x000fe200078e00ff */
[----:B------:R-:W-:Y:S01]  /*0ff0*/  SHF.R.S32.HI R19, RZ, 0x1f, R212 ;  /* 0x0000001fff137819 */ /* 0x000fe200000114d4 */
[----:B------:R-:W-:Y:S01]  /*1000*/  IMAD R9, R10, 0x4, R9 ;  /* 0x000000040a097824 */ /* 0x000fe200078e0209 */
[----:B------:R-:W-:Y:S02]  /*1010*/  SEL R16, RZ, 0x1, P3 ;  /* 0x00000001ff107807 */ /* 0x000fe40001800000 */
[----:B------:R-:W-:Y:S01]  /*1020*/  LEA R204, R3, UR4, 0x1 ;  /* 0x0000000403cc7c11 */ /* 0x000fe2000f8e08ff */
[C---:B------:R-:W-:Y:S01]  /*1030*/  IMAD.SHL.U32 R3, R11.reuse, 0x4, RZ ;  /* 0x000000040b037824 */ /* 0x040fe200078e00ff */
[----:B------:R-:W-:Y:S01]  /*1040*/  ISETP.GE.AND P3, PT, R212, 0x20, PT ;  /* 0x00000020d400780c */ /* 0x000fe20003f66270 */
[----:B------:R-:W-:Y:S01]  /*1050*/  IMAD R203, R0, 0x10, R9 ;  /* 0x0000001000cb7824 */ /* 0x000fe200078e0209 */
[----:B------:R-:W-:Y:S01]  /*1060*/  SHF.R.U32.HI R9, RZ, 0x5, R2 ;  /* 0x00000005ff097819 */ /* 0x000fe20000011602 */
[----:B------:R-:W-:-:S02]  /*1070*/  IMAD.SHL.U32 R11, R11, 0x2, RZ ;  /* 0x000000020b0b7824 */ /* 0x000fc400078e00ff */
[----:B------:R-:W-:Y:S01]  /*1080*/  IMAD.SHL.U32 R203, R203, 0x8, RZ ;  /* 0x00000008cbcb7824 */ /* 0x000fe200078e00ff */
[----:B------:R-:W-:Y:S01]  /*1090*/  @!PT LDS RZ, [RZ] ;  /* 0x00000000fffff984 */ /* 0x000fe20000000800 */
[----:B------:R-:W-:Y:S01]  /*10a0*/  @!PT LDS RZ, [RZ] ;  /* 0x00000000fffff984 */ /* 0x000fe20000000800 */
[----:B------:R-:W-:Y:S01]  /*10b0*/  @!PT LDS RZ, [RZ] ;  /* 0x00000000fffff984 */ /* 0x000fe20000000800 */
[----:B------:R-:W-:Y:S01]  /*10c0*/  LDGSTS.E.BYPASS.LTC128B.128 [R204], desc[UR38][R24.64], P0 ;  /* 0x0000000018cc7fae */ /* 0x000fe20008101d66 */
[----:B------:R-:W-:Y:S02]  /*10d0*/  LOP3.LUT P0, RZ, R3, 0x10, RZ, 0xc0, !PT ;  /* 0x0000001003ff7812 */ /* 0x000fe4000780c0ff */
[----:B------:R-:W-:Y:S01]  /*10e0*/  SHF.R.S32.HI R3, RZ, 0x1f, R14 ;  /* 0x0000001fff037819 */ /* 0x000fe2000001140e */
[----:B------:R-:W-:Y:S01]  /*10f0*/  LDGSTS.E.BYPASS.LTC128B.128 [R204+0x80], desc[UR38][R24.64+0x80], P1 ;  /* 0x0008008018cc7fae */ /* 0x000fe20008901d66 */
[----:B------:R-:W-:Y:S02]  /*1100*/  IADD3 R20, P1, R24, UR8, RZ ;  /* 0x0000000818147c10 */ /* 0x000fe4000ff3e0ff */
[----:B------:R-:W-:Y:S01]  /*1110*/  LEA R203, R203, UR4, 0x1 ;  /* 0x00000004cbcb7c11 */ /* 0x000fe2000f8e08ff */
[----:B------:R-:W1:Y:S01]  /*1120*/  SHFL.IDX PT, R9, R9, RZ, 0x1f ;  /* 0x00001fff09097589 */ /* 0x000e6200000e0000 */
[----:B------:R-:W-:Y:S01]  /*1130*/  IADD3.X R21, R25, UR9, RZ, P1, !PT ;  /* 0x0000000919157c10 */ /* 0x000fe20008ffe4ff */
[----:B------:R-:W-:Y:S01]  /*1140*/  IMAD R3, R3, UR12, RZ ;  /* 0x0000000c03037c24 */ /* 0x000fe2000f8e02ff */
[----:B------:R-:W-:Y:S01]  /*1150*/  LOP3.LUT P1, RZ, R11, 0x10, RZ, 0xc0, !PT ;  /* 0x000000100bff7812 */ /* 0x000fe2000782c0ff */
[----:B------:R-:W-:-:S02]  /*1160*/  IMAD.WIDE.U32 R10, R14, UR12, RZ ;  /* 0x0000000c0e0a7c25 */ /* 0x000fc4000f8e00ff */
[----:B------:R-:W-:Y:S02]  /*1170*/  LDGSTS.E.BYPASS.LTC128B.128 [R203], desc[UR38][R20.64], P0 ;  /* 0x0000000014cb7fae */ /* 0x000fe40008101d66 */
[----:B------:R-:W-:Y:S01]  /*1180*/  IMAD R0, R14, UR13, R3 ;  /* 0x0000000d0e007c24 */ /* 0x000fe2000f8e0203 */
[----:B------:R-:W-:Y:S02]  /*1190*/  LEA R5, P0, R10, UR10, 0x1 ;  /* 0x0000000a0a057c11 */ /* 0x000fe4000f8008ff */
[----:B------:R-:W-:Y:S01]  /*11a0*/  LOP3.LUT R3, R212, 0xffffffe0, RZ, 0xc0, !PT ;  /* 0xffffffe0d4037812 */ /* 0x000fe200078ec0ff */
[----:B------:R-:W-:Y:S01]  /*11b0*/  IMAD.IADD R0, R11, 0x1, R0 ;  /* 0x000000010b007824 */ /* 0x000fe200078e0200 */
[----:B------:R-:W-:Y:S02]  /*11c0*/  LOP3.LUT R11, R2, 0x1f, RZ, 0xc0, !PT ;  /* 0x0000001f020b7812 */ /* 0x000fe400078ec0ff */
[----:B------:R-:W-:Y:S01]  /*11d0*/  LEA.HI R212, R19, R212, RZ, 0x5 ;  /* 0x000000d413d47211 */ /* 0x000fe200078f28ff */
[----:B------:R2:W-:Y:S01]  /*11e0*/  LDGSTS.E.BYPASS.LTC128B.128 [R203+0x80], desc[UR38][R20.64+0x80], P1 ;  /* 0x0008008014cb7fae */ /* 0x0005e20008901d66 */
[----:B------:R-:W-:-:S02]  /*11f0*/  LEA.HI.X R0, R10, UR11, R0, 0x1, P0 ;  /* 0x0000000b0a007c11 */ /* 0x000fc400080f0c00 */
[C---:B------:R-:W-:Y:S02]  /*1200*/  ISETP.NE.AND P1, PT, R3.reuse, 0x20, PT ;  /* 0x000000200300780c */ /* 0x040fe40003f25270 */
[----:B------:R-:W-:Y:S02]  /*1210*/  ISETP.NE.AND P0, PT, R3, 0x40, PT ;  /* 0x000000400300780c */ /* 0x000fe40003f05270 */
[----:B------:R-:W-:Y:S02]  /*1220*/  SHF.R.U32.HI R3, RZ, 0x3, R2 ;  /* 0x00000003ff037819 */ /* 0x000fe40000011602 */
[----:B------:R-:W-:Y:S02]  /*1230*/  SHF.R.U32.HI R11, RZ, 0x4, R11 ;  /* 0x00000004ff0b7819 */ /* 0x000fe4000001160b */
[----:B------:R-:W-:Y:S02]  /*1240*/  LOP3.LUT R10, R2, 0x7, RZ, 0xc0, !PT ;  /* 0x00000007020a7812 */ /* 0x000fe400078ec0ff */
[----:B------:R-:W-:-:S02]  /*1250*/  LOP3.LUT R3, R3, 0x1, RZ, 0xc0, !PT ;  /* 0x0000000103037812 */ /* 0x000fc400078ec0ff */
[----:B-1----:R-:W-:Y:S01]  /*1260*/  R2UR UR36, R9 ;  /* 0x00000000092472ca */ /* 0x002fe200000e0000 */
[----:B------:R-:W-:Y:S01]  /*1270*/  IMAD.SHL.U32 R9, R11, 0x8, RZ ;  /* 0x000000080b097824 */ /* 0x000fe200078e00ff */
[--C-:B------:R-:W-:Y:S01]  /*1280*/  SHF.R.U32.HI R4, RZ, 0x1, R10.reuse ;  /* 0x00000001ff047819 */ /* 0x100fe2000001160a */
[----:B------:R-:W-:Y:S01]  /*1290*/  VIADD R11, R7, 0x8 ;  /* 0x00000008070b7836 */ /* 0x000fe20000000000 */
[C---:B------:R-:W-:Y:S02]  /*12a0*/  LOP3.LUT R19, R3.reuse, 0x2, RZ, 0xfc, !PT ;  /* 0x0000000203137812 */ /* 0x040fe400078efcff */
[----:B------:R-:W-:Y:S02]  /*12b0*/  LOP3.LUT R4, R3, R4, RZ, 0x3c, !PT ;  /* 0x0000000403047212 */ /* 0x000fe400078e3cff */
[----:B------:R-:W-:Y:S02]  /*12c0*/  LOP3.LUT R10, R9, 0xfffffff8, R10, 0xe2, !PT ;  /* 0xfffffff8090a7812 */ /* 0x000fe400078ee20a */
[----:B------:R-:W-:-:S02]  /*12d0*/  LOP3.LUT R3, R3, 0x3, R2, 0x78, !PT ;  /* 0x0000000303037812 */ /* 0x000fc400078e7802 */
[--C-:B------:R-:W-:Y:S01]  /*12e0*/  LOP3.LUT R19, R19, 0x3, R2.reuse, 0x78, !PT ;  /* 0x0000000313137812 */ /* 0x100fe200078e7802 */
[----:B------:R-:W-:Y:S01]  /*12f0*/  IMAD.SHL.U32 R10, R10, 0x10, RZ ;  /* 0x000000100a0a7824 */ /* 0x000fe200078e00ff */
[----:B------:R-:W-:Y:S02]  /*1300*/  LEA.HI R9, R7, R7, RZ, 0x1 ;  /* 0x0000000707097211 */ /* 0x000fe400078f08ff */
[--C-:B------:R-:W-:Y:S02]  /*1310*/  LOP3.LUT R197, R3, 0x4, R2.reuse, 0xf8, !PT ;  /* 0x0000000403c57812 */ /* 0x100fe400078ef802 */
[--C-:B--2---:R-:W-:Y:S02]  /*1320*/  LOP3.LUT R21, R19, 0x4, R2.reuse, 0xf8, !PT ;  /* 0x0000000413157812 */ /* 0x104fe400078ef802 */
[----:B------:R-:W-:Y:S02]  /*1330*/  LOP3.LUT R205, R4, 0x4, R205, 0xf8, !PT ;  /* 0x0000000404cd7812 */ /* 0x000fe400078ef8cd */
[----:B------:R-:W-:-:S02]  /*1340*/  LOP3.LUT R3, R3, 0x4, R2, 0xf4, !PT ;  /* 0x0000000403037812 */ /* 0x000fc400078ef402 */
[----:B------:R-:W-:Y:S02]  /*1350*/  LOP3.LUT R19, R19, 0x4, R2, 0xf4, !PT ;  /* 0x0000000413137812 */ /* 0x000fe400078ef402 */
[----:B------:R-:W-:Y:S02]  /*1360*/  LOP3.LUT R18, R9, 0x3ffffffe, RZ, 0xc0, !PT ;  /* 0x3ffffffe09127812 */ /* 0x000fe400078ec0ff */
[----:B------:R-:W-:Y:S02]  /*1370*/  LEA.HI R4, R11, R11, RZ, 0x1 ;  /* 0x0000000b0b047211 */ /* 0x000fe400078f08ff */
[C---:B------:R-:W-:Y:S01]  /*1380*/  LOP3.LUT R197, R10.reuse, R197, RZ, 0xfc, !PT ;  /* 0x000000c50ac57212 */ /* 0x040fe200078efcff */
[----:B------:R-:W-:Y:S01]  /*1390*/  IMAD.IADD R18, R7, 0x1, -R18 ;  /* 0x0000000107127824 */ /* 0x000fe200078e0a12 */
[C---:B------:R-:W-:Y:S02]  /*13a0*/  LOP3.LUT R3, R10.reuse, R3, RZ, 0xfc, !PT ;  /* 0x000000030a037212 */ /* 0x040fe400078efcff */
[----:B------:R-:W-:-:S02]  /*13b0*/  LOP3.LUT R196, R10, R21, RZ, 0xfc, !PT ;  /* 0x000000150ac47212 */ /* 0x000fc400078efcff */
[----:B------:R-:W-:Y:S02]  /*13c0*/  LOP3.LUT R2, R10, R19, RZ, 0xfc, !PT ;  /* 0x000000130a027212 */ /* 0x000fe400078efcff */
[----:B------:R-:W-:Y:S02]  /*13d0*/  LOP3.LUT R205, R205, 0x1e0, R10, 0xf8, !PT ;  /* 0x000001e0cdcd7812 */ /* 0x000fe400078ef80a */
[----:B------:R-:W-:Y:S02]  /*13e0*/  LOP3.LUT R10, R4, 0x3ffffffe, RZ, 0xc0, !PT ;  /* 0x3ffffffe040a7812 */ /* 0x000fe400078ec0ff */
[----:B------:R-:W-:Y:S02]  /*13f0*/  SEL R7, RZ, 0xffffffff, P6 ;  /* 0xffffffffff077807 */ /* 0x000fe40003000000 */
[----:B------:R-:W-:Y:S01]  /*1400*/  ISETP.GE.AND P6, PT, R8, UR14, PT ;  /* 0x0000000e08007c0c */ /* 0x000fe2000bfc6270 */
[----:B------:R-:W-:Y:S01]  /*1410*/  IMAD R8, R18, 0x4, R17 ;  /* 0x0000000412087824 */ /* 0x000fe200078e0211 */
[----:B------:R-:W-:Y:S01]  /*1420*/  SHF.R.S32.HI R207, RZ, 0x1, R9 ;  /* 0x00000001ffcf7819 */ /* 0x000fe20000011409 */
[----:B------:R-:W-:Y:S01]  /*1430*/  IMAD.IADD R20, R11, 0x1, -R10 ;  /* 0x000000010b147824 */ /* 0x000fe200078e0a0a */
[----:B------:R-:W-:Y:S01]  /*1440*/  SEL R10, RZ, 0x4, P5 ;  /* 0x00000004ff0a7807 */ /* 0x000fe20002800000 */
[----:B------:R-:W-:Y:S01]  /*1450*/  IMAD.SHL.U32 R7, R7, 0x2, RZ ;  /* 0x0000000207077824 */ /* 0x000fe200078e00ff */
[----:B------:R-:W-:Y:S01]  /*1460*/  ISETP.GE.AND P5, PT, R6, UR14, PT ;  /* 0x0000000e06007c0c */ /* 0x000fe2000bfa6270 */
[----:B------:R-:W-:Y:S01]  /*1470*/  IMAD R17, R20, 0x4, R17 ;  /* 0x0000000414117824 */ /* 0x000fe200078e0211 */
[----:B------:R-:W-:-:S02]  /*1480*/  SHF.R.S32.HI R6, RZ, 0x1f, R9 ;  /* 0x0000001fff067819 */ /* 0x000fc40000011409 */
[----:B------:R-:W-:Y:S02]  /*1490*/  SHF.R.S32.HI R9, RZ, 0x1f, R8 ;  /* 0x0000001fff097819 */ /* 0x000fe40000011408 */
[----:B------:R-:W-:Y:S02]  /*14a0*/  LEA.HI R18, R6, R207, RZ, 0x2 ;  /* 0x000000cf06127211 */ /* 0x000fe400078f10ff */
[--C-:B------:R-:W-:Y:S02]  /*14b0*/  SHF.R.S32.HI R206, RZ, 0x1, R4.reuse ;  /* 0x00000001ffce7819 */ /* 0x100fe40000011404 */
[----:B------:R-:W-:Y:S02]  /*14c0*/  SHF.R.S32.HI R19, RZ, 0x1f, R4 ;  /* 0x0000001fff137819 */ /* 0x000fe40000011404 */
[----:B------:R-:W-:Y:S02]  /*14d0*/  LEA.HI R9, R9, R8, RZ, 0x2 ;  /* 0x0000000809097211 */ /* 0x000fe400078f10ff */
[----:B------:R-:W-:-:S02]  /*14e0*/  SHF.R.S32.HI R4, RZ, 0x1f, R17 ;  /* 0x0000001fff047819 */ /* 0x000fc40000011411 */
[----:B------:R-:W-:Y:S02]  /*14f0*/  LOP3.LUT R16, R7, 0x2, R16, 0xe2, !PT ;  /* 0x0000000207107812 */ /* 0x000fe400078ee210 */
[----:B------:R-:W1:Y:S01]  /*1500*/  LDC.64 R6, c[0x0][0x270] ;  /* 0x00009c00ff067b82 */ /* 0x000e620000000a00 */
[----:B------:R-:W-:Y:S02]  /*1510*/  LOP3.LUT R18, R18, 0x1ffffffc, RZ, 0xc0, !PT ;  /* 0x1ffffffc12127812 */ /* 0x000fe400078ec0ff */
[----:B------:R-:W-:Y:S02]  /*1520*/  LOP3.LUT R9, R9, 0xfffffffc, RZ, 0xc0, !PT ;  /* 0xfffffffc09097812 */ /* 0x000fe400078ec0ff */
[----:B------:R-:W-:Y:S01]  /*1530*/  LEA.HI R19, R19, R206, RZ, 0x2 ;  /* 0x000000ce13137211 */ /* 0x000fe200078f10ff */
[----:B------:R-:W-:Y:S01]  /*1540*/  IMAD.IADD R21, R207, 0x1, -R18 ;  /* 0x00000001cf157824 */ /* 0x000fe200078e0a12 */
[----:B------:R-:W-:Y:S01]  /*1550*/  LEA.HI R4, R4, R17, RZ, 0x2 ;  /* 0x0000001104047211 */ /* 0x000fe200078f10ff */
[----:B------:R-:W-:Y:S01]  /*1560*/  IMAD.IADD R8, R8, 0x1, -R9 ;  /* 0x0000000108087824 */ /* 0x000fe200078e0a09 */
[----:B------:R-:W-:-:S02]  /*1570*/  LOP3.LUT R19, R19, 0x1ffffffc, RZ, 0xc0, !PT ;  /* 0x1ffffffc13137812 */ /* 0x000fc400078ec0ff */
[----:B------:R-:W-:Y:S02]  /*1580*/  LOP3.LUT R4, R4, 0xfffffffc, RZ, 0xc0, !PT ;  /* 0xfffffffc04047812 */ /* 0x000fe400078ec0ff */
[----:B------:R-:W-:Y:S01]  /*1590*/  LOP3.LUT R8, R8, R21, RZ, 0x3c, !PT ;  /* 0x0000001508087212 */ /* 0x000fe200078e3cff */
[----:B------:R-:W-:Y:S01]  /*15a0*/  IMAD.IADD R19, R206, 0x1, -R19 ;  /* 0x00000001ce137824 */ /* 0x000fe200078e0a13 */
[----:B------:R-:W-:Y:S01]  /*15b0*/  SEL R11, RZ, 0x8, P4 ;  /* 0x00000008ff0b7807 */ /* 0x000fe20002000000 */
[----:B------:R-:W-:Y:S01]  /*15c0*/  IMAD.IADD R18, R17, 0x1, -R4 ;  /* 0x0000000111127824 */ /* 0x000fe200078e0a04 */
[----:B------:R-:W-:Y:S01]  /*15d0*/  SEL R20, RZ, 0xffffffff, P5 ;  /* 0xffffffffff147807 */ /* 0x000fe20002800000 */
[----:B------:R-:W-:Y:S01]  /*15e0*/  IMAD.IADD R8, R9, 0x1, R8 ;  /* 0x0000000109087824 */ /* 0x000fe200078e0208 */
[----:B------:R-:W-:Y:S01]  /*15f0*/  LOP3.LUT R11, R11, R10, R16, 0xfe, !PT ;  /* 0x0000000a0b0b7212 */ /* 0x000fe200078efe10 */
[----:B------:R-:W-:Y:S01]  /*1600*/  IMAD.SHL.U32 R21, R15, 0x4, RZ ;  /* 0x000000040f157824 */ /* 0x000fe200078e00ff */
[----:B------:R-:W-:Y:S01]  /*1610*/  LOP3.LUT R19, R18, R19, RZ, 0x3c, !PT ;  /* 0x0000001312137212 */ /* 0x000fe200078e3cff */
[----:B------:R-:W-:Y:S01]  /*1620*/  IMAD R207, R207, 0x20, R8 ;  /* 0x00000020cfcf7824 */ /* 0x000fe200078e0208 */
[----:B------:R-:W-:Y:S01]  /*1630*/  IADD3 R16, P4, R5, R24, RZ ;  /* 0x0000001805107210 */ /* 0x000fe20007f9e0ff */
[----:B------:R-:W2:Y:S01]  /*1640*/  LDC.64 R8, c[0x0][0x280] ;  /* 0x0000a000ff087b82 */ /* 0x000ea20000000a00 */
[----:B------:R-:W-:Y:S01]  /*1650*/  IMAD.SHL.U32 R20, R20, 0x2, RZ ;  /* 0x0000000214147824 */ /* 0x000fe200078e00ff */
[----:B-1----:R-:W-:Y:S01]  /*1660*/  IADD3 R22, P2, R12, R6, RZ ;  /* 0x000000060c167210 */ /* 0x002fe20007f5e0ff */
[----:B------:R-:W-:Y:S01]  /*1670*/  IMAD.IADD R19, R4, 0x1, R19 ;  /* 0x0000000104137824 */ /* 0x000fe200078e0213 */
[----:B------:R-:W-:Y:S01]  /*1680*/  SEL R17, RZ, 0x1, P6 ;  /* 0x00000001ff117807 */ /* 0x000fe20003000000 */
[C---:B------:R-:W-:Y:S01]  /*1690*/  IMAD.SHL.U32 R24, R15.reuse, 0x8, RZ ;  /* 0x000000080f187824 */ /* 0x040fe200078e00ff */
[----:B------:R-:W-:Y:S01]  /*16a0*/  SEL R10, RZ, 0x8, P5 ;  /* 0x00000008ff0a7807 */ /* 0x000fe20002800000 */
[----:B------:R-:W-:Y:S01]  /*16b0*/  IMAD R206, R206, 0x20, R19 ;  /* 0x00000020cece7824 */ /* 0x000fe200078e0213 */
[----:B------:R-:W2:Y:S01]  /*16c0*/  LDC.64 R4, c[0x0][0x278] ;  /* 0x00009e00ff047b82 */ /* 0x000ea20000000a00 */
[----:B------:R-:W-:Y:S01]  /*16d0*/  IMAD.SHL.U32 R19, R15, 0x10, RZ ;  /* 0x000000100f137824 */ /* 0x000fe200078e00ff */
[----:B------:R-:W-:Y:S01]  /*16e0*/  LOP3.LUT R20, R20, 0x2, R17, 0xe2, !PT ;  /* 0x0000000214147812 */ /* 0x000fe200078ee211 */
[----:B------:R-:W-:Y:S01]  /*16f0*/  IMAD.X R23, R13, 0x1, R7, P2 ;  /* 0x000000010d177824 */ /* 0x000fe200010e0607 */
[----:B------:R-:W-:Y:S01]  /*1700*/  SEL R17, RZ, 0x4, P6 ;  /* 0x00000004ff117807 */ /* 0x000fe20003000000 */
[----:B------:R-:W-:Y:S01]  /*1710*/  IMAD.SHL.U32 R207, R207, 0x8, RZ ;  /* 0x00000008cfcf7824 */ /* 0x000fe200078e00ff */
[----:B------:R-:W-:Y:S01]  /*1720*/  LOP3.LUT P2, RZ, R19, 0x10, RZ, 0xc0, !PT ;  /* 0x0000001013ff7812 */ /* 0x000fe2000784c0ff */
[----:B------:R-:W-:Y:S01]  /*1730*/  IMAD.SHL.U32 R206, R206, 0x8, RZ ;  /* 0x00000008cece7824 */ /* 0x000fe200078e00ff */
[----:B------:R-:W-:Y:S01]  /*1740*/  LOP3.LUT P6, RZ, R24, 0x10, RZ, 0xc0, !PT ;  /* 0x0000001018ff7812 */ /* 0x000fe200078cc0ff */
[----:B------:R-:W-:Y:S01]  /*1750*/  IMAD.SHL.U32 R15, R15, 0x2, RZ ;  /* 0x000000020f0f7824 */ /* 0x000fe200078e00ff */
[----:B------:R-:W-:Y:S01]  /*1760*/  LOP3.LUT R20, R10, R17, R20, 0xfe, !PT ;  /* 0x000000110a147212 */ /* 0x000fe200078efe14 */
[----:B------:R-:W-:Y:S01]  /*1770*/  IMAD.X R17, R0, 0x1, R25, P4 ;  /* 0x0000000100117824 */ /* 0x000fe200020e0619 */
[----:B------:R-:W-:Y:S01]  /*1780*/  LEA R10, R207, UR4, 0x1 ;  /* 0x00000004cf0a7c11 */ /* 0x000fe2000f8e08ff */
[----:B------:R-:W-:Y:S01]  /*1790*/  IMAD.SHL.U32 R202, R6, 0x2, RZ ;  /* 0x0000000206ca7824 */ /* 0x000fe200078e00ff */
[----:B------:R-:W-:-:S02]  /*17a0*/  LEA R0, R206, UR4, 0x1 ;  /* 0x00000004ce007c11 */ /* 0x000fc4000f8e08ff */
[----:B------:R-:W-:Y:S02]  /*17b0*/  IADD3 R18, P5, R22, R6, RZ ;  /* 0x0000000616127210 */ /* 0x000fe40007fbe0ff */
[----:B------:R-:W-:Y:S01]  /*17c0*/  SEL R20, R20, RZ, P1 ;  /* 0x000000ff14147207 */ /* 0x000fe20000800000 */
[----:B------:R-:W-:Y:S01]  /*17d0*/  LDGSTS.E.BYPASS.LTC128B.128 [R10+0x8000], desc[UR38][R12.64], P2 ;  /* 0x080000000c0a7fae */ /* 0x000fe20009101d66 */
[----:B------:R-:W-:Y:S01]  /*17e0*/  LOP3.LUT P2, RZ, R15, 0x10, RZ, 0xc0, !PT ;  /* 0x000000100fff7812 */ /* 0x000fe2000784c0ff */
[----:B------:R-:W-:Y:S01]  /*17f0*/  IMAD.X R19, R23, 0x1, R7, P5 ;  /* 0x0000000117137824 */ /* 0x000fe200028e0607 */
[----:B------:R-:W-:Y:S01]  /*1800*/  LOP3.LUT P5, RZ, R21, 0x10, RZ, 0xc0, !PT ;  /* 0x0000001015ff7812 */ /* 0x000fe200078ac0ff */
[----:B------:R-:W-:Y:S01]  /*1810*/  LDGSTS.E.BYPASS.LTC128B.128 [R0+0x8000], desc[UR38][R22.64], P6 ;  /* 0x0800000016007fae */ /* 0x000fe2000b101d66 */
[----:B--2---:R-:W-:Y:S01]  /*1820*/  IADD3 R15, P6, R4, -R8, RZ ;  /* 0x80000008040f7210 */ /* 0x004fe20007fde0ff */
[----:B------:R-:W-:Y:S01]  /*1830*/  IMAD.SHL.U32 R21, R20, 0x8, RZ ;  /* 0x0000000814157824 */ /* 0x000fe200078e00ff */
[----:B------:R-:W-:-:S02]  /*1840*/  SEL R11, R11, RZ, P1 ;  /* 0x000000ff0b0b7207 */ /* 0x000fc40000800000 */
[-C--:B------:R-:W-:Y:S02]  /*1850*/  IADD3 R24, P4, R18, R6.reuse, RZ ;  /* 0x0000000612187210 */ /* 0x080fe40007f9e0ff */
[----:B------:R-:W-:Y:S01]  /*1860*/  IADD3 R26, P1, R15, R6, RZ ;  /* 0x000000060f1a7210 */ /* 0x000fe20007f3e0ff */
[----:B------:R-:W-:Y:S01]  /*1870*/  IMAD.SHL.U32 R15, R20, 0x10, RZ ;  /* 0x00000010140f7824 */ /* 0x000fe200078e00ff */
[--C-:B------:R-:W-:Y:S01]  /*1880*/  SHF.L.U64.HI R201, R6, 0x1, R7.reuse ;  /* 0x0000000106c97819 */ /* 0x100fe20000010207 */
[----:B------:R-:W-:Y:S01]  /*1890*/  IMAD.X R25, R19, 0x1, R7, P4 ;  /* 0x0000000113197824 */ /* 0x000fe200020e0607 */
[----:B------:R-:W-:Y:S01]  /*18a0*/  IADD3.X R27, R7, R5, ~R9, P1, P6 ;  /* 0x00000005071b7210 */ /* 0x000fe20000fecc09 */
[----:B------:R-:W-:Y:S01]  /*18b0*/  IMAD.SHL.U32 R8, R11, 0x10, RZ ;  /* 0x000000100b087824 */ /* 0x000fe200078e00ff */
[----:B------:R-:W-:Y:S01]  /*18c0*/  LOP3.LUT P4, RZ, R15, 0x10, RZ, 0xc0, !PT ;  /* 0x000000100fff7812 */ /* 0x000fe2000788c0ff */
[----:B------:R1:W-:Y:S01]  /*18d0*/  LDGSTS.E.BYPASS.LTC128B.128 [R10+0x9000], desc[UR38][R18.64], P5 ;  /* 0x09000000120a7fae */ /* 0x0003e2000a901d66 */
[----:B------:R-:W-:Y:S01]  /*18e0*/  LOP3.LUT P6, RZ, R21, 0x10, RZ, 0xc0, !PT ;  /* 0x0000001015ff7812 */ /* 0x000fe200078cc0ff */
[----:B------:R-:W-:Y:S01]  /*18f0*/  IMAD.SHL.U32 R9, R20, 0x4, RZ ;  /* 0x0000000414097824 */ /* 0x000fe200078e00ff */
[----:B------:R-:W-:Y:S01]  /*1900*/  LOP3.LUT P5, RZ, R8, 0x10, RZ, 0xc0, !PT ;  /* 0x0000001008ff7812 */ /* 0x000fe200078ac0ff */
[----:B------:R-:W-:Y:S01]  /*1910*/  IMAD.SHL.U32 R8, R20, 0x2, RZ ;  /* 0x0000000214087824 */ /* 0x000fe200078e00ff */
[----:B------:R2:W-:Y:S01]  /*1920*/  LDGSTS.E.BYPASS.LTC128B.128 [R0+0x9000], desc[UR38][R24.64], P2 ;  /* 0x0900000018007fae */ /* 0x0005e20009101d66 */
[----:B------:R-:W-:Y:S01]  /*1930*/  IMAD.WIDE R26, R14, 0x2, R26 ;  /* 0x000000020e1a7825 */ /* 0x000fe200078e021a */
[----:B------:R-:W-:-:S02]  /*1940*/  LOP3.LUT P2, RZ, R9, 0x10, RZ, 0xc0, !PT ;  /* 0x0000001009ff7812 */ /* 0x000fc4000784c0ff */
[----:B------:R-:W-:Y:S01]  /*1950*/  LOP3.LUT P1, RZ, R8, 0x10, RZ, 0xc0, !PT ;  /* 0x0000001008ff7812 */ /* 0x000fe2000782c0ff */
[----:B------:R-:W0:Y:S01]  /*1960*/  LDGDEPBAR ;  /* 0x00000000000079af */ /* 0x000e220000000000 */
[C---:B------:R-:W-:Y:S01]  /*1970*/  IMAD.SHL.U32 R14, R11.reuse, 0x8, RZ ;  /* 0x000000080b0e7824 */ /* 0x040fe200078e00ff */
[----:B------:R-:W-:Y:S02]  /*1980*/  SEL R216, R20, RZ, P0 ;  /* 0x000000ff14d87207 */ /* 0x000fe40000000000 */
[----:B------:R-:W-:Y:S01]  /*1990*/  LDGSTS.E.BYPASS.LTC128B.128 [R204+0x2000], desc[UR38][R16.64], P4 ;  /* 0x0200000010cc7fae */ /* 0x000fe2000a101d66 */
[----:B------:R-:W-:Y:S02]  /*19a0*/  IADD3 R8, P4, R16, UR8, RZ ;  /* 0x0000000810087c10 */ /* 0x000fe4000ff9e0ff */
[----:B------:R-:W-:Y:S01]  /*19b0*/  SEL R215, R11, RZ, P0 ;  /* 0x000000ff0bd77207 */ /* 0x000fe20000000000 */
[----:B------:R3:W-:Y:S01]  /*19c0*/  LDGSTS.E.BYPASS.LTC128B.128 [R204+0x2080], desc[UR38][R16.64+0x80], P6 ;  /* 0x0208008010cc7fae */ /* 0x0007e2000b101d66 */
[----:B------:R-:W-:-:S02]  /*19d0*/  IADD3.X R9, R17, UR9, RZ, P4, !PT ;  /* 0x0000000911097c10 */ /* 0x000fc4000a7fe4ff */
[----:B------:R-:W-:Y:S02]  /*19e0*/  LEA R197, R197, UR4, 0x4 ;  /* 0x00000004c5c57c11 */ /* 0x000fe4000f8e20ff */
[----:B------:R-:W-:Y:S01]  /*19f0*/  LEA R3, R3, UR4, 0x4 ;  /* 0x0000000403037c11 */ /* 0x000fe2000f8e20ff */
[----:B------:R-:W-:Y:S01]  /*1a00*/  LDGSTS.E.BYPASS.LTC128B.128 [R203+0x2000], desc[UR38][R8.64], P2 ;  /* 0x0200000008cb7fae */ /* 0x000fe20009101d66 */
[----:B------:R-:W-:Y:S02]  /*1a10*/  LOP3.LUT P2, RZ, R14, 0x10, RZ, 0xc0, !PT ;  /* 0x000000100eff7812 */ /* 0x000fe4000784c0ff */
[----:B-1----:R-:W-:Y:S01]  /*1a20*/  IADD3 R18, P6, P4, R26, R12, R202 ;  /* 0x0000000c1a127210 */ /* 0x002fe20007cde0ca */
[----:B------:R-:W-:Y:S01]  /*1a30*/  IMAD.SHL.U32 R12, R11, 0x4, RZ ;  /* 0x000000040b0c7824 */ /* 0x000fe200078e00ff */
[----:B------:R1:W-:Y:S01]  /*1a40*/  LDGSTS.E.BYPASS.LTC128B.128 [R203+0x2080], desc[UR38][R8.64+0x80], P1 ;  /* 0x0208008008cb7fae */ /* 0x0003e20008901d66 */
[----:B------:R-:W-:Y:S02]  /*1a50*/  LEA R196, R196, UR4, 0x4 ;  /* 0x00000004c4c47c11 */ /* 0x000fe4000f8e20ff */
[----:B------:R-:W-:-:S02]  /*1a60*/  IADD3.X R19, R27, R13, R201, P6, P4 ;  /* 0x0000000d1b137210 */ /* 0x000fc400037e84c9 */
[----:B------:R-:W-:Y:S02]  /*1a70*/  CS2R R26, SRZ ;  /* 0x00000000001a7805 */ /* 0x000fe4000001ff00 */
[----:B------:R-:W-:Y:S01]  /*1a80*/  LOP3.LUT P1, RZ, R12, 0x10, RZ, 0xc0, !PT ;  /* 0x000000100cff7812 */ /* 0x000fe2000782c0ff */
[----:B------:R-:W-:Y:S01]  /*1a90*/  IMAD.SHL.U32 R12, R11, 0x2, RZ ;  /* 0x000000020b0c7824 */ /* 0x000fe200078e00ff */
[-C--:B------:R-:W-:Y:S01]  /*1aa0*/  IADD3 R14, P4, R18, R6.reuse, RZ ;  /* 0x00000006120e7210 */ /* 0x080fe20007f9e0ff */
[----:B------:R4:W-:Y:S01]  /*1ab0*/  LDGSTS.E.BYPASS.LTC128B.128 [R10+0x8080], desc[UR38][R18.64], P5 ;  /* 0x08080000120a7fae */ /* 0x0009e2000a901d66 */
[----:B------:R-:W-:Y:S01]  /*1ac0*/  IMAD.SHL.U32 R11, R215, 0x10, RZ ;  /* 0x00000010d70b7824 */ /* 0x000fe200078e00ff */
[----:B------:R-:W-:Y:S02]  /*1ad0*/  LEA R2, R2, UR4, 0x4 ;  /* 0x0000000402027c11 */ /* 0x000fe4000f8e20ff */
[----:B--2---:R-:W-:Y:S02]  /*1ae0*/  CS2R R24, SRZ ;  /* 0x0000000000187805 */ /* 0x004fe4000001ff00 */
[----:B------:R-:W-:Y:S01]  /*1af0*/  LOP3.LUT P6, RZ, R12, 0x10, RZ, 0xc0, !PT ;  /* 0x000000100cff7812 */ /* 0x000fe200078cc0ff */
[----:B------:R-:W-:Y:S01]  /*1b00*/  IMAD.X R15, R19, 0x1, R7, P4 ;  /* 0x00000001130f7824 */ /* 0x000fe200020e0607 */
[----:B------:R-:W-:Y:S01]  /*1b10*/  LOP3.LUT P4, RZ, R11, 0x10, RZ, 0xc0, !PT ;  /* 0x000000100bff7812 */ /* 0x000fe2000788c0ff */
[----:B------:R-:W-:Y:S01]  /*1b20*/  IMAD.SHL.U32 R12, R216, 0x10, RZ ;  /* 0x00000010d80c7824 */ /* 0x000fe200078e00ff */
[----:B---3--:R-:W-:Y:S01]  /*1b30*/  IADD3 R16, P0, R14, R6, RZ ;  /* 0x000000060e107210 */ /* 0x008fe20007f1e0ff */
[----:B------:R-:W-:Y:S01]  /*1b40*/  IMAD.SHL.U32 R11, R216, 0x4, RZ ;  /* 0x00000004d80b7824 */ /* 0x000fe200078e00ff */
[----:B------:R2:W-:Y:S01]  /*1b50*/  LDGSTS.E.BYPASS.LTC128B.128 [R0+0x8080], desc[UR38][R14.64], P2 ;  /* 0x080800000e007fae */ /* 0x0005e20009101d66 */
[----:B------:R-:W-:-:S02]  /*1b60*/  LEA.HI.SX32 R212, R212, 0xfffffffd, 0x1b ;  /* 0xfffffffdd4d47811 */ /* 0x000fc400078fdaff */
[----:B------:R-:W-:Y:S01]  /*1b70*/  LOP3.LUT P5, RZ, R12, 0x10, RZ, 0xc0, !PT ;  /* 0x000000100cff7812 */ /* 0x000fe200078ac0ff */
[--C-:B------:R-:W-:Y:S01]  /*1b80*/  IMAD.X R17, R15, 0x1, R7.reuse, P0 ;  /* 0x000000010f117824 */ /* 0x100fe200000e0607 */
[----:B------:R-:W-:Y:S02]  /*1b90*/  IADD3 R12, P2, R16, R6, RZ ;  /* 0x00000006100c7210 */ /* 0x000fe40007f5e0ff */
[----:B------:R-:W-:Y:S01]  /*1ba0*/  IADD3 R20, P0, R8, UR6, RZ ;  /* 0x0000000608147c10 */ /* 0x000fe2000ff1e0ff */
[C---:B-1----:R-:W-:Y:S01]  /*1bb0*/  IMAD.SHL.U32 R8, R216.reuse, 0x8, RZ ;  /* 0x00000008d8087824 */ /* 0x042fe200078e00ff */
[----:B------:R1:W-:Y:S01]  /*1bc0*/  LDGSTS.E.BYPASS.LTC128B.128 [R10+0x9080], desc[UR38][R16.64], P1 ;  /* 0x09080000100a7fae */ /* 0x0003e20008901d66 */
[----:B------:R-:W-:Y:S01]  /*1bd0*/  IMAD.X R13, R17, 0x1, R7, P2 ;  /* 0x00000001110d7824 */ /* 0x000fe200010e0607 */
[----:B------:R-:W-:Y:S01]  /*1be0*/  IADD3.X R21, R9, UR7, RZ, P0, !PT ;  /* 0x0000000709157c10 */ /* 0x000fe200087fe4ff */
[----:B------:R-:W-:Y:S01]  /*1bf0*/  IMAD.SHL.U32 R9, R216, 0x2, RZ ;  /* 0x00000002d8097824 */ /* 0x000fe200078e00ff */
[----:B------:R-:W-:-:S02]  /*1c00*/  LOP3.LUT P1, RZ, R8, 0x10, RZ, 0xc0, !PT ;  /* 0x0000001008ff7812 */ /* 0x000fc4000782c0ff */
[----:B------:R3:W-:Y:S01]  /*1c10*/  LDGSTS.E.BYPASS.LTC128B.128 [R0+0x9080], desc[UR38][R12.64], P6 ;  /* 0x090800000c007fae */ /* 0x0007e2000b101d66 */
[----:B------:R-:W-:Y:S01]  /*1c20*/  LOP3.LUT P6, RZ, R11, 0x10, RZ, 0xc0, !PT ;  /* 0x000000100bff7812 */ /* 0x000fe200078cc0ff */
[----:B------:R-:W-:Y:S01]  /*1c30*/  IMAD.SHL.U32 R11, R215, 0x4, RZ ;  /* 0x00000004d70b7824 */ /* 0x000fe200078e00ff */
[----:B------:R-:W-:Y:S01]  /*1c40*/  IADD3 R8, P0, R20, UR8, RZ ;  /* 0x0000000814087c10 */ /* 0x000fe2000ff1e0ff */
[----:B------:R-:W0:Y:S01]  /*1c50*/  LDGDEPBAR ;  /* 0x00000000000079af */ /* 0x000e220000000000 */
[----:B------:R-:W-:Y:S02]  /*1c60*/  LOP3.LUT P2, RZ, R9, 0x10, RZ, 0xc0, !PT ;  /* 0x0000001009ff7812 */ /* 0x000fe4000784c0ff */
[----:B----4-:R-:W-:Y:S02]  /*1c70*/  CS2R R18, SRZ ;  /* 0x0000000000127805 */ /* 0x010fe4000001ff00 */
[----:B------:R-:W-:Y:S01]  /*1c80*/  IADD3.X R9, R21, UR9, RZ, P0, !PT ;  /* 0x0000000915097c10 */ /* 0x000fe200087fe4ff */
[----:B------:R-:W-:Y:S01]  /*1c90*/  LDGSTS.E.BYPASS.LTC128B.128 [R204+0x4000], desc[UR38][R20.64], P5 ;  /* 0x0400000014cc7fae */ /* 0x000fe2000a901d66 */
[----:B------:R-:W-:Y:S01]  /*1ca0*/  LOP3.LUT P5, RZ, R11, 0x10, RZ, 0xc0, !PT ;  /* 0x000000100bff7812 */ /* 0x000fe200078ac0ff */
[----:B------:R-:W-:-:S02]  /*1cb0*/  IMAD.SHL.U32 R11, R215, 0x2, RZ ;  /* 0x00000002d70b7824 */ /* 0x000fc400078e00ff */
[----:B--2---:R-:W-:Y:S01]  /*1cc0*/  IMAD.SHL.U32 R14, R215, 0x8, RZ ;  /* 0x00000008d70e7824 */ /* 0x004fe200078e00ff */
[----:B------:R-:W-:Y:S04]  /*1cd0*/  LDGSTS.E.BYPASS.LTC128B.128 [R204+0x4080], desc[UR38][R20.64+0x80], P1 ;  /* 0x0408008014cc7fae */ /* 0x000fe80008901d66 */
[----:B------:R-:W-:Y:S01]  /*1ce0*/  LOP3.LUT P0, RZ, R14, 0x10, RZ, 0xc0, !PT ;  /* 0x000000100eff7812 */ /* 0x000fe2000780c0ff */
[----:B------:R-:W-:Y:S01]  /*1cf0*/  LDGSTS.E.BYPASS.LTC128B.128 [R203+0x4000], desc[UR38][R8.64], P6 ;  /* 0x0400000008cb7fae */ /* 0x000fe2000b101d66 */
[----:B------:R-:W-:-:S03]  /*1d00*/  IADD3 R14, P1, R12, R4, RZ ;  /* 0x000000040c0e7210 */ /* 0x000fc60007f3e0ff */
[----:B------:R-:W-:Y:S01]  /*1d10*/  LDGSTS.E.BYPASS.LTC128B.128 [R203+0x4080], desc[UR38][R8.64+0x80], P2 ;  /* 0x0408008008cb7fae */ /* 0x000fe20009101d66 */
[----:B-1----:R-:W-:Y:S01]  /*1d20*/  IADD3 R16, P6, R14, R6, RZ ;  /* 0x000000060e107210 */ /* 0x002fe20007fde0ff */
[----:B------:R-:W-:-:S03]  /*1d30*/  IMAD.X R15, R13, 0x1, R5, P1 ;  /* 0x000000010d0f7824 */ /* 0x000fc600008e0605 */
[-C--:B---3--:R-:W-:Y:S01]  /*1d40*/  IADD3 R12, P1, R16, R6.reuse, RZ ;  /* 0x00000006100c7210 */ /* 0x088fe20007f3e0ff */
[--C-:B------:R-:W-:Y:S01]  /*1d50*/  IMAD.X R17, R15, 0x1, R7.reuse, P6 ;  /* 0x000000010f117824 */ /* 0x100fe200030e0607 */
[----:B------:R-:W-:Y:S01]  /*1d60*/  LOP3.LUT P6, RZ, R11, 0x10, RZ, 0xc0, !PT ;  /* 0x000000100bff7812 */ /* 0x000fe200078cc0ff */
[----:B------:R-:W-:Y:S01]  /*1d70*/  LDGSTS.E.BYPASS.LTC128B.128 [R10+0x8100], desc[UR38][R14.64], P4 ;  /* 0x081000000e0a7fae */ /* 0x000fe2000a101d66 */
[----:B------:R-:W-:Y:S01]  /*1d80*/  IADD3 R6, P2, R12, R6, RZ ;  /* 0x000000060c067210 */ /* 0x000fe20007f5e0ff */
[--C-:B------:R-:W-:Y:S01]  /*1d90*/  IMAD.X R13, R17, 0x1, R7.reuse, P1 ;  /* 0x00000001110d7824 */ /* 0x100fe200008e0607 */
[----:B------:R-:W-:Y:S01]  /*1da0*/  IADD3 R208, P1, R8, UR6, RZ ;  /* 0x0000000608d07c10 */ /* 0x000fe2000ff3e0ff */
[----:B------:R1:W-:Y:S01]  /*1db0*/  LDGSTS.E.BYPASS.LTC128B.128 [R0+0x8100], desc[UR38][R16.64], P0 ;  /* 0x0810000010007fae */ /* 0x0003e20008101d66 */
[----:B------:R-:W-:Y:S01]  /*1dc0*/  IADD3 R211, P0, R6, R4, RZ ;  /* 0x0000000406d37210 */ /* 0x000fe20007f1e0ff */
[----:B------:R-:W-:Y:S01]  /*1dd0*/  IMAD.X R7, R13, 0x1, R7, P2 ;  /* 0x000000010d077824 */ /* 0x000fe200010e0607 */
[----:B------:R-:W-:Y:S01]  /*1de0*/  IADD3.X R209, R9, UR7, RZ, P1, !PT ;  /* 0x0000000709d17c10 */ /* 0x000fe20008ffe4ff */
[----:B------:R-:W-:Y:S01]  /*1df0*/  LDGSTS.E.BYPASS.LTC128B.128 [R10+0x9100], desc[UR38][R12.64], P5 ;  /* 0x091000000c0a7fae */ /* 0x000fe2000a901d66 */
[----:B------:R-:W-:Y:S01]  /*1e00*/  USHF.R.S32.HI UR7, URZ, 0x1f, UR36 ;  /* 0x0000001f3f077899 */ /* 0x000fe20008011424 */
[----:B------:R-:W-:-:S02]  /*1e10*/  IMAD.X R210, R7, 0x1, R5, P0 ;  /* 0x0000000107d27824 */ /* 0x000fc400000e0605 */
[----:B------:R2:W-:Y:S01]  /*1e20*/  LDGSTS.E.BYPASS.LTC128B.128 [R0+0x9100], desc[UR38][R6.64], P6 ;  /* 0x0910000006007fae */ /* 0x0005e2000b101d66 */
[----:B------:R-:W-:-:S03]  /*1e30*/  ULEA.HI UR7, UR7, UR36, URZ, 0x2 ;  /* 0x0000002407077291 */ /* 0x000fc6000f8f103f */
[----:B------:R-:W0:Y:S01]  /*1e40*/  LDGDEPBAR ;  /* 0x00000000000079af */ /* 0x000e220000000000 */
[----:B------:R-:W-:Y:S02]  /*1e50*/  ULOP3.LUT UR8, UR7, 0xfffffffc, URZ, 0xc0, !UPT ;  /* 0xfffffffc07087892 */ /* 0x000fe4000f8ec03f */
[----:B------:R-:W-:Y:S02]  /*1e60*/  USHF.R.S32.HI UR7, URZ, 0x2, UR7 ;  /* 0x000000023f077899 */ /* 0x000fe40008011407 */
[----:B------:R-:W-:-:S04]  /*1e70*/  UIADD3 UR8, UR36, -UR8, URZ ;  /* 0x8000000824087290 */ /* 0x000fc8000fffe03f */
[----:B------:R-:W-:-:S04]  /*1e80*/  ULEA.HI UR5, UR8, UR8, URZ, 0x1 ;  /* 0x0000000808057291 */ /* 0x000fc8000f8f083f */
[----:B------:R-:W-:Y:S02]  /*1e90*/  USHF.R.S32.HI UR6, URZ, 0x1, UR5 ;  /* 0x000000013f067899 */ /* 0x000fe40008011405 */
[----:B------:R-:W-:Y:S01]  /*1ea0*/  ULOP3.LUT UR5, UR5, 0xfffffffe, URZ, 0xc0, !UPT ;  /* 0xfffffffe05057892 */ /* 0x000fe2000f8ec03f */
[----:B-1----:R-:W-:Y:S01]  /*1eb0*/  CS2R R16, SRZ ;  /* 0x0000000000107805 */ /* 0x002fe2000001ff00 */
[----:B------:R-:W-:Y:S02]  /*1ec0*/  ULEA UR6, UR6, UR7, 0x7 ;  /* 0x0000000706067291 */ /* 0x000fe4000f8e383f */
[----:B------:R-:W-:Y:S02]  /*1ed0*/  UIADD3 UR5, UR8, -UR5, URZ ;  /* 0x8000000508057290 */ /* 0x000fe4000fffe03f */
[----:B------:R-:W-:Y:S02]  /*1ee0*/  USHF.L.U32 UR6, UR6, 0x3, URZ ;  /* 0x0000000306067899 */ /* 0x000fe4000800063f */
[----:B------:R-:W-:Y:S01]  /*1ef0*/  ULEA UR5, UR7, UR5, 0x6 ;  /* 0x0000000507057291 */ /* 0x000fe2000f8e303f */
[----:B------:R-:W-:-:S04]  /*1f00*/  DEPBAR.LE SB0, 0x2 ;  /* 0x000080800000791a */ /* 0x000fc80000000000 */
[----:B------:R-:W-:Y:S01]  /*1f10*/  USHF.L.U32 UR5, UR5, 0x6, URZ ;  /* 0x0000000605057899 */ /* 0x000fe2000800063f */
[----:B--2---:R-:W-:Y:S01]  /*1f20*/  VIADD R0, R205, UR6 ;  /* 0x00000006cd007c36 */ /* 0x004fe20008000000 */
[----:B------:R-:W-:Y:S02]  /*1f30*/  UIADD3 UR7, UR4, 0x8000, URZ ;  /* 0x0000800004077890 */ /* 0x000fe4000fffe03f */
[----:B------:R-:W-:Y:S01]  /*1f40*/  USHF.L.U32 UR5, UR5, 0x1, URZ ;  /* 0x0000000105057899 */ /* 0x000fe2000800063f */
[----:B------:R-:W-:Y:S01]  /*1f50*/  BAR.SYNC.DEFER_BLOCKING 0x0 ;  /* 0x0000000000007b1d */ /* 0x000fe20000010000 */
[----:B------:R-:W-:Y:S02]  /*1f60*/  LEA R0, R0, UR4, 0x4 ;  /* 0x0000000400007c11 */ /* 0x000fe4000f8e20ff */
[----:B------:R-:W-:Y:S02]  /*1f70*/  LEA R207, R207, UR7, 0x1 ;  /* 0x00000007cfcf7c11 */ /* 0x000fe4000f8e08ff */
[----:B------:R-:W-:Y:S01]  /*1f80*/  LEA R206, R206, UR7, 0x1 ;  /* 0x00000007cece7c11 */ /* 0x000fe2000f8e08ff */
[----:B------:R1:W2:Y:S04]  /*1f90*/  LDSM.16.M88.4 R8, [R0+0x8000] ;  /* 0x008000000008783b */ /* 0x0002a80000000200 */
        /* <DEDUP_REMOVED lines=11> */
[----:B------:R-:W-:Y:S01]  /*2050*/  ULEA UR4, UR6, UR4, 0x4 ;  /* 0x0000000406047291 */ /* 0x000fe2000f8e203f */
[----:B------:R-:W-:Y:S01]  /*2060*/  IMAD.MOV.U32 R119, RZ, RZ, RZ ;  /* 0x000000ffff777224 */ /* 0x000fe200078e00ff */
[----:B------:R-:W-:Y:S01]  /*2070*/  UMOV UR12, URZ ;  /* 0x0000003f000c7c82 */ /* 0x000fe20008000000 */
[----:B------:R-:W-:Y:S01]  /*2080*/  LOP3.LUT R0, R0, 0x20, RZ, 0x3c, !PT ;  /* 0x0000002000007812 */ /* 0x000fe200078e3cff */
[----:B------:R-:W-:Y:S01]  /*2090*/  UMOV UR19, 0x6000 ;  /* 0x0000600000137882 */ /* 0x000fe20000000000 */
[----:B------:R-:W-:Y:S01]  /*20a0*/  SEL R216, R216, RZ, P0 ;  /* 0x000000ffd8d87207 */ /* 0x000fe20000000000 */
[----:B------:R-:W-:Y:S01]  /*20b0*/  UMOV UR18, 0x180 ;  /* 0x0000018000127882 */ /* 0x000fe20000000000 */
[----:B------:R-:W-:Y:S01]  /*20c0*/  SEL R215, R215, RZ, P0 ;  /* 0x000000ffd7d77207 */ /* 0x000fe20000000000 */
[----:B------:R-:W-:Y:S01]  /*20d0*/  UMOV UR17, 0x3 ;  /* 0x0000000300117882 */ /* 0x000fe20000000000 */
[----:B------:R-:W-:Y:S01]  /*20e0*/  UIADD3 UR4, UR4, 0x8000, URZ ;  /* 0x0000800004047890 */ /* 0x000fe2000fffe03f */
[----:B------:R-:W-:Y:S01]  /*20f0*/  ULDC.64 UR10, c[0x0][0x250] ;  /* 0x00009400000a7ab9 */ /* 0x000fe20000000a00 */
[----:B------:R-:W-:Y:S01]  /*2100*/  ULDC.64 UR8, c[0x0][0x278] ;  /* 0x00009e0000087ab9 */ /* 0x000fe20000000a00 */
[----:B------:R-:W-:Y:S01]  /*2110*/  ULDC.64 UR6, c[0x0][0x258] ;  /* 0x0000960000067ab9 */ /* 0x000fe20000000a00 */
[----:B-----5:R-:W-:-:S08]  /*2120*/  IMAD R213, R199, 0x3, RZ ;  /* 0x00000003c7d57824 */ /* 0x020fd000078e02ff */
.L_x_1645:
[C---:B--23--:R-:W-:Y:S01]  /*2130*/  HMMA.16816.F32 R16, R4.reuse, R8, R16 ;  /* 0x000000080410723c */ /* 0x04cfe20000001810 */
[----:B------:R-:W-:Y:S01]  /*2140*/  LDSM.16.MT88.4 R164, [R197+UR5+0x1000] ;  /* 0x00100005c5a4783b */ /* 0x000fe20008004200 */
[----:B------:R-:W-:Y:S02]  /*2150*/  UIADD3 UR13, UR5, 0x2000, URZ ;  /* 0x00002000050d7890 */ /* 0x000fe4000fffe03f */
[----:B------:R-:W-:Y:S01]  /*2160*/  UIADD3 UR12, UR12, 0x1, URZ ;  /* 0x000000010c0c7890 */ /* 0x000fe2000fffe03f */
[----:B------:R-:W-:Y:S01]  /*2170*/  LOP3.LUT P6, RZ, R216, 0x1, RZ, 0xc0, !PT ;  /* 0x00000001d8ff7812 */ /* 0x000fe200078cc0ff */
[C---:B------:R-:W-:Y:S01]  /*2180*/  HMMA.16816.F32 R24, R4.reuse, R10, R24 ;  /* 0x0000000a0418723c */ /* 0x040fe20000001818 */
[----:B------:R-:W-:Y:S02]  /*2190*/  UIADD3 UR14, UR4, 0x80, URZ ;  /* 0x00000080040e7890 */ /* 0x000fe4000fffe03f */
[----:B---3--:R-:W3:Y:S01]  /*21a0*/  LDSM.16.M88.4 R168, [R0+UR4] ;  /* 0x0000000400a8783b */ /* 0x008ee20008000200 */
[----:B------:R-:W-:Y:S01]  /*21b0*/  UISETP.NE.AND UP0, UPT, UR12, 0x4, UPT ;  /* 0x000000040c00788c */ /* 0x000fe2000bf05270 */
[----:B------:R-:W-:Y:S01]  /*21c0*/  VIADD R221, R204, UR19 ;  /* 0x00000013ccdd7c36 */ /* 0x000fe20008000000 */
[C---:B------:R-:W-:Y:S01]  /*21d0*/  HMMA.16816.F32 R28, R4.reuse, R12, R28 ;  /* 0x0000000c041c723c */ /* 0x040fe2000000181c */
[----:B------:R-:W-:Y:S02]  /*21e0*/  UIADD3 UR17, UR17, 0x1, URZ ;  /* 0x0000000111117890 */ /* 0x000fe4000fffe03f */
[----:B------:R-:W-:Y:S02]  /*21f0*/  UIADD3 UR16, UR18, 0x80, URZ ;  /* 0x0000008012107890 */ /* 0x000fe4000fffe03f */
[----:B------:R-:W3:Y:S01]  /*2200*/  LDSM.16.M88.4 R172, [R0+UR4+0x1000] ;  /* 0x0010000400ac783b */ /* 0x000ee20008000200 */
[C---:B------:R-:W-:Y:S01]  /*2210*/  HMMA.16816.F32 R32, R4.reuse, R14, R32 ;  /* 0x0000000e0420723c */ /* 0x040fe20000001820 */
[----:B------:R-:W-:Y:S02]  /*2220*/  UISETP.NE.AND UP1, UPT, UR17, 0x4, UPT ;  /* 0x000000041100788c */ /* 0x000fe4000bf25270 */
[----:B------:R-:W-:Y:S02]  /*2230*/  @!UP0 UIADD3 UR13, UR5, -0x6000, URZ ;  /* 0xffffa000050d8890 */ /* 0x000fe4000fffe03f */
[----:B------:R-:W-:Y:S01]  /*2240*/  VIADD R225, R203, UR19 ;  /* 0x00000013cbe17c36 */ /* 0x000fe20008000000 */
[C---:B----4-:R-:W-:Y:S01]  /*2250*/  HMMA.16816.F32 R36, R4.reuse, R20, R36 ;  /* 0x000000140424723c */ /* 0x050fe20000001824 */
[----:B------:R-:W3:Y:S01]  /*2260*/  LDSM.16.M88.4 R176, [R0+UR4+0x2000] ;  /* 0x0020000400b0783b */ /* 0x000ee20008000200 */
[----:B------:R-:W-:Y:S02]  /*2270*/  @!UP0 UIADD3 UR14, UR4, -0x180, URZ ;  /* 0xfffffe80040e8890 */ /* 0x000fe4000fffe03f */
[----:B------:R-:W-:Y:S01]  /*2280*/  UIADD3 UR15, UR19, 0x2000, URZ ;  /* 0x00002000130f7890 */ /* 0x000fe2000fffe03f */
[----:B------:R-:W-:Y:S01]  /*2290*/  LOP3.LUT R217, R216, 0x2, RZ, 0xc0, !PT ;  /* 0x00000002d8d97812 */ /* 0x000fe200078ec0ff */
[C---:B------:R-:W-:Y:S01]  /*22a0*/  HMMA.16816.F32 R40, R4.reuse, R22, R40 ;  /* 0x000000160428723c */ /* 0x040fe20000001828 */
[----:B------:R-:W-:Y:S02]  /*22b0*/  @!UP1 UIADD3 UR16, UR18, -0x180, URZ ;  /* 0xfffffe8012109890 */ /* 0x000fe4000fffe03f */
[----:B------:R-:W3:Y:S01]  /*22c0*/  LDSM.16.M88.4 R180, [R0+UR4+0x3000] ;  /* 0x0030000400b4783b */ /* 0x000ee20008000200 */
[----:B------:R-:W-:Y:S01]  /*22d0*/  @!UP1 UIADD3 UR15, UR19, -0x6000, URZ ;  /* 0xffffa000130f9890 */ /* 0x000fe2000fffe03f */
[----:B------:R-:W-:Y:S01]  /*22e0*/  SHF.R.U32.HI R217, RZ, 0x1, R217 ;  /* 0x00000001ffd97819 */ /* 0x000fe200000116d9 */
[C---:B------:R-:W-:Y:S01]  /*22f0*/  HMMA.16816.F32 R44, R4.reuse, R148, R44 ;  /* 0x00000094042c723c */ /* 0x040fe2000000182c */
[----:B------:R-:W-:Y:S01]  /*2300*/  @!UP1 UMOV UR17, URZ ;  /* 0x0000003f00119c82 */ /* 0x000fe20008000000 */
[----:B------:R-:W-:Y:S01]  /*2310*/  @!UP0 UMOV UR12, URZ ;  /* 0x0000003f000c8c82 */ /* 0x000fe20008000000 */
[----:B------:R-:W-:Y:S01]  /*2320*/  ISETP.NE.U32.AND P5, PT, R217, RZ, PT ;  /* 0x000000ffd900720c */ /* 0x000fe20003fa5070 */
[----:B------:R-:W-:Y:S01]  /*2330*/  UMOV UR4, UR14 ;  /* 0x0000000e00047c82 */ /* 0x000fe20008000000 */
[----:B------:R-:W3:Y:S01]  /*2340*/  LDSM.16.MT88.4 R184, [R196+UR5+0x1000] ;  /* 0x00100005c4b8783b */ /* 0x000ee20008004200 */
[-C--:B------:R-:W-:Y:S01]  /*2350*/  HMMA.16816.F32 R48, R4, R150.reuse, R48 ;  /* 0x000000960430723c */ /* 0x080fe20000001830 */
[----:B------:R-:W-:Y:S04]  /*2360*/  UMOV UR19, UR15 ;  /* 0x0000000f00137c82 */ /* 0x000fe80008000000 */
[C---:B------:R-:W-:Y:S01]  /*2370*/  LOP3.LUT R214, R215.reuse, 0x2, RZ, 0xc0, !PT ;  /* 0x00000002d7d67812 */ /* 0x040fe200078ec0ff */
[C---:B------:R-:W-:Y:S01]  /*2380*/  HMMA.16816.F32 R52, R152.reuse, R150, R52 ;  /* 0x000000969834723c */ /* 0x040fe20000001834 */
[----:B------:R-:W1:Y:S04]  /*2390*/  LDSM.16.MT88.4 R188, [R3+UR5+0x1000] ;  /* 0x0010000503bc783b */ /* 0x000e680008004200 */
[----:B------:R-:W-:Y:S01]  /*23a0*/  SHF.R.U32.HI R214, RZ, 0x1, R214 ;  /* 0x00000001ffd67819 */ /* 0x000fe200000116d6 */
[C---:B------:R-:W-:Y:S03]  /*23b0*/  HMMA.16816.F32 R56, R152.reuse, R148, R56 ;  /* 0x000000949838723c */ /* 0x040fe60000001838 */
[----:B------:R-:W1:Y:S01]  /*23c0*/  LDSM.16.MT88.4 R192, [R2+UR5+0x1000] ;  /* 0x0010000502c0783b */ /* 0x000e620008004200 */
[----:B------:R-:W-:Y:S01]  /*23d0*/  ISETP.NE.U32.AND P4, PT, R214, RZ, PT ;  /* 0x000000ffd600720c */ /* 0x000fe20003f85070 */
[----:B------:R-:W-:Y:S01]  /*23e0*/  UMOV UR5, UR13 ;  /* 0x0000000d00057c82 */ /* 0x000fe20008000000 */
[C---:B------:R-:W-:Y:S05]  /*23f0*/  HMMA.16816.F32 R60, R152.reuse, R22, R60 ;  /* 0x00000016983c723c */ /* 0x040fea000000183c */
[----:B------:R-:W-:Y:S01]  /*2400*/  @!PT LDS RZ, [RZ] ;  /* 0x00000000fffff984 */ /* 0x000fe20000000800 */
[----:B------:R-:W-:Y:S01]  /*2410*/  @!PT LDS RZ, [RZ] ;  /* 0x00000000fffff984 */ /* 0x000fe20000000800 */
[----:B------:R-:W-:Y:S01]  /*2420*/  @!PT LDS RZ, [RZ] ;  /* 0x00000000fffff984 */ /* 0x000fe20000000800 */
[----:B------:R-:W-:Y:S01]  /*2430*/  @P6 LDGSTS.E.BYPASS.LTC128B.128 [R221], desc[UR38][R208.64] ;  /* 0x00000000d0dd6fae */ /* 0x000fe2000b901d66 */
[C---:B------:R-:W-:Y:S03]  /*2440*/  HMMA.16816.F32 R64, R152.reuse, R20, R64 ;  /* 0x000000149840723c */ /* 0x040fe60000001840 */
[----:B------:R-:W-:Y:S02]  /*2450*/  LOP3.LUT P6, RZ, R215, 0x1, RZ, 0xc0, !PT ;  /* 0x00000001d7ff7812 */ /* 0x000fe400078cc0ff */
[----:B------:R-:W-:Y:S01]  /*2460*/  LOP3.LUT R218, R216, 0x4, RZ, 0xc0, !PT ;  /* 0x00000004d8da7812 */ /* 0x000fe200078ec0ff */
[C---:B------:R-:W-:Y:S01]  /*2470*/  HMMA.16816.F32 R68, R152.reuse, R14, R68 ;  /* 0x0000000e9844723c */ /* 0x040fe20000001844 */
[----:B------:R2:W-:Y:S04]  /*2480*/  @P5 LDGSTS.E.BYPASS.LTC128B.128 [R221+0x80], desc[UR38][R208.64+0x80] ;  /* 0x00080080d0dd5fae */ /* 0x0005e8000b901d66 */
[----:B------:R-:W-:Y:S01]  /*2490*/  SHF.R.U32.HI R218, RZ, 0x2, R218 ;  /* 0x00000002ffda7819 */ /* 0x000fe200000116da */
[C---:B------:R-:W-:Y:S03]  /*24a0*/  HMMA.16816.F32 R72, R152.reuse, R12, R72 ;  /* 0x0000000c9848723c */ /* 0x040fe60000001848 */
[----:B------:R-:W-:Y:S02]  /*24b0*/  ISETP.NE.U32.AND P3, PT, R218, RZ, PT ;  /* 0x000000ffda00720c */ /* 0x000fe40003f65070 */
[----:B------:R-:W-:Y:S01]  /*24c0*/  IADD3 R218, P0, R208, UR10, RZ ;  /* 0x0000000ad0da7c10 */ /* 0x000fe2000ff1e0ff */
[C---:B------:R-:W-:Y:S05]  /*24d0*/  HMMA.16816.F32 R76, R152.reuse, R10, R76 ;  /* 0x0000000a984c723c */ /* 0x040fea000000184c */
[----:B------:R-:W-:Y:S01]  /*24e0*/  IADD3.X R219, R209, UR11, RZ, P0, !PT ;  /* 0x0000000bd1db7c10 */ /* 0x000fe200087fe4ff */
[-C--:B------:R-:W-:Y:S05]  /*24f0*/  HMMA.16816.F32 R80, R152, R8.reuse, R80 ;  /* 0x000000089850723c */ /* 0x080fea0000001850 */
[C---:B------:R-:W-:Y:S01]  /*2500*/  IADD3 R222, P0, R211.reuse, R198, RZ ;  /* 0x000000c6d3de7210 */ /* 0x040fe20007f1e0ff */
[C---:B------:R-:W-:Y:S05]  /*2510*/  HMMA.16816.F32 R84, R156.reuse, R8, R84 ;  /* 0x000000089c54723c */ /* 0x040fea0000001854 */
[----:B--2---:R-:W-:Y:S01]  /*2520*/  IMAD.MOV.U32 R208, RZ, RZ, R211 ;  /* 0x000000ffffd07224 */ /* 0x004fe200078e00d3 */
[C---:B------:R-:W-:Y:S05]  /*2530*/  HMMA.16816.F32 R88, R156.reuse, R10, R88 ;  /* 0x0000000a9c58723c */ /* 0x040fea0000001858 */
[----:B------:R-:W-:Y:S01]  /*2540*/  IMAD.MOV.U32 R209, RZ, RZ, R210 ;  /* 0x000000ffffd17224 */ /* 0x000fe200078e00d2 */
[C---:B------:R-:W-:Y:S05]  /*2550*/  HMMA.16816.F32 R92, R156.reuse, R12, R92 ;  /* 0x0000000c9c5c723c */ /* 0x040fea000000185c */
[C---:B------:R-:W-:Y:S01]  /*2560*/  IMAD.X R223, R210.reuse, 0x1, R199, P0 ;  /* 0x00000001d2df7824 */ /* 0x040fe200000e06c7 */
[C---:B------:R-:W-:Y:S05]  /*2570*/  HMMA.16816.F32 R96, R156.reuse, R14, R96 ;  /* 0x0000000e9c60723c */ /* 0x040fea0000001860 */
[----:B------:R-:W-:Y:S01]  /*2580*/  IADD3 R226, P0, R211, R202, RZ ;  /* 0x000000cad3e27210 */ /* 0x000fe20007f1e0ff */
[C---:B------:R-:W-:Y:S05]  /*2590*/  HMMA.16816.F32 R100, R156.reuse, R20, R100 ;  /* 0x000000149c64723c */ /* 0x040fea0000001864 */
[----:B------:R-:W-:Y:S01]  /*25a0*/  IMAD.X R227, R210, 0x1, R201, P0 ;  /* 0x00000001d2e37824 */ /* 0x000fe200000e06c9 */
[C---:B------:R-:W-:Y:S05]  /*25b0*/  HMMA.16816.F32 R104, R156.reuse, R22, R104 ;  /* 0x000000169c68723c */ /* 0x040fea0000001868 */
[----:B------:R-:W-:Y:S01]  /*25c0*/  LOP3.LUT R214, R215, 0x4, RZ, 0xc0, !PT ;  /* 0x00000004d7d67812 */ /* 0x000fe200078ec0ff */
[C---:B------:R-:W-:Y:S05]  /*25d0*/  HMMA.16816.F32 R108, R156.reuse, R148, R108 ;  /* 0x000000949c6c723c */ /* 0x040fea000000186c */
[----:B------:R-:W-:Y:S01]  /*25e0*/  SHF.R.U32.HI R214, RZ, 0x2, R214 ;  /* 0x00000002ffd67819 */ /* 0x000fe200000116d6 */
[-C--:B------:R-:W-:Y:S03]  /*25f0*/  HMMA.16816.F32 R112, R156, R150.reuse, R112 ;  /* 0x000000969c70723c */ /* 0x080fe60000001870 */
[----:B------:R-:W-:Y:S02]  /*2600*/  ISETP.NE.U32.AND P1, PT, R214, RZ, PT ;  /* 0x000000ffd600720c */ /* 0x000fe40003f25070 */
[----:B------:R-:W-:Y:S01]  /*2610*/  LOP3.LUT R217, R216, 0x8, RZ, 0xc0, !PT ;  /* 0x00000008d8d97812 */ /* 0x000fe200078ec0ff */
[C---:B------:R-:W-:Y:S05]  /*2620*/  HMMA.16816.F32 R116, R160.reuse, R150, R116 ;  /* 0x00000096a074723c */ /* 0x040fea0000001874 */
[----:B------:R-:W-:Y:S01]  /*2630*/  SHF.R.U32.HI R217, RZ, 0x3, R217 ;  /* 0x00000003ffd97819 */ /* 0x000fe200000116d9 */
[C---:B------:R-:W-:Y:S03]  /*2640*/  HMMA.16816.F32 R120, R160.reuse, R148, R120 ;  /* 0x00000094a078723c */ /* 0x040fe60000001878 */
[----:B------:R-:W-:Y:S02]  /*2650*/  ISETP.NE.U32.AND P2, PT, R217, RZ, PT ;  /* 0x000000ffd900720c */ /* 0x000fe40003f45070 */
[----:B------:R-:W-:Y:S01]  /*2660*/  VIADD R217, R207, UR18 ;  /* 0x00000012cfd97c36 */ /* 0x000fe20008000000 */
[C---:B------:R-:W-:Y:S04]  /*2670*/  HMMA.16816.F32 R124, R160.reuse, R22, R124 ;  /* 0x00000016a07c723c */ /* 0x040fe8000000187c */
[----:B------:R2:W-:Y:S01]  /*2680*/  @P6 LDGSTS.E.BYPASS.LTC128B.128 [R217], desc[UR38][R208.64] ;  /* 0x00000000d0d96fae */ /* 0x0005e2000b901d66 */
        /* <DEDUP_REMOVED lines=8> */
[----:B------:R-:W-:Y:S02]  /*2710*/  @P4 LDGSTS.E.BYPASS.LTC128B.128 [R214], desc[UR38][R222.64] ;  /* 0x00000000ded64fae */ /* 0x000fe4000b901d66 */
[C---:B------:R-:W-:Y:S06]  /*2720*/  HMMA.16816.F32 R140, R160.reuse, R10, R140 ;  /* 0x0000000aa08c723c */ /* 0x040fec000000188c */
[----:B------:R-:W-:Y:S01]  /*2730*/  HMMA.16816.F32 R144, R160, R8, R144 ;  /* 0x00000008a090723c */ /* 0x000fe20000001890 */
[----:B------:R-:W-:Y:S04]  /*2740*/  @P3 LDGSTS.E.BYPASS.LTC128B.128 [R225], desc[UR38][R218.64] ;  /* 0x00000000dae13fae */ /* 0x000fe8000b901d66 */
[----:B--2---:R-:W-:-:S01]  /*2750*/  IMAD.WIDE.U32 R208, R198, 0x3, R208 ;  /* 0x00000003c6d07825 */ /* 0x004fc200078e00d0 */
[C---:B---3--:R-:W-:Y:S03]  /*2760*/  HMMA.16816.F32 R16, R164.reuse, R168, R16 ;  /* 0x000000a8a410723c */ /* 0x048fe60000001810 */
[----:B------:R-:W-:Y:S02]  /*2770*/  @P2 LDGSTS.E.BYPASS.LTC128B.128 [R225+0x80], desc[UR38][R218.64+0x80] ;  /* 0x00080080dae12fae */ /* 0x000fe4000b901d66 */
[----:B------:R-:W-:Y:S01]  /*2780*/  IMAD.IADD R221, R209, 0x1, R213 ;  /* 0x00000001d1dd7824 */ /* 0x000fe200078e02d5 */
[C---:B------:R-:W-:Y:S05]  /*2790*/  HMMA.16816.F32 R24, R164.reuse, R170, R24 ;  /* 0x000000aaa418723c */ /* 0x040fea0000001818 */
[----:B------:R2:W-:Y:S01]  /*27a0*/  @P1 LDGSTS.E.BYPASS.LTC128B.128 [R217+0x1000], desc[UR38][R226.64] ;  /* 0x01000000e2d91fae */ /* 0x0005e2000b901d66 */
[C---:B------:R-:W-:Y:S05]  /*27b0*/  HMMA.16816.F32 R28, R164.reuse, R172, R28 ;  /* 0x000000aca41c723c */ /* 0x040fea000000181c */
[----:B------:R-:W-:Y:S01]  /*27c0*/  @P5 IMAD.MOV.U32 R220, RZ, RZ, R208 ;  /* 0x000000ffffdc5224 */ /* 0x000fe200078e00d0 */
[C---:B------:R-:W-:Y:S04]  /*27d0*/  HMMA.16816.F32 R32, R164.reuse, R174, R32 ;  /* 0x000000aea420723c */ /* 0x040fe80000001820 */
[----:B------:R3:W-:Y:S01]  /*27e0*/  @P5 LDGSTS.E.BYPASS.LTC128B.128 [R214+0x1000], desc[UR38][R220.64] ;  /* 0x01000000dcd65fae */ /* 0x0007e2000b901d66 */
[----:B------:R-:W-:Y:S01]  /*27f0*/  IADD3 R211, P1, R208, UR8, RZ ;  /* 0x00000008d0d37c10 */ /* 0x000fe2000ff3e0ff */
[C---:B------:R-:W-:Y:S05]  /*2800*/  HMMA.16816.F32 R36, R164.reuse, R176, R36 ;  /* 0x000000b0a424723c */ /* 0x040fea0000001824 */
[----:B------:R-:W-:Y:S01]  /*2810*/  IADD3 R208, P0, R218, UR6, RZ ;  /* 0x00000006dad07c10 */ /* 0x000fe2000ff1e0ff */
[C---:B------:R-:W-:Y:S01]  /*2820*/  HMMA.16816.F32 R40, R164.reuse, R178, R40 ;  /* 0x000000b2a428723c */ /* 0x040fe20000001828 */
[----:B------:R-:W0:Y:S04]  /*2830*/  LDGDEPBAR ;  /* 0x00000000000079af */ /* 0x000e280000000000 */
[----:B------:R-:W-:Y:S01]  /*2840*/  IADD3.X R209, R219, UR7, RZ, P0, !PT ;  /* 0x00000007dbd17c10 */ /* 0x000fe200087fe4ff */
[C---:B------:R-:W-:Y:S03]  /*2850*/  HMMA.16816.F32 R44, R164.reuse, R180, R44 ;  /* 0x000000b4a42c723c */ /* 0x040fe6000000182c */
[C---:B------:R-:W-:Y:S02]  /*2860*/  ISETP.GT.AND P0, PT, R212.reuse, -0x2, PT ;  /* 0xfffffffed400780c */ /* 0x040fe40003f04270 */
[----:B--2---:R-:W-:Y:S01]  /*2870*/  LEA R217, R205, UR14, 0x4 ;  /* 0x0000000ecdd97c11 */ /* 0x004fe2000f8e20ff */
[-C--:B------:R-:W-:Y:S05]  /*2880*/  HMMA.16816.F32 R48, R164, R182.reuse, R48 ;  /* 0x000000b6a430723c */ /* 0x080fea0000001830 */
[----:B------:R-:W-:Y:S01]  /*2890*/  IADD3.X R210, R221, UR9, RZ, P1, !PT ;  /* 0x00000009ddd27c10 */ /* 0x000fe20008ffe4ff */
[C---:B------:R-:W-:Y:S05]  /*28a0*/  HMMA.16816.F32 R52, R184.reuse, R182, R52 ;  /* 0x000000b6b834723c */ /* 0x040fea0000001834 */
[----:B---3--:R-:W-:Y:S01]  /*28b0*/  VIADD R214, R212, 0xffffffff ;  /* 0xffffffffd4d67836 */ /* 0x008fe20000000000 */
[C---:B------:R-:W-:Y:S01]  /*28c0*/  HMMA.16816.F32 R56, R184.reuse, R180, R56 ;  /* 0x000000b4b838723c */ /* 0x040fe20000001838 */
[----:B------:R-:W-:Y:S04]  /*28d0*/  DEPBAR.LE SB0, 0x2 ;  /* 0x000080800000791a */ /* 0x000fe80000000000 */
[----:B------:R-:W-:Y:S01]  /*28e0*/  BAR.SYNC.DEFER_BLOCKING 0x0 ;  /* 0x0000000000007b1d */ /* 0x000fe20000010000 */
[C---:B------:R-:W-:Y:S05]  /*28f0*/  HMMA.16816.F32 R60, R184.reuse, R178, R60 ;  /* 0x000000b2b83c723c */ /* 0x040fea000000183c */
[----:B------:R-:W-:Y:S01]  /*2900*/  ISETP.NE.AND P2, PT, R214, RZ, PT ;  /* 0x000000ffd600720c */ /* 0x000fe20003f45270 */
[C---:B------:R-:W-:Y:S05]  /*2910*/  HMMA.16816.F32 R64, R184.reuse, R176, R64 ;  /* 0x000000b0b840723c */ /* 0x040fea0000001840 */
[----:B------:R-:W-:Y:S01]  /*2920*/  SEL R216, R216, RZ, P2 ;  /* 0x000000ffd8d87207 */ /* 0x000fe20001000000 */
[C---:B------:R-:W-:Y:S05]  /*2930*/  HMMA.16816.F32 R68, R184.reuse, R174, R68 ;  /* 0x000000aeb844723c */ /* 0x040fea0000001844 */
[----:B------:R-:W-:Y:S01]  /*2940*/  SEL R215, R215, RZ, P2 ;  /* 0x000000ffd7d77207 */ /* 0x000fe20001000000 */
[C---:B------:R-:W-:Y:S01]  /*2950*/  HMMA.16816.F32 R72, R184.reuse, R172, R72 ;  /* 0x000000acb848723c */ /* 0x040fe20000001848 */
[----:B------:R2:W3:Y:S05]  /*2960*/  LDSM.16.MT88.4 R4, [R197+UR13] ;  /* 0x0000000dc504783b */ /* 0x0004ea0008004200 */
[C---:B------:R-:W-:Y:S05]  /*2970*/  HMMA.16816.F32 R76, R184.reuse, R170, R76 ;  /* 0x000000aab84c723c */ /* 0x040fea000000184c */
[----:B------:R-:W-:Y:S01]  /*2980*/  IMAD.MOV.U32 R212, RZ, RZ, R214 ;  /* 0x000000ffffd47224 */ /* 0x000fe200078e00d6 */
[-C--:B------:R-:W-:Y:S01]  /*2990*/  HMMA.16816.F32 R80, R184, R168.reuse, R80 ;  /* 0x000000a8b850723c */ /* 0x080fe20000001850 */
[----:B------:R2:W3:Y:S05]  /*29a0*/  LDSM.16.MT88.4 R152, [R196+UR13] ;  /* 0x0000000dc498783b */ /* 0x0004ea0008004200 */
[C---:B-1----:R-:W-:Y:S03]  /*29b0*/  HMMA.16816.F32 R84, R188.reuse, R168, R84 ;  /* 0x000000a8bc54723c */ /* 0x042fe60000001854 */
[----:B------:R2:W3:Y:S03]  /*29c0*/  LDSM.16.MT88.4 R156, [R3+UR13] ;  /* 0x0000000d039c783b */ /* 0x0004e60008004200 */
[C---:B------:R-:W-:Y:S05]  /*29d0*/  HMMA.16816.F32 R88, R188.reuse, R170, R88 ;  /* 0x000000aabc58723c */ /* 0x040fea0000001858 */
[----:B------:R2:W3:Y:S01]  /*29e0*/  LDSM.16.MT88.4 R160, [R2+UR13] ;  /* 0x0000000d02a0783b */ /* 0x0004e20008004200 */
[C---:B------:R-:W-:Y:S06]  /*29f0*/  HMMA.16816.F32 R92, R188.reuse, R172, R92 ;  /* 0x000000acbc5c723c */ /* 0x040fec000000185c */
[C---:B------:R-:W-:Y:S01]  /*2a00*/  HMMA.16816.F32 R96, R188.reuse, R174, R96 ;  /* 0x000000aebc60723c */ /* 0x040fe20000001860 */
[----:B------:R2:W3:Y:S05]  /*2a10*/  LDSM.16.M88.4 R8, [R217] ;  /* 0x00000000d908783b */ /* 0x0004ea0000000200 */
[C---:B------:R-:W-:Y:S03]  /*2a20*/  HMMA.16816.F32 R100, R188.reuse, R176, R100 ;  /* 0x000000b0bc64723c */ /* 0x040fe60000001864 */
[----:B------:R2:W3:Y:S03]  /*2a30*/  LDSM.16.M88.4 R12, [R217+0x1000] ;  /* 0x00100000d90c783b */ /* 0x0004e60000000200 */
[C---:B------:R-:W-:Y:S05]  /*2a40*/  HMMA.16816.F32 R104, R188.reuse, R178, R104 ;  /* 0x000000b2bc68723c */ /* 0x040fea0000001868 */
[----:B------:R2:W3:Y:S01]  /*2a50*/  LDSM.16.M88.4 R20, [R217+0x2000] ;  /* 0x00200000d914783b */ /* 0x0004e20000000200 */
[C---:B------:R-:W-:Y:S06]  /*2a60*/  HMMA.16816.F32 R108, R188.reuse, R180, R108 ;  /* 0x000000b4bc6c723c */ /* 0x040fec000000186c */
[-C--:B------:R-:W-:Y:S01]  /*2a70*/  HMMA.16816.F32 R112, R188, R182.reuse, R112 ;  /* 0x000000b6bc70723c */ /* 0x080fe20000001870 */
[----:B------:R2:W3:Y:S05]  /*2a80*/  LDSM.16.M88.4 R148, [R217+0x3000] ;  /* 0x00300000d994783b */ /* 0x0004ea0000000200 */
        /* <DEDUP_REMOVED lines=9> */
.L_x_1644:
        /* <DEDUP_REMOVED lines=13> */
[----:B------:R1:W5:Y:S01]  /*2bf0*/  LD.E R162, desc[UR38][R162.64] ;  /* 0x00000026a2a27980 */ /* 0x000362000c101900 */
[----:B------:R-:W-:Y:S05]  /*2c00*/  BRA `(.L_x_1647) ;  /* 0x0000000000247947 */ /* 0x000fea0003800000 */
.L_x_1646:
[----:B------:R-:W-:Y:S02]  /*2c10*/  ULDC.64 UR4, c[0x0][0x310] ;  /* 0x0000c40000047ab9 */ /* 0x000fe40000000a00 */
[----:B------:R-:W-:-:S04]  /*2c20*/  ISETP.NE.U32.AND P0, PT, RZ, UR4, PT ;  /* 0x00000004ff007c0c */ /* 0x000fc8000bf05070 */
[----:B------:R-:W-:-:S13]  /*2c30*/  ISETP.NE.AND.EX P0, PT, RZ, UR5, PT, P0 ;  /* 0x00000005ff007c0c */ /* 0x000fda000bf05300 */
[----:B------:R-:W-:Y:S05]  /*2c40*/  @!P0 BRA `(.L_x_1648) ;  /* 0x00000000000c8947 */ /* 0x000fea0003800000 */
[----:B-1-3--:R-:W1:Y:S02]  /*2c50*/  LDC.64 R162, c[0x0][0x310] ;  /* 0x0000c400ffa27b82 */ /* 0x00ae640000000a00 */
[----:B-1----:R3:W5:Y:S01]  /*2c60*/  LDG.E R162, desc[UR38][R162.64] ;  /* 0x00000026a2a27981 */ /* 0x002762000c1e1900 */
[----:B------:R-:W-:Y:S05]  /*2c70*/  BRA `(.L_x_1647) ;  /* 0x0000000000087947 */ /* 0x000fea0003800000 */
.L_x_1648:
[----:B------:R-:W-:Y:S02]  /*2c80*/  ULDC UR4, c[0x0][0x308] ;  /* 0x0000c20000047ab9 */ /* 0x000fe40000000800 */
[----:B-1-3--:R-:W-:-:S07]  /*2c90*/  MOV R162, UR4 ;  /* 0x0000000400a27c02 */ /* 0x00afce0008000f00 */
.L_x_1647:
        /* <DEDUP_REMOVED lines=11> */
.L_x_1649:
[----:B------:R-:W-:Y:S02]  /*2d50*/  ULDC.64 UR4, c[0x0][0x318] ;  /* 0x0000c60000047ab9 */ /* 0x000fe40000000a00 */
[----:B------:R-:W-:-:S04]  /*2d60*/  ISETP.NE.U32.AND P0, PT, RZ, UR4, PT ;  /* 0x00000004ff007c0c */ /* 0x000fc8000bf05070 */
[----:B------:R-:W-:-:S13]  /*2d70*/  ISETP.NE.AND.EX P0, PT, RZ, UR5, PT, P0 ;  /* 0x00000005ff007c0c */ /* 0x000fda000bf05300 */
[----:B------:R-:W-:Y:S05]  /*2d80*/  @!P0 BRA `(.L_x_1651) ;  /* 0x00000000000c8947 */ /* 0x000fea0003800000 */
[----:B------:R-:W1:Y:S02]  /*2d90*/  LDC.64 R170, c[0x0][0x318] ;  /* 0x0000c600ffaa7b82 */ /* 0x000e640000000a00 */
[----:B-1----:R1:W5:Y:S01]  /*2da0*/  LDG.E R170, desc[UR38][R170.64] ;  /* 0x00000026aaaa7981 */ /* 0x002362000c1e1900 */
[----:B------:R-:W-:Y:S05]  /*2db0*/  BRA `(.L_x_1650) ;  /* 0x0000000000087947 */ /* 0x000fea0003800000 */
.L_x_1651:
[----:B------:R-:W-:Y:S02]  /*2dc0*/  ULDC UR4, c[0x0][0x30c] ;  /* 0x0000c30000047ab9 */ /* 0x000fe40000000800 */
[----:B------:R-:W-:-:S07]  /*2dd0*/  MOV R170, UR4 ;  /* 0x0000000400aa7c02 */ /* 0x000fce0008000f00 */
.L_x_1650:
[----:B--2---:R-:W2:Y:S01]  /*2de0*/  S2R R3, SR_CTAID.Y ;  /* 0x0000000000037919 */ /* 0x004ea20000002600 */
[----:B------:R-:W3:Y:S01]  /*2df0*/  LDC.64 R4, c[0x0][0x228] ;  /* 0x00008a00ff047b82 */ /* 0x000ee20000000a00 */
[----:B------:R-:W-:Y:S01]  /*2e00*/  IMAD.MOV.U32 R0, RZ, RZ, -0x1 ;  /* 0xffffffffff007424 */ /* 0x000fe200078e00ff */
[----:B------:R-:W-:Y:S01]  /*2e10*/  ULDC UR4, c[0x0][0x21c] ;  /* 0x0000870000047ab9 */ /* 0x000fe20000000800 */
[----:B------:R-:W4:Y:S01]  /*2e20*/  S2R R7, SR_CTAID.X ;  /* 0x0000000000077919 */ /* 0x000f220000002500 */
[----:B------:R-:W-:Y:S01]  /*2e30*/  ULDC.64 UR6, c[0x0][0x340] ;  /* 0x0000d00000067ab9 */ /* 0x000fe20000000a00 */
[----:B------:R-:W-:Y:S01]  /*2e40*/  MOV R151, 0xffffffff ;  /* 0xffffffff00977802 */ /* 0x000fe20000000f00 */
[----:B------:R-:W-:Y:S01]  /*2e50*/  IMAD.U32 R148, RZ, RZ, UR6 ;  /* 0x00000006ff947e24 */ /* 0x000fe2000f8e00ff */
[----:B------:R-:W1:Y:S01]  /*2e60*/  S2R R2, SR_TID.X ;  /* 0x0000000000027919 */ /* 0x000e620000002100 */
[----:B------:R-:W1:Y:S01]  /*2e70*/  LDC.64 R164, c[0x0][0x240] ;  /* 0x00009000ffa47b82 */ /* 0x000e620000000a00 */
[----:B------:R-:W-:-:S02]  /*2e80*/  MOV R149, UR7 ;  /* 0x0000000700957c02 */ /* 0x000fc40008000f00 */
[-C--:B---3--:R-:W-:Y:S02]  /*2e90*/  SHF.L.U32 R8, R0, R4.reuse, RZ ;  /* 0x0000000400087219 */ /* 0x088fe400000006ff */
[----:B------:R-:W-:Y:S02]  /*2ea0*/  ISETP.NE.AND P0, PT, R5, RZ, PT ;  /* 0x000000ff0500720c */ /* 0x000fe40003f05270 */
[----:B--2---:R-:W-:Y:S02]  /*2eb0*/  SHF.L.U32 R6, R3, R4, RZ ;  /* 0x0000000403067219 */ /* 0x004fe400000006ff */
[----:B----4-:R-:W-:Y:S02]  /*2ec0*/  LOP3.LUT R3, R7, R8, RZ, 0x30, !PT ;  /* 0x0000000807037212 */ /* 0x010fe400078e30ff */
[----:B------:R-:W-:-:S03]  /*2ed0*/  SHF.R.S32.HI R4, RZ, R4, R7 ;  /* 0x00000004ff047219 */ /* 0x000fc60000011407 */
[----:B------:R-:W-:-:S04]  /*2ee0*/  IMAD.IADD R3, R6, 0x1, R3 ;  /* 0x0000000106037824 */ /* 0x000fc800078e0203 */
[----:B------:R-:W-:Y:S01]  /*2ef0*/  IMAD R3, R3, UR4, R4 ;  /* 0x0000000403037c24 */ /* 0x000fe2000f8e0204 */
[----:B------:R-:W-:Y:S02]  /*2f00*/  ULDC.64 UR4, c[0x0][0x348] ;  /* 0x0000d20000047ab9 */ /* 0x000fe40000000a00 */
[----:B------:R-:W-:Y:S01]  /*2f10*/  IMAD.U32 R156, RZ, RZ, UR4 ;  /* 0x00000004ff9c7e24 */ /* 0x000fe2000f8e00ff */
[----:B------:R-:W-:Y:S01]  /*2f20*/  MOV R157, UR5 ;  /* 0x00000005009d7c02 */ /* 0x000fe20008000f00 */
[----:B-1----:R-:W-:Y:S01]  /*2f30*/  IMAD.WIDE R164, R3, 0x4, R164 ;  /* 0x0000000403a47825 */ /* 0x002fe200078e02a4 */
[----:B------:R-:W-:Y:S06]  /*2f40*/  @!P0 BRA `(.L_x_1652) ;  /* 0x0000000000a88947 */ /* 0x000fec0003800000 */
[----:B------:R-:W-:-:S05]  /*2f50*/  VIADDMNMX.U32 R0, R5, R0, 0x2, PT ;  /* 0x0000000205007446 */ /* 0x000fca0003800000 */
[----:B------:R-:W-:-:S04]  /*2f60*/  IMAD.SHL.U32 R0, R0, 0x4, RZ ;  /* 0x0000000400007824 */ /* 0x000fc800078e00ff */
[----:B------:R-:W1:Y:S02]  /*2f70*/  LDC R6, c[0x2][R0] ;  /* 0x0080000000067b82 */ /* 0x000e640000000800 */
[----:B-1----:R-:W-:-:S04]  /*2f80*/  SHF.R.S32.HI R7, RZ, 0x1f, R6 ;  /* 0x0000001fff077819 */ /* 0x002fc80000011406 */
.L_x_3338:
[----:B------:R-:W-:Y:S05]  /*2f90*/  BRX R6 -0x2fa0                                                                                                                             (*"BRANCH_TARGETS .L_x_3339,.L_x_3340,.L_x_3341"*) ;  /* 0xffffffd006187949 */ /* 0x000fea000383ffff */
.L_x_3341:
        /* <DEDUP_REMOVED lines=9> */
.L_x_3339:
        /* <DEDUP_REMOVED lines=10> */
.L_x_3340:
        /* <DEDUP_REMOVED lines=18> */
.L_x_1652:
        /* <DEDUP_REMOVED lines=9> */
.L_x_1655:
[----:B------:R-:W-:Y:S05]  /*3280*/  BSYNC B0 ;  /* 0x0000000000007941 */ /* 0x000fea0003800000 */
.L_x_1654:
[----:B------:R-:W-:-:S04]  /*3290*/  ISETP.NE.AND P0, PT, R200, RZ, PT ;  /* 0x000000ffc800720c */ /* 0x000fc80003f05270 */
[----:B-----5:R-:W-:-:S09]  /*32a0*/  FSEL R170, R170, 1, !P0 ;  /* 0x3f800000aaaa7808 */ /* 0x020fd20004000000 */
.L_x_1653:
        /* <DEDUP_REMOVED lines=26> */
.L_x_1656:
        /* <DEDUP_REMOVED lines=24> */
.L_x_1657:
[----:B------:R-:W2:Y:S01]  /*35d0*/  S2R R5, SR_CTAID.Y ;  /* 0x0000000000057919 */ /* 0x000ea20000002600 */
[----:B------:R-:W-:Y:S01]  /*35e0*/  SHF.R.S32.HI R169, RZ, 0x1f, R2 ;  /* 0x0000001fffa97819 */ /* 0x000fe20000011402 */
[----:B------:R-:W3:Y:S01]  /*35f0*/  LDC R0, c[0x0][0x228] ;  /* 0x00008a00ff007b82 */ /* 0x000ee20000000800 */
[----:B------:R-:W-:Y:S01]  /*3600*/  ULDC UR4, c[0x0][0x214] ;  /* 0x0000850000047ab9 */ /* 0x000fe20000000800 */
[----:B------:R-:W4:Y:S01]  /*3610*/  S2R R3, SR_CTAID.X ;  /* 0x0000000000037919 */ /* 0x000f220000002500 */
[CC--:B------:R-:W-:Y:S02]  /*3620*/  LEA.HI R7, R169.reuse, R2.reuse, RZ, 0x5 ;  /* 0x00000002a9077211 */ /* 0x0c0fe400078f28ff */
[----:B------:R-:W-:Y:S02]  /*3630*/  LEA.HI R169, R169, R2, RZ, 0x7 ;  /* 0x00000002a9a97211 */ /* 0x000fe400078f38ff */
[----:B------:R-:W-:Y:S02]  /*3640*/  SHF.R.S32.HI R155, RZ, 0x5, R7 ;  /* 0x00000005ff9b7819 */ /* 0x000fe40000011407 */
[----:B------:R-:W-:-:S02]  /*3650*/  LOP3.LUT R7, R7, 0xffffffe0, RZ, 0xc0, !PT ;  /* 0xffffffe007077812 */ /* 0x000fc400078ec0ff */
[----:B------:R-:W-:Y:S02]  /*3660*/  SHF.R.S32.HI R4, RZ, 0x1f, R155 ;  /* 0x0000001fff047819 */ /* 0x000fe4000001149b */
[----:B------:R-:W-:Y:S01]  /*3670*/  LOP3.LUT P6, RZ, R168, 0xf, RZ, 0xc0, !PT ;  /* 0x0000000fa8ff7812 */ /* 0x000fe200078cc0ff */
[----:B------:R-:W-:Y:S01]  /*3680*/  IMAD.IADD R152, R2, 0x1, -R7 ;  /* 0x0000000102987824 */ /* 0x000fe200078e0a07 */
[----:B------:R-:W-:Y:S01]  /*3690*/  LEA.HI R4, R4, R155, RZ, 0x2 ;  /* 0x0000009b04047211 */ /* 0x000fe200078f10ff */
[----:B------:R-:W-:Y:S01]  /*36a0*/  IMAD.MOV.U32 R7, RZ, RZ, -0x1 ;  /* 0xffffffffff077424 */ /* 0x000fe200078e00ff */
[----:B-----5:R-:W-:Y:S02]  /*36b0*/  ISETP.NE.U32.AND P0, PT, R148, RZ, PT ;  /* 0x000000ff9400720c */ /* 0x020fe40003f05070 */
[----:B------:R-:W-:Y:S02]  /*36c0*/  LOP3.LUT R4, R4, 0xfffffffc, RZ, 0xc0, !PT ;  /* 0xfffffffc04047812 */ /* 0x000fe400078ec0ff */
[----:B------:R-:W-:-:S02]  /*36d0*/  SHF.R.S32.HI R9, RZ, 0x1f, R152 ;  /* 0x0000001fff097819 */ /* 0x000fc40000011498 */
[----:B---3--:R-:W-:Y:S01]  /*36e0*/  SHF.L.U32 R6, R7, R0, RZ ;  /* 0x0000000007067219 */ /* 0x008fe200000006ff */
[----:B------:R-:W-:Y:S01]  /*36f0*/  IMAD.IADD R155, R155, 0x1, -R4 ;  /* 0x000000019b9b7824 */ /* 0x000fe200078e0a04 */
[----:B------:R-:W-:Y:S02]  /*3700*/  LEA.HI R154, R9, R152, RZ, 0x4 ;  /* 0x00000098099a7211 */ /* 0x000fe400078f20ff */
[----:B------:R-:W-:Y:S02]  /*3710*/  LOP3.LUT R7, R169, 0xffffff80, RZ, 0xc0, !PT ;  /* 0xffffff80a9077812 */ /* 0x000fe400078ec0ff */
[----:B--2---:R-:W-:Y:S02]  /*3720*/  SHF.L.U32 R4, R5, R0, RZ ;  /* 0x0000000005047219 */ /* 0x004fe400000006ff */
[----:B------:R-:W-:Y:S02]  /*3730*/  LEA.HI R163, R155, R155, RZ, 0x1 ;  /* 0x0000009b9ba37211 */ /* 0x000fe400078f08ff */
[----:B----4-:R-:W-:-:S02]  /*3740*/  LOP3.LUT R5, R3, R6, RZ, 0x30, !PT ;  /* 0x0000000603057212 */ /* 0x010fc400078e30ff */
[C---:B------:R-:W-:Y:S02]  /*3750*/  LOP3.LUT R9, R154.reuse, 0xfffffff0, RZ, 0xc0, !PT ;  /* 0xfffffff09a097812 */ /* 0x040fe400078ec0ff */
[----:B------:R-:W-:Y:S01]  /*3760*/  LEA.HI.SX32 R154, R154, R7, 0x1c ;  /* 0x000000079a9a7211 */ /* 0x000fe200078fe2ff */
[----:B------:R-:W-:Y:S01]  /*3770*/  IMAD.IADD R5, R4, 0x1, R5 ;  /* 0x0000000104057824 */ /* 0x000fe200078e0205 */
[----:B------:R-:W-:Y:S01]  /*3780*/  LOP3.LUT R4, R163, 0x3ffffffe, RZ, 0xc0, !PT ;  /* 0x3ffffffea3047812 */ /* 0x000fe200078ec0ff */
[----:B------:R-:W-:Y:S01]  /*3790*/  IMAD.IADD R152, R152, 0x1, -R9 ;  /* 0x0000000198987824 */ /* 0x000fe200078e0a09 */
[----:B------:R-:W-:Y:S02]  /*37a0*/  SHF.R.S32.HI R163, RZ, 0x1, R163 ;  /* 0x00000001ffa37819 */ /* 0x000fe400000114a3 */
[----:B------:R-:W-:Y:S01]  /*37b0*/  SHF.R.S32.HI R160, RZ, R0, R3 ;  /* 0x00000000ffa07219 */ /* 0x000fe20000011403 */
[----:B------:R-:W-:Y:S01]  /*37c0*/  IMAD.IADD R155, R155, 0x1, -R4 ;  /* 0x000000019b9b7824 */ /* 0x000fe200078e0a04 */
[----:B------:R-:W-:Y:S01]  /*37d0*/  SHF.R.S32.HI R169, RZ, 0x7, R169 ;  /* 0x00000007ffa97819 */ /* 0x000fe200000114a9 */
[----:B------:R-:W-:-:S02]  /*37e0*/  IMAD R5, R5, 0x10, R152 ;  /* 0x0000001005057824 */ /* 0x000fc400078e0298 */
[----:B------:R-:W-:Y:S02]  /*37f0*/  IMAD R4, R163, 0x40, R154 ;  /* 0x00000040a3047824 */ /* 0x000fe400078e029a */
[----:B------:R-:W-:Y:S02]  /*3800*/  IMAD.SHL.U32 R150, R5, 0x8, RZ ;  /* 0x0000000805967824 */ /* 0x000fe400078e00ff */
[----:B------:R-:W-:Y:S02]  /*3810*/  IMAD R3, R155, 0x4, R4 ;  /* 0x000000049b037824 */ /* 0x000fe400078e0204 */
[C---:B------:R-:W-:Y:S01]  /*3820*/  IMAD.WIDE R4, R150.reuse, 0x2, RZ ;  /* 0x0000000296047825 */ /* 0x040fe200078e02ff */
[----:B------:R-:W-:Y:S01]  /*3830*/  ISETP.GE.AND P1, PT, R150, UR4, PT ;  /* 0x0000000496007c0c */ /* 0x000fe2000bf26270 */
[----:B------:R-:W-:Y:S02]  /*3840*/  ULDC.64 UR4, c[0x0][0x288] ;  /* 0x0000a20000047ab9 */ /* 0x000fe40000000a00 */
[----:B------:R-:W-:Y:S01]  /*3850*/  IMAD R160, R160, 0x80, R3 ;  /* 0x00000080a0a07824 */ /* 0x000fe200078e0203 */
[----:B------:R-:W-:-:S02]  /*3860*/  LOP3.LUT R174, R4, 0xfffffff0, RZ, 0xc0, !PT ;  /* 0xfffffff004ae7812 */ /* 0x000fc400078ec0ff */
[----:B------:R-:W-:Y:S02]  /*3870*/  LOP3.LUT R175, R5, 0x1fffffff, RZ, 0xc0, !PT ;  /* 0x1fffffff05af7812 */ /* 0x000fe400078ec0ff */
[----:B------:R-:W-:Y:S02]  /*3880*/  SHF.R.S32.HI R153, RZ, 0x1f, R160 ;  /* 0x0000001fff997819 */ /* 0x000fe400000114a0 */
[----:B------:R-:W-:Y:S01]  /*3890*/  ISETP.NE.AND.EX P0, PT, R149, RZ, !P1, P0 ;  /* 0x000000ff9500720c */ /* 0x000fe20004f05300 */
[----:B------:R-:W-:Y:S01]  /*38a0*/  IMAD.WIDE.U32 R4, R160, UR4, R174 ;  /* 0x00000004a0047c25 */ /* 0x000fe2000f8e00ae */
[----:B------:R-:W-:Y:S02]  /*38b0*/  P2R R167, PR, RZ, 0x2 ;  /* 0x00000002ffa77803 */ /* 0x000fe40000000000 */
[----:B------:R-:W-:Y:S01]  /*38c0*/  SEL R0, RZ, 0x1, !P0 ;  /* 0x00000001ff007807 */ /* 0x000fe20004000000 */
[----:B------:R-:W-:Y:S01]  /*38d0*/  IMAD R3, R153, UR4, RZ ;  /* 0x0000000499037c24 */ /* 0x000fe2000f8e02ff */
[----:B------:R-:W-:-:S02]  /*38e0*/  IADD3 R173, P0, R148, R4, RZ ;  /* 0x0000000494ad7210 */ /* 0x000fc40007f1e0ff */
        /* <DEDUP_REMOVED lines=20> */
.L_x_1658:
[----:B------:R-:W-:Y:S01]  /*3a30*/  USHF.R.S32.HI UR4, URZ, 0x1f, UR36 ;  /* 0x0000001f3f047899 */ /* 0x000fe20008011424 */
[----:B------:R-:W-:-:S03]  /*3a40*/  ISETP.NE.AND P6, PT, R166, RZ, PT ;  /* 0x000000ffa600720c */ /* 0x000fc60003fc5270 */
[----:B------:R-:W-:-:S06]  /*3a50*/  ULEA.HI UR4, UR4, UR36, URZ, 0x2 ;  /* 0x0000002404047291 */ /* 0x000fcc000f8f103f */
[----:B------:R-:W-:-:S05]  /*3a60*/  IMAD.U32 R149, RZ, RZ, UR4 ;  /* 0x00000004ff957e24 */ /* 0x000fca000f8e00ff */
[----:B------:R-:W-:Y:S01]  /*3a70*/  SHF.R.S32.HI R149, RZ, 0x2, R149 ;  /* 0x00000002ff957819 */ /* 0x000fe20000011495 */
        /* <DEDUP_REMOVED lines=17> */
.L_x_1659:
[----:B------:R-:W-:Y:S01]  /*3b90*/  USHF.R.S32.HI UR6, URZ, 0x1f, UR36 ;  /* 0x0000001f3f067899 */ /* 0x000fe20008011424 */
[----:B------:R-:W2:Y:S01]  /*3ba0*/  LDC R0, c[0x0][0x224] ;  /* 0x00008900ff007b82 */ /* 0x000ea20000000800 */
[----:B------:R-:W-:Y:S01]  /*3bb0*/  R2UR UR4, R149 ;  /* 0x00000000950472ca */ /* 0x000fe200000e0000 */
[----:B------:R-:W-:Y:S01]  /*3bc0*/  IMAD R4, R169, -0x70, R154 ;  /* 0xffffff90a9047824 */ /* 0x000fe200078e029a */
[----:B------:R-:W-:Y:S01]  /*3bd0*/  ULEA.HI UR6, UR6, UR36, URZ, 0x2 ;  /* 0x0000002406067291 */ /* 0x000fe2000f8f103f */
[C---:B------:R-:W-:Y:S01]  /*3be0*/  LOP3.LUT R3, R2.reuse, 0x1f, RZ, 0xc0, !PT ;  /* 0x0000001f02037812 */ /* 0x040fe200078ec0ff */
[----:B------:R-:W-:Y:S01]  /*3bf0*/  UMOV UR8, 0x400 ;  /* 0x0000040000087882 */ /* 0x000fe20000000000 */
[----:B------:R-:W-:Y:S01]  /*3c00*/  IMAD R4, R163, 0x8, R4 ;  /* 0x00000008a3047824 */ /* 0x000fe200078e0204 */
[----:B------:R-:W-:Y:S01]  /*3c10*/  ULOP3.LUT UR6, UR6, 0xfffffffc, URZ, 0xc0, !UPT ;  /* 0xfffffffc06067892 */ /* 0x000fe2000f8ec03f */
[----:B------:R-:W3:Y:S01]  /*3c20*/  S2UR UR7, SR_CgaCtaId ;  /* 0x00000000000779c3 */ /* 0x000ee20000008800 */
[----:B------:R-:W-:Y:S01]  /*3c30*/  SHF.R.U32.HI R3, RZ, 0x2, R3 ;  /* 0x00000002ff037819 */ /* 0x000fe20000011603 */
[----:B------:R-:W-:Y:S01]  /*3c40*/  IMAD R155, R155, 0x4, R4 ;  /* 0x000000049b9b7824 */ /* 0x000fe200078e0204 */
[----:B------:R-:W-:Y:S01]  /*3c50*/  UIADD3 UR6, UR36, -UR6, URZ ;  /* 0x8000000624067290 */ /* 0x000fe2000fffe03f */
[C---:B------:R-:W-:Y:S01]  /*3c60*/  LOP3.LUT R5, R2.reuse, 0x2, RZ, 0xc0, !PT ;  /* 0x0000000202057812 */ /* 0x040fe200078ec0ff */
[----:B------:R-:W-:Y:S01]  /*3c70*/  IMAD.MOV.U32 R8, RZ, RZ, R174 ;  /* 0x000000ffff087224 */ /* 0x000fe200078e00ae */
[----:B------:R-:W-:Y:S01]  /*3c80*/  LOP3.LUT R7, R2, 0x2, RZ, 0xc, !PT ;  /* 0x0000000202077812 */ /* 0x000fe200078e0cff */
[----:B------:R-:W-:Y:S01]  /*3c90*/  ULEA.HI UR9, UR6, UR6, URZ, 0x1 ;  /* 0x0000000606097291 */ /* 0x000fe2000f8f083f */
[----:B------:R-:W-:Y:S01]  /*3ca0*/  IMAD R4, R3, 0x44, RZ ;  /* 0x0000004403047824 */ /* 0x000fe200078e02ff */
[--C-:B------:R-:W-:Y:S01]  /*3cb0*/  LOP3.LUT R5, R5, 0x1, R2.reuse, 0xf8, !PT ;  /* 0x0000000105057812 */ /* 0x100fe200078ef802 */
[----:B------:R-:W-:Y:S01]  /*3cc0*/  IMAD.MOV.U32 R9, RZ, RZ, R175 ;  /* 0x000000ffff097224 */ /* 0x000fe200078e00af */
[----:B------:R-:W-:Y:S01]  /*3cd0*/  ULOP3.LUT UR5, UR9, 0xfffffffe, URZ, 0xc0, !UPT ;  /* 0xfffffffe09057892 */ /* 0x000fe2000f8ec03f */
[----:B------:R-:W-:Y:S01]  /*3ce0*/  LOP3.LUT R7, R7, 0x1, R2, 0xf8, !PT ;  /* 0x0000000107077812 */ /* 0x000fe200078ef802 */
[----:B------:R-:W-:Y:S01]  /*3cf0*/  USHF.R.S32.HI UR9, URZ, 0x1, UR9 ;  /* 0x000000013f097899 */ /* 0x000fe20008011409 */
[----:B------:R-:W-:Y:S01]  /*3d00*/  LOP3.LUT R5, R4, R5, RZ, 0xfc, !PT ;  /* 0x0000000504057212 */ /* 0x000fe200078efcff */
[----:B------:R-:W-:Y:S01]  /*3d10*/  UIADD3 UR5, UR6, -UR5, URZ ;  /* 0x8000000506057290 */ /* 0x000fe2000fffe03f */
[----:B--2---:R-:W-:-:S02]  /*3d20*/  ISETP.GT.AND P6, PT, R0, 0x1, PT ;  /* 0x000000010000780c */ /* 0x004fc40003fc4270 */
[----:B------:R-:W-:Y:S01]  /*3d30*/  ULDC UR6, c[0x0][0x22c] ;  /* 0x00008b0000067ab9 */ /* 0x000fe20000000800 */
[----:B------:R-:W-:Y:S01]  /*3d40*/  ULEA UR4, UR4, UR5, 0x1 ;  /* 0x0000000504047291 */ /* 0x000fe2000f8e083f */
[----:B------:R-:W-:Y:S02]  /*3d50*/  ISETP.EQ.AND P6, PT, RZ, UR6, P6 ;  /* 0x00000006ff007c0c */ /* 0x000fe4000b7c2270 */
[----:B------:R-:W-:Y:S01]  /*3d60*/  LOP3.LUT R7, R4, R7, RZ, 0xfc, !PT ;  /* 0x0000000704077212 */ /* 0x000fe200078efcff */
[----:B------:R-:W-:Y:S01]  /*3d70*/  UIMAD UR9, UR4, 0x11, UR9 ;  /* 0x00000011040978a4 */ /* 0x000fe2000f8e0209 */
[----:B------:R-:W-:Y:S01]  /*3d80*/  ISETP.NE.AND P5, PT, R167, RZ, PT ;  /* 0x000000ffa700720c */ /* 0x000fe20003fa5270 */
[----:B---3--:R-:W-:Y:S01]  /*3d90*/  ULEA UR7, UR7, UR8, 0x18 ;  /* 0x0000000807077291 */ /* 0x008fe2000f8ec03f */
[----:B------:R-:W-:Y:S01]  /*3da0*/  ISETP.NE.U32.AND P1, PT, R156, RZ, PT ;  /* 0x000000ff9c00720c */ /* 0x000fe20003f25070 */
[----:B------:R-:W-:Y:S01]  /*3db0*/  USHF.L.U32 UR9, UR9, 0x5, URZ ;  /* 0x0000000509097899 */ /* 0x000fe2000800063f */
[----:B------:R-:W-:-:S02]  /*3dc0*/  ULDC.64 UR4, c[0x0][0x2c8] ;  /* 0x0000b20000047ab9 */ /* 0x000fc40000000a00 */
[----:B------:R-:W-:Y:S01]  /*3dd0*/  ISETP.NE.AND.EX P1, PT, R157, RZ, !P5, P1 ;  /* 0x000000ff9d00720c */ /* 0x000fe20006f25310 */
[----:B------:R-:W-:Y:S02]  /*3de0*/  IMAD R153, R153, UR4, RZ ;  /* 0x0000000499997c24 */ /* 0x000fe4000f8e02ff */
[----:B------:R-:W-:Y:S02]  /*3df0*/  VIADD R5, R5, UR9 ;  /* 0x0000000905057c36 */ /* 0x000fe40008000000 */
[----:B------:R-:W-:-:S03]  /*3e00*/  IMAD.WIDE.U32 R8, R160, UR4, R8 ;  /* 0x00000004a0087c25 */ /* 0x000fc6000f8e0008 */
[----:B------:R-:W-:Y:S01]  /*3e10*/  LEA R169, R5, UR7, 0x3 ;  /* 0x0000000705a97c11 */ /* 0x000fe2000f8e18ff */
[----:B------:R-:W-:Y:S02]  /*3e20*/  IMAD R0, R160, UR5, R153 ;  /* 0x00000005a0007c24 */ /* 0x000fe4000f8e0299 */
[----:B------:R-:W-:Y:S01]  /*3e30*/  VIADD R167, R7, UR9 ;  /* 0x0000000907a77c36 */ /* 0x000fe20008000000 */
[----:B------:R-:W-:Y:S06]  /*3e40*/  @!P6 BRA `(.L_x_1660) ;  /* 0x000000000074e947 */ /* 0x000fec0003800000 */
        /* <DEDUP_REMOVED lines=18> */
.L_x_1663:
[----:B------:R-:W-:Y:S05]  /*3f70*/  YIELD ;  /* 0x0000000000007946 */ /* 0x000fea0003800000 */
[----:B---3--:R-:W-:Y:S05]  /*3f80*/  @P2 BRA `(.L_x_1662) ;  /* 0x0000000000082947 */ /* 0x008fea0003800000 */
[----:B------:R3:W5:Y:S04]  /*3f90*/  LDG.E.STRONG.GPU R151, desc[UR38][R164.64] ;  /* 0x00000026a4977981 */ /* 0x000768000c1ef900 */
[----:B-----5:R-:W-:Y:S01]  /*3fa0*/  CCTL.IVALL ;  /* 0x00000000ff00798f */ /* 0x020fe20002000000 */
.L_x_1662:
[----:B------:R-:W-:Y:S01]  /*3fb0*/  ISETP.NE.AND P0, PT, R151, R200, PT ;  /* 0x000000c89700720c */ /* 0x000fe20003f05270 */
[----:B------:R-:W-:-:S12]  /*3fc0*/  WARPSYNC.ALL ;  /* 0x0000000000007948 */ /* 0x000fd80003800000 */
[----:B------:R-:W-:Y:S06]  /*3fd0*/  BAR.RED.AND.DEFER_BLOCKING 0x0, P0 ;  /* 0x0000000000007b1d */ /* 0x000fec0000014400 */
[----:B------:R-:W5:Y:S02]  /*3fe0*/  B2R.RESULT RZ, P0 ;  /* 0x0000000000ff731c */ /* 0x000f640000004000 */
[----:B-----5:R-:W-:Y:S05]  /*3ff0*/  @P0 BRA `(.L_x_1663) ;  /* 0xfffffffc00dc0947 */ /* 0x020fea000383ffff */
.L_x_1661:
[----:B------:R-:W-:Y:S05]  /*4000*/  WARPSYNC.ALL ;  /* 0x0000000000007948 */ /* 0x000fea0003800000 */
[----:B------:R-:W-:Y:S06]  /*4010*/  BAR.SYNC.DEFER_BLOCKING 0x0 ;  /* 0x0000000000007b1d */ /* 0x000fec0000010000 */
.L_x_1660:
        /* <DEDUP_REMOVED lines=37> */
[----:B------:R-:W-:Y:S02]  /*4270*/  ISETP.NE.AND P0, PT, R148, RZ, PT ;  /* 0x000000ff9400720c */ /* 0x000fe40003f05270 */
[C---:B------:R-:W-:Y:S02]  /*4280*/  IADD3 R12, R160.reuse, 0x2, RZ ;  /* 0x00000002a00c7810 */ /* 0x040fe40007ffe0ff */
[----:B--2---:R-:W-:-:S02]  /*4290*/  ISETP.LT.AND P2, PT, R160, R171, P0 ;  /* 0x000000aba000720c */ /* 0x004fc40000741270 */
[----:B------:R-:W-:Y:S02]  /*42a0*/  ISETP.LT.AND P3, PT, R12, R171, P0 ;  /* 0x000000ab0c00720c */ /* 0x000fe40000761270 */
[----:B------:R-:W-:Y:S02]  /*42b0*/  CS2R R4, SRZ ;  /* 0x0000000000047805 */ /* 0x000fe4000001ff00 */
[----:B------:R-:W-:-:S07]  /*42c0*/  CS2R R6, SRZ ;  /* 0x0000000000067805 */ /* 0x000fce000001ff00 */
[----:B------:R-:W-:Y:S02]  /*42d0*/  @P2 MOV R14, R173 ;  /* 0x000000ad000e2202 */ /* 0x000fe40000000f00 */
[----:B------:R-:W-:-:S05]  /*42e0*/  @P2 MOV R15, R172 ;  /* 0x000000ac000f2202 */ /* 0x000fca0000000f00 */
[----:B------:R2:W3:Y:S01]  /*42f0*/  @P2 LDG.E.LTC128B.128 R8, desc[UR38][R14.64] ;  /* 0x000000260e082981 */ /* 0x0004e2000c1e1d20 */
[----:B----4-:R-:W-:-:S04]  /*4300*/  IADD3 R174, P2, R22, R173, RZ ;  /* 0x000000ad16ae7210 */ /* 0x010fc80007f5e0ff */
[----:B-1----:R-:W-:-:S05]  /*4310*/  IADD3.X R175, R23, R172, RZ, P2, !PT ;  /* 0x000000ac17af7210 */ /* 0x002fca00017fe4ff */
[----:B------:R-:W4:Y:S01]  /*4320*/  @P3 LDG.E.LTC128B.128 R4, desc[UR38][R174.64] ;  /* 0x00000026ae043981 */ /* 0x000f22000c1e1d20 */
[-C--:B------:R-:W-:Y:S01]  /*4330*/  IABS R13, R3.reuse ;  /* 0x00000003000d7213 */ /* 0x080fe20000000000 */
[----:B------:R-:W-:Y:S05]  /*4340*/  WARPSYNC.ALL ;  /* 0x0000000000007948 */ /* 0x000fea0003800000 */
[----:B------:R-:W1:Y:S01]  /*4350*/  I2F.RP R23, R13 ;  /* 0x0000000d00177306 */ /* 0x000e620000209400 */
[----:B------:R-:W-:Y:S01]  /*4360*/  IABS R22, R3 ;  /* 0x0000000300167213 */ /* 0x000fe20000000000 */
[----:B------:R-:W-:Y:S01]  /*4370*/  BAR.SYNC.DEFER_BLOCKING 0x0 ;  /* 0x0000000000007b1d */ /* 0x000fe20000010000 */
[----:B------:R-:W-:Y:S01]  /*4380*/  IMAD.HI R148, R160, 0x2aaaaaab, RZ ;  /* 0x2aaaaaaba0947827 */ /* 0x000fe200078e02ff */
[----:B------:R-:W-:-:S02]  /*4390*/  ISETP.LT.AND P5, PT, R12, R171, P1 ;  /* 0x000000ab0c00720c */ /* 0x000fc40000fa1270 */
[----:B------:R-:W-:Y:S02]  /*43a0*/  IADD3 R22, RZ, -R22, RZ ;  /* 0x80000016ff167210 */ /* 0x000fe40007ffe0ff */
[----:B-1----:R-:W1:Y:S01]  /*43b0*/  MUFU.RCP R20, R23 ;  /* 0x0000001700147308 */ /* 0x002e620000001000 */
[----:B------:R5:W-:Y:S04]  /*43c0*/  STS.64 [R169], R16 ;  /* 0x00000010a9007388 */ /* 0x000be80000000a00 */
[----:B------:R-:W-:Y:S01]  /*43d0*/  STS.64 [R169+0x20], R24 ;  /* 0x00002018a9007388 */ /* 0x000fe20000000a00 */
[----:B-1----:R-:W-:-:S03]  /*43e0*/  IADD3 R20, R20, 0xffffffe, RZ ;  /* 0x0ffffffe14147810 */ /* 0x002fc60007ffe0ff */
[----:B------:R1:W-:Y:S01]  /*43f0*/  STS.64 [R169+0x40], R28 ;  /* 0x0000401ca9007388 */ /* 0x0003e20000000a00 */
[----:B------:R-:W-:Y:S01]  /*4400*/  SHF.R.U32.HI R23, RZ, 0x1f, R148 ;  /* 0x0000001fff177819 */ /* 0x000fe20000011694 */
[----:B------:R-:W2:Y:S02]  /*4410*/  F2I.FTZ.U32.TRUNC.NTZ R21, R20 ;  /* 0x0000001400157305 */ /* 0x000ea4000021f000 */
[----:B------:R1:W-:Y:S04]  /*4420*/  STS.64 [R169+0x60], R32 ;  /* 0x00006020a9007388 */ /* 0x0003e80000000a00 */
[----:B------:R3:W-:Y:S04]  /*4430*/  STS.64 [R167+0x80], R36 ;  /* 0x00008024a7007388 */ /* 0x0007e80000000a00 */
[----:B------:R3:W-:Y:S04]  /*4440*/  STS.64 [R167+0xa0], R40 ;  /* 0x0000a028a7007388 */ /* 0x0007e80000000a00 */
[----:B------:R-:W-:Y:S01]  /*4450*/  STS.64 [R167+0xc0], R44 ;  /* 0x0000c02ca7007388 */ /* 0x000fe20000000a00 */
[----:B--2---:R-:W-:-:S02]  /*4460*/  IADD3 R14, RZ, -R21, RZ ;  /* 0x80000015ff0e7210 */ /* 0x004fc40007ffe0ff */
[----:B------:R-:W-:Y:S01]  /*4470*/  MOV R20, RZ ;  /* 0x000000ff00147202 */ /* 0x000fe20000000f00 */
[----:B------:R-:W-:Y:S02]  /*4480*/  STS.64 [R167+0xe0], R48 ;  /* 0x0000e030a7007388 */ /* 0x000fe40000000a00 */
[----:B------:R-:W-:Y:S01]  /*4490*/  IMAD R15, R14, R13, RZ ;  /* 0x0000000d0e0f7224 */ /* 0x000fe200078e02ff */
[----:B------:R-:W-:Y:S01]  /*44a0*/  IABS R14, R150 ;  /* 0x00000096000e7213 */ /* 0x000fe20000000000 */
[----:B------:R-:W-:Y:S02]  /*44b0*/  BAR.SYNC.DEFER_BLOCKING 0x0 ;  /* 0x0000000000007b1d */ /* 0x000fe40000010000 */
[----:B------:R-:W-:Y:S01]  /*44c0*/  IMAD.HI.U32 R15, R21, R15, R20 ;  /* 0x0000000f150f7227 */ /* 0x000fe200078e0014 */
[----:B------:R-:W-:-:S03]  /*44d0*/  LOP3.LUT R20, R150, R3, RZ, 0x3c, !PT ;  /* 0x0000000396147212 */ /* 0x000fc600078e3cff */
[----:B------:R-:W-:Y:S01]  /*44e0*/  IMAD.HI R21, R12, 0x2aaaaaab, RZ ;  /* 0x2aaaaaab0c157827 */ /* 0x000fe200078e02ff */
[----:B------:R-:W-:Y:S02]  /*44f0*/  ISETP.GE.AND P2, PT, R20, RZ, PT ;  /* 0x000000ff1400720c */ /* 0x000fe40003f46270 */
[----:B------:R-:W-:Y:S01]  /*4500*/  LEA.HI.SX32 R20, R148, R23, 0x1e ;  /* 0x0000001794147211 */ /* 0x000fe200078ff2ff */
[----:B------:R-:W-:-:S04]  /*4510*/  IMAD.HI.U32 R15, R15, R14, RZ ;  /* 0x0000000e0f0f7227 */ /* 0x000fc800078e00ff */
[----:B------:R-:W-:Y:S01]  /*4520*/  IMAD R22, R15, R22, R14 ;  /* 0x000000160f167224 */ /* 0x000fe200078e020e */
[----:B------:R-:W-:-:S04]  /*4530*/  SHF.R.U32.HI R14, RZ, 0x1f, R21 ;  /* 0x0000001fff0e7819 */ /* 0x000fc80000011615 */
[----:B------:R-:W-:Y:S02]  /*4540*/  ISETP.GT.U32.AND P3, PT, R13, R22, PT ;  /* 0x000000160d00720c */ /* 0x000fe40003f64070 */
[----:B------:R-:W-:Y:S01]  /*4550*/  LEA.HI.SX32 R14, R21, R14, 0x1e ;  /* 0x0000000e150e7211 */ /* 0x000fe200078ff2ff */
[----:B------:R-:W-:Y:S01]  /*4560*/  IMAD.HI R21, R160, 0x55555556, RZ ;  /* 0x55555556a0157827 */ /* 0x000fe200078e02ff */
[----:B------:R-:W2:Y:S04]  /*4570*/  LDS.128 R152, [R166] ;  /* 0x00000000a6987984 */ /* 0x000ea80000000c00 */
[----:B------:R-:W-:-:S05]  /*4580*/  LEA.HI R21, R21, R21, RZ, 0x1 ;  /* 0x0000001515157211 */ /* 0x000fca00078f08ff */
[-C--:B------:R-:W-:Y:S02]  /*4590*/  @!P3 IADD3 R22, R22, -R13.reuse, RZ ;  /* 0x8000000d1616b210 */ /* 0x080fe40007ffe0ff */
[----:B------:R-:W-:Y:S02]  /*45a0*/  @!P3 IADD3 R15, R15, 0x1, RZ ;  /* 0x000000010f0fb810 */ /* 0x000fe40007ffe0ff */
[----:B------:R-:W-:Y:S01]  /*45b0*/  ISETP.GE.U32.AND P4, PT, R22, R13, PT ;  /* 0x0000000d1600720c */ /* 0x000fe20003f86070 */
[----:B------:R-:W-:Y:S01]  /*45c0*/  IMAD.HI R13, R12, 0x55555556, RZ ;  /* 0x555555560c0d7827 */ /* 0x000fe200078e02ff */
[----:B------:R-:W-:Y:S02]  /*45d0*/  ISETP.NE.AND P3, PT, R3, RZ, PT ;  /* 0x000000ff0300720c */ /* 0x000fe40003f65270 */
[----:B------:R-:W-:Y:S02]  /*45e0*/  SHF.R.S32.HI R22, RZ, 0x1f, R21 ;  /* 0x0000001fff167819 */ /* 0x000fe40000011415 */
[----:B------:R-:W-:-:S02]  /*45f0*/  LEA.HI R13, R13, R13, RZ, 0x1 ;  /* 0x0000000d0d0d7211 */ /* 0x000fc400078f08ff */
[----:B------:R-:W-:Y:S02]  /*4600*/  LEA.HI R22, R22, R21, RZ, 0x3 ;  /* 0x0000001516167211 */ /* 0x000fe400078f18ff */
[----:B-----5:R-:W-:Y:S02]  /*4610*/  SHF.R.S32.HI R16, RZ, 0x1f, R13 ;  /* 0x0000001fff107819 */ /* 0x020fe4000001140d */
[----:B------:R-:W-:Y:S02]  /*4620*/  LOP3.LUT R22, R22, 0xffffff8, RZ, 0xc0, !PT ;  /* 0x0ffffff816167812 */ /* 0x000fe400078ec0ff */
[----:B------:R-:W-:Y:S02]  /*4630*/  @P4 IADD3 R15, R15, 0x1, RZ ;  /* 0x000000010f0f4810 */ /* 0x000fe40007ffe0ff */
[----:B------:R-:W-:Y:S02]  /*4640*/  LEA.HI R16, R16, R13, RZ, 0x3 ;  /* 0x0000000d10107211 */ /* 0x000fe400078f18ff */
[----:B-1----:R-:W-:-:S02]  /*4650*/  MOV R28, R15 ;  /* 0x0000000f001c7202 */ /* 0x002fc40000000f00 */
[----:B------:R-:W-:Y:S02]  /*4660*/  LOP3.LUT R16, R16, 0xffffff8, RZ, 0xc0, !PT ;  /* 0x0ffffff810107812 */ /* 0x000fe400078ec0ff */
[----:B------:R-:W-:Y:S02]  /*4670*/  @!P2 IADD3 R28, -R28, RZ, RZ ;  /* 0x000000ff1c1ca210 */ /* 0x000fe40007ffe1ff */
[----:B------:R-:W-:Y:S02]  /*4680*/  @!P3 LOP3.LUT R28, RZ, R3, RZ, 0x33, !PT ;  /* 0x00000003ff1cb212 */ /* 0x000fe400078e33ff */
[C---:B------:R-:W-:Y:S01]  /*4690*/  IADD3 R25, R21.reuse, -R22, RZ ;  /* 0x8000001615197210 */ /* 0x040fe20007ffe0ff */
[----:B------:R-:W-:Y:S01]  /*46a0*/  IMAD R21, R21, -0x3, R160 ;  /* 0xfffffffd15157824 */ /* 0x000fe200078e02a0 */
[----:B------:R-:W-:Y:S02]  /*46b0*/  IADD3 R15, R13, -R16, RZ ;  /* 0x800000100d0f7210 */ /* 0x000fe40007ffe0ff */
[----:B------:R-:W-:-:S02]  /*46c0*/  LEA R25, R25, R28, 0x4 ;  /* 0x0000001c19197211 */ /* 0x000fc400078e20ff */
[----:B------:R-:W-:Y:S02]  /*46d0*/  IADD3 R32, -R28, RZ, RZ ;  /* 0x000000ff1c207210 */ /* 0x000fe40007ffe1ff */
[----:B------:R-:W-:Y:S01]  /*46e0*/  LEA R15, R15, R28, 0x4 ;  /* 0x0000001c0f0f7211 */ /* 0x000fe200078e20ff */
[----:B------:R-:W-:Y:S01]  /*46f0*/  IMAD R25, R161, R25, R20 ;  /* 0x00000019a1197224 */ /* 0x000fe200078e0214 */
[----:B------:R-:W-:Y:S01]  /*4700*/  ISETP.LT.AND P2, PT, R160, R171, P1 ;  /* 0x000000aba000720c */ /* 0x000fe20000f41270 */
[----:B------:R-:W-:Y:S02]  /*4710*/  IMAD R32, R3, R32, R150 ;  /* 0x0000002003207224 */ /* 0x000fe400078e0296 */
[----:B------:R-:W-:Y:S01]  /*4720*/  IMAD R15, R161, R15, R14 ;  /* 0x0000000fa10f7224 */ /* 0x000fe200078e020e */
[----:B------:R-:W1:Y:S01]  /*4730*/  LDS.128 R148, [R163] ;  /* 0x00000000a3947984 */ /* 0x000e620000000c00 */
[----:B------:R-:W-:Y:S01]  /*4740*/  IMAD R20, R13, -0x3, R12 ;  /* 0xfffffffd0d147824 */ /* 0x000fe200078e020c */
[----:B------:R-:W-:Y:S01]  /*4750*/  SHF.R.S32.HI R13, RZ, 0x1f, R25 ;  /* 0x0000001fff0d7819 */ /* 0x000fe20000011419 */
[-CC-:B------:R-:W-:Y:S01]  /*4760*/  IMAD R22, R21, R3.reuse, R32.reuse ;  /* 0x0000000315167224 */ /* 0x180fe200078e0220 */
[----:B------:R-:W-:Y:S01]  /*4770*/  SHF.R.S32.HI R17, RZ, 0x1f, R15 ;  /* 0x0000001fff117819 */ /* 0x000fe2000001140f */
[----:B------:R-:W-:-:S02]  /*4780*/  IMAD R20, R20, R3, R32 ;  /* 0x0000000314147224 */ /* 0x000fc400078e0220 */
[-C--:B------:R-:W-:Y:S01]  /*4790*/  IMAD R16, R13, R168.reuse, RZ ;  /* 0x000000a80d107224 */ /* 0x080fe200078e02ff */
[----:B------:R-:W-:Y:S01]  /*47a0*/  SHF.R.S32.HI R23, RZ, 0x1f, R22 ;  /* 0x0000001fff177819 */ /* 0x000fe20000011416 */
[----:B------:R-:W-:Y:S01]  /*47b0*/  IMAD R17, R17, R168, RZ ;  /* 0x000000a811117224 */ /* 0x000fe200078e02ff */
[----:B------:R-:W-:Y:S01]  /*47c0*/  SHF.R.S32.HI R21, RZ, 0x1f, R20 ;  /* 0x0000001fff157819 */ /* 0x000fe20000011414 */
[----:B------:R-:W-:Y:S02]  /*47d0*/  IMAD R16, R25, R0, R16 ;  /* 0x0000000019107224 */ /* 0x000fe400078e0210 */
[----:B------:R-:W-:-:S04]  /*47e0*/  IMAD.WIDE.U32 R24, R168, R25, R22 ;  /* 0x00000019a8187225 */ /* 0x000fc800078e0016 */
[----:B------:R-:W-:Y:S01]  /*47f0*/  IMAD R17, R15, R0, R17 ;  /* 0x000000000f117224 */ /* 0x000fe200078e0211 */
[----:B------:R-:W-:Y:S01]  /*4800*/  IADD3 R16, R25, R16, RZ ;  /* 0x0000001019107210 */ /* 0x000fe20007ffe0ff */
[----:B------:R-:W-:Y:S01]  /*4810*/  IMAD.WIDE.U32 R14, R168, R15, R20 ;  /* 0x0000000fa80e7225 */ /* 0x000fe200078e0014 */
[C---:B------:R-:W-:Y:S01]  /*4820*/  SHF.L.U32 R25, R24.reuse, 0x1, RZ ;  /* 0x0000000118197819 */ /* 0x040fe200000006ff */
[----:B------:R-:W-:Y:S01]  /*4830*/  LDS.128 R20, [R166+0x440] ;  /* 0x00044000a6147984 */ /* 0x000fe20000000c00 */
[----:B------:R-:W-:Y:S02]  /*4840*/  SHF.L.U64.HI R16, R24, 0x1, R16 ;  /* 0x0000000118107819 */ /* 0x000fe40000010210 */
[----:B------:R-:W-:Y:S02]  /*4850*/  IADD3 R17, R15, R17, RZ ;  /* 0x000000110f117210 */ /* 0x000fe40007ffe0ff */
[C---:B------:R-:W-:Y:S02]  /*4860*/  SHF.L.U32 R24, R14.reuse, 0x1, RZ ;  /* 0x000000010e187819 */ /* 0x040fe400000006ff */
[----:B------:R-:W-:-:S02]  /*4870*/  SHF.L.U64.HI R17, R14, 0x1, R17 ;  /* 0x000000010e117819 */ /* 0x000fc40000010211 */
[----:B------:R-:W5:Y:S01]  /*4880*/  LDS.128 R12, [R163+0x440] ;  /* 0x00044000a30c7984 */ /* 0x000f620000000c00 */
[--C-:B---3--:R-:W-:Y:S02]  /*4890*/  HADD2.F32 R37, -RZ, R9.reuse.H0_H0 ;  /* 0x20000009ff257230 */ /* 0x108fe40000004100 */
[--C-:B------:R-:W-:Y:S02]  /*48a0*/  HADD2.F32 R41, -RZ, R8.reuse.H1_H1 ;  /* 0x30000008ff297230 */ /* 0x100fe40000004100 */
[----:B------:R-:W-:Y:S02]  /*48b0*/  HADD2.F32 R29, -RZ, R8.H0_H0 ;  /* 0x20000008ff1d7230 */ /* 0x000fe40000004100 */
[-C--:B------:R-:W-:Y:S01]  /*48c0*/  FMUL R37, R37, R170.reuse ;  /* 0x000000aa25257220 */ /* 0x080fe20000400000 */
[----:B------:R-:W-:Y:S02]  /*48d0*/  HADD2.F32 R33, -RZ, R9.H1_H1 ;  /* 0x30000009ff217230 */ /* 0x000fe40000004100 */
[----:B------:R-:W-:Y:S01]  /*48e0*/  FMUL R40, R41, R170 ;  /* 0x000000aa29287220 */ /* 0x000fe20000400000 */
[----:B------:R-:W-:-:S02]  /*48f0*/  HADD2.F32 R41, -RZ, R11.H0_H0 ;  /* 0x2000000bff297230 */ /* 0x000fc40000004100 */
[----:B--2---:R-:W-:Y:S01]  /*4900*/  FFMA R154, R154, R162, R37 ;  /* 0x000000a29a9a7223 */ /* 0x004fe20000000025 */
[----:B----4-:R-:W-:Y:S02]  /*4910*/  HADD2.F32 R37, -RZ, R4.H1_H1 ;  /* 0x30000004ff257230 */ /* 0x010fe40000004100 */
[-C--:B------:R-:W-:Y:S01]  /*4920*/  FMUL R29, R29, R170.reuse ;  /* 0x000000aa1d1d7220 */ /* 0x080fe20000400000 */
[-C--:B------:R-:W-:Y:S01]  /*4930*/  FMUL R36, R33, R170.reuse ;  /* 0x000000aa21247220 */ /* 0x080fe20000400000 */
[--C-:B------:R-:W-:Y:S02]  /*4940*/  HADD2.F32 R33, -RZ, R10.reuse.H1_H1 ;  /* 0x3000000aff217230 */ /* 0x100fe40000004100 */
[-C--:B------:R-:W-:Y:S01]  /*4950*/  FMUL R41, R41, R170.reuse ;  /* 0x000000aa29297220 */ /* 0x080fe20000400000 */
[----:B------:R-:W-:Y:S01]  /*4960*/  FMUL R44, R37, R170 ;  /* 0x000000aa252c7220 */ /* 0x000fe20000400000 */
[----:B------:R-:W-:Y:S02]  /*4970*/  HADD2.F32 R37, -RZ, R5.H1_H1 ;  /* 0x30000005ff257230 */ /* 0x000fe40000004100 */
[----:B------:R-:W-:Y:S01]  /*4980*/  FFMA R152, R152, R162, R29 ;  /* 0x000000a298987223 */ /* 0x000fe2000000001d */
[----:B------:R-:W-:-:S02]  /*4990*/  HADD2.F32 R29, -RZ, R10.H0_H0 ;  /* 0x2000000aff1d7230 */ /* 0x000fc40000004100 */
[----:B------:R-:W-:Y:S01]  /*49a0*/  FFMA R155, R155, R162, R36 ;  /* 0x000000a29b9b7223 */ /* 0x000fe20000000024 */
[----:B------:R-:W-:Y:S02]  /*49b0*/  HADD2.F32 R45, -RZ, R7.H0_H0 ;  /* 0x20000007ff2d7230 */ /* 0x000fe40000004100 */
[-C--:B------:R-:W-:Y:S01]  /*49c0*/  FMUL R48, R37, R170.reuse ;  /* 0x000000aa25307220 */ /* 0x080fe20000400000 */
[--C-:B------:R-:W-:Y:S02]  /*49d0*/  HADD2.F32 R37, -RZ, R6.reuse.H1_H1 ;  /* 0x30000006ff257230 */ /* 0x100fe40000004100 */
[----:B------:R-:W-:Y:S01]  /*49e0*/  FMUL R36, R33, R170 ;  /* 0x000000aa21247220 */ /* 0x000fe20000400000 */
[----:B------:R-:W-:Y:S02]  /*49f0*/  HADD2.F32 R33, -RZ, R11.H1_H1 ;  /* 0x3000000bff217230 */ /* 0x000fe40000004100 */
[----:B-1----:R-:W-:Y:S01]  /*4a00*/  FFMA R150, R150, R162, R41 ;  /* 0x000000a296967223 */ /* 0x002fe20000000029 */
[-C--:B------:R-:W-:Y:S01]  /*4a10*/  FMUL R29, R29, R170.reuse ;  /* 0x000000aa1d1d7220 */ /* 0x080fe20000400000 */
[----:B------:R-:W-:Y:S01]  /*4a20*/  FMUL R176, R37, R170 ;  /* 0x000000aa25b07220 */ /* 0x000fe20000400000 */
[----:B------:R-:W-:-:S02]  /*4a30*/  HADD2.F32 R41, -RZ, R6.H0_H0 ;  /* 0x20000006ff297230 */ /* 0x000fc40000004100 */
[----:B------:R-:W-:Y:S01]  /*4a40*/  FMUL R45, R45, R170 ;  /* 0x000000aa2d2d7220 */ /* 0x000fe20000400000 */
[-C--:B------:R-:W-:Y:S01]  /*4a50*/  FFMA R149, R149, R162.reuse, R36 ;  /* 0x000000a295957223 */ /* 0x080fe20000000024 */
[-C--:B-----5:R-:W-:Y:S01]  /*4a60*/  FFMA R176, R13, R162.reuse, R176 ;  /* 0x000000a20db07223 */ /* 0x0a0fe200000000b0 */
[----:B------:R-:W-:Y:S01]  /*4a70*/  LOP3.LUT R13, R25, 0xfffffffe, RZ, 0xc0, !PT ;  /* 0xfffffffe190d7812 */ /* 0x000fe200078ec0ff */
[----:B------:R-:W-:Y:S01]  /*4a80*/  FFMA R148, R148, R162, R29 ;  /* 0x000000a294947223 */ /* 0x000fe2000000001d */
[----:B------:R-:W-:Y:S01]  /*4a90*/  FMUL R36, R33, R170 ;  /* 0x000000aa21247220 */ /* 0x000fe20000400000 */
[----:B------:R-:W-:Y:S01]  /*4aa0*/  FFMA R44, R21, R162, R44 ;  /* 0x000000a2152c7223 */ /* 0x000fe2000000002c */
[----:B------:R-:W-:Y:S02]  /*4ab0*/  HADD2.F32 R29, -RZ, R4.H0_H0 ;  /* 0x20000004ff1d7230 */ /* 0x000fe40000004100 */
[----:B------:R-:W-:Y:S01]  /*4ac0*/  FMUL R41, R41, R170 ;  /* 0x000000aa29297220 */ /* 0x000fe20000400000 */
[----:B------:R-:W-:-:S02]  /*4ad0*/  HADD2.F32 R33, -RZ, R5.H0_H0 ;  /* 0x20000005ff217230 */ /* 0x000fc40000004100 */
[-C--:B------:R-:W-:Y:S01]  /*4ae0*/  FFMA R45, R14, R162.reuse, R45 ;  /* 0x000000a20e2d7223 */ /* 0x080fe2000000002d */
[----:B------:R-:W-:Y:S01]  /*4af0*/  HADD2.F32 R21, -RZ, R7.H1_H1 ;  /* 0x30000007ff157230 */ /* 0x000fe20000004100 */
[----:B------:R-:W-:Y:S01]  /*4b00*/  LOP3.LUT R14, R16, 0x1fffffff, RZ, 0xc0, !PT ;  /* 0x1fffffff100e7812 */ /* 0x000fe200078ec0ff */
[-C--:B------:R-:W-:Y:S01]  /*4b10*/  FFMA R153, R153, R162.reuse, R40 ;  /* 0x000000a299997223 */ /* 0x080fe20000000028 */
[----:B------:R-:W-:Y:S01]  /*4b20*/  LOP3.LUT R25, R24, 0xfffffffe, RZ, 0xc0, !PT ;  /* 0xfffffffe18197812 */ /* 0x000fe200078ec0ff */
[----:B------:R-:W-:Y:S01]  /*4b30*/  FFMA R41, R12, R162, R41 ;  /* 0x000000a20c297223 */ /* 0x000fe20000000029 */
        /* <DEDUP_REMOVED lines=36> */
[-C--:B------:R-:W-:Y:S02]  /*4d80*/  ISETP.LT.AND P5, PT, R40, R171.reuse, P1 ;  /* 0x000000ab2800720c */ /* 0x080fe40000fa1270 */
[----:B------:R-:W-:Y:S01]  /*4d90*/  ISETP.LT.AND P4, PT, R48, R171, P1 ;  /* 0x000000ab3000720c */ /* 0x000fe20000f81270 */
[----:B------:R-:W-:Y:S01]  /*4da0*/  IMAD.HI R33, R40, 0x2aaaaaab, RZ ;  /* 0x2aaaaaab28217827 */ /* 0x000fe200078e02ff */
[----:B--2---:R-:W-:-:S02]  /*4db0*/  LEA.HI R15, R41, R41, RZ, 0x1 ;  /* 0x00000029290f7211 */ /* 0x004fc400078f08ff */
[----:B------:R-:W-:Y:S01]  /*4dc0*/  LEA.HI R13, R16, R16, RZ, 0x1 ;  /* 0x00000010100d7211 */ /* 0x000fe200078f08ff */
        /* <DEDUP_REMOVED lines=9> */
[C---:B------:R-:W-:Y:S01]  /*4e60*/  IADD3 R21, R15.reuse, -R20, RZ ;  /* 0x800000140f157210 */ /* 0x040fe20007ffe0ff */
[----:B------:R-:W-:Y:S01]  /*4e70*/  IMAD R15, R15, -0x3, R40 ;  /* 0xfffffffd0f0f7824 */ /* 0x000fe200078e0228 */
[----:B------:R-:W-:Y:S01]  /*4e80*/  SHF.R.U32.HI R12, RZ, 0x1f, R29 ;  /* 0x0000001fff0c7819 */ /* 0x000fe2000001161d */
[----:B------:R-:W-:Y:S01]  /*4e90*/  STS.64 [R169+0x20], R26 ;  /* 0x0000201aa9007388 */ /* 0x000fe20000000a00 */
[C---:B------:R-:W-:Y:S01]  /*4ea0*/  IADD3 R17, R13.reuse, -R16, RZ ;  /* 0x800000100d117210 */ /* 0x040fe20007ffe0ff */
[----:B------:R-:W-:Y:S01]  /*4eb0*/  IMAD R13, R13, -0x3, R48 ;  /* 0xfffffffd0d0d7824 */ /* 0x000fe200078e0230 */
[----:B------:R-:W-:Y:S01]  /*4ec0*/  LEA.HI.SX32 R14, R33, R14, 0x1e ;  /* 0x0000000e210e7211 */ /* 0x000fe200078ff2ff */
[----:B------:R2:W-:Y:S01]  /*4ed0*/  STS.64 [R169+0x40], R30 ;  /* 0x0000401ea9007388 */ /* 0x0005e20000000a00 */
[----:B------:R-:W-:-:S02]  /*4ee0*/  LEA R16, R21, R28, 0x4 ;  /* 0x0000001c15107211 */ /* 0x000fc400078e20ff */
[----:B------:R-:W-:Y:S01]  /*4ef0*/  LEA.HI.SX32 R12, R29, R12, 0x1e ;  /* 0x0000000c1d0c7211 */ /* 0x000fe200078ff2ff */
[----:B------:R5:W-:Y:S01]  /*4f00*/  STS.64 [R169+0x60], R34 ;  /* 0x00006022a9007388 */ /* 0x000be20000000a00 */
[----:B------:R-:W-:-:S03]  /*4f10*/  LEA R17, R17, R28, 0x4 ;  /* 0x0000001c11117211 */ /* 0x000fc600078e20ff */
[----:B------:R3:W-:Y:S02]  /*4f20*/  STS.64 [R167+0x80], R38 ;  /* 0x00008026a7007388 */ /* 0x0007e40000000a00 */
[----:B------:R-:W-:Y:S02]  /*4f30*/  IMAD R17, R161, R17, R12 ;  /* 0x00000011a1117224 */ /* 0x000fe400078e020c */
[----:B------:R3:W-:Y:S01]  /*4f40*/  STS.64 [R167+0xa0], R42 ;  /* 0x0000a02aa7007388 */ /* 0x0007e20000000a00 */
[----:B------:R-:W-:-:S03]  /*4f50*/  IMAD R12, R13, R3, R32 ;  /* 0x000000030d0c7224 */ /* 0x000fc600078e0220 */
[----:B------:R-:W-:Y:S02]  /*4f60*/  STS.64 [R167+0xc0], R46 ;  /* 0x0000c02ea7007388 */ /* 0x000fe40000000a00 */
[----:B------:R-:W-:Y:S01]  /*4f70*/  SHF.R.S32.HI R13, RZ, 0x1f, R12 ;  /* 0x0000001fff0d7819 */ /* 0x000fe2000001140c */
[----:B-1----:R-:W-:Y:S01]  /*4f80*/  IMAD R18, R15, R3, R32 ;  /* 0x000000030f127224 */ /* 0x002fe200078e0220 */
[----:B------:R-:W-:Y:S01]  /*4f90*/  STS.64 [R167+0xe0], R50 ;  /* 0x0000e032a7007388 */ /* 0x000fe20000000a00 */
[----:B------:R-:W-:Y:S01]  /*4fa0*/  SHF.R.S32.HI R15, RZ, 0x1f, R17 ;  /* 0x0000001fff0f7819 */ /* 0x000fe20000011411 */
[----:B------:R-:W-:Y:S01]  /*4fb0*/  IMAD.WIDE.U32 R12, R168, R17, R12 ;  /* 0x00000011a80c7225 */ /* 0x000fe200078e000c */
[----:B------:R-:W-:Y:S01]  /*4fc0*/  BAR.SYNC.DEFER_BLOCKING 0x0 ;  /* 0x0000000000007b1d */ /* 0x000fe20000010000 */
[----:B------:R-:W-:Y:S02]  /*4fd0*/  SHF.R.S32.HI R19, RZ, 0x1f, R18 ;  /* 0x0000001fff137819 */ /* 0x000fe40000011412 */
[----:B------:R-:W-:Y:S01]  /*4fe0*/  IMAD R15, R15, R168, RZ ;  /* 0x000000a80f0f7224 */ /* 0x000fe200078e02ff */
[----:B--2---:R-:W-:Y:S01]  /*4ff0*/  SHF.L.U32 R31, R12, 0x1, RZ ;  /* 0x000000010c1f7819 */ /* 0x004fe200000006ff */
[----:B-----5:R-:W-:-:S03]  /*5000*/  IMAD R35, R161, R16, R14 ;  /* 0x00000010a1237224 */ /* 0x020fc600078e020e */
[----:B------:R-:W-:Y:S01]  /*5010*/  LOP3.LUT R31, R31, 0xfffffffe, RZ, 0xc0, !PT ;  /* 0xfffffffe1f1f7812 */ /* 0x000fe200078ec0ff */
[----:B------:R-:W-:Y:S01]  /*5020*/  IMAD R15, R17, R0, R15 ;  /* 0x00000000110f7224 */ /* 0x000fe200078e020f */
[----:B------:R-:W-:-:S04]  /*5030*/  SHF.R.S32.HI R29, RZ, 0x1f, R35 ;  /* 0x0000001fff1d7819 */ /* 0x000fc80000011423 */
[----:B------:R-:W-:Y:S01]  /*5040*/  IADD3 R30, R13, R15, RZ ;  /* 0x0000000f0d1e7210 */ /* 0x000fe20007ffe0ff */
[----:B------:R-:W-:-:S03]  /*5050*/  IMAD R29, R29, R168, RZ ;  /* 0x000000a81d1d7224 */ /* 0x000fc600078e02ff */
[----:B------:R-:W-:Y:S01]  /*5060*/  SHF.L.U64.HI R30, R12, 0x1, R30 ;  /* 0x000000010c1e7819 */ /* 0x000fe2000001021e */
[----:B------:R-:W-:Y:S02]  /*5070*/  IMAD R29, R35, R0, R29 ;  /* 0x00000000231d7224 */ /* 0x000fe400078e021d */
[----:B------:R-:W-:Y:S01]  /*5080*/  IMAD.WIDE.U32 R34, R168, R35, R18 ;  /* 0x00000023a8227225 */ /* 0x000fe200078e0012 */
[----:B------:R-:W1:Y:S04]  /*5090*/  LDS.128 R24, [R166] ;  /* 0x00000000a6187984 */ /* 0x000e680000000c00 */
[----:B------:R-:W2:Y:S01]  /*50a0*/  LDS.128 R20, [R163] ;  /* 0x00000000a3147984 */ /* 0x000ea20000000c00 */
[----:B------:R-:W-:Y:S02]  /*50b0*/  IADD3 R29, R35, R29, RZ ;  /* 0x0000001d231d7210 */ /* 0x000fe40007ffe0ff */
[C---:B------:R-:W-:Y:S01]  /*50c0*/  SHF.L.U32 R33, R34.reuse, 0x1, RZ ;  /* 0x0000000122217819 */ /* 0x040fe200000006ff */
[----:B------:R-:W5:Y:S01]  /*50d0*/  LDS.128 R16, [R166+0x440] ;  /* 0x00044000a6107984 */ /* 0x000f620000000c00 */
[----:B------:R-:W-:-:S02]  /*50e0*/  SHF.L.U64.HI R29, R34, 0x1, R29 ;  /* 0x00000001221d7819 */ /* 0x000fc4000001021d */
[----:B------:R-:W-:Y:S01]  /*50f0*/  LOP3.LUT R33, R33, 0xfffffffe, RZ, 0xc0, !PT ;  /* 0xfffffffe21217812 */ /* 0x000fe200078ec0ff */
[----:B------:R-:W5:Y:S01]  /*5100*/  LDS.128 R12, [R163+0x440] ;  /* 0x00044000a30c7984 */ /* 0x000f620000000c00 */
[--C-:B---3--:R-:W-:Y:S02]  /*5110*/  HADD2.F32 R41, -RZ, R8.reuse.H0_H0 ;  /* 0x20000008ff297230 */ /* 0x108fe40000004100 */
[--C-:B------:R-:W-:Y:S02]  /*5120*/  HADD2.F32 R35, -RZ, R9.reuse.H0_H0 ;  /* 0x20000009ff237230 */ /* 0x100fe40000004100 */
[----:B------:R-:W-:Y:S02]  /*5130*/  HADD2.F32 R39, -RZ, R9.H1_H1 ;  /* 0x30000009ff277230 */ /* 0x000fe40000004100 */
[-C--:B------:R-:W-:Y:S01]  /*5140*/  FMUL R41, R41, R170.reuse ;  /* 0x000000aa29297220 */ /* 0x080fe20000400000 */
[----:B------:R-:W-:Y:S02]  /*5150*/  HADD2.F32 R43, -RZ, R8.H1_H1 ;  /* 0x30000008ff2b7230 */ /* 0x000fe40000004100 */
[----:B------:R-:W-:Y:S01]  /*5160*/  FMUL R35, R35, R170 ;  /* 0x000000aa23237220 */ /* 0x000fe20000400000 */
[----:B-1----:R-:W-:Y:S01]  /*5170*/  FFMA R24, R24, R162, R41 ;  /* 0x000000a218187223 */ /* 0x002fe20000000029 */
[----:B------:R-:W-:-:S02]  /*5180*/  HADD2.F32 R41, -RZ, R10.H0_H0 ;  /* 0x2000000aff297230 */ /* 0x000fc40000004100 */
[----:B------:R-:W-:Y:S01]  /*5190*/  FMUL R34, R39, R170 ;  /* 0x000000aa27227220 */ /* 0x000fe20000400000 */
[----:B------:R-:W-:Y:S01]  /*51a0*/  FFMA R26, R26, R162, R35 ;  /* 0x000000a21a1a7223 */ /* 0x000fe20000000023 */
[----:B------:R-:W-:Y:S01]  /*51b0*/  FMUL R38, R43, R170 ;  /* 0x000000aa2b267220 */ /* 0x000fe20000400000 */
[--C-:B------:R-:W-:Y:S02]  /*51c0*/  HADD2.F32 R43, -RZ, R11.reuse.H1_H1 ;  /* 0x3000000bff2b7230 */ /* 0x100fe40000004100 */
[----:B------:R-:W-:Y:S01]  /*51d0*/  FFMA R35, R27, R162, R34 ;  /* 0x000000a21b237223 */ /* 0x000fe20000000022 */
[----:B------:R-:W-:Y:S01]  /*51e0*/  FMUL R27, R41, R170 ;  /* 0x000000aa291b7220 */ /* 0x000fe20000400000 */
[----:B------:R-:W-:Y:S02]  /*51f0*/  HADD2.F32 R39, -RZ, R10.H1_H1 ;  /* 0x3000000aff277230 */ /* 0x000fe40000004100 */
[----:B------:R-:W-:Y:S01]  /*5200*/  FFMA R25, R25, R162, R38 ;  /* 0x000000a219197223 */ /* 0x000fe20000000026 */
[----:B------:R-:W-:-:S02]  /*5210*/  HADD2.F32 R41, -RZ, R11.H0_H0 ;  /* 0x2000000bff297230 */ /* 0x000fc40000004100 */
[----:B--2---:R-:W-:Y:S01]  /*5220*/  FFMA R27, R20, R162, R27 ;  /* 0x000000a2141b7223 */ /* 0x004fe2000000001b */
[-C--:B------:R-:W-:Y:S01]  /*5230*/  FMUL R20, R43, R170.reuse ;  /* 0x000000aa2b147220 */ /* 0x080fe20000400000 */
[--C-:B----4-:R-:W-:Y:S02]  /*5240*/  HADD2.F32 R43, -RZ, R4.reuse.H1_H1 ;  /* 0x30000004ff2b7230 */ /* 0x110fe40000004100 */
[-C--:B------:R-:W-:Y:S01]  /*5250*/  FMUL R34, R39, R170.reuse ;  /* 0x000000aa27227220 */ /* 0x080fe20000400000 */
[-C--:B------:R-:W-:Y:S01]  /*5260*/  FMUL R41, R41, R170.reuse ;  /* 0x000000aa29297220 */ /* 0x080fe20000400000 */
[----:B------:R-:W-:Y:S02]  /*5270*/  HADD2.F32 R39, -RZ, R4.H0_H0 ;  /* 0x20000004ff277230 */ /* 0x000fe40000004100 */
[----:B------:R-:W-:Y:S01]  /*5280*/  FMUL R42, R43, R170 ;  /* 0x000000aa2b2a7220 */ /* 0x000fe20000400000 */
[-C--:B------:R-:W-:Y:S01]  /*5290*/  FFMA R22, R22, R162.reuse, R41 ;  /* 0x000000a216167223 */ /* 0x080fe20000000029 */
[-C--:B------:R-:W-:Y:S01]  /*52a0*/  FFMA R34, R21, R162.reuse, R34 ;  /* 0x000000a215227223 */ /* 0x080fe20000000022 */
[----:B------:R-:W-:Y:S01]  /*52b0*/  FFMA R41, R23, R162, R20 ;  /* 0x000000a217297223 */ /* 0x000fe20000000014 */
[----:B------:R-:W-:-:S02]  /*52c0*/  HADD2.F32 R21, -RZ, R5.H0_H0 ;  /* 0x20000005ff157230 */ /* 0x000fc40000004100 */
[----:B------:R-:W-:Y:S01]  /*52d0*/  FMUL R39, R39, R170 ;  /* 0x000000aa27277220 */ /* 0x000fe20000400000 */
[----:B------:R-:W-:Y:S02]  /*52e0*/  HADD2.F32 R23, -RZ, R5.H1_H1 ;  /* 0x30000005ff177230 */ /* 0x000fe40000004100 */
[-C--:B-----5:R-:W-:Y:S01]  /*52f0*/  FFMA R42, R17, R162.reuse, R42 ;  /* 0x000000a2112a7223 */ /* 0x0a0fe2000000002a */
[--C-:B------:R-:W-:Y:S02]  /*5300*/  HADD2.F32 R17, -RZ, R7.reuse.H0_H0 ;  /* 0x20000007ff117230 */ /* 0x100fe40000004100 */
[----:B------:R-:W-:Y:S01]  /*5310*/  FFMA R39, R16, R162, R39 ;  /* 0x000000a210277223 */ /* 0x000fe20000000027 */
[-C--:B------:R-:W-:Y:S01]  /*5320*/  FMUL R21, R21, R170.reuse ;  /* 0x000000aa15157220 */ /* 0x080fe20000400000 */
[-C--:B------:R-:W-:Y:S01]  /*5330*/  FMUL R16, R23, R170.reuse ;  /* 0x000000aa17107220 */ /* 0x080fe20000400000 */
[----:B------:R-:W-:Y:S02]  /*5340*/  HADD2.F32 R43, -RZ, R7.H1_H1 ;  /* 0x30000007ff2b7230 */ /* 0x000fe40000004100 */
[----:B------:R-:W-:Y:S01]  /*5350*/  FMUL R17, R17, R170 ;  /* 0x000000aa11117220 */ /* 0x000fe20000400000 */
[-C--:B------:R-:W-:Y:S01]  /*5360*/  FFMA R20, R18, R162.reuse, R21 ;  /* 0x000000a212147223 */ /* 0x080fe20000000015 */
[----:B------:R-:W-:Y:S01]  /*5370*/  FFMA R23, R19, R162, R16 ;  /* 0x000000a213177223 */ /* 0x000fe20000000010 */
[----:B------:R-:W-:-:S02]  /*5380*/  HADD2.F32 R21, -RZ, R6.H0_H0 ;  /* 0x20000006ff157230 */ /* 0x000fc40000004100 */
[----:B------:R-:W-:Y:S01]  /*5390*/  FMUL R16, R43, R170 ;  /* 0x000000aa2b107220 */ /* 0x000fe20000400000 */
[----:B------:R-:W-:Y:S02]  /*53a0*/  HADD2.F32 R47, -RZ, R6.H1_H1 ;  /* 0x30000006ff2f7230 */ /* 0x000fe40000004100 */
[----:B------:R-:W-:Y:S01]  /*53b0*/  FFMA R38, R14, R162, R17 ;  /* 0x000000a20e267223 */ /* 0x000fe20000000011 */
[----:B------:R-:W-:Y:S01]  /*53c0*/  F2FP.F16.F32.PACK_AB R17, R35, R26 ;  /* 0x0000001a2311723e */ /* 0x000fe200000000ff */
        /* <DEDUP_REMOVED lines=31> */
[CC--:B------:R-:W-:Y:S01]  /*55c0*/  ISETP.LT.AND P4, PT, R38.reuse, R171.reuse, P1 ;  /* 0x000000ab2600720c */ /* 0x0c0fe20000f81270 */
[----:B------:R-:W-:Y:S02]  /*55d0*/  BAR.SYNC.DEFER_BLOCKING 0x0 ;  /* 0x0000000000007b1d */ /* 0x000fe40000010000 */
[----:B------:R-:W-:Y:S01]  /*55e0*/  IMAD.HI R17, R38, 0x2aaaaaab, RZ ;  /* 0x2aaaaaab26117827 */ /* 0x000fe200078e02ff */
[----:B------:R-:W-:-:S03]  /*55f0*/  ISETP.LT.AND P5, PT, R34, R171, P1 ;  /* 0x000000ab2200720c */ /* 0x000fc60000fa1270 */
[----:B--2---:R-:W-:Y:S01]  /*5600*/  IMAD.HI R15, R34, 0x55555556, RZ ;  /* 0x55555556220f7827 */ /* 0x004fe200078e02ff */
[----:B------:R-:W-:Y:S02]  /*5610*/  SHF.R.U32.HI R14, RZ, 0x1f, R19 ;  /* 0x0000001fff0e7819 */ /* 0x000fe40000011613 */
[----:B------:R-:W-:Y:S01]  /*5620*/  SHF.R.U32.HI R12, RZ, 0x1f, R17 ;  /* 0x0000001fff0c7819 */ /* 0x000fe20000011611 */
[----:B------:R-:W-:Y:S01]  /*5630*/  IMAD.HI R13, R38, 0x55555556, RZ ;  /* 0x55555556260d7827 */ /* 0x000fe200078e02ff */
[----:B------:R-:W-:Y:S02]  /*5640*/  LEA.HI R15, R15, R15, RZ, 0x1 ;  /* 0x0000000f0f0f7211 */ /* 0x000fe400078f08ff */
[----:B------:R-:W-:Y:S02]  /*5650*/  LEA.HI.SX32 R14, R19, R14, 0x1e ;  /* 0x0000000e130e7211 */ /* 0x000fe400078ff2ff */
[----:B------:R-:W-:Y:S02]  /*5660*/  LEA.HI R13, R13, R13, RZ, 0x1 ;  /* 0x0000000d0d0d7211 */ /* 0x000fe400078f08ff */
[----:B------:R-:W-:-:S02]  /*5670*/  SHF.R.S32.HI R18, RZ, 0x1f, R15 ;  /* 0x0000001fff127819 */ /* 0x000fc4000001140f */
[----:B------:R-:W-:Y:S02]  /*5680*/  SHF.R.S32.HI R16, RZ, 0x1f, R13 ;  /* 0x0000001fff107819 */ /* 0x000fe4000001140d */
[----:B------:R-:W-:Y:S01]  /*5690*/  LEA.HI R18, R18, R15, RZ, 0x3 ;  /* 0x0000000f12127211 */ /* 0x000fe200078f18ff */
[----:B------:R-:W-:Y:S01]  /*56a0*/  STS.64 [R169], R80 ;  /* 0x00000050a9007388 */ /* 0x000fe20000000a00 */
[----:B------:R-:W-:Y:S02]  /*56b0*/  LEA.HI R16, R16, R13, RZ, 0x3 ;  /* 0x0000000d10107211 */ /* 0x000fe400078f18ff */
[----:B------:R-:W-:Y:S01]  /*56c0*/  LOP3.LUT R18, R18, 0xffffff8, RZ, 0xc0, !PT ;  /* 0x0ffffff812127812 */ /* 0x000fe200078ec0ff */
[----:B------:R-:W-:Y:S01]  /*56d0*/  STS.64 [R169+0x20], R76 ;  /* 0x0000204ca9007388 */ /* 0x000fe20000000a00 */
[----:B------:R-:W-:Y:S02]  /*56e0*/  LOP3.LUT R16, R16, 0xffffff8, RZ, 0xc0, !PT ;  /* 0x0ffffff810107812 */ /* 0x000fe400078ec0ff */
[----:B------:R-:W-:Y:S01]  /*56f0*/  LEA.HI.SX32 R12, R17, R12, 0x1e ;  /* 0x0000000c110c7211 */ /* 0x000fe200078ff2ff */
        /* <DEDUP_REMOVED lines=18> */
[----:B------:R-:W-:Y:S01]  /*5820*/  STS.64 [R167+0xe0], R52 ;  /* 0x0000e034a7007388 */ /* 0x000fe20000000a00 */
[----:B------:R-:W-:Y:S01]  /*5830*/  SHF.R.S32.HI R13, RZ, 0x1f, R12 ;  /* 0x0000001fff0d7819 */ /* 0x000fe2000001140c */
[-C--:B------:R-:W-:Y:S01]  /*5840*/  IMAD R33, R33, R168.reuse, RZ ;  /* 0x000000a821217224 */ /* 0x080fe200078e02ff */
[----:B------:R-:W-:Y:S01]  /*5850*/  BAR.SYNC.DEFER_BLOCKING 0x0 ;  /* 0x0000000000007b1d */ /* 0x000fe20000010000 */
[----:B------:R-:W-:-:S02]  /*5860*/  IMAD R29, R29, R168, RZ ;  /* 0x000000a81d1d7224 */ /* 0x000fc400078e02ff */
        /* <DEDUP_REMOVED lines=10> */
[----:B------:R-:W-:Y:S01]  /*5910*/  LOP3.LUT R39, R39, 0xfffffffe, RZ, 0xc0, !PT ;  /* 0xfffffffe27277812 */ /* 0x000fe200078ec0ff */
[----:B------:R-:W1:Y:S01]  /*5920*/  LDS.128 R24, [R166] ;  /* 0x00000000a6187984 */ /* 0x000e620000000c00 */
[----:B------:R-:W-:Y:S02]  /*5930*/  LOP3.LUT R35, R35, 0xfffffffe, RZ, 0xc0, !PT ;  /* 0xfffffffe23237812 */ /* 0x000fe400078ec0ff */
[----:B------:R-:W-:Y:S01]  /*5940*/  IADD3 R46, P3, R156, R39, RZ ;  /* 0x000000279c2e7210 */ /* 0x000fe20007f7e0ff */
[----:B------:R-:W2:Y:S04]  /*5950*/  LDS.128 R20, [R163] ;  /* 0x00000000a3147984 */ /* 0x000ea80000000c00 */
[----:B------:R-:W5:Y:S04]  /*5960*/  LDS.128 R16, [R166+0x440] ;  /* 0x00044000a6107984 */ /* 0x000f680000000c00 */
[----:B------:R-:W5:Y:S01]  /*5970*/  LDS.128 R12, [R163+0x440] ;  /* 0x00044000a30c7984 */ /* 0x000f620000000c00 */
[----:B---3--:R-:W-:-:S02]  /*5980*/  HADD2.F32 R45, -RZ, R8.H0_H0 ;  /* 0x20000008ff2d7230 */ /* 0x008fc40000004100 */
[----:B------:R-:W-:Y:S02]  /*5990*/  HADD2.F32 R43, -RZ, R8.H1_H1 ;  /* 0x30000008ff2b7230 */ /* 0x000fe40000004100 */
[--C-:B------:R-:W-:Y:S02]  /*59a0*/  HADD2.F32 R41, -RZ, R9.reuse.H1_H1 ;  /* 0x30000009ff297230 */ /* 0x100fe40000004100 */
[-C--:B------:R-:W-:Y:S01]  /*59b0*/  FMUL R45, R45, R170.reuse ;  /* 0x000000aa2d2d7220 */ /* 0x080fe20000400000 */
[----:B------:R-:W-:Y:S02]  /*59c0*/  HADD2.F32 R47, -RZ, R9.H0_H0 ;  /* 0x20000009ff2f7230 */ /* 0x000fe40000004100 */
        /* <DEDUP_REMOVED lines=9> */
[----:B------:R-:W-:Y:S02]  /*5a60*/  HADD2.F32 R45, -RZ, R11.H1_H1 ;  /* 0x3000000bff2d7230 */ /* 0x000fe40000004100 */
[-C--:B------:R-:W-:Y:S01]  /*5a70*/  FFMA R27, R27, R162.reuse, R34 ;  /* 0x000000a21b1b7223 */ /* 0x080fe20000000022 */
[--C-:B----4-:R-:W-:Y:S02]  /*5a80*/  HADD2.F32 R43, -RZ, R4.reuse.H0_H0 ;  /* 0x20000004ff2b7230 */ /* 0x110fe40000004100 */
[-C--:B--2---:R-:W-:Y:S01]  /*5a90*/  FFMA R25, R20, R162.reuse, R25 ;  /* 0x000000a214197223 */ /* 0x084fe20000000019 */
[----:B------:R-:W-:Y:S01]  /*5aa0*/  FFMA R26, R26, R162, R47 ;  /* 0x000000a21a1a7223 */ /* 0x000fe2000000002f */
[----:B------:R-:W-:Y:S01]  /*5ab0*/  FMUL R20, R45, R170 ;  /* 0x000000aa2d147220 */ /* 0x000fe20000400000 */
[----:B------:R-:W-:-:S02]  /*5ac0*/  HADD2.F32 R45, -RZ, R4.H1_H1 ;  /* 0x30000004ff2d7230 */ /* 0x000fc40000004100 */
[----:B------:R-:W-:Y:S01]  /*5ad0*/  FMUL R43, R43, R170 ;  /* 0x000000aa2b2b7220 */ /* 0x000fe20000400000 */
[----:B------:R-:W-:Y:S02]  /*5ae0*/  HADD2.F32 R47, -RZ, R11.H0_H0 ;  /* 0x2000000bff2f7230 */ /* 0x000fe40000004100 */
[-C--:B------:R-:W-:Y:S01]  /*5af0*/  FFMA R23, R23, R162.reuse, R20 ;  /* 0x000000a217177223 */ /* 0x080fe20000000014 */
[----:B------:R-:W-:Y:S01]  /*5b00*/  FFMA R38, R21, R162, R38 ;  /* 0x000000a215267223 */ /* 0x000fe20000000026 */
[----:B------:R-:W-:Y:S01]  /*5b10*/  FMUL R34, R45, R170 ;  /* 0x000000aa2d227220 */ /* 0x000fe20000400000 */
[----:B------:R-:W-:Y:S02]  /*5b20*/  HADD2.F32 R45, -RZ, R5.H1_H1 ;  /* 0x30000005ff2d7230 */ /* 0x000fe40000004100 */
[----:B-----5:R-:W-:Y:S01]  /*5b30*/  FFMA R20, R16, R162, R43 ;  /* 0x000000a210147223 */ /* 0x020fe2000000002b */
[----:B------:R-:W-:Y:S01]  /*5b40*/  FMUL R47, R47, R170 ;  /* 0x000000aa2f2f7220 */ /* 0x000fe20000400000 */
[----:B------:R-:W-:Y:S01]  /*5b50*/  FFMA R43, R17, R162, R34 ;  /* 0x000000a2112b7223 */ /* 0x000fe20000000022 */
[----:B------:R-:W-:-:S02]  /*5b60*/  HADD2.F32 R17, -RZ, R7.H0_H0 ;  /* 0x20000007ff117230 */ /* 0x000fc40000004100 */
[----:B------:R-:W-:Y:S01]  /*5b70*/  FMUL R42, R45, R170 ;  /* 0x000000aa2d2a7220 */ /* 0x000fe20000400000 */
[----:B------:R-:W-:Y:S02]  /*5b80*/  HADD2.F32 R21, -RZ, R5.H0_H0 ;  /* 0x20000005ff157230 */ /* 0x000fe40000004100 */
        /* <DEDUP_REMOVED lines=9> */
[-C--:B------:R-:W-:Y:S01]  /*5c20*/  FFMA R44, R14, R162.reuse, R17 ;  /* 0x000000a20e2c7223 */ /* 0x080fe20000000011 */
[----:B------:R-:W-:Y:S01]  /*5c30*/  LOP3.LUT R14, R33, 0x1fffffff, RZ, 0xc0, !PT ;  /* 0x1fffffff210e7812 */ /* 0x000fe200078ec0ff */
[----:B------:R-:W-:Y:S01]  /*5c40*/  FFMA R21, R18, R162, R21 ;  /* 0x000000a212157223 */ /* 0x000fe20000000015 */
[----:B------:R-:W-:Y:S01]  /*5c50*/  IADD3 R34, R160, 0x18, RZ ;  /* 0x00000018a0227810 */ /* 0x000fe20007ffe0ff */
[----:B------:R-:W-:Y:S01]  /*5c60*/  FMUL R18, R47, R170 ;  /* 0x000000aa2f127220 */ /* 0x000fe20000400000 */
[-C--:B------:R-:W-:Y:S01]  /*5c70*/  FFMA R15, R15, R162.reuse, R16 ;  /* 0x000000a20f0f7223 */ /* 0x080fe20000000010 */
[----:B------:R-:W-:Y:S01]  /*5c80*/  FFMA R40, R12, R162, R19 ;  /* 0x000000a20c287223 */ /* 0x000fe20000000013 */
        /* <DEDUP_REMOVED lines=17> */
[----:B------:R2:W-:Y:S01]  /*5da0*/  @P4 STG.E.128 desc[UR38][R24.64], R12 ;  /* 0x0000000c18004986 */ /* 0x0005e2000c101d26 */
[----:B------:R-:W-:-:S03]  /*5db0*/  IADD3 R38, R160, 0x1a, RZ ;  /* 0x0000001aa0267810 */ /* 0x000fc60007ffe0ff */
[----:B------:R-:W3:Y:S01]  /*5dc0*/  @P3 LDG.E.LTC128B.128 R8, desc[UR38][R30.64] ;  /* 0x000000261e083981 */ /* 0x000ee2000c1e1d20 */
[----:B------:R-:W-:Y:S02]  /*5dd0*/  ISETP.LT.AND P3, PT, R38, R171, P0 ;  /* 0x000000ab2600720c */ /* 0x000fe40000761270 */
[----:B------:R-:W-:-:S04]  /*5de0*/  IADD3 R36, P2, R158, R36, RZ ;  /* 0x000000249e247210 */ /* 0x000fc80007f5e0ff */
[----:B------:R-:W-:-:S07]  /*5df0*/  IADD3.X R37, R159, R37, RZ, P2, !PT ;  /* 0x000000259f257210 */ /* 0x000fce00017fe4ff */
[----:B------:R-:W4:Y:S01]  /*5e00*/  @P3 LDG.E.LTC128B.128 R4, desc[UR38][R36.64] ;  /* 0x0000002624043981 */ /* 0x000f22000c1e1d20 */
[C---:B------:R-:W-:Y:S01]  /*5e10*/  IMAD.HI R20, R34.reuse, 0x55555556, RZ ;  /* 0x5555555622147827 */ /* 0x040fe200078e02ff */
[CC--:B------:R-:W-:Y:S01]  /*5e20*/  ISETP.LT.AND P5, PT, R34.reuse, R171.reuse, P1 ;  /* 0x000000ab2200720c */ /* 0x0c0fe20000fa1270 */
[----:B------:R-:W-:Y:S02]  /*5e30*/  BAR.SYNC.DEFER_BLOCKING 0x0 ;  /* 0x0000000000007b1d */ /* 0x000fe40000010000 */
[----:B------:R-:W-:Y:S01]  /*5e40*/  IMAD.HI R23, R34, 0x2aaaaaab, RZ ;  /* 0x2aaaaaab22177827 */ /* 0x000fe200078e02ff */
[----:B------:R-:W-:-:S03]  /*5e50*/  ISETP.LT.AND P4, PT, R38, R171, P1 ;  /* 0x000000ab2600720c */ /* 0x000fc60000f81270 */
[----:B-1----:R-:W-:-:S04]  /*5e60*/  IMAD.HI R16, R38, 0x55555556, RZ ;  /* 0x5555555626107827 */ /* 0x002fc800078e02ff */
[----:B------:R-:W-:Y:S01]  /*5e70*/  IMAD.HI R21, R38, 0x2aaaaaab, RZ ;  /* 0x2aaaaaab26157827 */ /* 0x000fe200078e02ff */
[----:B--2---:R-:W-:Y:S02]  /*5e80*/  LEA.HI R15, R20, R20, RZ, 0x1 ;  /* 0x00000014140f7211 */ /* 0x004fe400078f08ff */
[----:B------:R-:W-:Y:S02]  /*5e90*/  LEA.HI R13, R16, R16, RZ, 0x1 ;  /* 0x00000010100d7211 */ /* 0x000fe400078f08ff */
[----:B------:R-:W-:Y:S02]  /*5ea0*/  SHF.R.S32.HI R18, RZ, 0x1f, R15 ;  /* 0x0000001fff127819 */ /* 0x000fe4000001140f */
[----:B------:R-:W-:Y:S02]  /*5eb0*/  SHF.R.S32.HI R16, RZ, 0x1f, R13 ;  /* 0x0000001fff107819 */ /* 0x000fe4000001140d */
[----:B------:R-:W-:Y:S02]  /*5ec0*/  LEA.HI R18, R18, R15, RZ, 0x3 ;  /* 0x0000000f12127211 */ /* 0x000fe400078f18ff */
[----:B------:R-:W-:-:S02]  /*5ed0*/  LEA.HI R16, R16, R13, RZ, 0x3 ;  /* 0x0000000d10107211 */ /* 0x000fc400078f18ff */
[----:B------:R-:W-:Y:S01]  /*5ee0*/  LOP3.LUT R18, R18, 0xffffff8, RZ, 0xc0, !PT ;  /* 0x0ffffff812127812 */ /* 0x000fe200078ec0ff */
[----:B------:R-:W-:Y:S01]  /*5ef0*/  STS.64 [R169], R82 ;  /* 0x00000052a9007388 */ /* 0x000fe20000000a00 */
[----:B------:R-:W-:Y:S02]  /*5f00*/  LOP3.LUT R16, R16, 0xffffff8, RZ, 0xc0, !PT ;  /* 0x0ffffff810107812 */ /* 0x000fe400078ec0ff */
[----:B------:R-:W-:Y:S01]  /*5f10*/  SHF.R.U32.HI R14, RZ, 0x1f, R23 ;  /* 0x0000001fff0e7819 */ /* 0x000fe20000011617 */
[----:B------:R-:W-:Y:S01]  /*5f20*/  STS.64 [R169+0x20], R78 ;  /* 0x0000204ea9007388 */ /* 0x000fe20000000a00 */
[C---:B------:R-:W-:Y:S01]  /*5f30*/  IADD3 R19, R15.reuse, -R18, RZ ;  /* 0x800000120f137210 */ /* 0x040fe20007ffe0ff */
[----:B------:R-:W-:Y:S01]  /*5f40*/  IMAD R18, R15, -0x3, R34 ;  /* 0xfffffffd0f127824 */ /* 0x000fe200078e0222 */
[----:B------:R-:W-:Y:S01]  /*5f50*/  SHF.R.U32.HI R12, RZ, 0x1f, R21 ;  /* 0x0000001fff0c7819 */ /* 0x000fe20000011615 */
[----:B------:R-:W-:Y:S01]  /*5f60*/  STS.64 [R169+0x40], R74 ;  /* 0x0000404aa9007388 */ /* 0x000fe20000000a00 */
[C---:B------:R-:W-:Y:S01]  /*5f70*/  IADD3 R17, R13.reuse, -R16, RZ ;  /* 0x800000100d117210 */ /* 0x040fe20007ffe0ff */
[----:B------:R-:W-:Y:S01]  /*5f80*/  IMAD R13, R13, -0x3, R38 ;  /* 0xfffffffd0d0d7824 */ /* 0x000fe200078e0226 */
[----:B------:R-:W-:Y:S01]  /*5f90*/  LEA.HI.SX32 R14, R23, R14, 0x1e ;  /* 0x0000000e170e7211 */ /* 0x000fe200078ff2ff */
[----:B------:R-:W-:Y:S01]  /*5fa0*/  STS.64 [R169+0x60], R70 ;  /* 0x00006046a9007388 */ /* 0x000fe20000000a00 */
[----:B------:R-:W-:Y:S01]  /*5fb0*/  LEA R16, R19, R28, 0x4 ;  /* 0x0000001c13107211 */ /* 0x000fe200078e20ff */
[----:B------:R-:W-:Y:S01]  /*5fc0*/  IMAD R18, R18, R3, R32 ;  /* 0x0000000312127224 */ /* 0x000fe200078e0220 */
[----:B------:R-:W-:Y:S01]  /*5fd0*/  LEA.HI.SX32 R12, R21, R12, 0x1e ;  /* 0x0000000c150c7211 */ /* 0x000fe200078ff2ff */
[----:B------:R-:W-:Y:S01]  /*5fe0*/  STS.64 [R167+0x80], R66 ;  /* 0x00008042a7007388 */ /* 0x000fe20000000a00 */
[----:B------:R-:W-:Y:S01]  /*5ff0*/  LEA R17, R17, R28, 0x4 ;  /* 0x0000001c11117211 */ /* 0x000fe200078e20ff */
[C---:B------:R-:W-:Y:S01]  /*6000*/  IMAD R15, R161.reuse, R16, R14 ;  /* 0x00000010a10f7224 */ /* 0x040fe200078e020e */
[----:B------:R-:W-:Y:S01]  /*6010*/  SHF.R.S32.HI R19, RZ, 0x1f, R18 ;  /* 0x0000001fff137819 */ /* 0x000fe20000011412 */
[----:B------:R-:W-:Y:S02]  /*6020*/  STS.64 [R167+0xa0], R62 ;  /* 0x0000a03ea7007388 */ /* 0x000fe40000000a00 */
[----:B------:R-:W-:Y:S01]  /*6030*/  IMAD R17, R161, R17, R12 ;  /* 0x00000011a1117224 */ /* 0x000fe200078e020c */
[----:B------:R-:W-:Y:S01]  /*6040*/  SHF.R.S32.HI R29, RZ, 0x1f, R15 ;  /* 0x0000001fff1d7819 */ /* 0x000fe2000001140f */
[----:B------:R-:W-:Y:S01]  /*6050*/  STS.64 [R167+0xc0], R58 ;  /* 0x0000c03aa7007388 */ /* 0x000fe20000000a00 */
[----:B------:R-:W-:-:S02]  /*6060*/  IMAD R12, R13, R3, R32 ;  /* 0x000000030d0c7224 */ /* 0x000fc400078e0220 */
[----:B------:R-:W-:Y:S01]  /*6070*/  SHF.R.S32.HI R33, RZ, 0x1f, R17 ;  /* 0x0000001fff217819 */ /* 0x000fe20000011411 */
[----:B------:R-:W-:Y:S01]  /*6080*/  STS.64 [R167+0xe0], R54 ;  /* 0x0000e036a7007388 */ /* 0x000fe20000000a00 */
[-C--:B------:R-:W-:Y:S01]  /*6090*/  IMAD R29, R29, R168.reuse, RZ ;  /* 0x000000a81d1d7224 */ /* 0x080fe200078e02ff */
[----:B------:R-:W-:Y:S01]  /*60a0*/  SHF.R.S32.HI R13, RZ, 0x1f, R12 ;  /* 0x0000001fff0d7819 */ /* 0x000fe2000001140c */
[----:B------:R-:W-:Y:S01]  /*60b0*/  BAR.SYNC.DEFER_BLOCKING 0x0 ;  /* 0x0000000000007b1d */ /* 0x000fe20000010000 */
        /* <DEDUP_REMOVED lines=13> */
[----:B------:R-:W-:-:S03]  /*6190*/  LOP3.LUT R39, R39, 0xfffffffe, RZ, 0xc0, !PT ;  /* 0xfffffffe27277812 */ /* 0x000fc600078ec0ff */
[----:B------:R-:W2:Y:S04]  /*61a0*/  LDS.128 R20, [R163] ;  /* 0x00000000a3147984 */ /* 0x000ea80000000c00 */
[----:B------:R-:W5:Y:S04]  /*61b0*/  LDS.128 R16, [R166+0x440] ;  /* 0x00044000a6107984 */ /* 0x000f680000000c00 */
[----:B------:R-:W5:Y:S01]  /*61c0*/  LDS.128 R12, [R163+0x440] ;  /* 0x00044000a30c7984 */ /* 0x000f620000000c00 */
[----:B---3--:R-:W-:Y:S02]  /*61d0*/  HADD2.F32 R45, -RZ, R8.H0_H0 ;  /* 0x20000008ff2d7230 */ /* 0x008fe40000004100 */
[----:B------:R-:W-:-:S02]  /*61e0*/  HADD2.F32 R41, -RZ, R9.H0_H0 ;  /* 0x20000009ff297230 */ /* 0x000fc40000004100 */
[----:B------:R-:W-:Y:S02]  /*61f0*/  HADD2.F32 R43, -RZ, R9.H1_H1 ;  /* 0x30000009ff2b7230 */ /* 0x000fe40000004100 */
[-C--:B------:R-:W-:Y:S01]  /*6200*/  FMUL R45, R45, R170.reuse ;  /* 0x000000aa2d2d7220 */ /* 0x080fe20000400000 */
[----:B------:R-:W-:Y:S02]  /*6210*/  HADD2.F32 R47, -RZ, R8.H1_H1 ;  /* 0x30000008ff2f7230 */ /* 0x000fe40000004100 */
[-C--:B------:R-:W-:Y:S01]  /*6220*/  FMUL R41, R41, R170.reuse ;  /* 0x000000aa29297220 */ /* 0x080fe20000400000 */
[----:B------:R-:W-:Y:S01]  /*6230*/  FMUL R34, R43, R170 ;  /* 0x000000aa2b227220 */ /* 0x000fe20000400000 */
[-C--:B-1----:R-:W-:Y:S01]  /*6240*/  FFMA R24, R24, R162.reuse, R45 ;  /* 0x000000a218187223 */ /* 0x082fe2000000002d */
[--C-:B------:R-:W-:Y:S02]  /*6250*/  HADD2.F32 R43, -RZ, R10.reuse.H1_H1 ;  /* 0x3000000aff2b7230 */ /* 0x100fe40000004100 */
[----:B------:R-:W-:Y:S01]  /*6260*/  FFMA R26, R26, R162, R41 ;  /* 0x000000a21a1a7223 */ /* 0x000fe20000000029 */
[----:B------:R-:W-:-:S02]  /*6270*/  HADD2.F32 R45, -RZ, R10.H0_H0 ;  /* 0x2000000aff2d7230 */ /* 0x000fc40000004100 */
[----:B------:R-:W-:Y:S01]  /*6280*/  FFMA R41, R27, R162, R34 ;  /* 0x000000a21b297223 */ /* 0x000fe20000000022 */
[-C--:B------:R-:W-:Y:S01]  /*6290*/  FMUL R38, R47, R170.reuse ;  /* 0x000000aa2f267220 */ /* 0x080fe20000400000 */
[-C--:B------:R-:W-:Y:S01]  /*62a0*/  FMUL R34, R43, R170.reuse ;  /* 0x000000aa2b227220 */ /* 0x080fe20000400000 */
[--C-:B------:R-:W-:Y:S02]  /*62b0*/  HADD2.F32 R43, -RZ, R11.reuse.H0_H0 ;  /* 0x2000000bff2b7230 */ /* 0x100fe40000004100 */
[----:B------:R-:W-:Y:S01]  /*62c0*/  FMUL R27, R45, R170 ;  /* 0x000000aa2d1b7220 */ /* 0x000fe20000400000 */
[----:B------:R-:W-:Y:S02]  /*62d0*/  HADD2.F32 R47, -RZ, R11.H1_H1 ;  /* 0x3000000bff2f7230 */ /* 0x000fe40000004100 */
[-C--:B--2---:R-:W-:Y:S01]  /*62e0*/  FFMA R34, R21, R162.reuse, R34 ;  /* 0x000000a215227223 */ /* 0x084fe20000000022 */
[--C-:B----4-:R-:W-:Y:S02]  /*62f0*/  HADD2.F32 R45, -RZ, R4.reuse.H0_H0 ;  /* 0x20000004ff2d7230 */ /* 0x110fe40000004100 */
[----:B------:R-:W-:Y:S01]  /*6300*/  FFMA R27, R20, R162, R27 ;  /* 0x000000a2141b7223 */ /* 0x000fe2000000001b */
[-C--:B------:R-:W-:Y:S01]  /*6310*/  FMUL R43, R43, R170.reuse ;  /* 0x000000aa2b2b7220 */ /* 0x080fe20000400000 */
[----:B------:R-:W-:Y:S01]  /*6320*/  FMUL R20, R47, R170 ;  /* 0x000000aa2f147220 */ /* 0x000fe20000400000 */
[----:B------:R-:W-:-:S02]  /*6330*/  HADD2.F32 R47, -RZ, R4.H1_H1 ;  /* 0x30000004ff2f7230 */ /* 0x000fc40000004100 */
[----:B------:R-:W-:Y:S01]  /*6340*/  FMUL R45, R45, R170 ;  /* 0x000000aa2d2d7220 */ /* 0x000fe20000400000 */
[-C--:B------:R-:W-:Y:S01]  /*6350*/  FFMA R22, R22, R162.reuse, R43 ;  /* 0x000000a216167223 */ /* 0x080fe2000000002b */
[----:B------:R-:W-:Y:S01]  /*6360*/  FFMA R43, R23, R162, R20 ;  /* 0x000000a2172b7223 */ /* 0x000fe20000000014 */
[--C-:B------:R-:W-:Y:S02]  /*6370*/  HADD2.F32 R21, -RZ, R5.reuse.H0_H0 ;  /* 0x20000005ff157230 */ /* 0x100fe40000004100 */
[----:B------:R-:W-:Y:S01]  /*6380*/  FMUL R20, R47, R170 ;  /* 0x000000aa2f147220 */ /* 0x000fe20000400000 */
[-C--:B-----5:R-:W-:Y:S01]  /*6390*/  FFMA R42, R16, R162.reuse, R45 ;  /* 0x000000a2102a7223 */ /* 0x0a0fe2000000002d */
[----:B------:R-:W-:Y:S02]  /*63a0*/  HADD2.F32 R23, -RZ, R5.H1_H1 ;  /* 0x30000005ff177230 */ /* 0x000fe40000004100 */
[-C--:B------:R-:W-:Y:S01]  /*63b0*/  FFMA R25, R25, R162.reuse, R38 ;  /* 0x000000a219197223 */ /* 0x080fe20000000026 */
[----:B------:R-:W-:Y:S01]  /*63c0*/  FFMA R45, R17, R162, R20 ;  /* 0x000000a2112d7223 */ /* 0x000fe20000000014 */
[----:B------:R-:W-:-:S02]  /*63d0*/  HADD2.F32 R17, -RZ, R7.H0_H0 ;  /* 0x20000007ff117230 */ /* 0x000fc40000004100 */
[-C--:B------:R-:W-:Y:S01]  /*63e0*/  FMUL R21, R21, R170.reuse ;  /* 0x000000aa15157220 */ /* 0x080fe20000400000 */
[-C--:B------:R-:W-:Y:S01]  /*63f0*/  FMUL R16, R23, R170.reuse ;  /* 0x000000aa17107220 */ /* 0x080fe20000400000 */
[----:B------:R-:W-:Y:S02]  /*6400*/  HADD2.F32 R47, -RZ, R7.H1_H1 ;  /* 0x30000007ff2f7230 */ /* 0x000fe40000004100 */
[----:B------:R-:W-:Y:S01]  /*6410*/  FMUL R17, R17, R170 ;  /* 0x000000aa11117220 */ /* 0x000fe20000400000 */
[-C--:B------:R-:W-:Y:S01]  /*6420*/  FFMA R20, R18, R162.reuse, R21 ;  /* 0x000000a212147223 */ /* 0x080fe20000000015 */
[----:B------:R-:W-:Y:S01]  /*6430*/  FFMA R23, R19, R162, R16 ;  /* 0x000000a213177223 */ /* 0x000fe20000000010 */
[--C-:B------:R-:W-:Y:S02]  /*6440*/  HADD2.F32 R21, -RZ, R6.reuse.H0_H0 ;  /* 0x20000006ff157230 */ /* 0x100fe40000004100 */
[----:B------:R-:W-:Y:S01]  /*6450*/  FMUL R16, R47, R170 ;  /* 0x000000aa2f107220 */ /* 0x000fe20000400000 */
[----:B------:R-:W-:-:S02]  /*6460*/  HADD2.F32 R49, -RZ, R6.H1_H1 ;  /* 0x30000006ff317230 */ /* 0x000fc40000004100 */
        /* <DEDUP_REMOVED lines=167> */
[-C--:B------:R-:W-:Y:S01]  /*6ee0*/  ISETP.LT.AND P5, PT, R34, R171.reuse, P1 ;  /* 0x000000ab2200720c */ /* 0x080fe20000fa1270 */
[----:B------:R-:W-:Y:S02]  /*6ef0*/  BAR.SYNC.DEFER_BLOCKING 0x0 ;  /* 0x0000000000007b1d */ /* 0x000fe40000010000 */
[C---:B-1----:R-:W-:Y:S01]  /*6f00*/  IMAD.HI R16, R38.reuse, 0x55555556, RZ ;  /* 0x5555555626107827 */ /* 0x042fe200078e02ff */
[----:B------:R-:W-:-:S03]  /*6f10*/  ISETP.LT.AND P4, PT, R38, R171, P1 ;  /* 0x000000ab2600720c */ /* 0x000fc60000f81270 */
[----:B------:R-:W-:Y:S01]  /*6f20*/  IMAD.HI R23, R34, 0x2aaaaaab, RZ ;  /* 0x2aaaaaab22177827 */ /* 0x000fe200078e02ff */
[----:B--2---:R-:W-:Y:S02]  /*6f30*/  LEA.HI R15, R20, R20, RZ, 0x1 ;  /* 0x00000014140f7211 */ /* 0x004fe400078f08ff */
[----:B------:R-:W-:Y:S01]  /*6f40*/  LEA.HI R13, R16, R16, RZ, 0x1 ;  /* 0x00000010100d7211 */ /* 0x000fe200078f08ff */
[----:B------:R-:W-:Y:S01]  /*6f50*/  IMAD.HI R21, R38, 0x2aaaaaab, RZ ;  /* 0x2aaaaaab26157827 */ /* 0x000fe200078e02ff */
[----:B------:R-:W-:Y:S02]  /*6f60*/  SHF.R.S32.HI R18, RZ, 0x1f, R15 ;  /* 0x0000001fff127819 */ /* 0x000fe4000001140f */
[----:B------:R-:W-:Y:S02]  /*6f70*/  SHF.R.S32.HI R16, RZ, 0x1f, R13 ;  /* 0x0000001fff107819 */ /* 0x000fe4000001140d */
[----:B------:R-:W-:Y:S02]  /*6f80*/  LEA.HI R18, R18, R15, RZ, 0x3 ;  /* 0x0000000f12127211 */ /* 0x000fe400078f18ff */
[----:B------:R-:W-:-:S02]  /*6f90*/  LEA.HI R16, R16, R13, RZ, 0x3 ;  /* 0x0000000d10107211 */ /* 0x000fc400078f18ff */
[----:B------:R-:W-:Y:S02]  /*6fa0*/  LOP3.LUT R18, R18, 0xffffff8, RZ, 0xc0, !PT ;  /* 0x0ffffff812127812 */ /* 0x000fe400078ec0ff */
[----:B------:R-:W-:Y:S02]  /*6fb0*/  LOP3.LUT R16, R16, 0xffffff8, RZ, 0xc0, !PT ;  /* 0x0ffffff810107812 */ /* 0x000fe400078ec0ff */
[----:B------:R-:W-:Y:S01]  /*6fc0*/  SHF.R.U32.HI R14, RZ, 0x1f, R23 ;  /* 0x0000001fff0e7819 */ /* 0x000fe20000011617 */
[----:B------:R-:W-:Y:S01]  /*6fd0*/  STS.64 [R169], R86 ;  /* 0x00000056a9007388 */ /* 0x000fe20000000a00 */
        /* <DEDUP_REMOVED lines=23> */
[----:B------:R-:W-:Y:S02]  /*7150*/  SHF.R.S32.HI R13, RZ, 0x1f, R12 ;  /* 0x0000001fff0d7819 */ /* 0x000fe4000001140c */
        /* <DEDUP_REMOVED lines=24> */
[----:B------:R-:W-:Y:S01]  /*72e0*/  FMUL R41, R41, R170 ;  /* 0x000000aa29297220 */ /* 0x000fe20000400000 */
[----:B-1----:R-:W-:Y:S01]  /*72f0*/  FFMA R24, R24, R162, R45 ;  /* 0x000000a218187223 */ /* 0x002fe2000000002d */
[--C-:B------:R-:W-:Y:S02]  /*7300*/  HADD2.F32 R45, -RZ, R10.reuse.H0_H0 ;  /* 0x2000000aff2d7230 */ /* 0x100fe40000004100 */
[----:B------:R-:W-:Y:S01]  /*7310*/  FMUL R34, R43, R170 ;  /* 0x000000aa2b227220 */ /* 0x000fe20000400000 */
[----:B------:R-:W-:Y:S01]  /*7320*/  FFMA R26, R26, R162, R41 ;  /* 0x000000a21a1a7223 */ /* 0x000fe20000000029 */
[----:B------:R-:W-:Y:S01]  /*7330*/  FMUL R38, R47, R170 ;  /* 0x000000aa2f267220 */ /* 0x000fe20000400000 */
[----:B------:R-:W-:-:S02]  /*7340*/  HADD2.F32 R43, -RZ, R10.H1_H1 ;  /* 0x3000000aff2b7230 */ /* 0x000fc40000004100 */
[----:B------:R-:W-:Y:S01]  /*7350*/  FFMA R41, R27, R162, R34 ;  /* 0x000000a21b297223 */ /* 0x000fe20000000022 */
[----:B------:R-:W-:Y:S01]  /*7360*/  FMUL R27, R45, R170 ;  /* 0x000000aa2d1b7220 */ /* 0x000fe20000400000 */
[--C-:B------:R-:W-:Y:S02]  /*7370*/  HADD2.F32 R45, -RZ, R11.reuse.H0_H0 ;  /* 0x2000000bff2d7230 */ /* 0x100fe40000004100 */
[----:B------:R-:W-:Y:S01]  /*7380*/  FFMA R25, R25, R162, R38 ;  /* 0x000000a219197223 */ /* 0x000fe20000000026 */
[----:B------:R-:W-:Y:S02]  /*7390*/  HADD2.F32 R47, -RZ, R11.H1_H1 ;  /* 0x3000000bff2f7230 */ /* 0x000fe40000004100 */
[----:B------:R-:W-:Y:S01]  /*73a0*/  FMUL R38, R43, R170 ;  /* 0x000000aa2b267220 */ /* 0x000fe20000400000 */
[----:B--2---:R-:W-:Y:S01]  /*73b0*/  FFMA R27, R20, R162, R27 ;  /* 0x000000a2141b7223 */ /* 0x004fe2000000001b */
[----:B------:R-:W-:Y:S01]  /*73c0*/  FMUL R45, R45, R170 ;  /* 0x000000aa2d2d7220 */ /* 0x000fe20000400000 */
[----:B----4-:R-:W-:-:S02]  /*73d0*/  HADD2.F32 R43, -RZ, R4.H0_H0 ;  /* 0x20000004ff2b7230 */ /* 0x010fc40000004100 */
[----:B------:R-:W-:Y:S01]  /*73e0*/  FMUL R20, R47, R170 ;  /* 0x000000aa2f147220 */ /* 0x000fe20000400000 */
[----:B------:R-:W-:Y:S02]  /*73f0*/  HADD2.F32 R47, -RZ, R4.H1_H1 ;  /* 0x30000004ff2f7230 */ /* 0x000fe40000004100 */
[-C--:B------:R-:W-:Y:S01]  /*7400*/  FFMA R34, R22, R162.reuse, R45 ;  /* 0x000000a216227223 */ /* 0x080fe2000000002d */
[-C--:B------:R-:W-:Y:S01]  /*7410*/  FFMA R38, R21, R162.reuse, R38 ;  /* 0x000000a215267223 */ /* 0x080fe20000000026 */
[----:B------:R-:W-:Y:S01]  /*7420*/  FFMA R45, R23, R162, R20 ;  /* 0x000000a2172d7223 */ /* 0x000fe20000000014 */
[-C--:B------:R-:W-:Y:S01]  /*7430*/  FMUL R43, R43, R170.reuse ;  /* 0x000000aa2b2b7220 */ /* 0x080fe20000400000 */
[--C-:B------:R-:W-:Y:S02]  /*7440*/  HADD2.F32 R23, -RZ, R5.reuse.H1_H1 ;  /* 0x30000005ff177230 */ /* 0x100fe40000004100 */
[----:B------:R-:W-:Y:S01]  /*7450*/  FMUL R20, R47, R170 ;  /* 0x000000aa2f147220 */ /* 0x000fe20000400000 */
[----:B------:R-:W-:-:S02]  /*7460*/  HADD2.F32 R21, -RZ, R5.H0_H0 ;  /* 0x20000005ff157230 */ /* 0x000fc40000004100 */
[-C--:B-----5:R-:W-:Y:S01]  /*7470*/  FFMA R22, R16, R162.reuse, R43 ;  /* 0x000000a210167223 */ /* 0x0a0fe2000000002b */
[--C-:B------:R-:W-:Y:S02]  /*7480*/  HADD2.F32 R47, -RZ, R7.reuse.H1_H1 ;  /* 0x30000007ff2f7230 */ /* 0x100fe40000004100 */
[----:B------:R-:W-:Y:S01]  /*7490*/  FFMA R43, R17, R162, R20 ;  /* 0x000000a2112b7223 */ /* 0x000fe20000000014 */
[-C--:B------:R-:W-:Y:S01]  /*74a0*/  FMUL R16, R23, R170.reuse ;  /* 0x000000aa17107220 */ /* 0x080fe20000400000 */
[----:B------:R-:W-:Y:S02]  /*74b0*/  HADD2.F32 R17, -RZ, R7.H0_H0 ;  /* 0x20000007ff117230 */ /* 0x000fe40000004100 */
[----:B------:R-:W-:Y:S01]  /*74c0*/  FMUL R21, R21, R170 ;  /* 0x000000aa15157220 */ /* 0x000fe20000400000 */
[--C-:B------:R-:W-:Y:S02]  /*74d0*/  HADD2.F32 R49, -RZ, R6.reuse.H1_H1 ;  /* 0x30000006ff317230 */ /* 0x100fe40000004100 */
[----:B------:R-:W-:Y:S01]  /*74e0*/  FFMA R23, R19, R162, R16 ;  /* 0x000000a213177223 */ /* 0x000fe20000000010 */
[-C--:B------:R-:W-:Y:S01]  /*74f0*/  FMUL R16, R47, R170.reuse ;  /* 0x000000aa2f107220 */ /* 0x080fe20000400000 */
[----:B------:R-:W-:Y:S01]  /*7500*/  FMUL R17, R17, R170 ;  /* 0x000000aa11117220 */ /* 0x000fe20000400000 */
[----:B------:R-:W-:Y:S01]  /*7510*/  FFMA R20, R18, R162, R21 ;  /* 0x000000a212147223 */ /* 0x000fe20000000015 */
[----:B------:R-:W-:-:S02]  /*7520*/  HADD2.F32 R21, -RZ, R6.H0_H0 ;  /* 0x20000006ff157230 */ /* 0x000fc40000004100 */
[-C--:B------:R-:W-:Y:S01]  /*7530*/  FFMA R15, R15, R162.reuse, R16 ;  /* 0x000000a20f0f7223 */ /* 0x080fe20000000010 */
[----:B------:R-:W-:Y:S01]  /*7540*/  FFMA R40, R14, R162, R17 ;  /* 0x000000a20e287223 */ /* 0x000fe20000000011 */
[----:B------:R-:W-:Y:S01]  /*7550*/  F2FP.F16.F32.PACK_AB R16, R25, R24 ;  /* 0x000000181910723e */ /* 0x000fe200000000ff */
[----:B------:R-:W-:Y:S01]  /*7560*/  FMUL R42, R49, R170 ;  /* 0x000000aa312a7220 */ /* 0x000fe20000400000 */
[----:B------:R-:W-:Y:S01]  /*7570*/  F2FP.F16.F32.PACK_AB R19, R45, R34 ;  /* 0x000000222d13723e */ /* 0x000fe200000000ff */
[----:B------:R-:W-:Y:S01]  /*7580*/  FMUL R21, R21, R170 ;  /* 0x000000aa15157220 */ /* 0x000fe20000400000 */
[----:B------:R-:W-:Y:S01]  /*7590*/  LOP3.LUT R14, R29, 0x1fffffff, RZ, 0xc0, !PT ;  /* 0x1fffffff1d0e7812 */ /* 0x000fe200078ec0ff */
[-C--:B------:R-:W-:Y:S01]  /*75a0*/  FFMA R42, R13, R162.reuse, R42 ;  /* 0x000000a20d2a7223 */ /* 0x080fe2000000002a */
[----:B------:R-:W-:Y:S01]  /*75b0*/  IADD3 R24, P3, R156, R39, RZ ;  /* 0x000000279c187210 */ /* 0x000fe20007f7e0ff */
[----:B------:R-:W-:Y:S01]  /*75c0*/  FFMA R21, R12, R162, R21 ;  /* 0x000000a20c157223 */ /* 0x000fe20000000015 */
[----:B------:R-:W-:-:S02]  /*75d0*/  IADD3 R34, R160, 0x30, RZ ;  /* 0x00000030a0227810 */ /* 0x000fc40007ffe0ff */
[----:B------:R-:W-:Y:S02]  /*75e0*/  F2FP.F16.F32.PACK_AB R17, R41, R26 ;  /* 0x0000001a2911723e */ /* 0x000fe400000000ff */
        /* <DEDUP_REMOVED lines=20> */
[C---:B-1----:R-:W-:Y:S01]  /*7730*/  IMAD.HI R19, R34.reuse, 0x2aaaaaab, RZ ;  /* 0x2aaaaaab22137827 */ /* 0x042fe200078e02ff */
[-C--:B------:R-:W-:Y:S01]  /*7740*/  ISETP.LT.AND P5, PT, R34, R171.reuse, P1 ;  /* 0x000000ab2200720c */ /* 0x080fe20000fa1270 */
[----:B------:R-:W-:Y:S02]  /*7750*/  BAR.SYNC.DEFER_BLOCKING 0x0 ;  /* 0x0000000000007b1d */ /* 0x000fe40000010000 */
[C---:B------:R-:W-:Y:S01]  /*7760*/  IMAD.HI R17, R38.reuse, 0x2aaaaaab, RZ ;  /* 0x2aaaaaab26117827 */ /* 0x040fe200078e02ff */
        /* <DEDUP_REMOVED lines=8> */
[----:B------:R-:W-:Y:S01]  /*77f0*/  SHF.R.S32.HI R18, RZ, 0x1f, R15 ;  /* 0x0000001fff127819 */ /* 0x000fe2000001140f */
[----:B------:R-:W-:Y:S01]  /*7800*/  STS.64 [R169], R144 ;  /* 0x00000090a9007388 */ /* 0x000fe20000000a00 */
[----:B------:R-:W-:-:S02]  /*7810*/  SHF.R.S32.HI R16, RZ, 0x1f, R13 ;  /* 0x0000001fff107819 */ /* 0x000fc4000001140d */
[----:B------:R-:W-:Y:S01]  /*7820*/  LEA.HI R18, R18, R15, RZ, 0x3 ;  /* 0x0000000f12127211 */ /* 0x000fe200078f18ff */
[----:B------:R-:W-:Y:S01]  /*7830*/  STS.64 [R169+0x20], R140 ;  /* 0x0000208ca9007388 */ /* 0x000fe20000000a00 */
        /* <DEDUP_REMOVED lines=43> */
[----:B------:R-:W5:Y:S04]  /*7af0*/  LDS.128 R16, [R166+0x440] ;  /* 0x00044000a6107984 */ /* 0x000f680000000c00 */
[----:B------:R-:W5:Y:S01]  /*7b00*/  LDS.128 R12, [R163+0x440] ;  /* 0x00044000a30c7984 */ /* 0x000f620000000c00 */
[----:B---3--:R-:W-:-:S02]  /*7b10*/  HADD2.F32 R45, -RZ, R8.H0_H0 ;  /* 0x20000008ff2d7230 */ /* 0x008fc40000004100 */
        /* <DEDUP_REMOVED lines=9> */
[-C--:B------:R-:W-:Y:S01]  /*7bb0*/  FFMA R27, R27, R162.reuse, R34 ;  /* 0x000000a21b1b7223 */ /* 0x080fe20000000022 */
[----:B------:R-:W-:Y:S01]  /*7bc0*/  FFMA R26, R26, R162, R43 ;  /* 0x000000a21a1a7223 */ /* 0x000fe2000000002b */
[-C--:B------:R-:W-:Y:S01]  /*7bd0*/  FMUL R34, R41, R170.reuse ;  /* 0x000000aa29227220 */ /* 0x080fe20000400000 */
[--C-:B------:R-:W-:Y:S02]  /*7be0*/  HADD2.F32 R43, -RZ, R11.reuse.H1_H1 ;  /* 0x3000000bff2b7230 */ /* 0x100fe40000004100 */
[----:B------:R-:W-:Y:S01]  /*7bf0*/  FMUL R45, R45, R170 ;  /* 0x000000aa2d2d7220 */ /* 0x000fe20000400000 */
[----:B------:R-:W-:Y:S02]  /*7c00*/  HADD2.F32 R41, -RZ, R11.H0_H0 ;  /* 0x2000000bff297230 */ /* 0x000fe40000004100 */
[----:B--2---:R-:W-:Y:S01]  /*7c10*/  FFMA R21, R21, R162, R34 ;  /* 0x000000a215157223 */ /* 0x004fe20000000022 */
[-C--:B------:R-:W-:Y:S01]  /*7c20*/  FMUL R38, R47, R170.reuse ;  /* 0x000000aa2f267220 */ /* 0x080fe20000400000 */
[----:B------:R-:W-:Y:S01]  /*7c30*/  FMUL R34, R43, R170 ;  /* 0x000000aa2b227220 */ /* 0x000fe20000400000 */
[----:B------:R-:W-:Y:S01]  /*7c40*/  FFMA R20, R20, R162, R45 ;  /* 0x000000a214147223 */ /* 0x000fe2000000002d */
[----:B------:R-:W-:Y:S01]  /*7c50*/  FMUL R41, R41, R170 ;  /* 0x000000aa29297220 */ /* 0x000fe20000400000 */
[----:B----4-:R-:W-:-:S02]  /*7c60*/  HADD2.F32 R43, -RZ, R4.H1_H1 ;  /* 0x30000004ff2b7230 */ /* 0x010fc40000004100 */
[-C--:B------:R-:W-:Y:S01]  /*7c70*/  FFMA R25, R25, R162.reuse, R38 ;  /* 0x000000a219197223 */ /* 0x080fe20000000026 */
[----:B------:R-:W-:Y:S02]  /*7c80*/  HADD2.F32 R47, -RZ, R4.H0_H0 ;  /* 0x20000004ff2f7230 */ /* 0x000fe40000004100 */
[-C--:B------:R-:W-:Y:S01]  /*7c90*/  FFMA R22, R22, R162.reuse, R41 ;  /* 0x000000a216167223 */ /* 0x080fe20000000029 */
[--C-:B------:R-:W-:Y:S02]  /*7ca0*/  HADD2.F32 R45, -RZ, R5.reuse.H0_H0 ;  /* 0x20000005ff2d7230 */ /* 0x100fe40000004100 */
[----:B------:R-:W-:Y:S01]  /*7cb0*/  FFMA R41, R23, R162, R34 ;  /* 0x000000a217297223 */ /* 0x000fe20000000022 */
[-C--:B------:R-:W-:Y:S01]  /*7cc0*/  FMUL R38, R43, R170.reuse ;  /* 0x000000aa2b267220 */ /* 0x080fe20000400000 */
[-C--:B------:R-:W-:Y:S01]  /*7cd0*/  FMUL R23, R47, R170.reuse ;  /* 0x000000aa2f177220 */ /* 0x080fe20000400000 */
[----:B------:R-:W-:Y:S02]  /*7ce0*/  HADD2.F32 R43, -RZ, R5.H1_H1 ;  /* 0x30000005ff2b7230 */ /* 0x000fe40000004100 */
[----:B------:R-:W-:Y:S01]  /*7cf0*/  FMUL R45, R45, R170 ;  /* 0x000000aa2d2d7220 */ /* 0x000fe20000400000 */
[-C--:B-----5:R-:W-:Y:S01]  /*7d00*/  FFMA R38, R17, R162.reuse, R38 ;  /* 0x000000a211267223 */ /* 0x0a0fe20000000026 */
[----:B------:R-:W-:Y:S01]  /*7d10*/  FFMA R23, R16, R162, R23 ;  /* 0x000000a210177223 */ /* 0x000fe20000000017 */
[----:B------:R-:W-:-:S02]  /*7d20*/  HADD2.F32 R17, -RZ, R7.H0_H0 ;  /* 0x20000007ff117230 */ /* 0x000fc40000004100 */
[----:B------:R-:W-:Y:S01]  /*7d30*/  FFMA R34, R18, R162, R45 ;  /* 0x000000a212227223 */ /* 0x000fe2000000002d */
[----:B------:R-:W-:Y:S01]  /*7d40*/  FMUL R16, R43, R170 ;  /* 0x000000aa2b107220 */ /* 0x000fe20000400000 */
[----:B------:R-:W-:Y:S02]  /*7d50*/  HADD2.F32 R45, -RZ, R7.H1_H1 ;  /* 0x30000007ff2d7230 */ /* 0x000fe40000004100 */
        /* <DEDUP_REMOVED lines=61> */
[----:B------:R-:W-:Y:S01]  /*8130*/  IMAD R22, R23, R3, R32 ;  /* 0x0000000317167224 */ /* 0x000fe200078e0220 */
[----:B------:R-:W-:Y:S01]  /*8140*/  LEA R13, R13, R28, 0x4 ;  /* 0x0000001c0d0d7211 */ /* 0x000fe200078e20ff */
[----:B------:R1:W-:Y:S01]  /*8150*/  STS.64 [R169+0x60], R134 ;  /* 0x00006086a9007388 */ /* 0x0003e20000000a00 */
        /* <DEDUP_REMOVED lines=16> */
[----:B------:R-:W-:Y:S01]  /*8260*/  SHF.L.U32 R27, R22, 0x1, RZ ;  /* 0x00000001161b7819 */ /* 0x000fe200000006ff */
[----:B------:R-:W-:-:S03]  /*8270*/  IMAD R21, R21, R0, R20 ;  /* 0x0000000015157224 */ /* 0x000fc600078e0214 */
[----:B------:R-:W-:Y:S01]  /*8280*/  LOP3.LUT R27, R27, 0xfffffffe, RZ, 0xc0, !PT ;  /* 0xfffffffe1b1b7812 */ /* 0x000fe200078ec0ff */
[----:B-1----:R-:W-:-:S03]  /*8290*/  IMAD.WIDE.U32 R168, R168, R161, R32 ;  /* 0x000000a1a8a87225 */ /* 0x002fc600078e0020 */
[----:B------:R-:W-:Y:S01]  /*82a0*/  IADD3 R26, P2, R156, R27, RZ ;  /* 0x0000001b9c1a7210 */ /* 0x000fe20007f5e0ff */
[----:B------:R-:W-:Y:S01]  /*82b0*/  IMAD R161, R161, R0, R3 ;  /* 0x00000000a1a17224 */ /* 0x000fe200078e0203 */
[----:B------:R-:W-:Y:S02]  /*82c0*/  IADD3 R3, R23, R21, RZ ;  /* 0x0000001517037210 */ /* 0x000fe40007ffe0ff */
[C---:B------:R-:W-:Y:S02]  /*82d0*/  SHF.L.U32 R29, R168.reuse, 0x1, RZ ;  /* 0x00000001a81d7819 */ /* 0x040fe400000006ff */
[----:B------:R-:W-:Y:S02]  /*82e0*/  IADD3 R21, R169, R161, RZ ;  /* 0x000000a1a9157210 */ /* 0x000fe40007ffe0ff */
[----:B------:R-:W-:Y:S02]  /*82f0*/  LOP3.LUT R29, R29, 0xfffffffe, RZ, 0xc0, !PT ;  /* 0xfffffffe1d1d7812 */ /* 0x000fe400078ec0ff */
[----:B------:R-:W-:-:S02]  /*8300*/  SHF.L.U64.HI R0, R168, 0x1, R21 ;  /* 0x00000001a8007819 */ /* 0x000fc40000010215 */
[----:B------:R-:W-:Y:S01]  /*8310*/  IADD3 R28, P0, R156, R29, RZ ;  /* 0x0000001d9c1c7210 */ /* 0x000fe20007f1e0ff */
[----:B------:R-:W1:Y:S01]  /*8320*/  LDS.128 R12, [R166] ;  /* 0x00000000a60c7984 */ /* 0x000e620000000c00 */
[----:B------:R-:W-:Y:S02]  /*8330*/  SHF.L.U64.HI R3, R22, 0x1, R3 ;  /* 0x0000000116037819 */ /* 0x000fe40000010203 */
[----:B------:R-:W-:Y:S01]  /*8340*/  LOP3.LUT R0, R0, 0x1fffffff, RZ, 0xc0, !PT ;  /* 0x1fffffff00007812 */ /* 0x000fe200078ec0ff */
[----:B------:R-:W2:Y:S01]  /*8350*/  LDS.128 R16, [R163] ;  /* 0x00000000a3107984 */ /* 0x000ea20000000c00 */
[----:B----4-:R-:W-:Y:S02]  /*8360*/  HADD2.F32 R27, -RZ, R8.H0_H0 ;  /* 0x20000008ff1b7230 */ /* 0x010fe40000004100 */
[--C-:B------:R-:W-:Y:S02]  /*8370*/  HADD2.F32 R21, -RZ, R9.reuse.H0_H0 ;  /* 0x20000009ff157230 */ /* 0x100fe40000004100 */
[----:B------:R-:W-:-:S02]  /*8380*/  HADD2.F32 R33, -RZ, R9.H1_H1 ;  /* 0x30000009ff217230 */ /* 0x000fc40000004100 */
[-C--:B------:R-:W-:Y:S01]  /*8390*/  FMUL R9, R27, R170.reuse ;  /* 0x000000aa1b097220 */ /* 0x080fe20000400000 */
[----:B------:R-:W-:Y:S02]  /*83a0*/  HADD2.F32 R23, -RZ, R8.H1_H1 ;  /* 0x30000008ff177230 */ /* 0x000fe40000004100 */
[----:B------:R-:W-:Y:S01]  /*83b0*/  FMUL R35, R21, R170 ;  /* 0x000000aa15237220 */ /* 0x000fe20000400000 */
[--C-:B------:R-:W-:Y:S02]  /*83c0*/  HADD2.F32 R25, -RZ, R10.reuse.H0_H0 ;  /* 0x2000000aff197230 */ /* 0x100fe40000004100 */
[----:B-1----:R-:W-:Y:S01]  /*83d0*/  FFMA R12, R12, R162, R9 ;  /* 0x000000a20c0c7223 */ /* 0x002fe20000000009 */
[----:B------:R-:W-:Y:S02]  /*83e0*/  HADD2.F32 R29, -RZ, R10.H1_H1 ;  /* 0x3000000aff1d7230 */ /* 0x000fe40000004100 */
[----:B------:R-:W-:Y:S01]  /*83f0*/  FMUL R24, R23, R170 ;  /* 0x000000aa17187220 */ /* 0x000fe20000400000 */
[--C-:B------:R-:W-:Y:S01]  /*8400*/  HADD2.F32 R27, -RZ, R11.reuse.H0_H0 ;  /* 0x2000000bff1b7230 */ /* 0x100fe20000004100 */
[----:B------:R-:W1:Y:S01]  /*8410*/  LDS.128 R20, [R163+0x440] ;  /* 0x00044000a3147984 */ /* 0x000e620000000c00 */
[----:B------:R-:W-:-:S02]  /*8420*/  HADD2.F32 R31, -RZ, R11.H1_H1 ;  /* 0x3000000bff1f7230 */ /* 0x000fc40000004100 */
[----:B------:R-:W-:Y:S01]  /*8430*/  FMUL R30, R33, R170 ;  /* 0x000000aa211e7220 */ /* 0x000fe20000400000 */
[----:B------:R-:W-:Y:S01]  /*8440*/  FFMA R13, R13, R162, R24 ;  /* 0x000000a20d0d7223 */ /* 0x000fe20000000018 */
[----:B------:R-:W3:Y:S01]  /*8450*/  LDS.128 R8, [R166+0x440] ;  /* 0x00044000a6087984 */ /* 0x000ee20000000c00 */
[----:B------:R-:W-:Y:S01]  /*8460*/  FMUL R25, R25, R170 ;  /* 0x000000aa19197220 */ /* 0x000fe20000400000 */
[----:B------:R-:W-:Y:S01]  /*8470*/  FFMA R15, R15, R162, R30 ;  /* 0x000000a20f0f7223 */ /* 0x000fe2000000001e */
        /* <DEDUP_REMOVED lines=8> */
[----:B------:R-:W-:Y:S01]  /*8500*/  LOP3.LUT R24, R3, 0x1fffffff, RZ, 0xc0, !PT ;  /* 0x1fffffff03187812 */ /* 0x000fe200078ec0ff */
[--C-:B-----5:R-:W-:Y:S01]  /*8510*/  HADD2.F32 R25, -RZ, R5.reuse.H1_H1 ;  /* 0x30000005ff197230 */ /* 0x120fe20000004100 */
[----:B------:R-:W-:Y:S01]  /*8520*/  F2FP.F16.F32.PACK_AB R12, R13, R12 ;  /* 0x0000000c0d0c723e */ /* 0x000fe200000000ff */
[----:B------:R-:W-:Y:S01]  /*8530*/  HADD2.F32 R3, -RZ, R4.H0_H0 ;  /* 0x20000004ff037230 */ /* 0x000fe20000004100 */
[----:B------:R-:W-:Y:S01]  /*8540*/  F2FP.F16.F32.PACK_AB R13, R15, R14 ;  /* 0x0000000e0f0d723e */ /* 0x000fe200000000ff */
[----:B------:R-:W-:Y:S01]  /*8550*/  HADD2.F32 R29, -RZ, R6.H0_H0 ;  /* 0x20000006ff1d7230 */ /* 0x000fe20000004100 */
[----:B------:R-:W-:Y:S01]  /*8560*/  F2FP.F16.F32.PACK_AB R14, R17, R16 ;  /* 0x00000010110e723e */ /* 0x000fe200000000ff */
[----:B------:R-:W-:Y:S01]  /*8570*/  HADD2.F32 R17, -RZ, R5.H0_H0 ;  /* 0x20000005ff117230 */ /* 0x000fe20000004100 */
[----:B------:R-:W-:Y:S01]  /*8580*/  F2FP.F16.F32.PACK_AB R15, R19, R18 ;  /* 0x00000012130f723e */ /* 0x000fe200000000ff */
[----:B------:R-:W-:Y:S01]  /*8590*/  HADD2.F32 R5, -RZ, R7.H0_H0 ;  /* 0x20000007ff057230 */ /* 0x000fe20000004100 */
[----:B------:R-:W-:Y:S01]  /*85a0*/  IADD3.X R27, R157, R24, RZ, P2, !PT ;  /* 0x000000189d1b7210 */ /* 0x000fe200017fe4ff */
[----:B------:R-:W-:-:S02]  /*85b0*/  HADD2.F32 R19, -RZ, R4.H1_H1 ;  /* 0x30000004ff137230 */ /* 0x000fc40000004100 */
[-C--:B------:R-:W-:Y:S01]  /*85c0*/  FMUL R3, R3, R170.reuse ;  /* 0x000000aa03037220 */ /* 0x080fe20000400000 */
[----:B------:R-:W-:Y:S02]  /*85d0*/  HADD2.F32 R7, -RZ, R7.H1_H1 ;  /* 0x30000007ff077230 */ /* 0x000fe40000004100 */
        /* <DEDUP_REMOVED lines=8> */
[----:B------:R-:W-:Y:S01]  /*8660*/  FMUL R170, R31, R170 ;  /* 0x000000aa1faa7220 */ /* 0x000fe20000400000 */
[----:B-1----:R-:W-:-:S03]  /*8670*/  FFMA R7, R22, R162, R5 ;  /* 0x000000a216077223 */ /* 0x002fc60000000005 */
[-C--:B------:R-:W-:Y:S01]  /*8680*/  FFMA R21, R21, R162.reuse, R170 ;  /* 0x000000a215157223 */ /* 0x080fe200000000aa */
[-C--:B------:R-:W-:Y:S01]  /*8690*/  FFMA R16, R23, R162.reuse, R16 ;  /* 0x000000a217107223 */ /* 0x080fe20000000010 */
[-C--:B---3--:R-:W-:Y:S01]  /*86a0*/  FFMA R11, R11, R162.reuse, R6 ;  /* 0x000000a20b0b7223 */ /* 0x088fe20000000006 */
[-C--:B------:R-:W-:Y:S01]  /*86b0*/  FFMA R3, R8, R162.reuse, R3 ;  /* 0x000000a208037223 */ /* 0x080fe20000000003 */
[-C--:B------:R-:W-:Y:S01]  /*86c0*/  FFMA R4, R9, R162.reuse, R4 ;  /* 0x000000a209047223 */ /* 0x080fe20000000004 */
[-C--:B------:R-:W-:Y:S01]  /*86d0*/  FFMA R10, R10, R162.reuse, R17 ;  /* 0x000000a20a0a7223 */ /* 0x080fe20000000011 */
[----:B------:R-:W-:Y:S01]  /*86e0*/  FFMA R6, R20, R162, R29 ;  /* 0x000000a214067223 */ /* 0x000fe2000000001d */
[----:B------:R-:W-:Y:S02]  /*86f0*/  IADD3.X R29, R157, R0, RZ, P0, !PT ;  /* 0x000000009d1d7210 */ /* 0x000fe400007fe4ff */
[----:B------:R-:W-:Y:S02]  /*8700*/  F2FP.F16.F32.PACK_AB R4, R4, R3 ;  /* 0x000000030404723e */ /* 0x000fe400000000ff */
[----:B------:R-:W-:-:S02]  /*8710*/  F2FP.F16.F32.PACK_AB R5, R11, R10 ;  /* 0x0000000a0b05723e */ /* 0x000fc400000000ff */
[----:B------:R-:W-:Y:S02]  /*8720*/  F2FP.F16.F32.PACK_AB R6, R21, R6 ;  /* 0x000000061506723e */ /* 0x000fe400000000ff */
[----:B------:R-:W-:Y:S01]  /*8730*/  F2FP.F16.F32.PACK_AB R7, R16, R7 ;  /* 0x000000071007723e */ /* 0x000fe200000000ff */
[----:B------:R-:W-:Y:S06]  /*8740*/  @!P1 BRA `(.L_x_1665) ;  /* 0x0000003000389947 */ /* 0x000fec0003800000 */
[----:B------:R3:W-:Y:S01]  /*8750*/  STG.E.128 desc[UR38][R28.64], R4 ;  /* 0x000000041c007986 */ /* 0x0007e2000c101d26 */
[----:B------:R-:W-:Y:S05]  /*8760*/  BRA `(.L_x_1665) ;  /* 0x0000003000307947 */ /* 0x000fea0003800000 */
.L_x_1664:
        /* <DEDUP_REMOVED lines=8> */
[----:B------:R-:W-:Y:S01]  /*87f0*/  ULDC UR4, c[0x0][0x210] ;  /* 0x0000840000047ab9 */ /* 0x000fe20000000800 */
[----:B--2---:R-:W2:Y:S01]  /*8800*/  MUFU.RCP R8, R10 ;  /* 0x0000000a00087308 */ /* 0x004ea20000001000 */
[----:B------:R-:W-:Y:S04]  /*8810*/  STS.64 [R169], R16 ;  /* 0x00000010a9007388 */ /* 0x000fe80000000a00 */
[----:B------:R3:W-:Y:S01]  /*8820*/  STS.64 [R169+0x20], R24 ;  /* 0x00002018a9007388 */ /* 0x0007e20000000a00 */
[----:B--2---:R-:W-:-:S03]  /*8830*/  VIADD R8, R8, 0xffffffe ;  /* 0x0ffffffe08087836 */ /* 0x004fc60000000000 */
[----:B------:R2:W-:Y:S01]  /*8840*/  STS.64 [R169+0x40], R28 ;  /* 0x0000401ca9007388 */ /* 0x0005e20000000a00 */
[----:B------:R-:W5:Y:S03]  /*8850*/  F2I.FTZ.U32.TRUNC.NTZ R9, R8 ;  /* 0x0000000800097305 */ /* 0x000f66000021f000 */
[----:B------:R-:W-:Y:S04]  /*8860*/  STS.64 [R169+0x60], R32 ;  /* 0x00006020a9007388 */ /* 0x000fe80000000a00 */
[----:B------:R1:W-:Y:S04]  /*8870*/  STS.64 [R167+0x80], R36 ;  /* 0x00008024a7007388 */ /* 0x0003e80000000a00 */
[----:B------:R-:W-:Y:S04]  /*8880*/  STS.64 [R167+0xa0], R40 ;  /* 0x0000a028a7007388 */ /* 0x000fe80000000a00 */
[----:B------:R-:W-:Y:S01]  /*8890*/  STS.64 [R167+0xc0], R44 ;  /* 0x0000c02ca7007388 */ /* 0x000fe20000000a00 */
[----:B-----5:R-:W-:-:S02]  /*88a0*/  IMAD.MOV R6, RZ, RZ, -R9 ;  /* 0x000000ffff067224 */ /* 0x020fc400078e0a09 */
[----:B------:R-:W-:Y:S01]  /*88b0*/  IMAD.MOV.U32 R8, RZ, RZ, RZ ;  /* 0x000000ffff087224 */ /* 0x000fe200078e00ff */
[----:B------:R5:W-:Y:S01]  /*88c0*/  STS.64 [R167+0xe0], R48 ;  /* 0x0000e030a7007388 */ /* 0x000be20000000a00 */
[----:B------:R-:W-:Y:S02]  /*88d0*/  IMAD R6, R6, R7, RZ ;  /* 0x0000000706067224 */ /* 0x000fe400078e02ff */
[----:B---3--:R-:W-:Y:S01]  /*88e0*/  VIADD R25, R160, 0xa ;  /* 0x0000000aa0197836 */ /* 0x008fe20000000000 */
[----:B------:R-:W-:Y:S01]  /*88f0*/  BAR.SYNC.DEFER_BLOCKING 0x0 ;  /* 0x0000000000007b1d */ /* 0x000fe20000010000 */
[----:B------:R-:W-:-:S04]  /*8900*/  IMAD.HI.U32 R6, R9, R6, R8 ;  /* 0x0000000609067227 */ /* 0x000fc800078e0008 */
[----:B------:R-:W-:-:S04]  /*8910*/  IMAD.HI R9, R148, 0x2aaaaaab, RZ ;  /* 0x2aaaaaab94097827 */ /* 0x000fc800078e02ff */
[----:B------:R-:W-:-:S04]  /*8920*/  IMAD.HI.U32 R6, R6, R5, RZ ;  /* 0x0000000506067227 */ /* 0x000fc800078e00ff */
[----:B------:R-:W-:Y:S01]  /*8930*/  IMAD R8, R6, R4, R5 ;  /* 0x0000000406087224 */ /* 0x000fe200078e0205 */
[----:B------:R-:W-:Y:S01]  /*8940*/  LOP3.LUT R4, R150, R3, RZ, 0x3c, !PT ;  /* 0x0000000396047212 */ /* 0x000fe200078e3cff */
[----:B--2---:R-:W-:-:S03]  /*8950*/  VIADD R29, R160, 0x8 ;  /* 0x00000008a01d7836 */ /* 0x004fc60000000000 */
[----:B------:R-:W-:Y:S01]  /*8960*/  ISETP.GT.U32.AND P0, PT, R7, R8, PT ;  /* 0x000000080700720c */ /* 0x000fe20003f04070 */
[----:B-1----:R-:W-:Y:S01]  /*8970*/  IMAD.HI R37, R29, 0x2aaaaaab, RZ ;  /* 0x2aaaaaab1d257827 */ /* 0x002fe200078e02ff */
[----:B------:R-:W-:-:S03]  /*8980*/  ISETP.GE.AND P2, PT, R4, RZ, PT ;  /* 0x000000ff0400720c */ /* 0x000fc60003f46270 */
[----:B------:R-:W-:Y:S01]  /*8990*/  IMAD.HI R4, R160, 0x2aaaaaab, RZ ;  /* 0x2aaaaaaba0047827 */ /* 0x000fe200078e02ff */
[----:B------:R-:W1:Y:S01]  /*89a0*/  LDS.128 R12, [R163] ;  /* 0x00000000a30c7984 */ /* 0x000e620000000c00 */
[----:B------:R-:W-:-:S03]  /*89b0*/  SHF.R.U32.HI R36, RZ, 0x1f, R37 ;  /* 0x0000001fff247819 */ /* 0x000fc60000011625 */
[----:B------:R-:W-:Y:S01]  /*89c0*/  SHF.R.U32.HI R5, RZ, 0x1f, R4 ;  /* 0x0000001fff057819 */ /* 0x000fe20000011604 */
[----:B----4-:R-:W2:Y:S01]  /*89d0*/  LDS.128 R20, [R166] ;  /* 0x00000000a6147984 */ /* 0x010ea20000000c00 */
[----:B------:R-:W-:Y:S01]  /*89e0*/  LEA.HI.SX32 R36, R37, R36, 0x1e ;  /* 0x0000002425247211 */ /* 0x000fe200078ff2ff */
[----:B------:R-:W-:Y:S01]  /*89f0*/  @!P0 IMAD.IADD R8, R8, 0x1, -R7 ;  /* 0x0000000108088824 */ /* 0x000fe200078e0a07 */
[----:B------:R-:W-:Y:S01]  /*8a00*/  LEA.HI.SX32 R4, R4, R5, 0x1e ;  /* 0x0000000504047211 */ /* 0x000fe200078ff2ff */
[----:B------:R-:W-:-:S03]  /*8a10*/  IMAD.HI R5, R148, 0x55555556, RZ ;  /* 0x5555555694057827 */ /* 0x000fc600078e02ff */
[----:B------:R-:W-:Y:S01]  /*8a20*/  ISETP.GE.U32.AND P3, PT, R8, R7, PT ;  /* 0x000000070800720c */ /* 0x000fe20003f66070 */
[----:B------:R-:W-:Y:S01]  /*8a30*/  IMAD.HI R7, R160, 0x55555556, RZ ;  /* 0x55555556a0077827 */ /* 0x000fe200078e02ff */
[----:B------:R-:W-:-:S03]  /*8a40*/  LEA.HI R5, R5, R5, RZ, 0x1 ;  /* 0x0000000505057211 */ /* 0x000fc600078f08ff */
[----:B------:R-:W-:Y:S01]  /*8a50*/  @!P0 VIADD R6, R6, 0x1 ;  /* 0x0000000106068836 */ /* 0x000fe20000000000 */
[----:B------:R-:W-:Y:S01]  /*8a60*/  LEA.HI R7, R7, R7, RZ, 0x1 ;  /* 0x0000000707077211 */ /* 0x000fe200078f08ff */
[----:B-----5:R-:W-:Y:S01]  /*8a70*/  IMAD R48, R5, -0x3, R148 ;  /* 0xfffffffd05307824 */ /* 0x020fe200078e0294 */
[----:B------:R-:W-:Y:S02]  /*8a80*/  ISETP.NE.AND P0, PT, R3, RZ, PT ;  /* 0x000000ff0300720c */ /* 0x000fe40003f05270 */
[----:B------:R-:W-:Y:S01]  /*8a90*/  SHF.R.S32.HI R10, RZ, 0x1f, R7 ;  /* 0x0000001fff0a7819 */ /* 0x000fe20000011407 */
[----:B------:R-:W-:Y:S01]  /*8aa0*/  IMAD R32, R7, -0x3, R160 ;  /* 0xfffffffd07207824 */ /* 0x000fe200078e02a0 */
[----:B------:R-:W-:Y:S01]  /*8ab0*/  SHF.R.S32.HI R8, RZ, 0x1f, R5 ;  /* 0x0000001fff087819 */ /* 0x000fe20000011405 */
[----:B------:R-:W-:Y:S01]  /*8ac0*/  @P3 VIADD R6, R6, 0x1 ;  /* 0x0000000106063836 */ /* 0x000fe20000000000 */
[----:B------:R-:W-:Y:S02]  /*8ad0*/  LEA.HI R10, R10, R7, RZ, 0x3 ;  /* 0x000000070a0a7211 */ /* 0x000fe400078f18ff */
[----:B------:R-:W-:-:S02]  /*8ae0*/  LEA.HI R8, R8, R5, RZ, 0x3 ;  /* 0x0000000508087211 */ /* 0x000fc400078f18ff */
[----:B------:R-:W-:Y:S02]  /*8af0*/  MOV R24, R6 ;  /* 0x0000000600187202 */ /* 0x000fe40000000f00 */
[----:B------:R-:W-:Y:S02]  /*8b00*/  LOP3.LUT R10, R10, 0xffffff8, RZ, 0xc0, !PT ;  /* 0x0ffffff80a0a7812 */ /* 0x000fe400078ec0ff */
[----:B------:R-:W-:Y:S01]  /*8b10*/  LOP3.LUT R8, R8, 0xffffff8, RZ, 0xc0, !PT ;  /* 0x0ffffff808087812 */ /* 0x000fe200078ec0ff */
[----:B------:R-:W-:Y:S01]  /*8b20*/  @!P2 IMAD.MOV R24, RZ, RZ, -R24 ;  /* 0x000000ffff18a224 */ /* 0x000fe200078e0a18 */
[----:B------:R-:W-:Y:S01]  /*8b30*/  SHF.R.U32.HI R6, RZ, 0x1f, R9 ;  /* 0x0000001fff067819 */ /* 0x000fe20000011609 */
[----:B------:R-:W-:Y:S01]  /*8b40*/  IMAD.IADD R45, R7, 0x1, -R10 ;  /* 0x00000001072d7824 */ /* 0x000fe200078e0a0a */
[----:B------:R-:W-:Y:S02]  /*8b50*/  @!P0 LOP3.LUT R24, RZ, R3, RZ, 0x33, !PT ;  /* 0x00000003ff188212 */ /* 0x000fe400078e33ff */
[----:B------:R-:W-:Y:S01]  /*8b60*/  IADD3 R41, R5, -R8, RZ ;  /* 0x8000000805297210 */ /* 0x000fe20007ffe0ff */
[----:B-1----:R-:W-:Y:S01]  /*8b70*/  FMUL R14, R14, R162 ;  /* 0x000000a20e0e7220 */ /* 0x002fe20000400000 */
[----:B------:R-:W-:Y:S01]  /*8b80*/  LEA.HI.SX32 R6, R9, R6, 0x1e ;  /* 0x0000000609067211 */ /* 0x000fe200078ff2ff */
[--C-:B------:R-:W-:Y:S01]  /*8b90*/  IMAD R45, R45, 0x10, R24.reuse ;  /* 0x000000102d2d7824 */ /* 0x100fe200078e0218 */
[----:B------:R-:W-:Y:S01]  /*8ba0*/  LEA R41, R41, R24, 0x4 ;  /* 0x0000001829297211 */ /* 0x000fe200078e20ff */
[----:B------:R-:W1:Y:S01]  /*8bb0*/  LDS.128 R8, [R166+0x440] ;  /* 0x00044000a6087984 */ /* 0x000e620000000c00 */
[----:B------:R-:W-:-:S02]  /*8bc0*/  IMAD.MOV R28, RZ, RZ, -R24 ;  /* 0x000000ffff1c7224 */ /* 0x000fc400078e0a18 */
[-C--:B--2---:R-:W-:Y:S01]  /*8bd0*/  FMUL R20, R20, R162.reuse ;  /* 0x000000a214147220 */ /* 0x084fe20000400000 */
[----:B------:R-:W-:Y:S02]  /*8be0*/  IMAD R45, R161, R45, R4 ;  /* 0x0000002da12d7224 */ /* 0x000fe400078e0204 */
[-C--:B------:R-:W-:Y:S01]  /*8bf0*/  FMUL R21, R21, R162.reuse ;  /* 0x000000a215157220 */ /* 0x080fe20000400000 */
[----:B------:R-:W-:Y:S02]  /*8c00*/  IMAD R41, R161, R41, R6 ;  /* 0x00000029a1297224 */ /* 0x000fe400078e0206 */
[----:B------:R-:W-:Y:S01]  /*8c10*/  FMUL R12, R12, R162 ;  /* 0x000000a20c0c7220 */ /* 0x000fe20000400000 */
[----:B------:R-:W2:Y:S01]  /*8c20*/  LDS.128 R4, [R163+0x440] ;  /* 0x00044000a3047984 */ /* 0x000ea20000000c00 */
[----:B------:R-:W-:Y:S01]  /*8c30*/  IMAD R28, R3, R28, R150 ;  /* 0x0000001c031c7224 */ /* 0x000fe200078e0296 */
[----:B------:R-:W-:Y:S01]  /*8c40*/  SHF.R.S32.HI R17, RZ, 0x1f, R45 ;  /* 0x0000001fff117819 */ /* 0x000fe2000001142d */
[----:B------:R-:W-:Y:S01]  /*8c50*/  FMUL R13, R13, R162 ;  /* 0x000000a20d0d7220 */ /* 0x000fe20000400000 */
[----:B------:R-:W-:Y:S01]  /*8c60*/  ISETP.LT.AND P2, PT, R160, UR4, P1 ;  /* 0x00000004a0007c0c */ /* 0x000fe20008f41270 */
[-CC-:B------:R-:W-:Y:S01]  /*8c70*/  IMAD R32, R32, R3.reuse, R28.reuse ;  /* 0x0000000320207224 */ /* 0x180fe200078e021c */
        /* <DEDUP_REMOVED lines=9> */
[----:B------:R-:W-:-:S04]  /*8d10*/  IMAD.WIDE.U32 R44, R168, R45, R32 ;  /* 0x0000002da82c7225 */ /* 0x000fc800078e0020 */
[----:B------:R-:W-:Y:S01]  /*8d20*/  FMUL R23, R23, R162 ;  /* 0x000000a217177220 */ /* 0x000fe20000400000 */
[----:B------:R-:W-:Y:S01]  /*8d30*/  IMAD.HI R33, R25, 0x2aaaaaab, RZ ;  /* 0x2aaaaaab19217827 */ /* 0x000fe200078e02ff */
[----:B------:R-:W-:-:S03]  /*8d40*/  IADD3 R45, R45, R16, RZ ;  /* 0x000000102d2d7210 */ /* 0x000fc60007ffe0ff */
[----:B------:R-:W-:Y:S01]  /*8d50*/  IMAD R17, R41, R0, R17 ;  /* 0x0000000029117224 */ /* 0x000fe200078e0211 */
[----:B------:R-:W-:Y:S01]  /*8d60*/  SHF.R.U32.HI R32, RZ, 0x1f, R33 ;  /* 0x0000001fff207819 */ /* 0x000fe20000011621 */
[----:B------:R-:W-:Y:S01]  /*8d70*/  IMAD.WIDE.U32 R40, R168, R41, R48 ;  /* 0x00000029a8287225 */ /* 0x000fe200078e0030 */
[C---:B------:R-:W-:Y:S02]  /*8d80*/  SHF.L.U64.HI R16, R44.reuse, 0x1, R45 ;  /* 0x000000012c107819 */ /* 0x040fe4000001022d */
[----:B------:R-:W-:Y:S01]  /*8d90*/  LEA.HI.SX32 R32, R33, R32, 0x1e ;  /* 0x0000002021207211 */ /* 0x000fe200078ff2ff */
[----:B------:R-:W-:Y:S01]  /*8da0*/  IMAD.SHL.U32 R37, R44, 0x2, RZ ;  /* 0x000000022c257824 */ /* 0x000fe200078e00ff */
[----:B------:R-:W-:Y:S01]  /*8db0*/  SHF.L.U32 R33, R40, 0x1, RZ ;  /* 0x0000000128217819 */ /* 0x000fe200000006ff */
[----:B------:R-:W-:Y:S02]  /*8dc0*/  IMAD.IADD R17, R41, 0x1, R17 ;  /* 0x0000000129117824 */ /* 0x000fe400078e0211 */
[-C--:B------:R-:W-:Y:S01]  /*8dd0*/  FMUL R41, R15, R162.reuse ;  /* 0x000000a20f297220 */ /* 0x080fe20000400000 */
[-C--:B-1----:R-:W-:Y:S01]  /*8de0*/  FMUL R49, R11, R162.reuse ;  /* 0x000000a20b317220 */ /* 0x082fe20000400000 */
[----:B------:R-:W-:Y:S01]  /*8df0*/  LOP3.LUT R37, R37, 0xfffffffe, RZ, 0xc0, !PT ;  /* 0xfffffffe25257812 */ /* 0x000fe200078ec0ff */
[-C--:B------:R-:W-:Y:S01]  /*8e00*/  FMUL R15, R8, R162.reuse ;  /* 0x000000a2080f7220 */ /* 0x080fe20000400000 */
[----:B------:R-:W-:Y:S01]  /*8e10*/  SHF.L.U64.HI R17, R40, 0x1, R17 ;  /* 0x0000000128117819 */ /* 0x000fe20000010211 */
[-C--:B------:R-:W-:Y:S01]  /*8e20*/  FMUL R44, R9, R162.reuse ;  /* 0x000000a2092c7220 */ /* 0x080fe20000400000 */
[----:B------:R-:W-:Y:S01]  /*8e30*/  LOP3.LUT R33, R33, 0xfffffffe, RZ, 0xc0, !PT ;  /* 0xfffffffe21217812 */ /* 0x000fe200078ec0ff */
[----:B------:R-:W-:Y:S01]  /*8e40*/  FMUL R40, R10, R162 ;  /* 0x000000a20a287220 */ /* 0x000fe20000400000 */
[----:B------:R-:W-:Y:S01]  /*8e50*/  F2FP.F16.F32.PACK_AB R11, R41, R14 ;  /* 0x0000000e290b723e */ /* 0x000fe200000000ff */
[----:B--2---:R-:W-:Y:S01]  /*8e60*/  FMUL R45, R4, R162 ;  /* 0x000000a2042d7220 */ /* 0x004fe20000400000 */
[----:B------:R-:W-:Y:S01]  /*8e70*/  F2FP.F16.F32.PACK_AB R8, R21, R20 ;  /* 0x000000141508723e */ /* 0x000fe200000000ff */
[----:B------:R-:W-:Y:S01]  /*8e80*/  FMUL R148, R5, R162 ;  /* 0x000000a205947220 */ /* 0x000fe20000400000 */
[----:B------:R-:W-:Y:S01]  /*8e90*/  F2FP.F16.F32.PACK_AB R10, R13, R12 ;  /* 0x0000000c0d0a723e */ /* 0x000fe200000000ff */
[-C--:B------:R-:W-:Y:S01]  /*8ea0*/  FMUL R48, R6, R162.reuse ;  /* 0x000000a206307220 */ /* 0x080fe20000400000 */
[----:B------:R-:W-:Y:S01]  /*8eb0*/  LOP3.LUT R16, R16, 0x1fffffff, RZ, 0xc0, !PT ;  /* 0x1fffffff10107812 */ /* 0x000fe200078ec0ff */
[----:B------:R-:W-:Y:S01]  /*8ec0*/  FMUL R7, R7, R162 ;  /* 0x000000a207077220 */ /* 0x000fe20000400000 */
[----:B------:R-:W-:-:S02]  /*8ed0*/  IADD3 R14, P4, R156, R37, RZ ;  /* 0x000000259c0e7210 */ /* 0x000fc40007f9e0ff */
        /* <DEDUP_REMOVED lines=26> */
[----:B------:R-:W-:Y:S02]  /*9080*/  VIADD R20, R160, 0x12 ;  /* 0x00000012a0147836 */ /* 0x000fe40000000000 */
[----:B------:R1:W-:Y:S01]  /*9090*/  STS.64 [R169+0x40], R30 ;  /* 0x0000401ea9007388 */ /* 0x0003e20000000a00 */
[----:B------:R-:W-:Y:S01]  /*90a0*/  IADD3 R5, R40, -R5, RZ ;  /* 0x8000000528057210 */ /* 0x000fe20007ffe0ff */
[----:B------:R-:W-:-:S02]  /*90b0*/  VIADD R21, R160, 0x10 ;  /* 0x00000010a0157836 */ /* 0x000fc40000000000 */
[----:B------:R3:W-:Y:S02]  /*90c0*/  STS.64 [R169+0x60], R34 ;  /* 0x00006022a9007388 */ /* 0x0007e40000000a00 */
[----:B------:R-:W-:Y:S02]  /*90d0*/  IMAD.HI R33, R21, 0x2aaaaaab, RZ ;  /* 0x2aaaaaab15217827 */ /* 0x000fe400078e02ff */
[----:B------:R-:W-:Y:S04]  /*90e0*/  STS.64 [R167+0x80], R38 ;  /* 0x00008026a7007388 */ /* 0x000fe80000000a00 */
[----:B------:R-:W-:Y:S04]  /*90f0*/  STS.64 [R167+0xa0], R42 ;  /* 0x0000a02aa7007388 */ /* 0x000fe80000000a00 */
[----:B------:R-:W-:Y:S04]  /*9100*/  STS.64 [R167+0xc0], R46 ;  /* 0x0000c02ea7007388 */ /* 0x000fe80000000a00 */
[----:B------:R-:W-:Y:S01]  /*9110*/  STS.64 [R167+0xe0], R50 ;  /* 0x0000e032a7007388 */ /* 0x000fe20000000a00 */
[----:B--2---:R-:W-:Y:S01]  /*9120*/  IMAD R26, R40, -0x3, R29 ;  /* 0xfffffffd281a7824 */ /* 0x004fe200078e021d */
[----:B------:R-:W-:Y:S01]  /*9130*/  BAR.SYNC.DEFER_BLOCKING 0x0 ;  /* 0x0000000000007b1d */ /* 0x000fe20000010000 */
[----:B-1----:R-:W-:-:S02]  /*9140*/  IMAD.IADD R31, R22, 0x1, -R13 ;  /* 0x00000001161f7824 */ /* 0x002fc400078e0a0d */
[----:B------:R-:W-:Y:S02]  /*9150*/  IMAD R22, R22, -0x3, R25 ;  /* 0xfffffffd16167824 */ /* 0x000fe400078e0219 */
[----:B---3--:R-:W-:Y:S01]  /*9160*/  IMAD R35, R5, 0x10, R24 ;  /* 0x0000001005237824 */ /* 0x008fe200078e0218 */
[----:B------:R-:W-:Y:S01]  /*9170*/  LEA R31, R31, R24, 0x4 ;  /* 0x000000181f1f7211 */ /* 0x000fe200078e20ff */
[----:B------:R-:W-:Y:S02]  /*9180*/  IMAD R26, R26, R3, R28 ;  /* 0x000000031a1a7224 */ /* 0x000fe400078e021c */
[C---:B------:R-:W-:Y:S02]  /*9190*/  IMAD R35, R161.reuse, R35, R36 ;  /* 0x00000023a1237224 */ /* 0x040fe400078e0224 */
[----:B------:R-:W-:Y:S01]  /*91a0*/  IMAD R31, R161, R31, R32 ;  /* 0x0000001fa11f7224 */ /* 0x000fe200078e0220 */
[----:B------:R-:W-:Y:S01]  /*91b0*/  SHF.R.S32.HI R27, RZ, 0x1f, R26 ;  /* 0x0000001fff1b7819 */ /* 0x000fe2000001141a */
[----:B------:R-:W-:Y:S01]  /*91c0*/  IMAD R36, R22, R3, R28 ;  /* 0x0000000316247224 */ /* 0x000fe200078e021c */
[----:B------:R-:W-:-:S02]  /*91d0*/  SHF.R.S32.HI R29, RZ, 0x1f, R35 ;  /* 0x0000001fff1d7819 */ /* 0x000fc40000011423 */
[----:B------:R-:W-:Y:S02]  /*91e0*/  SHF.R.S32.HI R23, RZ, 0x1f, R31 ;  /* 0x0000001fff177819 */ /* 0x000fe4000001141f */
[----:B------:R-:W-:Y:S01]  /*91f0*/  SHF.R.S32.HI R37, RZ, 0x1f, R36 ;  /* 0x0000001fff257819 */ /* 0x000fe20000011424 */
[-C--:B------:R-:W-:Y:S02]  /*9200*/  IMAD R29, R29, R168.reuse, RZ ;  /* 0x000000a81d1d7224 */ /* 0x080fe400078e02ff */
[----:B------:R-:W-:Y:S01]  /*9210*/  IMAD R23, R23, R168, RZ ;  /* 0x000000a817177224 */ /* 0x000fe200078e02ff */
[----:B------:R-:W1:Y:S01]  /*9220*/  LDS.128 R16, [R166] ;  /* 0x00000000a6107984 */ /* 0x000e620000000c00 */
[----:B------:R-:W-:Y:S02]  /*9230*/  IMAD R29, R35, R0, R29 ;  /* 0x00000000231d7224 */ /* 0x000fe400078e021d */
[----:B------:R-:W-:Y:S01]  /*9240*/  IMAD.WIDE.U32 R34, R168, R35, R26 ;  /* 0x00000023a8227225 */ /* 0x000fe200078e001a */
[----:B------:R-:W2:Y:S01]  /*9250*/  LDS.128 R12, [R163] ;  /* 0x00000000a30c7984 */ /* 0x000ea20000000c00 */
[----:B------:R-:W-:-:S02]  /*9260*/  SHF.R.U32.HI R26, RZ, 0x1f, R33 ;  /* 0x0000001fff1a7819 */ /* 0x000fc40000011621 */
[----:B------:R-:W-:Y:S01]  /*9270*/  IMAD.HI R27, R20, 0x2aaaaaab, RZ ;  /* 0x2aaaaaab141b7827 */ /* 0x000fe200078e02ff */
[----:B------:R-:W3:Y:S01]  /*9280*/  LDS.128 R8, [R166+0x440] ;  /* 0x00044000a6087984 */ /* 0x000ee20000000c00 */
[----:B------:R-:W-:Y:S02]  /*9290*/  IADD3 R25, R35, R29, RZ ;  /* 0x0000001d23197210 */ /* 0x000fe40007ffe0ff */
[----:B------:R-:W-:Y:S01]  /*92a0*/  IMAD R23, R31, R0, R23 ;  /* 0x000000001f177224 */ /* 0x000fe200078e0217 */
[----:B------:R-:W4:Y:S01]  /*92b0*/  LDS.128 R4, [R163+0x440] ;  /* 0x00044000a3047984 */ /* 0x000f220000000c00 */
[----:B------:R-:W-:Y:S01]  /*92c0*/  IMAD.WIDE.U32 R30, R168, R31, R36 ;  /* 0x0000001fa81e7225 */ /* 0x000fe200078e0024 */
[----:B------:R-:W-:Y:S02]  /*92d0*/  SHF.R.U32.HI R22, RZ, 0x1f, R27 ;  /* 0x0000001fff167819 */ /* 0x000fe4000001161b */
[----:B------:R-:W-:Y:S01]  /*92e0*/  LEA.HI.SX32 R26, R33, R26, 0x1e ;  /* 0x0000001a211a7211 */ /* 0x000fe200078ff2ff */
[----:B------:R-:W-:Y:S01]  /*92f0*/  IMAD.IADD R31, R31, 0x1, R23 ;  /* 0x000000011f1f7824 */ /* 0x000fe200078e0217 */
[----:B------:R-:W-:Y:S01]  /*9300*/  LEA.HI.SX32 R22, R27, R22, 0x1e ;  /* 0x000000161b167211 */ /* 0x000fe200078ff2ff */
[C---:B------:R-:W-:Y:S01]  /*9310*/  IMAD.SHL.U32 R29, R34.reuse, 0x2, RZ ;  /* 0x00000002221d7824 */ /* 0x040fe200078e00ff */
[----:B------:R-:W-:-:S02]  /*9320*/  SHF.L.U64.HI R23, R34, 0x1, R25 ;  /* 0x0000000122177819 */ /* 0x000fc40000010219 */
[C---:B------:R-:W-:Y:S02]  /*9330*/  SHF.L.U32 R27, R30.reuse, 0x1, RZ ;  /* 0x000000011e1b7819 */ /* 0x040fe400000006ff */
[----:B------:R-:W-:Y:S02]  /*9340*/  SHF.L.U64.HI R25, R30, 0x1, R31 ;  /* 0x000000011e197819 */ /* 0x000fe4000001021f */
        /* <DEDUP_REMOVED lines=13> */
[----:B------:R-:W-:Y:S01]  /*9420*/  FMUL R35, R11, R162 ;  /* 0x000000a20b237220 */ /* 0x000fe20000400000 */
[----:B------:R-:W-:Y:S01]  /*9430*/  F2FP.F16.F32.PACK_AB R8, R17, R16 ;  /* 0x000000101108723e */ /* 0x000fe200000000ff */
[----:B----4-:R-:W-:Y:S01]  /*9440*/  FMUL R33, R4, R162 ;  /* 0x000000a204217220 */ /* 0x010fe20000400000 */
[----:B------:R-:W-:Y:S01]  /*9450*/  F2FP.F16.F32.PACK_AB R10, R13, R12 ;  /* 0x0000000c0d0a723e */ /* 0x000fe200000000ff */
[----:B------:R-:W-:Y:S01]  /*9460*/  FMUL R36, R5, R162 ;  /* 0x000000a205247220 */ /* 0x000fe20000400000 */
[----:B------:R-:W-:Y:S01]  /*9470*/  F2FP.F16.F32.PACK_AB R9, R19, R18 ;  /* 0x000000121309723e */ /* 0x000fe200000000ff */
[----:B------:R-:W-:Y:S01]  /*9480*/  FMUL R34, R6, R162 ;  /* 0x000000a206227220 */ /* 0x000fe20000400000 */
[----:B------:R-:W-:Y:S01]  /*9490*/  F2FP.F16.F32.PACK_AB R11, R31, R14 ;  /* 0x0000000e1f0b723e */ /* 0x000fe200000000ff */
[----:B------:R-:W-:Y:S01]  /*94a0*/  FMUL R7, R7, R162 ;  /* 0x000000a207077220 */ /* 0x000fe20000400000 */
[----:B------:R-:W-:Y:S01]  /*94b0*/  LOP3.LUT R12, R23, 0x1fffffff, RZ, 0xc0, !PT ;  /* 0x1fffffff170c7812 */ /* 0x000fe200078ec0ff */
[----:B------:R-:W-:Y:S01]  /*94c0*/  IMAD.HI R23, R20, 0x55555556, RZ ;  /* 0x5555555614177827 */ /* 0x000fe200078e02ff */
[----:B------:R-:W-:-:S02]  /*94d0*/  IADD3 R16, P4, R156, R29, RZ ;  /* 0x0000001d9c107210 */ /* 0x000fc40007f9e0ff */
[----:B------:R-:W-:Y:S02]  /*94e0*/  LOP3.LUT R14, R25, 0x1fffffff, RZ, 0xc0, !PT ;  /* 0x1fffffff190e7812 */ /* 0x000fe400078ec0ff */
[----:B------:R-:W-:Y:S01]  /*94f0*/  IADD3 R18, P3, R156, R27, RZ ;  /* 0x0000001b9c127210 */ /* 0x000fe20007f7e0ff */
[----:B------:R-:W-:Y:S01]  /*9500*/  IMAD.X R17, R157, 0x1, R12, P4 ;  /* 0x000000019d117824 */ /* 0x000fe200020e060c */
[----:B------:R-:W-:Y:S01]  /*9510*/  F2FP.F16.F32.PACK_AB R4, R32, R15 ;  /* 0x0000000f2004723e */ /* 0x000fe200000000ff */
[----:B------:R-:W-:Y:S01]  /*9520*/  IMAD.HI R12, R21, 0x55555556, RZ ;  /* 0x55555556150c7827 */ /* 0x000fe200078e02ff */
[----:B------:R-:W-:Y:S02]  /*9530*/  F2FP.F16.F32.PACK_AB R5, R35, R30 ;  /* 0x0000001e2305723e */ /* 0x000fe400000000ff */
[----:B------:R-:W-:Y:S01]  /*9540*/  F2FP.F16.F32.PACK_AB R6, R36, R33 ;  /* 0x000000212406723e */ /* 0x000fe200000000ff */
[----:B------:R-:W-:Y:S01]  /*9550*/  IMAD.X R19, R157, 0x1, R14, P3 ;  /* 0x000000019d137824 */ /* 0x000fe200018e060e */
[----:B------:R-:W-:Y:S01]  /*9560*/  F2FP.F16.F32.PACK_AB R7, R7, R34 ;  /* 0x000000220707723e */ /* 0x000fe200000000ff */
[----:B------:R-:W-:Y:S01]  /*9570*/  @P2 STG.E.128 desc[UR38][R16.64], R8 ;  /* 0x0000000810002986 */ /* 0x000fe2000c101d26 */
[----:B------:R-:W-:-:S02]  /*9580*/  LEA.HI R30, R12, R12, RZ, 0x1 ;  /* 0x0000000c0c1e7211 */ /* 0x000fc400078f08ff */
[----:B------:R-:W-:Y:S01]  /*9590*/  LEA.HI R23, R23, R23, RZ, 0x1 ;  /* 0x0000001717177211 */ /* 0x000fe200078f08ff */
[----:B------:R-:W-:Y:S01]  /*95a0*/  @P0 STG.E.128 desc[UR38][R18.64], R4 ;  /* 0x0000000412000986 */ /* 0x000fe2000c101d26 */
[----:B------:R-:W-:Y:S02]  /*95b0*/  SHF.R.S32.HI R13, RZ, 0x1f, R30 ;  /* 0x0000001fff0d7819 */ /* 0x000fe4000001141e */
[----:B------:R-:W-:Y:S01]  /*95c0*/  SHF.R.S32.HI R12, RZ, 0x1f, R23 ;  /* 0x0000001fff0c7819 */ /* 0x000fe20000011417 */
[----:B------:R-:W-:Y:S01]  /*95d0*/  BAR.SYNC.DEFER_BLOCKING 0x0 ;  /* 0x0000000000007b1d */ /* 0x000fe20000010000 */
[----:B------:R-:W-:Y:S02]  /*95e0*/  LEA.HI R13, R13, R30, RZ, 0x3 ;  /* 0x0000001e0d0d7211 */ /* 0x000fe400078f18ff */
[----:B------:R-:W-:Y:S02]  /*95f0*/  LEA.HI R12, R12, R23, RZ, 0x3 ;  /* 0x000000170c0c7211 */ /* 0x000fe400078f18ff */
[----:B------:R-:W-:-:S02]  /*9600*/  LOP3.LUT R13, R13, 0xffffff8, RZ, 0xc0, !PT ;  /* 0x0ffffff80d0d7812 */ /* 0x000fc400078ec0ff */
[----:B------:R-:W-:Y:S02]  /*9610*/  LOP3.LUT R12, R12, 0xffffff8, RZ, 0xc0, !PT ;  /* 0x0ffffff80c0c7812 */ /* 0x000fe400078ec0ff */
[----:B------:R-:W-:Y:S02]  /*9620*/  IADD3 R35, R30, -R13, RZ ;  /* 0x8000000d1e237210 */ /* 0x000fe40007ffe0ff */
[----:B------:R-:W-:Y:S01]  /*9630*/  ISETP.LT.AND P2, PT, R21, UR4, P1 ;  /* 0x0000000415007c0c */ /* 0x000fe20008f41270 */
[----:B------:R-:W-:Y:S01]  /*9640*/  IMAD.IADD R31, R23, 0x1, -R12 ;  /* 0x00000001171f7824 */ /* 0x000fe200078e0a0c */
[----:B------:R-:W-:Y:S01]  /*9650*/  ISETP.LT.AND P0, PT, R20, UR4, P1 ;  /* 0x0000000414007c0c */ /* 0x000fe20008f01270 */
[----:B------:R-:W-:Y:S02]  /*9660*/  IMAD R35, R35, 0x10, R24 ;  /* 0x0000001023237824 */ /* 0x000fe400078e0218 */
[----:B------:R-:W-:Y:S01]  /*9670*/  IMAD R21, R30, -0x3, R21 ;  /* 0xfffffffd1e157824 */ /* 0x000fe200078e0215 */
[----:B------:R-:W-:Y:S01]  /*9680*/  LEA R31, R31, R24, 0x4 ;  /* 0x000000181f1f7211 */ /* 0x000fe200078e20ff */
[----:B------:R-:W-:-:S02]  /*9690*/  IMAD R35, R161, R35, R26 ;  /* 0x00000023a1237224 */ /* 0x000fc400078e021a */
[----:B------:R-:W-:Y:S02]  /*96a0*/  IMAD R32, R21, R3, R28 ;  /* 0x0000000315207224 */ /* 0x000fe400078e021c */
[----:B------:R-:W-:Y:S01]  /*96b0*/  IMAD R31, R161, R31, R22 ;  /* 0x0000001fa11f7224 */ /* 0x000fe200078e0216 */
[----:B------:R-:W-:Y:S01]  /*96c0*/  SHF.R.S32.HI R27, RZ, 0x1f, R35 ;  /* 0x0000001fff1b7819 */ /* 0x000fe20000011423 */
[----:B------:R-:W-:Y:S01]  /*96d0*/  STS.64 [R169], R80 ;  /* 0x00000050a9007388 */ /* 0x000fe20000000a00 */
[----:B------:R-:W-:Y:S01]  /*96e0*/  IMAD R23, R23, -0x3, R20 ;  /* 0xfffffffd17177824 */ /* 0x000fe200078e0214 */
[----:B------:R-:W-:Y:S01]  /*96f0*/  SHF.R.S32.HI R33, RZ, 0x1f, R32 ;  /* 0x0000001fff217819 */ /* 0x000fe20000011420 */
[C---:B------:R-:W-:Y:S01]  /*9700*/  VIADD R22, R160.reuse, 0x18 ;  /* 0x00000018a0167836 */ /* 0x040fe20000000000 */
[----:B------:R-:W-:Y:S01]  /*9710*/  STS.64 [R169+0x20], R76 ;  /* 0x0000204ca9007388 */ /* 0x000fe20000000a00 */
[----:B------:R-:W-:Y:S02]  /*9720*/  IMAD R27, R27, R168, RZ ;  /* 0x000000a81b1b7224 */ /* 0x000fe400078e02ff */
[----:B------:R-:W-:Y:S01]  /*9730*/  IMAD R36, R23, R3, R28 ;  /* 0x0000000317247224 */ /* 0x000fe200078e021c */
[----:B------:R-:W-:Y:S01]  /*9740*/  STS.64 [R169+0x40], R72 ;  /* 0x00004048a9007388 */ /* 0x000fe20000000a00 */
[----:B------:R-:W-:Y:S01]  /*9750*/  VIADD R21, R160, 0x1a ;  /* 0x0000001aa0157836 */ /* 0x000fe20000000000 */
[----:B------:R-:W-:Y:S01]  /*9760*/  SHF.R.S32.HI R23, RZ, 0x1f, R31 ;  /* 0x0000001fff177819 */ /* 0x000fe2000001141f */
[----:B------:R-:W-:Y:S01]  /*9770*/  IMAD R27, R35, R0, R27 ;  /* 0x00000000231b7224 */ /* 0x000fe200078e021b */
[----:B------:R-:W-:Y:S01]  /*9780*/  STS.64 [R169+0x60], R68 ;  /* 0x00006044a9007388 */ /* 0x000fe20000000a00 */
[----:B------:R-:W-:Y:S01]  /*9790*/  IMAD.WIDE.U32 R34, R168, R35, R32 ;  /* 0x00000023a8227225 */ /* 0x000fe200078e0020 */
[----:B------:R-:W-:-:S02]  /*97a0*/  SHF.R.S32.HI R37, RZ, 0x1f, R36 ;  /* 0x0000001fff257819 */ /* 0x000fc40000011424 */
[----:B------:R-:W-:Y:S01]  /*97b0*/  STS.64 [R167+0x80], R64 ;  /* 0x00008040a7007388 */ /* 0x000fe20000000a00 */
[----:B------:R-:W-:Y:S01]  /*97c0*/  IMAD.HI R29, R22, 0x2aaaaaab, RZ ;  /* 0x2aaaaaab161d7827 */ /* 0x000fe200078e02ff */
[----:B------:R-:W-:Y:S02]  /*97d0*/  IADD3 R27, R35, R27, RZ ;  /* 0x0000001b231b7210 */ /* 0x000fe40007ffe0ff */
[----:B------:R-:W-:Y:S01]  /*97e0*/  STS.64 [R167+0xa0], R60 ;  /* 0x0000a03ca7007388 */ /* 0x000fe20000000a00 */
[----:B------:R-:W-:Y:S01]  /*97f0*/  IMAD.HI R32, R21, 0x2aaaaaab, RZ ;  /* 0x2aaaaaab15207827 */ /* 0x000fe200078e02ff */
[----:B------:R-:W-:Y:S02]  /*9800*/  SHF.R.U32.HI R26, RZ, 0x1f, R29 ;  /* 0x0000001fff1a7819 */ /* 0x000fe4000001161d */
[----:B------:R-:W-:Y:S01]  /*9810*/  STS.64 [R167+0xc0], R56 ;  /* 0x0000c038a7007388 */ /* 0x000fe20000000a00 */
[----:B------:R-:W-:Y:S01]  /*9820*/  IMAD R23, R23, R168, RZ ;  /* 0x000000a817177224 */ /* 0x000fe200078e02ff */
[----:B------:R-:W-:-:S02]  /*9830*/  SHF.R.U32.HI R25, RZ, 0x1f, R32 ;  /* 0x0000001fff197819 */ /* 0x000fc40000011620 */
[----:B------:R-:W-:Y:S01]  /*9840*/  STS.64 [R167+0xe0], R52 ;  /* 0x0000e034a7007388 */ /* 0x000fe20000000a00 */
[----:B------:R-:W-:Y:S01]  /*9850*/  IMAD R23, R31, R0, R23 ;  /* 0x000000001f177224 */ /* 0x000fe200078e0217 */
[----:B------:R-:W-:Y:S01]  /*9860*/  LEA.HI.SX32 R26, R29, R26, 0x1e ;  /* 0x0000001a1d1a7211 */ /* 0x000fe200078ff2ff */
[----:B------:R-:W-:Y:S01]  /*9870*/  IMAD.WIDE.U32 R30, R168, R31, R36 ;  /* 0x0000001fa81e7225 */ /* 0x000fe200078e0024 */
[----:B------:R-:W-:Y:S01]  /*9880*/  BAR.SYNC.DEFER_BLOCKING 0x0 ;  /* 0x0000000000007b1d */ /* 0x000fe20000010000 */
[----:B------:R-:W-:Y:S02]  /*9890*/  LEA.HI.SX32 R20, R32, R25, 0x1e ;  /* 0x0000001920147211 */ /* 0x000fe400078ff2ff */
[----:B------:R-:W-:Y:S01]  /*98a0*/  IMAD.IADD R25, R31, 0x1, R23 ;  /* 0x000000011f197824 */ /* 0x000fe200078e0217 */
[C---:B------:R-:W-:Y:S01]  /*98b0*/  SHF.L.U64.HI R23, R34.reuse, 0x1, R27 ;  /* 0x0000000122177819 */ /* 0x040fe2000001021b */
[----:B------:R-:W-:Y:S01]  /*98c0*/  IMAD.SHL.U32 R29, R34, 0x2, RZ ;  /* 0x00000002221d7824 */ /* 0x000fe200078e00ff */
[----:B------:R-:W-:-:S02]  /*98d0*/  SHF.L.U32 R27, R30, 0x1, RZ ;  /* 0x000000011e1b7819 */ /* 0x000fc400000006ff */
[----:B------:R-:W-:Y:S02]  /*98e0*/  SHF.L.U64.HI R25, R30, 0x1, R25 ;  /* 0x000000011e197819 */ /* 0x000fe40000010219 */
[----:B------:R-:W-:Y:S02]  /*98f0*/  LOP3.LUT R29, R29, 0xfffffffe, RZ, 0xc0, !PT ;  /* 0xfffffffe1d1d7812 */ /* 0x000fe400078ec0ff */
[----:B------:R-:W-:Y:S01]  /*9900*/  LOP3.LUT R27, R27, 0xfffffffe, RZ, 0xc0, !PT ;  /* 0xfffffffe1b1b7812 */ /* 0x000fe200078ec0ff */
        /* <DEDUP_REMOVED lines=24> */
[----:B------:R-:W-:-:S02]  /*9a90*/  LOP3.LUT R12, R23, 0x1fffffff, RZ, 0xc0, !PT ;  /* 0x1fffffff170c7812 */ /* 0x000fc400078ec0ff */
[C---:B------:R-:W-:Y:S02]  /*9aa0*/  IADD3 R16, P4, R156.reuse, R29, RZ ;  /* 0x0000001d9c107210 */ /* 0x040fe40007f9e0ff */
        /* <DEDUP_REMOVED lines=10> */
[----:B------:R-:W-:Y:S01]  /*9b50*/  IMAD.HI R30, R21, 0x55555556, RZ ;  /* 0x55555556151e7827 */ /* 0x000fe200078e02ff */
[----:B------:R-:W-:-:S02]  /*9b60*/  LEA.HI R23, R12, R12, RZ, 0x1 ;  /* 0x0000000c0c177211 */ /* 0x000fc400078f08ff */
[----:B------:R-:W-:Y:S01]  /*9b70*/  @P0 STG.E.128 desc[UR38][R18.64], R4 ;  /* 0x0000000412000986 */ /* 0x000fe2000c101d26 */
[----:B------:R-:W-:Y:S01]  /*9b80*/  BAR.SYNC.DEFER_BLOCKING 0x0 ;  /* 0x0000000000007b1d */ /* 0x000fe20000010000 */
[----:B------:R-:W-:Y:S02]  /*9b90*/  LEA.HI R30, R30, R30, RZ, 0x1 ;  /* 0x0000001e1e1e7211 */ /* 0x000fe400078f08ff */
[----:B------:R-:W-:Y:S02]  /*9ba0*/  SHF.R.S32.HI R12, RZ, 0x1f, R23 ;  /* 0x0000001fff0c7819 */ /* 0x000fe40000011417 */
[----:B------:R-:W-:Y:S01]  /*9bb0*/  SHF.R.S32.HI R13, RZ, 0x1f, R30 ;  /* 0x0000001fff0d7819 */ /* 0x000fe2000001141e */
[----:B------:R-:W-:Y:S01]  /*9bc0*/  IMAD R36, R30, -0x3, R21 ;  /* 0xfffffffd1e247824 */ /* 0x000fe200078e0215 */
[----:B------:R-:W-:Y:S02]  /*9bd0*/  LEA.HI R12, R12, R23, RZ, 0x3 ;  /* 0x000000170c0c7211 */ /* 0x000fe400078f18ff */
[----:B------:R-:W-:Y:S01]  /*9be0*/  LEA.HI R13, R13, R30, RZ, 0x3 ;  /* 0x0000001e0d0d7211 */ /* 0x000fe200078f18ff */
[----:B------:R-:W-:Y:S01]  /*9bf0*/  IMAD R36, R36, R3, R28 ;  /* 0x0000000324247224 */ /* 0x000fe200078e021c */
[----:B------:R-:W-:-:S02]  /*9c00*/  LOP3.LUT R12, R12, 0xffffff8, RZ, 0xc0, !PT ;  /* 0x0ffffff80c0c7812 */ /* 0x000fc400078ec0ff */
[----:B------:R-:W-:Y:S02]  /*9c10*/  LOP3.LUT R13, R13, 0xffffff8, RZ, 0xc0, !PT ;  /* 0x0ffffff80d0d7812 */ /* 0x000fe400078ec0ff */
[C---:B------:R-:W-:Y:S01]  /*9c20*/  IADD3 R35, R23.reuse, -R12, RZ ;  /* 0x8000000c17237210 */ /* 0x040fe20007ffe0ff */
[----:B------:R-:W-:Y:S01]  /*9c30*/  IMAD R23, R23, -0x3, R22 ;  /* 0xfffffffd17177824 */ /* 0x000fe200078e0216 */
[----:B------:R-:W-:Y:S01]  /*9c40*/  ISETP.LT.AND P2, PT, R22, UR4, P1 ;  /* 0x0000000416007c0c */ /* 0x000fe20008f41270 */
[----:B------:R-:W-:Y:S01]  /*9c50*/  IMAD.IADD R33, R30, 0x1, -R13 ;  /* 0x000000011e217824 */ /* 0x000fe200078e0a0d */
[----:B------:R-:W-:Y:S01]  /*9c60*/  SHF.R.S32.HI R37, RZ, 0x1f, R36 ;  /* 0x0000001fff257819 */ /* 0x000fe20000011424 */
[----:B------:R-:W-:Y:S01]  /*9c70*/  IMAD R35, R35, 0x10, R24 ;  /* 0x0000001023237824 */ /* 0x000fe200078e0218 */
[----:B------:R-:W-:Y:S01]  /*9c80*/  ISETP.LT.AND P0, PT, R21, UR4, P1 ;  /* 0x0000000415007c0c */ /* 0x000fe20008f01270 */
[----:B------:R-:W-:Y:S01]  /*9c90*/  IMAD R30, R23, R3, R28 ;  /* 0x00000003171e7224 */ /* 0x000fe200078e021c */
[----:B------:R-:W-:Y:S01]  /*9ca0*/  LEA R33, R33, R24, 0x4 ;  /* 0x0000001821217211 */ /* 0x000fe200078e20ff */
[----:B------:R-:W-:Y:S01]  /*9cb0*/  STS.64 [R169], R82 ;  /* 0x00000052a9007388 */ /* 0x000fe20000000a00 */
[----:B------:R-:W-:-:S02]  /*9cc0*/  IMAD R35, R161, R35, R26 ;  /* 0x00000023a1237224 */ /* 0x000fc400078e021a */
[----:B------:R-:W-:Y:S01]  /*9cd0*/  SHF.R.S32.HI R31, RZ, 0x1f, R30 ;  /* 0x0000001fff1f7819 */ /* 0x000fe2000001141e */
[----:B------:R-:W-:Y:S01]  /*9ce0*/  STS.64 [R169+0x20], R78 ;  /* 0x0000204ea9007388 */ /* 0x000fe20000000a00 */
[----:B------:R-:W-:Y:S01]  /*9cf0*/  IMAD R33, R161, R33, R20 ;  /* 0x00000021a1217224 */ /* 0x000fe200078e0214 */
[----:B------:R-:W-:Y:S01]  /*9d00*/  SHF.R.S32.HI R27, RZ, 0x1f, R35 ;  /* 0x0000001fff1b7819 */ /* 0x000fe20000011423 */
[C---:B------:R-:W-:Y:S01]  /*9d10*/  VIADD R22, R160.reuse, 0x20 ;  /* 0x00000020a0167836 */ /* 0x040fe20000000000 */
[----:B------:R-:W-:Y:S01]  /*9d20*/  STS.64 [R169+0x40], R74 ;  /* 0x0000404aa9007388 */ /* 0x000fe20000000a00 */
[----:B------:R-:W-:Y:S02]  /*9d30*/  IADD3 R20, R160, 0x22, RZ ;  /* 0x00000022a0147810 */ /* 0x000fe40007ffe0ff */
[----:B------:R-:W-:Y:S01]  /*9d40*/  SHF.R.S32.HI R23, RZ, 0x1f, R33 ;  /* 0x0000001fff177819 */ /* 0x000fe20000011421 */
[----:B------:R-:W-:Y:S01]  /*9d50*/  STS.64 [R169+0x60], R70 ;  /* 0x00006046a9007388 */ /* 0x000fe20000000a00 */
[----:B------:R-:W-:-:S02]  /*9d60*/  IMAD R27, R27, R168, RZ ;  /* 0x000000a81b1b7224 */ /* 0x000fc400078e02ff */
[----:B------:R-:W-:Y:S01]  /*9d70*/  IMAD.HI R25, R20, 0x2aaaaaab, RZ ;  /* 0x2aaaaaab14197827 */ /* 0x000fe200078e02ff */
[----:B------:R-:W-:Y:S03]  /*9d80*/  STS.64 [R167+0x80], R66 ;  /* 0x00008042a7007388 */ /* 0x000fe60000000a00 */
[----:B------:R-:W-:Y:S01]  /*9d90*/  IMAD R23, R23, R168, RZ ;  /* 0x000000a817177224 */ /* 0x000fe200078e02ff */
[----:B------:R-:W-:Y:S01]  /*9da0*/  STS.64 [R167+0xa0], R62 ;  /* 0x0000a03ea7007388 */ /* 0x000fe20000000a00 */
[----:B------:R-:W-:Y:S01]  /*9db0*/  IMAD R27, R35, R0, R27 ;  /* 0x00000000231b7224 */ /* 0x000fe200078e021b */
[----:B------:R-:W-:Y:S01]  /*9dc0*/  SHF.R.U32.HI R26, RZ, 0x1f, R25 ;  /* 0x0000001fff1a7819 */ /* 0x000fe20000011619 */
[----:B------:R-:W-:Y:S01]  /*9dd0*/  IMAD.HI R29, R22, 0x2aaaaaab, RZ ;  /* 0x2aaaaaab161d7827 */ /* 0x000fe200078e02ff */
[----:B------:R-:W-:Y:S02]  /*9de0*/  STS.64 [R167+0xc0], R58 ;  /* 0x0000c03aa7007388 */ /* 0x000fe40000000a00 */
[----:B------:R-:W-:Y:S01]  /*9df0*/  LEA.HI.SX32 R26, R25, R26, 0x1e ;  /* 0x0000001a191a7211 */ /* 0x000fe200078ff2ff */
[----:B------:R-:W-:Y:S01]  /*9e00*/  IMAD.WIDE.U32 R34, R168, R35, R30 ;  /* 0x00000023a8227225 */ /* 0x000fe200078e001e */
[----:B------:R-:W-:Y:S01]  /*9e10*/  STS.64 [R167+0xe0], R54 ;  /* 0x0000e036a7007388 */ /* 0x000fe20000000a00 */
[----:B------:R-:W-:-:S02]  /*9e20*/  SHF.R.U32.HI R30, RZ, 0x1f, R29 ;  /* 0x0000001fff1e7819 */ /* 0x000fc4000001161d */
[----:B------:R-:W-:Y:S01]  /*9e30*/  IMAD R23, R33, R0, R23 ;  /* 0x0000000021177224 */ /* 0x000fe200078e0217 */
[----:B------:R-:W-:Y:S01]  /*9e40*/  BAR.SYNC.DEFER_BLOCKING 0x0 ;  /* 0x0000000000007b1d */ /* 0x000fe20000010000 */
[----:B------:R-:W-:Y:S01]  /*9e50*/  IMAD.WIDE.U32 R32, R168, R33, R36 ;  /* 0x00000021a8207225 */ /* 0x000fe200078e0024 */
[----:B------:R-:W-:-:S03]  /*9e60*/  LEA.HI.SX32 R30, R29, R30, 0x1e ;  /* 0x0000001e1d1e7211 */ /* 0x000fc600078ff2ff */
[----:B------:R-:W-:Y:S01]  /*9e70*/  IMAD.IADD R21, R35, 0x1, R27 ;  /* 0x0000000123157824 */ /* 0x000fe200078e021b */
[----:B------:R-:W-:Y:S01]  /*9e80*/  IADD3 R23, R33, R23, RZ ;  /* 0x0000001721177210 */ /* 0x000fe20007ffe0ff */
[----:B------:R-:W-:Y:S01]  /*9e90*/  IMAD.SHL.U32 R27, R34, 0x2, RZ ;  /* 0x00000002221b7824 */ /* 0x000fe200078e00ff */
[----:B------:R-:W-:Y:S02]  /*9ea0*/  SHF.L.U32 R25, R32, 0x1, RZ ;  /* 0x0000000120197819 */ /* 0x000fe400000006ff */
[----:B------:R-:W-:Y:S02]  /*9eb0*/  SHF.L.U64.HI R21, R34, 0x1, R21 ;  /* 0x0000000122157819 */ /* 0x000fe40000010215 */
[----:B------:R-:W-:Y:S02]  /*9ec0*/  LOP3.LUT R27, R27, 0xfffffffe, RZ, 0xc0, !PT ;  /* 0xfffffffe1b1b7812 */ /* 0x000fe400078ec0ff */
[----:B------:R-:W-:Y:S02]  /*9ed0*/  SHF.L.U64.HI R23, R32, 0x1, R23 ;  /* 0x0000000120177819 */ /* 0x000fe40000010217 */
        /* <DEDUP_REMOVED lines=14> */
[----:B------:R-:W-:Y:S01]  /*9fc0*/  FMUL R31, R10, R162 ;  /* 0x000000a20a1f7220 */ /* 0x000fe20000400000 */
[----:B------:R-:W-:Y:S01]  /*9fd0*/  F2FP.F16.F32.PACK_AB R8, R17, R16 ;  /* 0x000000101108723e */ /* 0x000fe200000000ff */
[----:B------:R-:W-:Y:S01]  /*9fe0*/  FMUL R32, R9, R162 ;  /* 0x000000a209207220 */ /* 0x000fe20000400000 */
[----:B------:R-:W-:Y:S01]  /*9ff0*/  F2FP.F16.F32.PACK_AB R10, R13, R12 ;  /* 0x0000000c0d0a723e */ /* 0x000fe200000000ff */
[-C--:B------:R-:W-:Y:S01]  /*a000*/  FMUL R34, R11, R162.reuse ;  /* 0x000000a20b227220 */ /* 0x080fe20000400000 */
[----:B------:R-:W-:Y:S01]  /*a010*/  LOP3.LUT R12, R21, 0x1fffffff, RZ, 0xc0, !PT ;  /* 0x1fffffff150c7812 */ /* 0x000fe200078ec0ff */
[-C--:B----4-:R-:W-:Y:S01]  /*a020*/  FMUL R33, R4, R162.reuse ;  /* 0x000000a204217220 */ /* 0x090fe20000400000 */
[----:B------:R-:W-:Y:S01]  /*a030*/  IADD3 R16, P4, R156, R27, RZ ;  /* 0x0000001b9c107210 */ /* 0x000fe20007f9e0ff */
[-C--:B------:R-:W-:Y:S01]  /*a040*/  FMUL R36, R5, R162.reuse ;  /* 0x000000a205247220 */ /* 0x080fe20000400000 */
[-C--:B------:R-:W-:Y:S01]  /*a050*/  FMUL R35, R6, R162.reuse ;  /* 0x000000a206237220 */ /* 0x080fe20000400000 */
[----:B------:R-:W-:Y:S01]  /*a060*/  FMUL R38, R7, R162 ;  /* 0x000000a207267220 */ /* 0x000fe20000400000 */
[----:B------:R-:W-:Y:S01]  /*a070*/  F2FP.F16.F32.PACK_AB R9, R19, R18 ;  /* 0x000000121309723e */ /* 0x000fe200000000ff */
[----:B------:R-:W-:Y:S01]  /*a080*/  IMAD.X R17, R157, 0x1, R12, P4 ;  /* 0x000000019d117824 */ /* 0x000fe200020e060c */
[----:B------:R-:W-:Y:S01]  /*a090*/  F2FP.F16.F32.PACK_AB R11, R29, R14 ;  /* 0x0000000e1d0b723e */ /* 0x000fe200000000ff */
[----:B------:R-:W-:Y:S01]  /*a0a0*/  IMAD.HI R12, R22, 0x55555556, RZ ;  /* 0x55555556160c7827 */ /* 0x000fe200078e02ff */
[----:B------:R-:W-:-:S02]  /*a0b0*/  LOP3.LUT R14, R23, 0x1fffffff, RZ, 0xc0, !PT ;  /* 0x1fffffff170e7812 */ /* 0x000fc400078ec0ff */
[----:B------:R-:W-:Y:S01]  /*a0c0*/  IADD3 R18, P3, R156, R25, RZ ;  /* 0x000000199c127210 */ /* 0x000fe20007f7e0ff */
[----:B------:R-:W-:Y:S01]  /*a0d0*/  @P2 STG.E.128 desc[UR38][R16.64], R8 ;  /* 0x0000000810002986 */ /* 0x000fe2000c101d26 */
[----:B------:R-:W-:Y:S01]  /*a0e0*/  F2FP.F16.F32.PACK_AB R4, R32, R15 ;  /* 0x0000000f2004723e */ /* 0x000fe200000000ff */
[----:B------:R-:W-:Y:S01]  /*a0f0*/  IMAD.HI R21, R20, 0x55555556, RZ ;  /* 0x5555555614157827 */ /* 0x000fe200078e02ff */
[----:B------:R-:W-:Y:S02]  /*a100*/  F2FP.F16.F32.PACK_AB R5, R34, R31 ;  /* 0x0000001f2205723e */ /* 0x000fe400000000ff */
[----:B------:R-:W-:Y:S02]  /*a110*/  F2FP.F16.F32.PACK_AB R6, R36, R33 ;  /* 0x000000212406723e */ /* 0x000fe400000000ff */
[----:B------:R-:W-:Y:S02]  /*a120*/  F2FP.F16.F32.PACK_AB R7, R38, R35 ;  /* 0x000000232607723e */ /* 0x000fe400000000ff */
[----:B------:R-:W-:-:S02]  /*a130*/  IADD3.X R19, R157, R14, RZ, P3, !PT ;  /* 0x0000000e9d137210 */ /* 0x000fc40001ffe4ff */
[----:B------:R-:W-:Y:S02]  /*a140*/  LEA.HI R23, R12, R12, RZ, 0x1 ;  /* 0x0000000c0c177211 */ /* 0x000fe400078f08ff */
[----:B------:R-:W-:Y:S01]  /*a150*/  LEA.HI R21, R21, R21, RZ, 0x1 ;  /* 0x0000001515157211 */ /* 0x000fe200078f08ff */
[----:B------:R-:W-:Y:S01]  /*a160*/  @P0 STG.E.128 desc[UR38][R18.64], R4 ;  /* 0x0000000412000986 */ /* 0x000fe2000c101d26 */
        /* <DEDUP_REMOVED lines=10> */
[----:B------:R-:W-:Y:S01]  /*a210*/  IMAD.IADD R35, R23, 0x1, -R14 ;  /* 0x0000000117237824 */ /* 0x000fe200078e0a0e */
[----:B------:R-:W-:Y:S01]  /*a220*/  IADD3 R31, R21, -R12, RZ ;  /* 0x8000000c151f7210 */ /* 0x000fe20007ffe0ff */
[----:B------:R-:W-:Y:S01]  /*a230*/  IMAD R23, R23, -0x3, R22 ;  /* 0xfffffffd17177824 */ /* 0x000fe200078e0216 */
[----:B------:R-:W-:Y:S01]  /*a240*/  IADD3 R21, R160, 0x2a, RZ ;  /* 0x0000002aa0157810 */ /* 0x000fe20007ffe0ff */
[----:B------:R-:W-:Y:S01]  /*a250*/  IMAD R35, R35, 0x10, R24 ;  /* 0x0000001023237824 */ /* 0x000fe200078e0218 */
[----:B------:R-:W-:Y:S01]  /*a260*/  LEA R31, R31, R24, 0x4 ;  /* 0x000000181f1f7211 */ /* 0x000fe200078e20ff */
[----:B------:R-:W-:Y:S01]  /*a270*/  IMAD R32, R23, R3, R28 ;  /* 0x0000000317207224 */ /* 0x000fe200078e021c */
[----:B------:R-:W-:Y:S01]  /*a280*/  SHF.R.S32.HI R37, RZ, 0x1f, R36 ;  /* 0x0000001fff257819 */ /* 0x000fe20000011424 */
[C---:B------:R-:W-:Y:S01]  /*a290*/  IMAD R35, R161.reuse, R35, R30 ;  /* 0x00000023a1237224 */ /* 0x040fe200078e021e */
[----:B------:R-:W-:Y:S01]  /*a2a0*/  ISETP.LT.AND P0, PT, R20, UR4, P1 ;  /* 0x0000000414007c0c */ /* 0x000fe20008f01270 */
[----:B------:R-:W-:Y:S01]  /*a2b0*/  IMAD R31, R161, R31, R26 ;  /* 0x0000001fa11f7224 */ /* 0x000fe200078e021a */
[----:B------:R-:W-:Y:S01]  /*a2c0*/  SHF.R.S32.HI R33, RZ, 0x1f, R32 ;  /* 0x0000001fff217819 */ /* 0x000fe20000011420 */
[----:B------:R-:W-:Y:S01]  /*a2d0*/  VIADD R22, R160, 0x28 ;  /* 0x00000028a0167836 */ /* 0x000fe20000000000 */
[----:B------:R-:W-:Y:S01]  /*a2e0*/  SHF.R.S32.HI R27, RZ, 0x1f, R35 ;  /* 0x0000001fff1b7819 */ /* 0x000fe20000011423 */
[----:B------:R-:W-:Y:S01]  /*a2f0*/  STS.64 [R169], R84 ;  /* 0x00000054a9007388 */ /* 0x000fe20000000a00 */
[----:B------:R-:W-:Y:S01]  /*a300*/  SHF.R.S32.HI R23, RZ, 0x1f, R31 ;  /* 0x0000001fff177819 */ /* 0x000fe2000001141f */
[----:B------:R-:W-:-:S02]  /*a310*/  IMAD.HI R29, R22, 0x2aaaaaab, RZ ;  /* 0x2aaaaaab161d7827 */ /* 0x000fc400078e02ff */
[----:B------:R-:W-:Y:S02]  /*a320*/  STS.64 [R169+0x20], R88 ;  /* 0x00002058a9007388 */ /* 0x000fe40000000a00 */
[-C--:B------:R-:W-:Y:S01]  /*a330*/  IMAD R27, R27, R168.reuse, RZ ;  /* 0x000000a81b1b7224 */ /* 0x080fe200078e02ff */
[----:B------:R-:W-:Y:S01]  /*a340*/  SHF.R.U32.HI R26, RZ, 0x1f, R29 ;  /* 0x0000001fff1a7819 */ /* 0x000fe2000001161d */
[----:B------:R-:W-:Y:S01]  /*a350*/  STS.64 [R169+0x40], R92 ;  /* 0x0000405ca9007388 */ /* 0x000fe20000000a00 */
[----:B------:R-:W-:Y:S02]  /*a360*/  IMAD R23, R23, R168, RZ ;  /* 0x000000a817177224 */ /* 0x000fe400078e02ff */
[----:B------:R-:W-:Y:S01]  /*a370*/  IMAD R27, R35, R0, R27 ;  /* 0x00000000231b7224 */ /* 0x000fe200078e021b */
[----:B------:R-:W-:Y:S01]  /*a380*/  STS.64 [R169+0x60], R96 ;  /* 0x00006060a9007388 */ /* 0x000fe20000000a00 */
[----:B------:R-:W-:Y:S01]  /*a390*/  IMAD.WIDE.U32 R34, R168, R35, R32 ;  /* 0x00000023a8227225 */ /* 0x000fe200078e0020 */
[----:B------:R-:W-:-:S02]  /*a3a0*/  LEA.HI.SX32 R26, R29, R26, 0x1e ;  /* 0x0000001a1d1a7211 */ /* 0x000fc400078ff2ff */
[----:B------:R-:W-:Y:S01]  /*a3b0*/  STS.64 [R167+0x80], R100 ;  /* 0x00008064a7007388 */ /* 0x000fe20000000a00 */
[----:B------:R-:W-:-:S03]  /*a3c0*/  IMAD.HI R32, R21, 0x2aaaaaab, RZ ;  /* 0x2aaaaaab15207827 */ /* 0x000fc600078e02ff */
[----:B------:R-:W-:Y:S01]  /*a3d0*/  STS.64 [R167+0xa0], R104 ;  /* 0x0000a068a7007388 */ /* 0x000fe20000000a00 */
[----:B------:R-:W-:Y:S01]  /*a3e0*/  IMAD R23, R31, R0, R23 ;  /* 0x000000001f177224 */ /* 0x000fe200078e0217 */
[----:B------:R-:W-:Y:S01]  /*a3f0*/  SHF.R.U32.HI R25, RZ, 0x1f, R32 ;  /* 0x0000001fff197819 */ /* 0x000fe20000011620 */
[----:B------:R-:W-:Y:S01]  /*a400*/  IMAD.WIDE.U32 R30, R168, R31, R36 ;  /* 0x0000001fa81e7225 */ /* 0x000fe200078e0024 */
[----:B------:R-:W-:Y:S02]  /*a410*/  STS.64 [R167+0xc0], R108 ;  /* 0x0000c06ca7007388 */ /* 0x000fe40000000a00 */
[----:B------:R-:W-:Y:S01]  /*a420*/  LEA.HI.SX32 R20, R32, R25, 0x1e ;  /* 0x0000001920147211 */ /* 0x000fe200078ff2ff */
[----:B------:R-:W-:Y:S01]  /*a430*/  IMAD.IADD R27, R35, 0x1, R27 ;  /* 0x00000001231b7824 */ /* 0x000fe200078e021b */
[----:B------:R-:W-:Y:S01]  /*a440*/  STS.64 [R167+0xe0], R112 ;  /* 0x0000e070a7007388 */ /* 0x000fe20000000a00 */
[C---:B------:R-:W-:Y:S01]  /*a450*/  IMAD.SHL.U32 R29, R34.reuse, 0x2, RZ ;  /* 0x00000002221d7824 */ /* 0x040fe200078e00ff */
[----:B------:R-:W-:Y:S01]  /*a460*/  IADD3 R25, R31, R23, RZ ;  /* 0x000000171f197210 */ /* 0x000fe20007ffe0ff */
[----:B------:R-:W-:Y:S01]  /*a470*/  BAR.SYNC.DEFER_BLOCKING 0x0 ;  /* 0x0000000000007b1d */ /* 0x000fe20000010000 */
[----:B------:R-:W-:-:S02]  /*a480*/  SHF.L.U64.HI R23, R34, 0x1, R27 ;  /* 0x0000000122177819 */ /* 0x000fc4000001021b */
[C---:B------:R-:W-:Y:S02]  /*a490*/  SHF.L.U32 R27, R30.reuse, 0x1, RZ ;  /* 0x000000011e1b7819 */ /* 0x040fe400000006ff */
        /* <DEDUP_REMOVED lines=34> */
[----:B------:R-:W-:Y:S02]  /*a6c0*/  F2FP.F16.F32.PACK_AB R4, R32, R15 ;  /* 0x0000000f2004723e */ /* 0x000fe400000000ff */
[----:B------:R-:W-:Y:S01]  /*a6d0*/  F2FP.F16.F32.PACK_AB R5, R35, R30 ;  /* 0x0000001e2305723e */ /* 0x000fe200000000ff */
[----:B------:R-:W-:Y:S01]  /*a6e0*/  IMAD.HI R30, R21, 0x55555556, RZ ;  /* 0x55555556151e7827 */ /* 0x000fe200078e02ff */
        /* <DEDUP_REMOVED lines=14> */
[----:B------:R-:W-:Y:S02]  /*a7d0*/  LOP3.LUT R13, R13, 0xffffff8, RZ, 0xc0, !PT ;  /* 0x0ffffff80d0d7812 */ /* 0x000fe400078ec0ff */
[----:B------:R-:W-:Y:S01]  /*a7e0*/  ISETP.LT.AND P2, PT, R22, UR4, P1 ;  /* 0x0000000416007c0c */ /* 0x000fe20008f41270 */
[C---:B------:R-:W-:Y:S01]  /*a7f0*/  IMAD.IADD R35, R23.reuse, 0x1, -R12 ;  /* 0x0000000117237824 */ /* 0x040fe200078e0a0c */
[----:B------:R-:W-:Y:S01]  /*a800*/  IADD3 R33, R30, -R13, RZ ;  /* 0x8000000d1e217210 */ /* 0x000fe20007ffe0ff */
[----:B------:R-:W-:Y:S01]  /*a810*/  IMAD R23, R23, -0x3, R22 ;  /* 0xfffffffd17177824 */ /* 0x000fe200078e0216 */
[----:B------:R-:W-:Y:S01]  /*a820*/  SHF.R.S32.HI R37, RZ, 0x1f, R36 ;  /* 0x0000001fff257819 */ /* 0x000fe20000011424 */
[----:B------:R-:W-:Y:S01]  /*a830*/  IMAD R35, R35, 0x10, R24 ;  /* 0x0000001023237824 */ /* 0x000fe200078e0218 */
[----:B------:R-:W-:Y:S01]  /*a840*/  LEA R33, R33, R24, 0x4 ;  /* 0x0000001821217211 */ /* 0x000fe200078e20ff */
[----:B------:R-:W-:Y:S01]  /*a850*/  IMAD R30, R23, R3, R28 ;  /* 0x00000003171e7224 */ /* 0x000fe200078e021c */
[----:B------:R-:W-:Y:S01]  /*a860*/  ISETP.LT.AND P0, PT, R21, UR4, P1 ;  /* 0x0000000415007c0c */ /* 0x000fe20008f01270 */
[----:B------:R-:W-:-:S02]  /*a870*/  IMAD R35, R161, R35, R26 ;  /* 0x00000023a1237224 */ /* 0x000fc400078e021a */
[----:B------:R-:W-:Y:S01]  /*a880*/  IMAD R33, R161, R33, R20 ;  /* 0x00000021a1217224 */ /* 0x000fe200078e0214 */
[C---:B------:R-:W-:Y:S01]  /*a890*/  IADD3 R20, R160.reuse, 0x32, RZ ;  /* 0x00000032a0147810 */ /* 0x040fe20007ffe0ff */
[----:B------:R-:W-:Y:S01]  /*a8a0*/  VIADD R22, R160, 0x30 ;  /* 0x00000030a0167836 */ /* 0x000fe20000000000 */
[----:B------:R-:W-:Y:S01]  /*a8b0*/  SHF.R.S32.HI R27, RZ, 0x1f, R35 ;  /* 0x0000001fff1b7819 */ /* 0x000fe20000011423 */
[----:B------:R-:W-:Y:S01]  /*a8c0*/  STS.64 [R169], R86 ;  /* 0x00000056a9007388 */ /* 0x000fe20000000a00 */
[----:B------:R-:W-:Y:S01]  /*a8d0*/  SHF.R.S32.HI R23, RZ, 0x1f, R33 ;  /* 0x0000001fff177819 */ /* 0x000fe20000011421 */
[----:B------:R-:W-:Y:S01]  /*a8e0*/  IMAD.HI R25, R20, 0x2aaaaaab, RZ ;  /* 0x2aaaaaab14197827 */ /* 0x000fe200078e02ff */
[----:B------:R-:W-:Y:S01]  /*a8f0*/  SHF.R.S32.HI R31, RZ, 0x1f, R30 ;  /* 0x0000001fff1f7819 */ /* 0x000fe2000001141e */
[----:B------:R-:W-:Y:S02]  /*a900*/  STS.64 [R169+0x20], R90 ;  /* 0x0000205aa9007388 */ /* 0x000fe40000000a00 */
[-C--:B------:R-:W-:Y:S01]  /*a910*/  IMAD R27, R27, R168.reuse, RZ ;  /* 0x000000a81b1b7224 */ /* 0x080fe200078e02ff */
[----:B------:R-:W-:Y:S01]  /*a920*/  SHF.R.U32.HI R26, RZ, 0x1f, R25 ;  /* 0x0000001fff1a7819 */ /* 0x000fe20000011619 */
[----:B------:R-:W-:Y:S01]  /*a930*/  STS.64 [R169+0x40], R94 ;  /* 0x0000405ea9007388 */ /* 0x000fe20000000a00 */
[----:B------:R-:W-:-:S02]  /*a940*/  IMAD R23, R23, R168, RZ ;  /* 0x000000a817177224 */ /* 0x000fc400078e02ff */
[----:B------:R-:W-:Y:S01]  /*a950*/  IMAD R27, R35, R0, R27 ;  /* 0x00000000231b7224 */ /* 0x000fe200078e021b */
[----:B------:R-:W-:Y:S01]  /*a960*/  STS.64 [R169+0x60], R98 ;  /* 0x00006062a9007388 */ /* 0x000fe20000000a00 */
[----:B------:R-:W-:Y:S01]  /*a970*/  IMAD.HI R29, R22, 0x2aaaaaab, RZ ;  /* 0x2aaaaaab161d7827 */ /* 0x000fe200078e02ff */
[----:B------:R-:W-:Y:S02]  /*a980*/  LEA.HI.SX32 R26, R25, R26, 0x1e ;  /* 0x0000001a191a7211 */ /* 0x000fe400078ff2ff */
[----:B------:R-:W-:Y:S01]  /*a990*/  STS.64 [R167+0x80], R102 ;  /* 0x00008066a7007388 */ /* 0x000fe20000000a00 */
[C---:B------:R-:W-:Y:S01]  /*a9a0*/  IMAD.WIDE.U32 R34, R168.reuse, R35, R30 ;  /* 0x00000023a8227225 */ /* 0x040fe200078e001e */
[----:B------:R-:W-:Y:S02]  /*a9b0*/  SHF.R.U32.HI R30, RZ, 0x1f, R29 ;  /* 0x0000001fff1e7819 */ /* 0x000fe4000001161d */
[----:B------:R-:W-:Y:S01]  /*a9c0*/  STS.64 [R167+0xa0], R106 ;  /* 0x0000a06aa7007388 */ /* 0x000fe20000000a00 */
[----:B------:R-:W-:Y:S01]  /*a9d0*/  IMAD R23, R33, R0, R23 ;  /* 0x0000000021177224 */ /* 0x000fe200078e0217 */
[----:B------:R-:W-:Y:S01]  /*a9e0*/  LEA.HI.SX32 R30, R29, R30, 0x1e ;  /* 0x0000001e1d1e7211 */ /* 0x000fe200078ff2ff */
[----:B------:R-:W-:Y:S01]  /*a9f0*/  IMAD.WIDE.U32 R32, R168, R33, R36 ;  /* 0x00000021a8207225 */ /* 0x000fe200078e0024 */
[----:B------:R-:W-:Y:S03]  /*aa00*/  STS.64 [R167+0xc0], R110 ;  /* 0x0000c06ea7007388 */ /* 0x000fe60000000a00 */
[----:B------:R-:W-:Y:S01]  /*aa10*/  IMAD.IADD R21, R35, 0x1, R27 ;  /* 0x0000000123157824 */ /* 0x000fe200078e021b */
[----:B------:R-:W-:Y:S01]  /*aa20*/  STS.64 [R167+0xe0], R114 ;  /* 0x0000e072a7007388 */ /* 0x000fe20000000a00 */
[----:B------:R-:W-:Y:S01]  /*aa30*/  IMAD.SHL.U32 R27, R34, 0x2, RZ ;  /* 0x00000002221b7824 */ /* 0x000fe200078e00ff */
[----:B------:R-:W-:Y:S01]  /*aa40*/  IADD3 R23, R33, R23, RZ ;  /* 0x0000001721177210 */ /* 0x000fe20007ffe0ff */
[----:B------:R-:W-:Y:S01]  /*aa50*/  BAR.SYNC.DEFER_BLOCKING 0x0 ;  /* 0x0000000000007b1d */ /* 0x000fe20000010000 */
[----:B------:R-:W-:-:S02]  /*aa60*/  SHF.L.U32 R25, R32, 0x1, RZ ;  /* 0x0000000120197819 */ /* 0x000fc400000006ff */
        /* <DEDUP_REMOVED lines=47> */
[----:B------:R-:W-:Y:S02]  /*ad60*/  LEA.HI R14, R14, R21, RZ, 0x3 ;  /* 0x000000150e0e7211 */ /* 0x000fe400078f18ff */
[----:B------:R-:W-:-:S02]  /*ad70*/  LEA.HI R12, R12, R23, RZ, 0x3 ;  /* 0x000000170c0c7211 */ /* 0x000fc400078f18ff */
[----:B------:R-:W-:Y:S02]  /*ad80*/  LOP3.LUT R14, R14, 0xffffff8, RZ, 0xc0, !PT ;  /* 0x0ffffff80e0e7812 */ /* 0x000fe400078ec0ff */
[----:B------:R-:W-:Y:S02]  /*ad90*/  LOP3.LUT R12, R12, 0xffffff8, RZ, 0xc0, !PT ;  /* 0x0ffffff80c0c7812 */ /* 0x000fe400078ec0ff */
[----:B------:R-:W-:Y:S01]  /*ada0*/  ISETP.LT.AND P2, PT, R22, UR4, P1 ;  /* 0x0000000416007c0c */ /* 0x000fe20008f41270 */
[----:B------:R-:W-:Y:S01]  /*adb0*/  IMAD.IADD R33, R21, 0x1, -R14 ;  /* 0x0000000115217824 */ /* 0x000fe200078e0a0e */
[----:B------:R-:W-:Y:S01]  /*adc0*/  IADD3 R27, R23, -R12, RZ ;  /* 0x8000000c171b7210 */ /* 0x000fe20007ffe0ff */
[----:B------:R-:W-:Y:S01]  /*add0*/  IMAD R22, R21, -0x3, R22 ;  /* 0xfffffffd15167824 */ /* 0x000fe200078e0216 */
[----:B------:R-:W-:Y:S01]  /*ade0*/  ISETP.LT.AND P0, PT, R20, UR4, P1 ;  /* 0x0000000414007c0c */ /* 0x000fe20008f01270 */
[----:B------:R-:W-:Y:S01]  /*adf0*/  IMAD R33, R33, 0x10, R24 ;  /* 0x0000001021217824 */ /* 0x000fe200078e0218 */
[----:B------:R-:W-:Y:S01]  /*ae00*/  LEA R27, R27, R24, 0x4 ;  /* 0x000000181b1b7211 */ /* 0x000fe200078e20ff */
[----:B------:R-:W-:-:S02]  /*ae10*/  IMAD R23, R23, -0x3, R20 ;  /* 0xfffffffd17177824 */ /* 0x000fc400078e0214 */
[C---:B------:R-:W-:Y:S02]  /*ae20*/  IMAD R33, R161.reuse, R33, R30 ;  /* 0x00000021a1217224 */ /* 0x040fe400078e021e */
[----:B------:R-:W-:Y:S02]  /*ae30*/  IMAD R27, R161, R27, R26 ;  /* 0x0000001ba11b7224 */ /* 0x000fe400078e021a */
[-CC-:B------:R-:W-:Y:S01]  /*ae40*/  IMAD R36, R22, R3.reuse, R28.reuse ;  /* 0x0000000316247224 */ /* 0x180fe200078e021c */
[----:B------:R-:W-:Y:S01]  /*ae50*/  SHF.R.S32.HI R29, RZ, 0x1f, R33 ;  /* 0x0000001fff1d7819 */ /* 0x000fe20000011421 */
[----:B------:R-:W-:Y:S01]  /*ae60*/  STS.64 [R169], R144 ;  /* 0x00000090a9007388 */ /* 0x000fe20000000a00 */
[----:B------:R-:W-:Y:S01]  /*ae70*/  IMAD R34, R23, R3, R28 ;  /* 0x0000000317227224 */ /* 0x000fe200078e021c */
[----:B------:R-:W-:Y:S01]  /*ae80*/  SHF.R.S32.HI R23, RZ, 0x1f, R27 ;  /* 0x0000001fff177819 */ /* 0x000fe2000001141b */
[C---:B------:R-:W-:Y:S01]  /*ae90*/  VIADD R21, R160.reuse, 0x38 ;  /* 0x00000038a0157836 */ /* 0x040fe20000000000 */
[----:B------:R-:W-:Y:S01]  /*aea0*/  STS.64 [R169+0x20], R140 ;  /* 0x0000208ca9007388 */ /* 0x000fe20000000a00 */
[----:B------:R-:W-:Y:S01]  /*aeb0*/  SHF.R.S32.HI R37, RZ, 0x1f, R36 ;  /* 0x0000001fff257819 */ /* 0x000fe20000011424 */
[----:B------:R-:W-:Y:S01]  /*aec0*/  IMAD R29, R29, R168, RZ ;  /* 0x000000a81d1d7224 */ /* 0x000fe200078e02ff */
[----:B------:R-:W-:Y:S01]  /*aed0*/  IADD3 R160, R160, 0x3a, RZ ;  /* 0x0000003aa0a07810 */ /* 0x000fe20007ffe0ff */
[----:B------:R-:W-:Y:S01]  /*aee0*/  STS.64 [R169+0x40], R136 ;  /* 0x00004088a9007388 */ /* 0x000fe20000000a00 */
[----:B------:R-:W-:Y:S01]  /*aef0*/  IMAD.HI R31, R21, 0x2aaaaaab, RZ ;  /* 0x2aaaaaab151f7827 */ /* 0x000fe200078e02ff */
[----:B------:R-:W-:-:S02]  /*af00*/  SHF.R.S32.HI R35, RZ, 0x1f, R34 ;  /* 0x0000001fff237819 */ /* 0x000fc40000011422 */
[----:B------:R-:W-:Y:S01]  /*af10*/  STS.64 [R169+0x60], R132 ;  /* 0x00006084a9007388 */ /* 0x000fe20000000a00 */
[----:B------:R-:W-:Y:S01]  /*af20*/  IMAD R23, R23, R168, RZ ;  /* 0x000000a817177224 */ /* 0x000fe200078e02ff */
[----:B------:R-:W-:Y:S01]  /*af30*/  SHF.R.U32.HI R22, RZ, 0x1f, R31 ;  /* 0x0000001fff167819 */ /* 0x000fe2000001161f */
[----:B------:R-:W-:Y:S01]  /*af40*/  IMAD R29, R33, R0, R29 ;  /* 0x00000000211d7224 */ /* 0x000fe200078e021d */
[----:B------:R-:W-:Y:S01]  /*af50*/  STS.64 [R167+0x80], R128 ;  /* 0x00008080a7007388 */ /* 0x000fe20000000a00 */
[----:B------:R-:W-:Y:S01]  /*af60*/  IMAD.WIDE.U32 R32, R168, R33, R36 ;  /* 0x00000021a8207225 */ /* 0x000fe200078e0024 */
[----:B------:R-:W-:Y:S02]  /*af70*/  LEA.HI.SX32 R22, R31, R22, 0x1e ;  /* 0x000000161f167211 */ /* 0x000fe400078ff2ff */
        /* <DEDUP_REMOVED lines=9> */
[----:B------:R-:W-:Y:S01]  /*b010*/  BAR.SYNC.DEFER_BLOCKING 0x0 ;  /* 0x0000000000007b1d */ /* 0x000fe20000010000 */
[----:B------:R-:W-:Y:S01]  /*b020*/  IADD3 R31, R27, R23, RZ ;  /* 0x000000171b1f7210 */ /* 0x000fe20007ffe0ff */
[----:B------:R-:W-:Y:S01]  /*b030*/  IMAD.SHL.U32 R25, R32, 0x2, RZ ;  /* 0x0000000220197824 */ /* 0x000fe200078e00ff */
[----:B------:R-:W-:-:S02]  /*b040*/  SHF.L.U32 R27, R26, 0x1, RZ ;  /* 0x000000011a1b7819 */ /* 0x000fc400000006ff */
[----:B------:R-:W-:Y:S02]  /*b050*/  SHF.L.U64.HI R23, R32, 0x1, R29 ;  /* 0x0000000120177819 */ /* 0x000fe4000001021d */
[----:B------:R-:W-:Y:S02]  /*b060*/  SHF.L.U64.HI R26, R26, 0x1, R31 ;  /* 0x000000011a1a7819 */ /* 0x000fe4000001021f */
[----:B------:R-:W-:Y:S02]  /*b070*/  LOP3.LUT R25, R25, 0xfffffffe, RZ, 0xc0, !PT ;  /* 0xfffffffe19197812 */ /* 0x000fe400078ec0ff */
        /* <DEDUP_REMOVED lines=10> */
[----:B--2---:R-:W-:Y:S01]  /*b120*/  FMUL R15, R8, R162 ;  /* 0x000000a2080f7220 */ /* 0x004fe20000400000 */
[----:B------:R-:W-:-:S04]  /*b130*/  IMAD.HI R8, R21, 0x55555556, RZ ;  /* 0x5555555615087827 */ /* 0x000fc800078e02ff */
[-C--:B------:R-:W-:Y:S01]  /*b140*/  FMUL R32, R9, R162.reuse ;  /* 0x000000a209207220 */ /* 0x080fe20000400000 */
[-C--:B------:R-:W-:Y:S01]  /*b150*/  FMUL R30, R10, R162.reuse ;  /* 0x000000a20a1e7220 */ /* 0x080fe20000400000 */
[----:B---3--:R-:W-:Y:S01]  /*b160*/  FMUL R31, R5, R162 ;  /* 0x000000a2051f7220 */ /* 0x008fe20000400000 */
[----:B------:R-:W-:-:S04]  /*b170*/  IMAD.HI R9, R160, 0x55555556, RZ ;  /* 0x55555556a0097827 */ /* 0x000fc800078e02ff */
[-C--:B------:R-:W-:Y:S01]  /*b180*/  FMUL R11, R11, R162.reuse ;  /* 0x000000a20b0b7220 */ /* 0x080fe20000400000 */
[-C--:B------:R-:W-:Y:S01]  /*b190*/  FMUL R5, R6, R162.reuse ;  /* 0x000000a206057220 */ /* 0x080fe20000400000 */
[----:B----4-:R-:W-:Y:S01]  /*b1a0*/  FMUL R6, R16, R162 ;  /* 0x000000a210067220 */ /* 0x010fe20000400000 */
[----:B------:R-:W-:Y:S01]  /*b1b0*/  LEA.HI R16, R8, R8, RZ, 0x1 ;  /* 0x0000000808107211 */ /* 0x000fe200078f08ff */
[----:B------:R-:W-:Y:S01]  /*b1c0*/  FMUL R34, R7, R162 ;  /* 0x000000a207227220 */ /* 0x000fe20000400000 */
[----:B------:R-:W-:Y:S01]  /*b1d0*/  F2FP.F16.F32.PACK_AB R8, R13, R12 ;  /* 0x0000000c0d08723e */ /* 0x000fe200000000ff */
[-C--:B------:R-:W-:Y:S01]  /*b1e0*/  FMUL R7, R18, R162.reuse ;  /* 0x000000a212077220 */ /* 0x080fe20000400000 */
[----:B------:R-:W-:Y:S01]  /*b1f0*/  LEA.HI R13, R9, R9, RZ, 0x1 ;  /* 0x00000009090d7211 */ /* 0x000fe200078f08ff */
[----:B------:R-:W-:Y:S01]  /*b200*/  FMUL R4, R4, R162 ;  /* 0x000000a204047220 */ /* 0x000fe20000400000 */
[----:B------:R-:W-:Y:S01]  /*b210*/  F2FP.F16.F32.PACK_AB R9, R29, R14 ;  /* 0x0000000e1d09723e */ /* 0x000fe200000000ff */
[----:B------:R-:W-:Y:S01]  /*b220*/  FMUL R17, R17, R162 ;  /* 0x000000a211117220 */ /* 0x000fe20000400000 */
[----:B------:R-:W-:Y:S01]  /*b230*/  F2FP.F16.F32.PACK_AB R11, R11, R30 ;  /* 0x0000001e0b0b723e */ /* 0x000fe200000000ff */
[----:B------:R-:W-:Y:S01]  /*b240*/  FMUL R18, R19, R162 ;  /* 0x000000a213127220 */ /* 0x000fe20000400000 */
[----:B------:R-:W-:-:S02]  /*b250*/  LOP3.LUT R30, R23, 0x1fffffff, RZ, 0xc0, !PT ;  /* 0x1fffffff171e7812 */ /* 0x000fc400078ec0ff */
[----:B------:R-:W-:Y:S02]  /*b260*/  IADD3 R14, P4, R156, R25, RZ ;  /* 0x000000199c0e7210 */ /* 0x000fe40007f9e0ff */
        /* <DEDUP_REMOVED lines=11> */
[----:B------:R-:W-:Y:S01]  /*b320*/  @P0 STG.E.128 desc[UR38][R32.64], R4 ;  /* 0x0000000420000986 */ /* 0x000fe2000c101d26 */
        /* <DEDUP_REMOVED lines=14> */
[----:B------:R-:W-:Y:S02]  /*b410*/  IMAD R161, R161, R24, R20 ;  /* 0x00000018a1a17224 */ /* 0x000fe400078e0214 */
[-CC-:B------:R-:W-:Y:S01]  /*b420*/  IMAD R24, R16, R3.reuse, R28.reuse ;  /* 0x0000000310187224 */ /* 0x180fe200078e021c */
        /* <DEDUP_REMOVED lines=8> */
[----:B------:R-:W-:Y:S02]  /*b4b0*/  IMAD R3, R3, R168, RZ ;  /* 0x000000a803037224 */ /* 0x000fe400078e02ff */
[C---:B------:R-:W-:Y:S01]  /*b4c0*/  IMAD.WIDE.U32 R24, R168.reuse, R23, R24 ;  /* 0x00000017a8187225 */ /* 0x040fe200078e0018 */
[----:B------:R-:W-:Y:S03]  /*b4d0*/  STS.64 [R169+0x40], R138 ;  /* 0x0000408aa9007388 */ /* 0x000fe60000000a00 */
[----:B------:R-:W-:Y:S01]  /*b4e0*/  IMAD R27, R23, R0, R27 ;  /* 0x00000000171b7224 */ /* 0x000fe200078e021b */
[----:B------:R-:W-:Y:S01]  /*b4f0*/  STS.64 [R169+0x60], R134 ;  /* 0x00006086a9007388 */ /* 0x000fe20000000a00 */
[----:B------:R-:W-:-:S03]  /*b500*/  IMAD.WIDE.U32 R28, R168, R161, R28 ;  /* 0x000000a1a81c7225 */ /* 0x000fc600078e001c */
[----:B------:R-:W-:Y:S01]  /*b510*/  STS.64 [R167+0x80], R130 ;  /* 0x00008082a7007388 */ /* 0x000fe20000000a00 */
[----:B------:R-:W-:Y:S01]  /*b520*/  IMAD R161, R161, R0, R3 ;  /* 0x00000000a1a17224 */ /* 0x000fe200078e0203 */
        /* <DEDUP_REMOVED lines=48> */
.L_x_1665:
        /* <DEDUP_REMOVED lines=19> */
.L_x_1666:
        /* <DEDUP_REMOVED lines=10> */
.L_x_3462:


//--------------------- .text._ZN7cutlass7Kernel2INS_4gemm6kernel20DefaultGemmUniversalINS_6half_tENS_6layout11ColumnMajorELNS_16ComplexTransformE0ELi8ES4_S6_LS7_0ELi8ES4_NS5_8RowMajorEfNS_4arch15OpClassTensorOpENS9_4Sm80ENS1_9GemmShapeILi128ELi128ELi32EEENSC_ILi64ELi64ELi32EEENSC_ILi16ELi8ELi16EEENS_8epilogue6thread17LinearCombinationIS4_Li8EffLNSH_9ScaleType4KindE0ELNS_15FloatRoundStyleE2ES4_EENS1_11threadblock30GemmIdentityThreadblockSwizzleILi8EEELi4ENS9_13OpMultiplyAddELNS1_23SharedMemoryClearOptionE0ELb0ELb0ELb0ENS5_31Tensor5DPermute02413ColumnMajorILi16ELi3ELi8EEENS5_34Tensor4DPermute0213RowMajorInverseILi8ELi4EEENS5_9NoPermuteEvE10SelectBaseISP_vEEEEvNT_6ParamsE --------------------------
	.section	.text._ZN7cutlass7Kernel2INS_4gemm6kernel20DefaultGemmUniversalINS_6half_tENS_6layout11ColumnMajorELNS_16ComplexTransformE0ELi8ES4_S6_LS7_0ELi8ES4_NS5_8RowMajorEfNS_4arch15OpClassTensorOpENS9_4Sm80ENS1_9GemmShapeILi128ELi128ELi32EEENSC_ILi64ELi64ELi32EEENSC_ILi16ELi8ELi16EEENS_8epilogue6thread17LinearCombinationIS4_Li8EffLNSH_9ScaleType4KindE0ELNS_15FloatRoundStyleE2ES4_EENS1_11threadblock30GemmIdentityThreadblockSwizzleILi8EEELi4ENS9_13OpMultiplyAddELNS1_23SharedMemoryClearOptionE0ELb0ELb0ELb0ENS5_31Tensor5DPermute02413ColumnMajorILi16ELi3ELi8EEENS5_34Tensor4DPermute0213RowMajorInverseILi8ELi4EEENS5_9NoPermuteEvE10SelectBaseISP_vEEEEvNT_6ParamsE,"ax",@progbits
	.align	128
.text._ZN7cutlass7Kernel2INS_4gemm6kernel20DefaultGemmUniversalINS_6half_tENS_6layout11ColumnMajorELNS_16ComplexTransformE0ELi8ES4_S6_LS7_0ELi8ES4_NS5_8RowMajorEfNS_4arch15OpClassTensorOpENS9_4Sm80ENS1_9GemmShapeILi128ELi128ELi32EEENSC_ILi64ELi64ELi32EEENSC_ILi16ELi8ELi16EEENS_8epilogue6thread17LinearCombinationIS4_Li8EffLNSH_9ScaleType4KindE0ELNS_15FloatRoundStyleE2ES4_EENS1_11threadblock30GemmIdentityThreadblockSwizzleILi8EEELi4ENS9_13OpMultiplyAddELNS1_23SharedMemoryClearOptionE0ELb0ELb0ELb0ENS5_31Tensor5DPermute02413ColumnMajorILi16ELi3ELi8EEENS5_34Tensor4DPermute0213RowMajorInverseILi8ELi4EEENS5_9NoPermuteEvE10SelectBaseISP_vEEEEvNT_6ParamsE:
        .type           _ZN7cutlass7Kernel2INS_4gemm6kernel20DefaultGemmUniversalINS_6half_tENS_6layout11ColumnMajorELNS_16ComplexTransformE0ELi8ES4_S6_LS7_0ELi8ES4_NS5_8RowMajorEfNS_4arch15OpClassTensorOpENS9_4Sm80ENS1_9GemmShapeILi128ELi128ELi32EEENSC_ILi64ELi64ELi32EEENSC_ILi16ELi8ELi16EEENS_8epilogue6thread17LinearCombinationIS4_Li8EffLNSH_9ScaleType4KindE0ELNS_15FloatRoundStyleE2ES4_EENS1_11threadblock30GemmIdentityThreadblockSwizzleILi8EEELi4ENS9_13OpMultiplyAddELNS1_23SharedMemoryClearOptionE0ELb0ELb0ELb0ENS5_31Tensor5DPermute02413ColumnMajorILi16ELi3ELi8EEENS5_34Tensor4DPermute0213RowMajorInverseILi8ELi4EEENS5_9NoPermuteEvE10SelectBaseISP_vEEEEvNT_6ParamsE,@function
        .size           _ZN7cutlass7Kernel2INS_4gemm6kernel20DefaultGemmUniversalINS_6half_tENS_6layout11ColumnMajorELNS_16ComplexTransformE0ELi8ES4_S6_LS7_0ELi8ES4_NS5_8RowMajorEfNS_4arch15OpClassTensorOpENS9_4Sm80ENS1_9GemmShapeILi128ELi128ELi32EEENSC_ILi64ELi64ELi32EEENSC_ILi16ELi8ELi16EEENS_8epilogue6thread17LinearCombinationIS4_Li8EffLNSH_9ScaleType4KindE0ELNS_15FloatRoundStyleE2ES4_EENS1_11threadblock30GemmIdentityThreadblockSwizzleILi8EEELi4ENS9_13OpMultiplyAddELNS1_23SharedMemoryClearOptionE0ELb0ELb0ELb0ENS5_31Tensor5DPermute02413ColumnMajorILi16ELi3ELi8EEENS5_34Tensor4DPermute0213RowMajorInverseILi8ELi4EEENS5_9NoPermuteEvE10SelectBaseISP_vEEEEvNT_6ParamsE,(.L_x_3463 - _ZN7cutlass7Kernel2INS_4gemm6kernel20DefaultGemmUniversalINS_6half_tENS_6layout11ColumnMajorELNS_16ComplexTransformE0ELi8ES4_S6_LS7_0ELi8ES4_NS5_8RowMajorEfNS_4arch15OpClassTensorOpENS9_4Sm80ENS1_9GemmShapeILi128ELi128ELi32EEENSC_ILi64ELi64ELi32EEENSC_ILi16ELi8ELi16EEENS_8epilogue6thread17LinearCombinationIS4_Li8EffLNSH_9ScaleType4KindE0ELNS_15FloatRoundStyleE2ES4_EENS1_11threadblock30GemmIdentityThreadblockSwizzleILi8EEELi4ENS9_13OpMultiplyAddELNS1_23SharedMemoryClearOptionE0ELb0ELb0ELb0ENS5_31Tensor5DPermute02413ColumnMajorILi16ELi3ELi8EEENS5_34Tensor4DPermute0213RowMajorInverseILi8ELi4EEENS5_9NoPermuteEvE10SelectBaseISP_vEEEEvNT_6ParamsE)
        .other          _ZN7cutlass7Kernel2INS_4gemm6kernel20DefaultGemmUniversalINS_6half_tENS_6layout11ColumnMajorELNS_16ComplexTransformE0ELi8ES4_S6_LS7_0ELi8ES4_NS5_8RowMajorEfNS_4arch15OpClassTensorOpENS9_4Sm80ENS1_9GemmShapeILi128ELi128ELi32EEENSC_ILi64ELi64ELi32EEENSC_ILi16ELi8ELi16EEENS_8epilogue6thread17LinearCombinationIS4_Li8EffLNSH_9ScaleType4KindE0ELNS_15FloatRoundStyleE2ES4_EENS1_11threadblock30GemmIdentityThreadblockSwizzleILi8EEELi4ENS9_13OpMultiplyAddELNS1_23SharedMemoryClearOptionE0ELb0ELb0ELb0ENS5_31Tensor5DPermute02413ColumnMajorILi16ELi3ELi8EEENS5_34Tensor4DPermute0213RowMajorInverseILi8ELi4EEENS5_9NoPermuteEvE10SelectBaseISP_vEEEEvNT_6ParamsE,@"STO_CUDA_ENTRY STV_DEFAULT"
_ZN7cutlass7Kernel2INS_4gemm6kernel20DefaultGemmUniversalINS_6half_tENS_6layout11ColumnMajorELNS_16ComplexTransformE0ELi8ES4_S6_LS7_0ELi8ES4_NS5_8RowMajorEfNS_4arch15OpClassTensorOpENS9_4Sm80ENS1_9GemmShapeILi128ELi128ELi32EEENSC_ILi64ELi64ELi32EEENSC_ILi16ELi8ELi16EEENS_8epilogue6thread17LinearCombinationIS4_Li8EffLNSH_9ScaleType4KindE0ELNS_15FloatRoundStyleE2ES4_EENS1_11threadblock30GemmIdentityThreadblockSwizzleILi8EEELi4ENS9_13OpMultiplyAddELNS1_23SharedMemoryClearOptionE0ELb0ELb0ELb0ENS5_31Tensor5DPermute02413ColumnMajorILi16ELi3ELi8EEENS5_34Tensor4DPermute0213RowMajorInverseILi8ELi4EEENS5_9NoPermuteEvE10SelectBaseISP_vEEEEvNT_6ParamsE:
        /* <DEDUP_REMOVED lines=40> */
.L_x_1668:
        /* <DEDUP_REMOVED lines=18> */
.L_x_1667:
[----:B------:R-:W1:Y:S01]  /*03a0*/  LDC R2, c[0x0][0x224] ;  /* 0x00008900ff027b82 */ /* 0x000e620000000800 */
[----:B------:R-:W-:-:S07]  /*03b0*/  IADD3 R3, R205, 0x1, RZ ;  /* 0x00000001cd037810 */ /* 0x000fce0007ffe0ff */
[----:B------:R-:W2:Y:S01]  /*03c0*/  LDC R0, c[0x0][0x234] ;  /* 0x00008d00ff007b82 */ /* 0x000ea20000000800 */
[C---:B-1----:R-:W-:Y:S01]  /*03d0*/  ISETP.GE.AND P0, PT, R3.reuse, R2, PT ;  /* 0x000000020300720c */ /* 0x042fe20003f06270 */
[-C--:B--2---:R-:W-:Y:S02]  /*03e0*/  IMAD R2, R3, R0.reuse, RZ ;  /* 0x0000000003027224 */ /* 0x084fe400078e02ff */
[----:B------:R-:W-:-:S10]  /*03f0*/  IMAD R19, R205, R0, RZ ;  /* 0x00000000cd137224 */ /* 0x000fd400078e02ff */
[----:B------:R-:W1:Y:S02]  /*0400*/  @P0 LDC R2, c[0x0][0x218] ;  /* 0x00008600ff020b82 */ /* 0x000e640000000800 */
.L_x_1669:
        /* <DEDUP_REMOVED lines=19> */
.L_x_1670:
[----:B------:R-:W1:Y:S02]  /*0540*/  LDC R0, c[0x0][0x210] ;  /* 0x00008400ff007b82 */ /* 0x000e640000000800 */
        /* <DEDUP_REMOVED lines=18> */
.L_x_1671:
[----:B------:R-:W1:Y:S01]  /*0670*/  S2R R204, SR_TID.X ;  /* 0x0000000000cc7919 */ /* 0x000e620000002100 */
[----:B------:R-:W-:Y:S01]  /*0680*/  IMAD.IADD R11, R2, 0x1, -R19 ;  /* 0x00000001020b7824 */ /* 0x000fe200078e0a13 */
[----:B------:R-:W2:Y:S01]  /*0690*/  LDC.64 R6, c[0x0][0x210] ;  /* 0x00008400ff067b82 */ /* 0x000ea20000000a00 */
[----:B------:R-:W-:-:S03]  /*06a0*/  ULDC.64 UR4, c[0x0][0x268] ;  /* 0x00009a0000047ab9 */ /* 0x000fc60000000a00 */
[----:B------:R-:W-:-:S04]  /*06b0*/  SHF.R.S32.HI R10, RZ, 0x1f, R11 ;  /* 0x0000001fff0a7819 */ /* 0x000fc8000001140b */
[----:B------:R-:W-:-:S04]  /*06c0*/  LEA.HI R10, R10, R11, RZ, 0x5 ;  /* 0x0000000b0a0a7211 */ /* 0x000fc800078f28ff */
[----:B------:R-:W-:-:S05]  /*06d0*/  LOP3.LUT R10, R10, 0xffffffe0, RZ, 0xc0, !PT ;  /* 0xffffffe00a0a7812 */ /* 0x000fca00078ec0ff */
[----:B------:R-:W-:-:S05]  /*06e0*/  IMAD.IADD R10, R11, 0x1, -R10 ;  /* 0x000000010b0a7824 */ /* 0x000fca00078e0a0a */
[----:B------:R-:W-:-:S04]  /*06f0*/  ISETP.NE.AND P0, PT, R10, RZ, PT ;  /* 0x000000ff0a00720c */ /* 0x000fc80003f05270 */
[----:B------:R-:W-:Y:S02]  /*0700*/  SEL R10, R10, 0x20, P0 ;  /* 0x000000200a0a7807 */ /* 0x000fe40000000000 */
[----:B-1----:R-:W-:Y:S02]  /*0710*/  SHF.R.S32.HI R9, RZ, 0x1f, R204 ;  /* 0x0000001fff097819 */ /* 0x002fe400000114cc */
[----:B------:R-:W-:Y:S02]  /*0720*/  VIADDMNMX R11, R19, R10, R2, PT ;  /* 0x0000000a130b7246 */ /* 0x000fe40003800102 */
[----:B------:R-:W-:-:S04]  /*0730*/  LEA.HI R9, R9, R204, RZ, 0x5 ;  /* 0x000000cc09097211 */ /* 0x000fc800078f28ff */
[----:B------:R-:W-:Y:S02]  /*0740*/  LOP3.LUT R5, R9, 0xffffffe0, RZ, 0xc0, !PT ;  /* 0xffffffe009057812 */ /* 0x000fe400078ec0ff */
[----:B------:R-:W-:-:S03]  /*0750*/  SHF.R.S32.HI R9, RZ, 0x5, R9 ;  /* 0x00000005ff097819 */ /* 0x000fc60000011409 */
[----:B------:R-:W-:Y:S02]  /*0760*/  IMAD.IADD R3, R204, 0x1, -R5 ;  /* 0x00000001cc037824 */ /* 0x000fe400078e0a05 */
[----:B------:R-:W-:-:S03]  /*0770*/  IMAD.SHL.U32 R9, R9, 0x8, RZ ;  /* 0x0000000809097824 */ /* 0x000fc600078e00ff */
[----:B------:R-:W-:-:S04]  /*0780*/  SHF.R.S32.HI R4, RZ, 0x1f, R3 ;  /* 0x0000001fff047819 */ /* 0x000fc80000011403 */
[CC--:B------:R-:W-:Y:S02]  /*0790*/  LEA.HI R0, R4.reuse, R3.reuse, RZ, 0x3 ;  /* 0x0000000304007211 */ /* 0x0c0fe400078f18ff */
[----:B------:R-:W-:Y:S02]  /*07a0*/  LEA.HI R4, R4, R3, RZ, 0x2 ;  /* 0x0000000304047211 */ /* 0x000fe400078f10ff */
[C---:B------:R-:W-:Y:S02]  /*07b0*/  LEA.HI.SX32 R18, R0.reuse, R9, 0x1d ;  /* 0x0000000900127211 */ /* 0x040fe400078feaff */
[----:B------:R-:W-:Y:S02]  /*07c0*/  LOP3.LUT R0, R0, 0xfffffff8, RZ, 0xc0, !PT ;  /* 0xfffffff800007812 */ /* 0x000fe400078ec0ff */
[----:B------:R-:W-:Y:S01]  /*07d0*/  LEA.HI.SX32 R5, R4, R5, 0x1e ;  /* 0x0000000504057211 */ /* 0x000fe200078ff2ff */
[----:B------:R-:W-:Y:S01]  /*07e0*/  IMAD.IADD R225, R18, 0x1, R19 ;  /* 0x0000000112e17824 */ /* 0x000fe200078e0213 */
[----:B------:R-:W-:Y:S01]  /*07f0*/  LOP3.LUT R4, R4, 0xfffffffc, RZ, 0xc0, !PT ;  /* 0xfffffffc04047812 */ /* 0x000fe200078ec0ff */
[----:B------:R-:W-:-:S02]  /*0800*/  IMAD.IADD R0, R3, 0x1, -R0 ;  /* 0x0000000103007824 */ /* 0x000fc400078e0a00 */
[----:B------:R-:W-:Y:S01]  /*0810*/  IMAD R14, R22, 0x80, R5 ;  /* 0x00000080160e7824 */ /* 0x000fe200078e0205 */
[----:B------:R-:W-:Y:S01]  /*0820*/  ISETP.GE.AND P1, PT, R225, R11, PT ;  /* 0x0000000be100720c */ /* 0x000fe20003f26270 */
[----:B------:R-:W-:Y:S02]  /*0830*/  IMAD R213, R23, 0x10, R0 ;  /* 0x0000001017d57824 */ /* 0x000fe400078e0200 */
[----:B------:R-:W-:Y:S01]  /*0840*/  IMAD.IADD R4, R3, 0x1, -R4 ;  /* 0x0000000103047824 */ /* 0x000fe200078e0a04 */
[C---:B--2---:R-:W-:Y:S01]  /*0850*/  ISETP.GE.AND P4, PT, R14.reuse, R7, PT ;  /* 0x000000070e00720c */ /* 0x044fe20003f86270 */
[----:B------:R-:W-:Y:S01]  /*0860*/  VIADD R3, R225, 0x4 ;  /* 0x00000004e1037836 */ /* 0x000fe20000000000 */
[----:B------:R-:W-:Y:S01]  /*0870*/  SHF.R.S32.HI R21, RZ, 0x1f, R14 ;  /* 0x0000001fff157819 */ /* 0x000fe2000001140e */
[----:B------:R-:W-:Y:S02]  /*0880*/  IMAD.SHL.U32 R213, R213, 0x8, RZ ;  /* 0x00000008d5d57824 */ /* 0x000fe400078e00ff */
[----:B------:R-:W-:Y:S01]  /*0890*/  VIADD R22, R14, 0x10 ;  /* 0x000000100e167836 */ /* 0x000fe20000000000 */
[----:B------:R-:W-:Y:S01]  /*08a0*/  ISETP.GE.AND P3, PT, R3, R11, PT ;  /* 0x0000000b0300720c */ /* 0x000fe20003f66270 */
[C---:B------:R-:W-:Y:S01]  /*08b0*/  VIADD R211, R213.reuse, 0x40 ;  /* 0x00000040d5d37836 */ /* 0x040fe20000000000 */
[CC--:B------:R-:W-:Y:S01]  /*08c0*/  ISETP.LT.AND P0, PT, R213.reuse, R6.reuse, !P1 ;  /* 0x00000006d500720c */ /* 0x0c0fe20004f01270 */
[----:B------:R-:W-:Y:S01]  /*08d0*/  IMAD R12, R4, 0x8, R19 ;  /* 0x00000008040c7824 */ /* 0x000fe200078e0213 */
[-C--:B------:R-:W-:Y:S01]  /*08e0*/  ISETP.LT.AND P2, PT, R213, R6.reuse, !P3 ;  /* 0x00000006d500720c */ /* 0x080fe20005f41270 */
[C---:B------:R-:W-:Y:S01]  /*08f0*/  VIADD R8, R14.reuse, 0x8 ;  /* 0x000000080e087836 */ /* 0x040fe20000000000 */
[CC--:B------:R-:W-:Y:S01]  /*0900*/  ISETP.LT.AND P1, PT, R211.reuse, R6.reuse, !P1 ;  /* 0x00000006d300720c */ /* 0x0c0fe20004f21270 */
[----:B------:R-:W-:Y:S01]  /*0910*/  VIADD R20, R14, 0x18 ;  /* 0x000000180e147836 */ /* 0x000fe20000000000 */
[----:B------:R-:W-:Y:S01]  /*0920*/  ISETP.LT.AND P3, PT, R211, R6, !P3 ;  /* 0x00000006d300720c */ /* 0x000fe20005f61270 */
[----:B------:R-:W-:Y:S01]  /*0930*/  IMAD R21, R21, UR4, RZ ;  /* 0x0000000415157c24 */ /* 0x000fe2000f8e02ff */
[----:B------:R-:W-:-:S02]  /*0940*/  SEL R9, RZ, 0x1, !P0 ;  /* 0x00000001ff097807 */ /* 0x000fc40004000000 */
[----:B------:R-:W-:Y:S01]  /*0950*/  ISETP.GE.AND P5, PT, R22, R7, PT ;  /* 0x000000071600720c */ /* 0x000fe20003fa6270 */
[----:B------:R-:W-:Y:S01]  /*0960*/  IMAD R21, R14, UR5, R21 ;  /* 0x000000050e157c24 */ /* 0x000fe2000f8e0215 */
[----:B------:R-:W-:Y:S02]  /*0970*/  P2R R22, PR, R9, 0xf ;  /* 0x0000000f09167803 */ /* 0x000fe40000000000 */
[----:B------:R-:W-:Y:S02]  /*0980*/  P2R R9, PR, RZ, 0x10 ;  /* 0x00000010ff097803 */ /* 0x000fe40000000000 */
[----:B------:R-:W-:Y:S02]  /*0990*/  ISETP.LT.AND P0, PT, R12, R11, !P4 ;  /* 0x0000000b0c00720c */ /* 0x000fe40006701270 */
[-C--:B------:R-:W-:Y:S02]  /*09a0*/  ISETP.GE.AND P6, PT, R8, R7.reuse, PT ;  /* 0x000000070800720c */ /* 0x080fe40003fc6270 */
[----:B------:R-:W-:-:S02]  /*09b0*/  ISETP.GE.AND P4, PT, R20, R7, PT ;  /* 0x000000071400720c */ /* 0x000fc40003f86270 */
[CC--:B------:R-:W-:Y:S02]  /*09c0*/  ISETP.LT.AND P1, PT, R12.reuse, R11.reuse, !P6 ;  /* 0x0000000b0c00720c */ /* 0x0c0fe40007721270 */
[CC--:B------:R-:W-:Y:S02]  /*09d0*/  ISETP.LT.AND P2, PT, R12.reuse, R11.reuse, !P5 ;  /* 0x0000000b0c00720c */ /* 0x0c0fe40006f41270 */
[----:B------:R-:W-:Y:S02]  /*09e0*/  ISETP.LT.AND P3, PT, R12, R11, !P4 ;  /* 0x0000000b0c00720c */ /* 0x000fe40006761270 */
[----:B------:R-:W1:Y:S01]  /*09f0*/  LDC R11, c[0x0][0x248] ;  /* 0x00009200ff0b7b82 */ /* 0x000e620000000800 */
[--C-:B------:R-:W-:Y:S02]  /*0a00*/  SHF.R.S32.HI R13, RZ, 0x1f, R12.reuse ;  /* 0x0000001fff0d7819 */ /* 0x100fe4000001140c */
[----:B------:R-:W-:Y:S02]  /*0a10*/  SEL R7, RZ, 0x1, !P0 ;  /* 0x00000001ff077807 */ /* 0x000fe40004000000 */
[----:B------:R-:W-:Y:S01]  /*0a20*/  P2R R8, PR, RZ, 0x40 ;  /* 0x00000040ff087803 */ /* 0x000fe20000000000 */
[----:B------:R-:W-:Y:S01]  /*0a30*/  IMAD.WIDE.U32 R14, R14, UR4, R12 ;  /* 0x000000040e0e7c25 */ /* 0x000fe2000f8e000c */
[----:B------:R-:W-:Y:S01]  /*0a40*/  SHF.R.S32.HI R13, RZ, 0x1f, R6 ;  /* 0x0000001fff0d7819 */ /* 0x000fe20000011406 */
[----:B------:R-:W-:Y:S01]  /*0a50*/  UMOV UR4, 0xffffffff ;  /* 0xffffffff00047882 */ /* 0x000fe20000000000 */
[----:B------:R-:W-:Y:S01]  /*0a60*/  P2R R7, PR, R7, 0xf ;  /* 0x0000000f07077803 */ /* 0x000fe20000000000 */
[----:B------:R-:W-:Y:S01]  /*0a70*/  IMAD.IADD R12, R15, 0x1, R21 ;  /* 0x000000010f0c7824 */ /* 0x000fe200078e0215 */
[----:B-----5:R-:W-:-:S02]  /*0a80*/  LEA R20, P2, R14, R16, 0x1 ;  /* 0x000000100e147211 */ /* 0x020fc400078408ff */
[-C--:B------:R-:W-:Y:S02]  /*0a90*/  LEA.HI R210, R13, R6.reuse, RZ, 0x3 ;  /* 0x000000060dd27211 */ /* 0x080fe400078f18ff */
[-C--:B------:R-:W-:Y:S02]  /*0aa0*/  ISETP.GE.AND P1, PT, R213, R6.reuse, PT ;  /* 0x00000006d500720c */ /* 0x080fe40003f26270 */
[----:B------:R-:W-:Y:S02]  /*0ab0*/  ISETP.GE.AND P0, PT, R211, R6, PT ;  /* 0x00000006d300720c */ /* 0x000fe40003f06270 */
[----:B------:R-:W-:Y:S02]  /*0ac0*/  LEA.HI.X R21, R14, R17, R12, 0x1, P2 ;  /* 0x000000110e157211 */ /* 0x000fe400010f0c0c */
[----:B------:R-:W-:Y:S02]  /*0ad0*/  SHF.R.U32.HI R13, RZ, 0x5, R204 ;  /* 0x00000005ff0d7819 */ /* 0x000fe400000116cc */
[----:B------:R-:W-:-:S02]  /*0ae0*/  SHF.R.S32.HI R210, RZ, 0x3, R210 ;  /* 0x00000003ffd27819 */ /* 0x000fc400000114d2 */
[----:B-1----:R-:W-:-:S04]  /*0af0*/  LEA.HI R208, R11, R11, RZ, 0x1 ;  /* 0x0000000b0bd07211 */ /* 0x002fc800078f08ff */
[----:B------:R-:W-:Y:S01]  /*0b00*/  SHF.R.S32.HI R208, RZ, 0x1, R208 ;  /* 0x00000001ffd07819 */ /* 0x000fe200000114d0 */
[----:B------:R-:W-:Y:S06]  /*0b10*/  BRA.DIV UR4, `(.L_x_1672) ;  /* 0x000000de04d47947 */ /* 0x000fec000b800000 */
[----:B------:R1:W2:Y:S02]  /*0b20*/  SHFL.IDX PT, R14, R13, RZ, 0x1f ;  /* 0x00001fff0d0e7589 */ /* 0x0002a400000e0000 */
.L_x_1728:
[----:B--2---:R-:W-:Y:S01]  /*0b30*/  SHF.R.S32.HI R209, RZ, 0x1f, R14 ;  /* 0x0000001fffd17819 */ /* 0x004fe2000001140e */
[----:B------:R-:W-:Y:S01]  /*0b40*/  BSSY B0, `(.L_x_1673) ;  /* 0x0000041000007945 */ /* 0x000fe20003800000 */
[----:B------:R-:W-:Y:S01]  /*0b50*/  IADD3 R17, R2, 0x1f, -R19 ;  /* 0x0000001f02117810 */ /* 0x000fe20007ffe813 */
[----:B------:R-:W-:Y:S01]  /*0b60*/  IMAD.MOV.U32 R6, RZ, RZ, RZ ;  /* 0x000000ffff067224 */ /* 0x000fe200078e00ff */
[----:B------:R-:W-:-:S03]  /*0b70*/  LEA.HI R209, R209, R14, RZ, 0x2 ;  /* 0x0000000ed1d17211 */ /* 0x000fc600078f10ff */
[----:B------:R-:W-:Y:S01]  /*0b80*/  VIADD R2, R17, 0x1f ;  /* 0x0000001f11027836 */ /* 0x000fe20000000000 */
[----:B------:R-:W-:Y:S02]  /*0b90*/  LOP3.LUT R206, R209, 0xfffffffc, RZ, 0xc0, !PT ;  /* 0xfffffffcd1ce7812 */ /* 0x000fe400078ec0ff */
[----:B------:R-:W-:Y:S02]  /*0ba0*/  SHF.R.S32.HI R209, RZ, 0x2, R209 ;  /* 0x00000002ffd17819 */ /* 0x000fe400000114d1 */
[----:B------:R-:W-:Y:S01]  /*0bb0*/  ISETP.GE.U32.AND P3, PT, R2, 0x3f, PT ;  /* 0x0000003f0200780c */ /* 0x000fe20003f66070 */
[----:B------:R-:W-:Y:S01]  /*0bc0*/  IMAD.IADD R206, R14, 0x1, -R206 ;  /* 0x000000010ece7824 */ /* 0x000fe200078e0ace */
[----:B------:R-:W-:Y:S02]  /*0bd0*/  SHF.R.S32.HI R2, RZ, 0x1f, R17 ;  /* 0x0000001fff027819 */ /* 0x000fe40000011411 */
[----:B------:R-:W-:Y:S02]  /*0be0*/  CS2R R14, SRZ ;  /* 0x00000000000e7805 */ /* 0x000fe4000001ff00 */
[----:B------:R-:W-:-:S02]  /*0bf0*/  LEA.HI R207, R206, R206, RZ, 0x1 ;  /* 0x000000cececf7211 */ /* 0x000fc400078f08ff */
[----:B------:R-:W-:Y:S02]  /*0c00*/  LEA.HI R219, R2, R17, RZ, 0x5 ;  /* 0x0000001102db7211 */ /* 0x000fe400078f28ff */
[----:B------:R-:W-:Y:S02]  /*0c10*/  SEL R2, R22, RZ, P3 ;  /* 0x000000ff16027207 */ /* 0x000fe40001800000 */
[----:B------:R-:W-:Y:S02]  /*0c20*/  LOP3.LUT R11, R207, 0xfffffffe, RZ, 0xc0, !PT ;  /* 0xfffffffecf0b7812 */ /* 0x000fe400078ec0ff */
[----:B------:R-:W-:Y:S02]  /*0c30*/  LOP3.LUT P2, R12, R2, 0x1, RZ, 0xc0, !PT ;  /* 0x00000001020c7812 */ /* 0x000fe4000784c0ff */
[----:B------:R-:W-:Y:S01]  /*0c40*/  SHF.R.S32.HI R207, RZ, 0x1, R207 ;  /* 0x00000001ffcf7819 */ /* 0x000fe200000114cf */
[----:B------:R-:W-:Y:S01]  /*0c50*/  IMAD.IADD R206, R206, 0x1, -R11 ;  /* 0x00000001cece7824 */ /* 0x000fe200078e0a0b */
[----:B------:R-:W-:Y:S01]  /*0c60*/  LEA.HI.SX32 R219, R219, 0xfffffffd, 0x1b ;  /* 0xfffffffddbdb7811 */ /* 0x000fe200078fdaff */
[----:B------:R-:W-:-:S02]  /*0c70*/  IMAD.MOV.U32 R11, RZ, RZ, RZ ;  /* 0x000000ffff0b7224 */ /* 0x000fc400078e00ff */
[----:B------:R-:W-:Y:S02]  /*0c80*/  IMAD R200, R209, 0x40, R206 ;  /* 0x00000040d1c87824 */ /* 0x000fe400078e02ce */
[----:B-1----:R-:W-:Y:S02]  /*0c90*/  IMAD R13, R207, 0x80, R209 ;  /* 0x00000080cf0d7824 */ /* 0x002fe400078e02d1 */
        /* <DEDUP_REMOVED lines=24> */
[----:B------:R-:W-:-:S03]  /*0e20*/  ISETP.GE.AND P2, PT, R14, RZ, PT ;  /* 0x000000ff0e00720c */ /* 0x000fc60003f46270 */
[----:B------:R-:W-:Y:S01]  /*0e30*/  IMAD.MOV.U32 R19, RZ, RZ, R16 ;  /* 0x000000ffff137224 */ /* 0x000fe200078e0010 */
[----:B------:R-:W-:-:S04]  /*0e40*/  SHF.R.S32.HI R16, RZ, 0x1f, R225 ;  /* 0x0000001fff107819 */ /* 0x000fc800000114e1 */
[----:B------:R-:W-:-:S04]  /*0e50*/  LEA.HI R16, R16, R225, RZ, 0x2 ;  /* 0x000000e110107211 */ /* 0x000fc800078f10ff */
[----:B------:R-:W-:Y:S02]  /*0e60*/  LOP3.LUT R22, R16, 0xfffffffc, RZ, 0xc0, !PT ;  /* 0xfffffffc10167812 */ /* 0x000fe400078ec0ff */
[----:B------:R-:W-:Y:S02]  /*0e70*/  @!P2 IADD3 R19, -R19, RZ, RZ ;  /* 0x000000ff1313a210 */ /* 0x000fe40007ffe1ff */
[----:B------:R-:W-:Y:S01]  /*0e80*/  ISETP.NE.AND P2, PT, R210, RZ, PT ;  /* 0x000000ffd200720c */ /* 0x000fe20003f45270 */
[----:B------:R-:W-:Y:S01]  /*0e90*/  IMAD.IADD R15, R225, 0x1, -R22 ;  /* 0x00000001e10f7824 */ /* 0x000fe200078e0a16 */
[----:B------:R-:W-:-:S04]  /*0ea0*/  SHF.L.U32 R16, R16, 0x1, RZ ;  /* 0x0000000110107819 */ /* 0x000fc800000006ff */
[----:B------:R-:W-:-:S07]  /*0eb0*/  LOP3.LUT R16, R16, 0xfffffff8, RZ, 0xc0, !PT ;  /* 0xfffffff810107812 */ /* 0x000fce00078ec0ff */
[----:B------:R-:W-:-:S05]  /*0ec0*/  @!P2 LOP3.LUT R19, RZ, R210, RZ, 0x33, !PT ;  /* 0x000000d2ff13a212 */ /* 0x000fca00078e33ff */
[----:B------:R-:W-:Y:S02]  /*0ed0*/  IMAD.MOV R14, RZ, RZ, -R19 ;  /* 0x000000ffff0e7224 */ /* 0x000fe400078e0a13 */
[----:B------:R-:W-:Y:S02]  /*0ee0*/  IMAD.IADD R19, R19, 0x1, R16 ;  /* 0x0000000113137824 */ /* 0x000fe400078e0210 */
[----:B------:R-:W-:-:S04]  /*0ef0*/  IMAD R14, R210, R14, R213 ;  /* 0x0000000ed20e7224 */ /* 0x000fc800078e02d5 */
[----:B------:R-:W-:-:S05]  /*0f00*/  IMAD R14, R210, R15, R14 ;  /* 0x0000000fd20e7224 */ /* 0x000fca00078e020e */
[----:B------:R-:W-:-:S03]  /*0f10*/  SHF.R.S32.HI R15, RZ, 0x1f, R14 ;  /* 0x0000001fff0f7819 */ /* 0x000fc6000001140e */
[----:B------:R-:W-:-:S03]  /*0f20*/  IMAD.WIDE R22, R208, R19, R14 ;  /* 0x00000013d0167225 */ /* 0x000fc600078e020e */
[----:B------:R-:W-:-:S04]  /*0f30*/  LEA R14, P2, R22, R202, 0x1 ;  /* 0x000000ca160e7211 */ /* 0x000fc800078408ff */
[----:B------:R-:W-:-:S09]  /*0f40*/  LEA.HI.X R15, R22, R203, R23, 0x1, P2 ;  /* 0x000000cb160f7211 */ /* 0x000fd200010f0c17 */
.L_x_1674:
[----:B------:R-:W-:Y:S05]  /*0f50*/  BSYNC B0 ;  /* 0x0000000000007941 */ /* 0x000fea0003800000 */
.L_x_1673:
[----:B------:R-:W-:Y:S01]  /*0f60*/  SHF.R.S32.HI R19, RZ, 0x1f, R18 ;  /* 0x0000001fff137819 */ /* 0x000fe20000011412 */
[----:B------:R-:W1:Y:S01]  /*0f70*/  S2R R22, SR_CgaCtaId ;  /* 0x0000000000167919 */ /* 0x000e620000008800 */
[----:B------:R-:W-:Y:S01]  /*0f80*/  SHF.R.S32.HI R25, RZ, 0x1f, R0 ;  /* 0x0000001fff197819 */ /* 0x000fe20000011400 */
[----:B------:R-:W-:Y:S01]  /*0f90*/  IMAD.SHL.U32 R12, R12, 0x10, RZ ;  /* 0x000000100c0c7824 */ /* 0x000fe200078e00ff */
[----:B------:R-:W-:Y:S01]  /*0fa0*/  LEA.HI R19, R19, R18, RZ, 0x3 ;  /* 0x0000001213137211 */ /* 0x000fe200078f18ff */
[----:B------:R-:W-:Y:S01]  /*0fb0*/  BSSY B0, `(.L_x_1675) ;  /* 0x0000045000007945 */ /* 0x000fe20003800000 */
        /* <DEDUP_REMOVED lines=12> */
[----:B------:R-:W-:Y:S01]  /*1080*/  IMAD.IADD R27, R26, 0x1, -R19 ;  /* 0x000000011a1b7824 */ /* 0x000fe200078e0a13 */
[----:B------:R-:W-:Y:S01]  /*1090*/  SHF.R.S32.HI R19, RZ, 0x2, R25 ;  /* 0x00000002ff137819 */ /* 0x000fe20000011419 */
[----:B------:R-:W-:Y:S01]  /*10a0*/  IMAD.IADD R24, R24, 0x1, -R23 ;  /* 0x0000000118187824 */ /* 0x000fe200078e0a17 */
[----:B------:R-:W-:Y:S02]  /*10b0*/  MOV R25, 0x400 ;  /* 0x0000040000197802 */ /* 0x000fe40000000f00 */
[----:B------:R-:W-:Y:S02]  /*10c0*/  LOP3.LUT R23, R16, R27, RZ, 0x3c, !PT ;  /* 0x0000001b10177212 */ /* 0x000fe400078e3cff */
        /* <DEDUP_REMOVED lines=32> */
[----:B------:R-:W-:Y:S02]  /*12d0*/  ISETP.GE.AND P2, PT, R6, RZ, PT ;  /* 0x000000ff0600720c */ /* 0x000fe40003f46270 */
[----:B------:R-:W-:Y:S01]  /*12e0*/  SHF.R.S32.HI R6, RZ, 0x1f, R225 ;  /* 0x0000001fff067819 */ /* 0x000fe200000114e1 */
[----:B------:R-:W-:-:S03]  /*12f0*/  IMAD.MOV.U32 R15, RZ, RZ, R14 ;  /* 0x000000ffff0f7224 */ /* 0x000fc600078e000e */
[----:B------:R-:W-:-:S04]  /*1300*/  LEA.HI R6, R6, R225, RZ, 0x2 ;  /* 0x000000e106067211 */ /* 0x000fc800078f10ff */
[C---:B------:R-:W-:Y:S02]  /*1310*/  LOP3.LUT R22, R6.reuse, 0xfffffffc, RZ, 0xc0, !PT ;  /* 0xfffffffc06167812 */ /* 0x040fe400078ec0ff */
[----:B------:R-:W-:Y:S02]  /*1320*/  SHF.L.U32 R6, R6, 0x1, RZ ;  /* 0x0000000106067819 */ /* 0x000fe400000006ff */
[----:B------:R-:W-:Y:S01]  /*1330*/  @!P2 IADD3 R15, -R15, RZ, RZ ;  /* 0x000000ff0f0fa210 */ /* 0x000fe20007ffe1ff */
[----:B------:R-:W-:Y:S01]  /*1340*/  IMAD.IADD R11, R225, 0x1, -R22 ;  /* 0x00000001e10b7824 */ /* 0x000fe200078e0a16 */
[----:B------:R-:W-:Y:S02]  /*1350*/  ISETP.NE.AND P2, PT, R210, RZ, PT ;  /* 0x000000ffd200720c */ /* 0x000fe40003f45270 */
[----:B------:R-:W-:-:S11]  /*1360*/  LOP3.LUT R6, R6, 0xfffffff8, RZ, 0xc0, !PT ;  /* 0xfffffff806067812 */ /* 0x000fd600078ec0ff */
[----:B------:R-:W-:-:S05]  /*1370*/  @!P2 LOP3.LUT R15, RZ, R210, RZ, 0x33, !PT ;  /* 0x000000d2ff0fa212 */ /* 0x000fca00078e33ff */
[--C-:B------:R-:W-:Y:S02]  /*1380*/  IMAD.MOV R14, RZ, RZ, -R15.reuse ;  /* 0x000000ffff0e7224 */ /* 0x100fe400078e0a0f */
[----:B------:R-:W-:Y:S02]  /*1390*/  IMAD.IADD R15, R6, 0x1, R15 ;  /* 0x00000001060f7824 */ /* 0x000fe400078e020f */
[----:B------:R-:W-:-:S04]  /*13a0*/  IMAD R14, R210, R14, R211 ;  /* 0x0000000ed20e7224 */ /* 0x000fc800078e02d3 */
[----:B------:R-:W-:-:S05]  /*13b0*/  IMAD R22, R210, R11, R14 ;  /* 0x0000000bd2167224 */ /* 0x000fca00078e020e */
[----:B------:R-:W-:-:S03]  /*13c0*/  SHF.R.S32.HI R23, RZ, 0x1f, R22 ;  /* 0x0000001fff177819 */ /* 0x000fc60000011416 */
[----:B------:R-:W-:-:S03]  /*13d0*/  IMAD.WIDE R22, R208, R15, R22 ;  /* 0x0000000fd0167225 */ /* 0x000fc600078e0216 */
[----:B------:R-:W-:-:S04]  /*13e0*/  LEA R6, P2, R22, R202, 0x1 ;  /* 0x000000ca16067211 */ /* 0x000fc800078408ff */
[----:B------:R-:W-:-:S09]  /*13f0*/  LEA.HI.X R11, R22, R203, R23, 0x1, P2 ;  /* 0x000000cb160b7211 */ /* 0x000fd200010f0c17 */
.L_x_1676:
[----:B------:R-:W-:Y:S05]  /*1400*/  BSYNC B0 ;  /* 0x0000000000007941 */ /* 0x000fea0003800000 */
.L_x_1675:
[----:B------:R-:W-:Y:S01]  /*1410*/  IMAD.SHL.U32 R12, R12, 0x8, RZ ;  /* 0x000000080c0c7824 */ /* 0x000fe200078e00ff */
[----:B------:R-:W-:Y:S01]  /*1420*/  MOV R23, R11 ;  /* 0x0000000b00177202 */ /* 0x000fe20000000f00 */
[----:B------:R-:W-:Y:S01]  /*1430*/  IMAD.MOV.U32 R22, RZ, RZ, R6 ;  /* 0x000000ffff167224 */ /* 0x000fe200078e0006 */
[----:B------:R-:W-:Y:S01]  /*1440*/  BSSY B0, `(.L_x_1677) ;  /* 0x0000032000007945 */ /* 0x000fe20003800000 */
[----:B------:R-:W-:Y:S01]  /*1450*/  IMAD.MOV.U32 R6, RZ, RZ, RZ ;  /* 0x000000ffff067224 */ /* 0x000fe200078e00ff */
[----:B------:R-:W-:Y:S02]  /*1460*/  ISETP.NE.U32.AND P2, PT, R12, RZ, PT ;  /* 0x000000ff0c00720c */ /* 0x000fe40003f45070 */
[----:B-1----:R-:W-:Y:S02]  /*1470*/  CS2R R14, SRZ ;  /* 0x00000000000e7805 */ /* 0x002fe4000001ff00 */
[----:B------:R-:W-:-:S09]  /*1480*/  MOV R11, RZ ;  /* 0x000000ff000b7202 */ /* 0x000fd20000000f00 */
        /* <DEDUP_REMOVED lines=45> */
.L_x_1678:
[----:B------:R-:W-:Y:S05]  /*1760*/  BSYNC B0 ;  /* 0x0000000000007941 */ /* 0x000fea0003800000 */
.L_x_1677:
        /* <DEDUP_REMOVED lines=67> */
.L_x_1680:
[----:B------:R-:W-:Y:S05]  /*1ba0*/  BSYNC B0 ;  /* 0x0000000000007941 */ /* 0x000fea0003800000 */
.L_x_1679:
[----:B------:R-:W-:Y:S01]  /*1bb0*/  IMAD.SHL.U32 R2, R2, 0x2, RZ ;  /* 0x0000000202027824 */ /* 0x000fe200078e00ff */
[----:B------:R-:W-:Y:S01]  /*1bc0*/  SEL R7, R7, RZ, P3 ;  /* 0x000000ff07077207 */ /* 0x000fe20001800000 */
[----:B-1----:R-:W-:Y:S01]  /*1bd0*/  IMAD.MOV.U32 R15, RZ, RZ, R11 ;  /* 0x000000ffff0f7224 */ /* 0x002fe200078e000b */
[----:B------:R-:W-:Y:S01]  /*1be0*/  SEL R11, RZ, 0xffffffff, P0 ;  /* 0xffffffffff0b7807 */ /* 0x000fe20000000000 */
[----:B------:R-:W-:Y:S01]  /*1bf0*/  IMAD.MOV.U32 R14, RZ, RZ, R6 ;  /* 0x000000ffff0e7224 */ /* 0x000fe200078e0006 */
[----:B------:R-:W-:Y:S01]  /*1c00*/  ISETP.NE.U32.AND P2, PT, R2, RZ, PT ;  /* 0x000000ff0200720c */ /* 0x000fe20003f45070 */
[C---:B------:R-:W-:Y:S01]  /*1c10*/  IMAD.SHL.U32 R3, R7.reuse, 0x4, RZ ;  /* 0x0000000407037824 */ /* 0x040fe200078e00ff */
[----:B------:R-:W-:Y:S01]  /*1c20*/  SEL R227, RZ, 0x8, P0 ;  /* 0x00000008ffe37807 */ /* 0x000fe20000000000 */
[----:B------:R-:W-:Y:S01]  /*1c30*/  IMAD.SHL.U32 R2, R7, 0x10, RZ ;  /* 0x0000001007027824 */ /* 0x000fe200078e00ff */
[----:B------:R-:W-:Y:S01]  /*1c40*/  ISETP.NE.AND P3, PT, R9, RZ, PT ;  /* 0x000000ff0900720c */ /* 0x000fe20003f65270 */
[----:B------:R-:W-:Y:S01]  /*1c50*/  IMAD.SHL.U32 R6, R7, 0x8, RZ ;  /* 0x0000000807067824 */ /* 0x000fe200078e00ff */
[----:B------:R-:W-:Y:S01]  /*1c60*/  LOP3.LUT P0, RZ, R3, 0x10, RZ, 0xc0, !PT ;  /* 0x0000001003ff7812 */ /* 0x000fe2000780c0ff */
[----:B------:R-:W-:Y:S01]  /*1c70*/  IMAD.SHL.U32 R9, R7, 0x2, RZ ;  /* 0x0000000207097824 */ /* 0x000fe200078e00ff */
[----:B------:R-:W-:Y:S01]  /*1c80*/  LEA.HI R3, R5, R5, RZ, 0x1 ;  /* 0x0000000505037211 */ /* 0x000fe200078f08ff */
[----:B------:R-:W-:Y:S01]  /*1c90*/  IMAD.SHL.U32 R7, R11, 0x2, RZ ;  /* 0x000000020b077824 */ /* 0x000fe200078e00ff */
[----:B------:R-:W-:Y:S01]  /*1ca0*/  ISETP.NE.AND P6, PT, R8, RZ, PT ;  /* 0x000000ff0800720c */ /* 0x000fe20003fc5270 */
[----:B------:R-:W1:Y:S01]  /*1cb0*/  LDC.64 R222, c[0x0][0x278] ;  /* 0x00009e00ffde7b82 */ /* 0x000e620000000a00 */
[----:B------:R-:W-:Y:S01]  /*1cc0*/  LOP3.LUT R12, R3, 0x3ffffffe, RZ, 0xc0, !PT ;  /* 0x3ffffffe030c7812 */ /* 0x000fe200078ec0ff */
[----:B------:R-:W-:Y:S01]  /*1cd0*/  @!PT LDS RZ, [RZ] ;  /* 0x00000000fffff984 */ /* 0x000fe20000000800 */
[----:B------:R-:W-:Y:S01]  /*1ce0*/  @!PT LDS RZ, [RZ] ;  /* 0x00000000fffff984 */ /* 0x000fe20000000800 */
[----:B------:R-:W-:Y:S01]  /*1cf0*/  @!PT LDS RZ, [RZ] ;  /* 0x00000000fffff984 */ /* 0x000fe20000000800 */
[----:B------:R2:W-:Y:S01]  /*1d00*/  LDGSTS.E.BYPASS.LTC128B.128 [R217+0x80], desc[UR36][R14.64], P2 ;  /* 0x000800000ed97fae */ /* 0x0005e20009101d64 */
[----:B------:R-:W-:Y:S01]  /*1d10*/  LOP3.LUT P2, RZ, R2, 0x10, RZ, 0xc0, !PT ;  /* 0x0000001002ff7812 */ /* 0x000fe2000784c0ff */
[----:B------:R-:W-:Y:S01]  /*1d20*/  ULDC.64 UR4, c[0x0][0x280] ;  /* 0x0000a00000047ab9 */ /* 0x000fe20000000a00 */
[----:B------:R-:W-:Y:S01]  /*1d30*/  SEL R8, RZ, 0x1, P1 ;  /* 0x00000001ff087807 */ /* 0x000fe20000800000 */
[----:B------:R-:W-:Y:S01]  /*1d40*/  IMAD.IADD R225, R10, 0x1, R225 ;  /* 0x000000010ae17824 */ /* 0x000fe200078e02e1 */
[----:B------:R-:W-:Y:S01]  /*1d50*/  SEL R2, RZ, 0x4, P1 ;  /* 0x00000004ff027807 */ /* 0x000fe20000800000 */
[----:B------:R-:W-:Y:S01]  /*1d60*/  BSSY B0, `(.L_x_1681) ;  /* 0x000008e000007945 */ /* 0x000fe20003800000 */
[----:B------:R-:W-:-:S02]  /*1d70*/  LOP3.LUT P1, RZ, R6, 0x10, RZ, 0xc0, !PT ;  /* 0x0000001006ff7812 */ /* 0x000fc4000782c0ff */
[----:B------:R-:W-:Y:S02]  /*1d80*/  SEL R226, RZ, 0x1, P3 ;  /* 0x00000001ffe27807 */ /* 0x000fe40001800000 */
[----:B------:R-:W-:Y:S02]  /*1d90*/  SEL R6, RZ, 0xffffffff, P6 ;  /* 0xffffffffff067807 */ /* 0x000fe40003000000 */
[----:B------:R-:W-:Y:S01]  /*1da0*/  LOP3.LUT P3, RZ, R9, 0x10, RZ, 0xc0, !PT ;  /* 0x0000001009ff7812 */ /* 0x000fe2000786c0ff */
[----:B------:R-:W-:Y:S01]  /*1db0*/  IMAD.IADD R9, R5, 0x1, -R12 ;  /* 0x0000000105097824 */ /* 0x000fe200078e0a0c */
[----:B------:R-:W-:Y:S01]  /*1dc0*/  LOP3.LUT R7, R7, 0x2, R8, 0xe2, !PT ;  /* 0x0000000207077812 */ /* 0x000fe200078ee208 */
[----:B------:R-:W-:Y:S01]  /*1dd0*/  IMAD.SHL.U32 R11, R6, 0x2, RZ ;  /* 0x00000002060b7824 */ /* 0x000fe200078e00ff */
[----:B------:R-:W-:Y:S01]  /*1de0*/  SEL R8, RZ, 0x4, P5 ;  /* 0x00000004ff087807 */ /* 0x000fe20002800000 */
[----:B------:R-:W-:Y:S01]  /*1df0*/  VIADD R12, R5, 0x8 ;  /* 0x00000008050c7836 */ /* 0x000fe20000000000 */
[----:B------:R-:W-:Y:S01]  /*1e00*/  LOP3.LUT R227, R227, R2, R7, 0xfe, !PT ;  /* 0x00000002e3e37212 */ /* 0x000fe200078efe07 */
[----:B------:R-:W-:Y:S01]  /*1e10*/  IMAD R6, R9, 0x4, R4 ;  /* 0x0000000409067824 */ /* 0x000fe200078e0204 */
[----:B------:R-:W-:-:S02]  /*1e20*/  SHF.R.S32.HI R2, RZ, 0x1, R3 ;  /* 0x00000001ff027819 */ /* 0x000fc40000011403 */
[C---:B------:R-:W-:Y:S02]  /*1e30*/  LEA.HI R5, R12.reuse, R12, RZ, 0x1 ;  /* 0x0000000c0c057211 */ /* 0x040fe400078f08ff */
[----:B------:R-:W-:Y:S02]  /*1e40*/  SHF.R.S32.HI R9, RZ, 0x1f, R3 ;  /* 0x0000001fff097819 */ /* 0x000fe40000011403 */
[----:B------:R-:W-:Y:S02]  /*1e50*/  SHF.R.S32.HI R7, RZ, 0x1f, R6 ;  /* 0x0000001fff077819 */ /* 0x000fe40000011406 */
[----:B------:R-:W-:Y:S02]  /*1e60*/  LOP3.LUT R3, R5, 0x3ffffffe, RZ, 0xc0, !PT ;  /* 0x3ffffffe05037812 */ /* 0x000fe400078ec0ff */
[----:B------:R-:W-:Y:S02]  /*1e70*/  LEA.HI R9, R9, R2, RZ, 0x2 ;  /* 0x0000000209097211 */ /* 0x000fe400078f10ff */
[----:B------:R-:W-:Y:S01]  /*1e80*/  LEA.HI R7, R7, R6, RZ, 0x2 ;  /* 0x0000000607077211 */ /* 0x000fe200078f10ff */
[----:B------:R-:W-:Y:S01]  /*1e90*/  IMAD.IADD R3, R12, 0x1, -R3 ;  /* 0x000000010c037824 */ /* 0x000fe200078e0a03 */
[----:B------:R-:W-:-:S02]  /*1ea0*/  LOP3.LUT R9, R9, 0x1ffffffc, RZ, 0xc0, !PT ;  /* 0x1ffffffc09097812 */ /* 0x000fc400078ec0ff */
[----:B------:R-:W-:Y:S01]  /*1eb0*/  LOP3.LUT R7, R7, 0xfffffffc, RZ, 0xc0, !PT ;  /* 0xfffffffc07077812 */ /* 0x000fe200078ec0ff */
[----:B------:R-:W-:Y:S01]  /*1ec0*/  IMAD R3, R3, 0x4, R4 ;  /* 0x0000000403037824 */ /* 0x000fe200078e0204 */
[----:B------:R-:W-:Y:S01]  /*1ed0*/  LOP3.LUT R226, R11, 0x2, R226, 0xe2, !PT ;  /* 0x000000020be27812 */ /* 0x000fe200078ee2e2 */
[----:B------:R-:W-:Y:S01]  /*1ee0*/  IMAD.IADD R9, R2, 0x1, -R9 ;  /* 0x0000000102097824 */ /* 0x000fe200078e0a09 */
[----:B------:R-:W-:Y:S01]  /*1ef0*/  SEL R11, RZ, 0x8, P4 ;  /* 0x00000008ff0b7807 */ /* 0x000fe20002000000 */
[----:B------:R-:W-:Y:S01]  /*1f00*/  IMAD.IADD R16, R6, 0x1, -R7 ;  /* 0x0000000106107824 */ /* 0x000fe200078e0a07 */
[--C-:B------:R-:W-:Y:S02]  /*1f10*/  SHF.R.S32.HI R6, RZ, 0x1, R5.reuse ;  /* 0x00000001ff067819 */ /* 0x100fe40000011405 */
[----:B--2---:R-:W-:Y:S02]  /*1f20*/  SHF.R.S32.HI R15, RZ, 0x1f, R5 ;  /* 0x0000001fff0f7819 */ /* 0x004fe40000011405 */
[----:B------:R-:W-:-:S02]  /*1f30*/  SHF.R.S32.HI R14, RZ, 0x1f, R3 ;  /* 0x0000001fff0e7819 */ /* 0x000fc40000011403 */
[----:B------:R-:W-:Y:S02]  /*1f40*/  LOP3.LUT R226, R11, R8, R226, 0xfe, !PT ;  /* 0x000000080be27212 */ /* 0x000fe400078efee2 */
[----:B------:R-:W-:Y:S02]  /*1f50*/  LOP3.LUT R16, R16, R9, RZ, 0x3c, !PT ;  /* 0x0000000910107212 */ /* 0x000fe400078e3cff */
[----:B------:R-:W2:Y:S01]  /*1f60*/  LDC.64 R8, c[0x0][0x270] ;  /* 0x00009c00ff087b82 */ /* 0x000ea20000000a00 */
[----:B------:R-:W-:Y:S02]  /*1f70*/  LEA.HI R15, R15, R6, RZ, 0x2 ;  /* 0x000000060f0f7211 */ /* 0x000fe400078f10ff */
[----:B------:R-:W-:Y:S01]  /*1f80*/  LEA.HI R14, R14, R3, RZ, 0x2 ;  /* 0x000000030e0e7211 */ /* 0x000fe200078f10ff */
[----:B------:R-:W-:Y:S01]  /*1f90*/  IMAD.IADD R7, R7, 0x1, R16 ;  /* 0x0000000107077824 */ /* 0x000fe200078e0210 */
[----:B------:R-:W-:Y:S01]  /*1fa0*/  LOP3.LUT R15, R15, 0x1ffffffc, RZ, 0xc0, !PT ;  /* 0x1ffffffc0f0f7812 */ /* 0x000fe200078ec0ff */
[----:B------:R-:W-:Y:S01]  /*1fb0*/  IMAD.MOV.U32 R16, RZ, RZ, RZ ;  /* 0x000000ffff107224 */ /* 0x000fe200078e00ff */
[----:B------:R-:W-:Y:S01]  /*1fc0*/  LOP3.LUT R14, R14, 0xfffffffc, RZ, 0xc0, !PT ;  /* 0xfffffffc0e0e7812 */ /* 0x000fe200078ec0ff */
[----:B------:R-:W-:Y:S01]  /*1fd0*/  IMAD R7, R2, 0x20, R7 ;  /* 0x0000002002077824 */ /* 0x000fe200078e0207 */
[----:B------:R-:W-:Y:S01]  /*1fe0*/  LOP3.LUT R4, R204, 0x1f, RZ, 0xc0, !PT ;  /* 0x0000001fcc047812 */ /* 0x000fe200078ec0ff */
[----:B------:R-:W-:Y:S01]  /*1ff0*/  IMAD.IADD R18, R6, 0x1, -R15 ;  /* 0x0000000106127824 */ /* 0x000fe200078e0a0f */
[C---:B------:R-:W-:Y:S01]  /*2000*/  LOP3.LUT R11, R204.reuse, 0x7, RZ, 0xc0, !PT ;  /* 0x00000007cc0b7812 */ /* 0x040fe200078ec0ff */
[----:B------:R-:W-:Y:S01]  /*2010*/  IMAD.IADD R3, R3, 0x1, -R14 ;  /* 0x0000000103037824 */ /* 0x000fe200078e0a0e */
[----:B------:R-:W-:Y:S01]  /*2020*/  SHF.R.U32.HI R4, RZ, 0x4, R4 ;  /* 0x00000004ff047819 */ /* 0x000fe20000011604 */
[----:B------:R-:W-:Y:S01]  /*2030*/  IMAD.SHL.U32 R19, R7, 0x8, RZ ;  /* 0x0000000807137824 */ /* 0x000fe200078e00ff */
[----:B------:R-:W-:Y:S01]  /*2040*/  SHF.R.U32.HI R5, RZ, 0x3, R204 ;  /* 0x00000003ff057819 */ /* 0x000fe200000116cc */
[----:B------:R-:W-:Y:S01]  /*2050*/  IMAD.SHL.U32 R15, R204, 0x4, RZ ;  /* 0x00000004cc0f7824 */ /* 0x000fe200078e00ff */
[----:B------:R-:W-:Y:S01]  /*2060*/  LOP3.LUT R3, R3, R18, RZ, 0x3c, !PT ;  /* 0x0000001203037212 */ /* 0x000fe200078e3cff */
[--C-:B------:R-:W-:Y:S01]  /*2070*/  IMAD R7, R19, 0x2, R0.reuse ;  /* 0x0000000213077824 */ /* 0x100fe200078e0200 */
[----:B------:R-:W-:Y:S01]  /*2080*/  SHF.R.U32.HI R12, RZ, 0x1, R11 ;  /* 0x00000001ff0c7819 */ /* 0x000fe2000001160b */
[----:B------:R-:W-:Y:S01]  /*2090*/  IMAD.SHL.U32 R4, R4, 0x8, RZ ;  /* 0x0000000804047824 */ /* 0x000fe200078e00ff */
[----:B------:R-:W-:Y:S01]  /*20a0*/  LOP3.LUT R5, R5, 0x1, RZ, 0xc0, !PT ;  /* 0x0000000105057812 */ /* 0x000fe200078ec0ff */
[----:B------:R-:W-:Y:S01]  /*20b0*/  IMAD.IADD R3, R14, 0x1, R3 ;  /* 0x000000010e037824 */ /* 0x000fe200078e0203 */
[----:B------:R3:W-:Y:S01]  /*20c0*/  LDGSTS.E.BYPASS.LTC128B.128 [R7+0x8000], desc[UR36][R20.64], P2 ;  /* 0x0800000014077fae */ /* 0x0007e20009101d64 */
[-C--:B--2---:R-:W-:Y:S01]  /*20d0*/  IADD3 R26, P4, R20, R8.reuse, RZ ;  /* 0x00000008141a7210 */ /* 0x084fe20007f9e0ff */
[----:B------:R-:W-:Y:S01]  /*20e0*/  IMAD.SHL.U32 R214, R8, 0x2, RZ ;  /* 0x0000000208d67824 */ /* 0x000fe200078e00ff */
[----:B------:R-:W-:Y:S01]  /*20f0*/  LOP3.LUT R14, R17, 0xffffffe0, RZ, 0xc0, !PT ;  /* 0xffffffe0110e7812 */ /* 0x000fe200078ec0ff */
[----:B------:R-:W-:Y:S01]  /*2100*/  IMAD R3, R6, 0x20, R3 ;  /* 0x0000002006037824 */ /* 0x000fe200078e0203 */
[----:B------:R-:W-:Y:S01]  /*2110*/  IADD3 R24, P5, R26, R8, RZ ;  /* 0x000000081a187210 */ /* 0x000fe20007fbe0ff */
[----:B------:R-:W-:Y:S01]  /*2120*/  IMAD.X R27, R21, 0x1, R9, P4 ;  /* 0x00000001151b7824 */ /* 0x000fe200020e0609 */
[----:B------:R-:W-:Y:S01]  /*2130*/  LOP3.LUT R4, R4, 0xfffffff8, R11, 0xe2, !PT ;  /* 0xfffffff804047812 */ /* 0x000fe200078ee20b */
[----:B------:R-:W-:Y:S01]  /*2140*/  IMAD.SHL.U32 R215, R3, 0x8, RZ ;  /* 0x0000000803d77824 */ /* 0x000fe200078e00ff */
[----:B-1----:R-:W-:Y:S01]  /*2150*/  IADD3 R3, P4, R222, -UR4, RZ ;  /* 0x80000004de037c10 */ /* 0x002fe2000ff9e0ff */
[--C-:B------:R-:W-:Y:S01]  /*2160*/  IMAD.X R25, R27, 0x1, R9.reuse, P5 ;  /* 0x000000011b197824 */ /* 0x100fe200028e0609 */
[----:B------:R-:W-:Y:S01]  /*2170*/  LOP3.LUT R12, R5, R12, RZ, 0x3c, !PT ;  /* 0x0000000c050c7212 */ /* 0x000fe200078e3cff */
[----:B------:R-:W-:Y:S01]  /*2180*/  IMAD R6, R215, 0x2, R0 ;  /* 0x00000002d7067824 */ /* 0x000fe200078e0200 */
[----:B------:R-:W-:Y:S01]  /*2190*/  IADD3 R2, P2, R3, R8, RZ ;  /* 0x0000000803027210 */ /* 0x000fe20007f5e0ff */
[----:B------:R-:W-:Y:S01]  /*21a0*/  IMAD.SHL.U32 R4, R4, 0x10, RZ ;  /* 0x0000001004047824 */ /* 0x000fe200078e00ff */
[----:B------:R-:W-:-:S02]  /*21b0*/  SHF.L.U64.HI R212, R8, 0x1, R9 ;  /* 0x0000000108d47819 */ /* 0x000fc40000010209 */
[----:B------:R-:W-:Y:S01]  /*21c0*/  IADD3.X R3, R9, ~UR5, R223, P2, P4 ;  /* 0x8000000509037c10 */ /* 0x000fe200097e84df */
[----:B------:R-:W-:Y:S01]  /*21d0*/  LDGSTS.E.BYPASS.LTC128B.128 [R6+0x8000], desc[UR36][R26.64], P1 ;  /* 0x080000001a067fae */ /* 0x000fe20008901d64 */
[----:B------:R-:W-:Y:S02]  /*21e0*/  ISETP.NE.AND P2, PT, R14, 0x20, PT ;  /* 0x000000200e00780c */ /* 0x000fe40003f45270 */
[----:B------:R-:W-:Y:S01]  /*21f0*/  LOP3.LUT R15, R12, 0x4, R15, 0xf8, !PT ;  /* 0x000000040c0f7812 */ /* 0x000fe200078ef80f */
[----:B------:R-:W-:Y:S01]  /*2200*/  IMAD.WIDE R10, R10, 0x2, R2 ;  /* 0x000000020a0a7825 */ /* 0x000fe200078e0202 */
[----:B------:R1:W-:Y:S01]  /*2210*/  LDGSTS.E.BYPASS.LTC128B.128 [R7+0x9000], desc[UR36][R24.64], P0 ;  /* 0x0900000018077fae */ /* 0x0003e20008101d64 */
[----:B------:R-:W-:Y:S02]  /*2220*/  SEL R227, R227, RZ, P2 ;  /* 0x000000ffe3e37207 */ /* 0x000fe40001000000 */
[----:B------:R-:W-:Y:S02]  /*2230*/  LOP3.LUT R3, R5, 0x2, RZ, 0xfc, !PT ;  /* 0x0000000205037812 */ /* 0x000fe400078efcff */
[----:B---3--:R-:W-:-:S02]  /*2240*/  IADD3 R20, P1, P0, R10, R20, R214 ;  /* 0x000000140a147210 */ /* 0x008fc4000783e0d6 */
[----:B------:R-:W-:Y:S02]  /*2250*/  IADD3 R22, P5, R24, R8, RZ ;  /* 0x0000000818167210 */ /* 0x000fe40007fbe0ff */
[----:B------:R-:W-:Y:S02]  /*2260*/  IADD3.X R21, R11, R21, R212, P1, P0 ;  /* 0x000000150b157210 */ /* 0x000fe40000fe04d4 */
[----:B------:R-:W-:Y:S02]  /*2270*/  CS2R R10, SRZ ;  /* 0x00000000000a7805 */ /* 0x000fe4000001ff00 */
[----:B------:R-:W-:Y:S01]  /*2280*/  LOP3.LUT P0, R12, R227, 0x1, RZ, 0xc0, !PT ;  /* 0x00000001e30c7812 */ /* 0x000fe2000780c0ff */
[----:B------:R-:W-:Y:S01]  /*2290*/  IMAD.X R23, R25, 0x1, R9, P5 ;  /* 0x0000000119177824 */ /* 0x000fe200028e0609 */
[--C-:B------:R-:W-:Y:S02]  /*22a0*/  LOP3.LUT R5, R5, 0x3, R204.reuse, 0x78, !PT ;  /* 0x0000000305057812 */ /* 0x100fe400078e78cc */
[----:B------:R-:W-:-:S02]  /*22b0*/  LOP3.LUT R3, R3, 0x3, R204, 0x78, !PT ;  /* 0x0000000303037812 */ /* 0x000fc400078e78cc */
[----:B------:R-:W-:Y:S01]  /*22c0*/  LOP3.LUT R2, R15, 0x1e0, R4, 0xf8, !PT ;  /* 0x000001e00f027812 */ /* 0x000fe200078ef804 */
[----:B------:R2:W-:Y:S01]  /*22d0*/  LDGSTS.E.BYPASS.LTC128B.128 [R6+0x9000], desc[UR36][R22.64], P3 ;  /* 0x0900000016067fae */ /* 0x0005e20009901d64 */
[C-C-:B------:R-:W-:Y:S01]  /*22e0*/  LOP3.LUT R197, R3.reuse, 0x4, R204.reuse, 0xf8, !PT ;  /* 0x0000000403c57812 */ /* 0x140fe200078ef8cc */
[----:B------:R-:W-:Y:S01]  /*22f0*/  IMAD.MOV.U32 R15, RZ, RZ, RZ ;  /* 0x000000ffff0f7224 */ /* 0x000fe200078e00ff */
[--C-:B------:R-:W-:Y:S01]  /*2300*/  LOP3.LUT R3, R3, 0x4, R204.reuse, 0xf4, !PT ;  /* 0x0000000403037812 */ /* 0x100fe200078ef4cc */
[----:B------:R-:W0:Y:S01]  /*2310*/  LDGDEPBAR ;  /* 0x00000000000079af */ /* 0x000e220000000000 */
[C---:B------:R-:W-:Y:S02]  /*2320*/  LOP3.LUT R197, R4.reuse, R197, RZ, 0xfc, !PT ;  /* 0x000000c504c57212 */ /* 0x040fe400078efcff */
[----:B------:R-:W-:Y:S02]  /*2330*/  LOP3.LUT R3, R4, R3, RZ, 0xfc, !PT ;  /* 0x0000000304037212 */ /* 0x000fe400078efcff */
[----:B-1----:R-:W-:-:S02]  /*2340*/  LOP3.LUT R7, R5, 0x4, R204, 0xf8, !PT ;  /* 0x0000000405077812 */ /* 0x002fc400078ef8cc */
[----:B------:R-:W-:Y:S02]  /*2350*/  LOP3.LUT R5, R5, 0x4, R204, 0xf4, !PT ;  /* 0x0000000405057812 */ /* 0x000fe400078ef4cc */
[C---:B------:R-:W-:Y:S02]  /*2360*/  LOP3.LUT R7, R4.reuse, R7, RZ, 0xfc, !PT ;  /* 0x0000000704077212 */ /* 0x040fe400078efcff */
[----:B------:R-:W-:Y:S01]  /*2370*/  LOP3.LUT R5, R4, R5, RZ, 0xfc, !PT ;  /* 0x0000000504057212 */ /* 0x000fe200078efcff */
[----:B------:R-:W-:Y:S01]  /*2380*/  VIADD R4, R0, 0x8000 ;  /* 0x0000800000047836 */ /* 0x000fe20000000000 */
[----:B------:R-:W-:-:S03]  /*2390*/  SEL R226, R226, RZ, P2 ;  /* 0x000000ffe2e27207 */ /* 0x000fc60001000000 */
[--C-:B------:R-:W-:Y:S02]  /*23a0*/  IMAD R216, R19, 0x2, R4.reuse ;  /* 0x0000000213d87824 */ /* 0x100fe400078e0204 */
[--C-:B------:R-:W-:Y:S02]  /*23b0*/  IMAD R215, R215, 0x2, R4.reuse ;  /* 0x00000002d7d77824 */ /* 0x100fe400078e0204 */
[----:B------:R-:W-:Y:S01]  /*23c0*/  IMAD R199, R13, 0x10, R4 ;  /* 0x000000100dc77824 */ /* 0x000fe200078e0204 */
[----:B------:R-:W-:Y:S06]  /*23d0*/  @!P0 BRA `(.L_x_1682) ;  /* 0x0000000000988947 */ /* 0x000fec0003800000 */
        /* <DEDUP_REMOVED lines=15> */
[----:B------:R-:W-:Y:S02]  /*24d0*/  ISETP.GT.U32.AND P0, PT, R11, R4, PT ;  /* 0x000000040b00720c */ /* 0x000fe40003f04070 */
[----:B------:R-:W-:-:S04]  /*24e0*/  LEA.HI R6, R6, R225, RZ, 0x2 ;  /* 0x000000e106067211 */ /* 0x000fc800078f10ff */
[C---:B------:R-:W-:Y:S02]  /*24f0*/  LOP3.LUT R10, R6.reuse, 0xfffffffc, RZ, 0xc0, !PT ;  /* 0xfffffffc060a7812 */ /* 0x040fe400078ec0ff */
[----:B------:R-:W-:-:S04]  /*2500*/  SHF.L.U32 R6, R6, 0x1, RZ ;  /* 0x0000000106067819 */ /* 0x000fc800000006ff */
[----:B------:R-:W-:Y:S01]  /*2510*/  LOP3.LUT R6, R6, 0xfffffff8, RZ, 0xc0, !PT ;  /* 0xfffffff806067812 */ /* 0x000fe200078ec0ff */
[----:B------:R-:W-:Y:S01]  /*2520*/  @!P0 VIADD R19, R19, 0x1 ;  /* 0x0000000113138836 */ /* 0x000fe20000000000 */
[-C--:B------:R-:W-:Y:S02]  /*2530*/  @!P0 IADD3 R4, R4, -R11.reuse, RZ ;  /* 0x8000000b04048210 */ /* 0x080fe40007ffe0ff */
[----:B------:R-:W-:Y:S02]  /*2540*/  ISETP.NE.AND P0, PT, R210, RZ, PT ;  /* 0x000000ffd200720c */ /* 0x000fe40003f05270 */
[----:B------:R-:W-:Y:S01]  /*2550*/  ISETP.GE.U32.AND P2, PT, R4, R11, PT ;  /* 0x0000000b0400720c */ /* 0x000fe20003f46070 */
[----:B------:R-:W-:Y:S01]  /*2560*/  IMAD.IADD R11, R225, 0x1, -R10 ;  /* 0x00000001e10b7824 */ /* 0x000fe200078e0a0a */
[----:B------:R-:W-:-:S04]  /*2570*/  LOP3.LUT R4, R213, R210, RZ, 0x3c, !PT ;  /* 0x000000d2d5047212 */ /* 0x000fc800078e3cff */
[----:B------:R-:W-:-:S07]  /*2580*/  ISETP.GE.AND P1, PT, R4, RZ, PT ;  /* 0x000000ff0400720c */ /* 0x000fce0003f26270 */
[----:B------:R-:W-:-:S06]  /*2590*/  @P2 VIADD R19, R19, 0x1 ;  /* 0x0000000113132836 */ /* 0x000fcc0000000000 */
        /* <DEDUP_REMOVED lines=10> */
.L_x_1682:
[----:B------:R-:W-:Y:S05]  /*2640*/  BSYNC B0 ;  /* 0x0000000000007941 */ /* 0x000fea0003800000 */
.L_x_1681:
        /* <DEDUP_REMOVED lines=12> */
[----:B--2---:R-:W-:-:S05]  /*2710*/  IABS R6, R210 ;  /* 0x000000d200067213 */ /* 0x004fca0000000000 */
        /* <DEDUP_REMOVED lines=13> */
[----:B------:R-:W-:-:S04]  /*27f0*/  SHF.R.S32.HI R6, RZ, 0x1f, R225 ;  /* 0x0000001fff067819 */ /* 0x000fc800000114e1 */
[----:B------:R-:W-:-:S04]  /*2800*/  LEA.HI R6, R6, R225, RZ, 0x2 ;  /* 0x000000e106067211 */ /* 0x000fc800078f10ff */
[----:B------:R-:W-:Y:S01]  /*2810*/  LOP3.LUT R16, R6, 0xfffffffc, RZ, 0xc0, !PT ;  /* 0xfffffffc06107812 */ /* 0x000fe200078ec0ff */
[----:B------:R-:W-:Y:S01]  /*2820*/  @!P0 VIADD R11, R11, 0x1 ;  /* 0x000000010b0b8836 */ /* 0x000fe20000000000 */
[-C--:B------:R-:W-:Y:S02]  /*2830*/  @!P0 IADD3 R15, R15, -R12.reuse, RZ ;  /* 0x8000000c0f0f8210 */ /* 0x080fe40007ffe0ff */
[----:B------:R-:W-:Y:S02]  /*2840*/  ISETP.NE.AND P0, PT, R210, RZ, PT ;  /* 0x000000ffd200720c */ /* 0x000fe40003f05270 */
[----:B------:R-:W-:Y:S02]  /*2850*/  ISETP.GE.U32.AND P2, PT, R15, R12, PT ;  /* 0x0000000c0f00720c */ /* 0x000fe40003f46070 */
[----:B------:R-:W-:-:S11]  /*2860*/  SHF.L.U32 R6, R6, 0x1, RZ ;  /* 0x0000000106067819 */ /* 0x000fd600000006ff */
[----:B------:R-:W-:-:S04]  /*2870*/  @P2 VIADD R11, R11, 0x1 ;  /* 0x000000010b0b2836 */ /* 0x000fc80000000000 */
[----:B------:R-:W-:Y:S02]  /*2880*/  IMAD.MOV.U32 R12, RZ, RZ, R11 ;  /* 0x000000ffff0c7224 */ /* 0x000fe400078e000b */
        /* <DEDUP_REMOVED lines=10> */
[----:B------:R-:W-:-:S04]  /*2930*/  LEA R16, P0, R18, R202, 0x1 ;  /* 0x000000ca12107211 */ /* 0x000fc800078008ff */
[----:B------:R-:W-:-:S09]  /*2940*/  LEA.HI.X R15, R18, R203, R19, 0x1, P0 ;  /* 0x000000cb120f7211 */ /* 0x000fd200000f0c13 */
.L_x_1684:
[----:B------:R-:W-:Y:S05]  /*2950*/  BSYNC B0 ;  /* 0x0000000000007941 */ /* 0x000fea0003800000 */
.L_x_1683:
        /* <DEDUP_REMOVED lines=16> */
[----:B------:R-:W1:Y:S01]  /*2a60*/  I2F.RP R22, R11 ;  /* 0x0000000b00167306 */ /* 0x000e620000209400 */
[----:B------:R-:W-:-:S05]  /*2a70*/  IABS R4, R210 ;  /* 0x000000d200047213 */ /* 0x000fca0000000000 */
[----:B------:R-:W-:Y:S01]  /*2a80*/  IMAD.MOV R23, RZ, RZ, -R4 ;  /* 0x000000ffff177224 */ /* 0x000fe200078e0a04 */
[----:B------:R-:W-:-:S04]  /*2a90*/  LOP3.LUT R4, R213, R210, RZ, 0x3c, !PT ;  /* 0x000000d2d5047212 */ /* 0x000fc800078e3cff */
[----:B------:R-:W-:Y:S01]  /*2aa0*/  ISETP.GE.AND P1, PT, R4, RZ, PT ;  /* 0x000000ff0400720c */ /* 0x000fe20003f26270 */
[----:B------:R-:W-:Y:S01]  /*2ab0*/  VIADD R4, R225, 0x4 ;  /* 0x00000004e1047836 */ /* 0x000fe20000000000 */
        /* <DEDUP_REMOVED lines=31> */
.L_x_1686:
[----:B------:R-:W-:Y:S05]  /*2cb0*/  BSYNC B0 ;  /* 0x0000000000007941 */ /* 0x000fea0003800000 */
.L_x_1685:
        /* <DEDUP_REMOVED lines=11> */
[----:B------:R-:W1:Y:S01]  /*2d70*/  I2F.RP R15, R12 ;  /* 0x0000000c000f7306 */ /* 0x000e620000209400 */
[----:B--2---:R-:W-:-:S07]  /*2d80*/  IABS R6, R210 ;  /* 0x000000d200067213 */ /* 0x004fce0000000000 */
[----:B-1----:R-:W1:Y:S02]  /*2d90*/  MUFU.RCP R18, R15 ;  /* 0x0000000f00127308 */ /* 0x002e640000001000 */
[----:B-1----:R-:W-:Y:S01]  /*2da0*/  VIADD R18, R18, 0xffffffe ;  /* 0x0ffffffe12127836 */ /* 0x002fe20000000000 */
[----:B------:R-:W-:Y:S02]  /*2db0*/  IADD3 R15, RZ, -R6, RZ ;  /* 0x80000006ff0f7210 */ /* 0x000fe40007ffe0ff */
[----:B------:R-:W-:-:S03]  /*2dc0*/  LOP3.LUT R6, R211, R210, RZ, 0x3c, !PT ;  /* 0x000000d2d3067212 */ /* 0x000fc600078e3cff */
[----:B------:R-:W1:Y:S01]  /*2dd0*/  F2I.FTZ.U32.TRUNC.NTZ R19, R18 ;  /* 0x0000001200137305 */ /* 0x000e62000021f000 */
[----:B------:R-:W-:Y:S01]  /*2de0*/  ISETP.GE.AND P1, PT, R6, RZ, PT ;  /* 0x000000ff0600720c */ /* 0x000fe20003f26270 */
[----:B------:R-:W-:Y:S02]  /*2df0*/  VIADD R6, R225, 0x4 ;  /* 0x00000004e1067836 */ /* 0x000fe40000000000 */
[----:B-1----:R-:W-:Y:S02]  /*2e00*/  IMAD.MOV R11, RZ, RZ, -R19 ;  /* 0x000000ffff0b7224 */ /* 0x002fe400078e0a13 */
        /* <DEDUP_REMOVED lines=26> */
[----:B------:R-:W-:-:S04]  /*2fb0*/  LEA R16, P0, R18, R202, 0x1 ;  /* 0x000000ca12107211 */ /* 0x000fc800078008ff */
[----:B------:R-:W-:-:S09]  /*2fc0*/  LEA.HI.X R15, R18, R203, R19, 0x1, P0 ;  /* 0x000000cb120f7211 */ /* 0x000fd200000f0c13 */
.L_x_1688:
[----:B------:R-:W-:Y:S05]  /*2fd0*/  BSYNC B0 ;  /* 0x0000000000007941 */ /* 0x000fea0003800000 */
.L_x_1687:
[----:B--2---:R-:W-:Y:S01]  /*2fe0*/  IMAD.SHL.U32 R6, R226, 0x10, RZ ;  /* 0x00000010e2067824 */ /* 0x004fe200078e00ff */
[-C--:B------:R-:W-:Y:S01]  /*2ff0*/  IADD3 R26, P0, R20, R8.reuse, RZ ;  /* 0x00000008141a7210 */ /* 0x080fe20007f1e0ff */
[----:B---3--:R-:W-:Y:S01]  /*3000*/  IMAD.SHL.U32 R10, R4, 0x2, RZ ;  /* 0x00000002040a7824 */ /* 0x008fe200078e00ff */
[----:B------:R-:W-:Y:S01]  /*3010*/  BSSY B0, `(.L_x_1689) ;  /* 0x000004a000007945 */ /* 0x000fe20003800000 */
[----:B------:R-:W-:Y:S01]  /*3020*/  IMAD.SHL.U32 R4, R226, 0x8, RZ ;  /* 0x00000008e2047824 */ /* 0x000fe200078e00ff */
[----:B------:R-:W-:Y:S01]  /*3030*/  LOP3.LUT P4, RZ, R6, 0x10, RZ, 0xc0, !PT ;  /* 0x0000001006ff7812 */ /* 0x000fe2000788c0ff */
[----:B------:R-:W-:Y:S01]  /*3040*/  IMAD.SHL.U32 R6, R226, 0x4, RZ ;  /* 0x00000004e2067824 */ /* 0x000fe200078e00ff */
[----:B------:R-:W-:Y:S01]  /*3050*/  ISETP.NE.U32.AND P5, PT, R10, RZ, PT ;  /* 0x000000ff0a00720c */ /* 0x000fe20003fa5070 */
[----:B------:R-:W-:Y:S01]  /*3060*/  IMAD.X R27, R21, 0x1, R9, P0 ;  /* 0x00000001151b7824 */ /* 0x000fe200000e0609 */
[----:B------:R-:W-:Y:S01]  /*3070*/  LOP3.LUT P3, RZ, R4, 0x10, RZ, 0xc0, !PT ;  /* 0x0000001004ff7812 */ /* 0x000fe2000786c0ff */
[----:B------:R-:W-:Y:S01]  /*3080*/  IMAD.SHL.U32 R4, R226, 0x2, RZ ;  /* 0x00000002e2047824 */ /* 0x000fe200078e00ff */
[----:B------:R-:W-:Y:S01]  /*3090*/  LOP3.LUT P2, RZ, R6, 0x10, RZ, 0xc0, !PT ;  /* 0x0000001006ff7812 */ /* 0x000fe2000784c0ff */
[----:B------:R-:W-:Y:S01]  /*30a0*/  IMAD.MOV.U32 R10, RZ, RZ, R16 ;  /* 0x000000ffff0a7224 */ /* 0x000fe200078e0010 */
[-C--:B------:R-:W-:Y:S01]  /*30b0*/  IADD3 R24, P0, R26, R8.reuse, RZ ;  /* 0x000000081a187210 */ /* 0x080fe20007f1e0ff */
[----:B------:R-:W-:Y:S01]  /*30c0*/  IMAD.MOV.U32 R11, RZ, RZ, R15 ;  /* 0x000000ffff0b7224 */ /* 0x000fe200078e000f */
[----:B------:R-:W-:Y:S01]  /*30d0*/  LOP3.LUT P1, RZ, R4, 0x10, RZ, 0xc0, !PT ;  /* 0x0000001004ff7812 */ /* 0x000fe2000782c0ff */
[----:B------:R-:W-:Y:S01]  /*30e0*/  VIADD R16, R225, 0x20 ;  /* 0x00000020e1107836 */ /* 0x000fe20000000000 */
[----:B-1----:R-:W-:Y:S01]  /*30f0*/  CS2R R18, SRZ ;  /* 0x0000000000127805 */ /* 0x002fe2000001ff00 */
[--C-:B------:R-:W-:Y:S01]  /*3100*/  IMAD.X R25, R27, 0x1, R9.reuse, P0 ;  /* 0x000000011b197824 */ /* 0x100fe200000e0609 */
[----:B------:R-:W-:Y:S01]  /*3110*/  IADD3 R22, P0, R24, R8, RZ ;  /* 0x0000000818167210 */ /* 0x000fe20007f1e0ff */
[----:B------:R-:W-:Y:S01]  /*3120*/  @!PT LDS RZ, [RZ] ;  /* 0x00000000fffff984 */ /* 0x000fe20000000800 */
[----:B------:R-:W-:Y:S01]  /*3130*/  @!PT LDS RZ, [RZ] ;  /* 0x00000000fffff984 */ /* 0x000fe20000000800 */
[----:B------:R-:W-:Y:S01]  /*3140*/  @!PT LDS RZ, [RZ] ;  /* 0x00000000fffff984 */ /* 0x000fe20000000800 */
[----:B------:R1:W-:Y:S04]  /*3150*/  LDGSTS.E.BYPASS.LTC128B.128 [R217+0x2080], desc[UR36][R10.64], P5 ;  /* 0x020800000ad97fae */ /* 0x0003e8000a901d64 */
[----:B------:R2:W-:Y:S01]  /*3160*/  LDGSTS.E.BYPASS.LTC128B.128 [R216+0x80], desc[UR36][R20.64], P4 ;  /* 0x0008000014d87fae */ /* 0x0005e2000a101d64 */
[----:B------:R-:W-:-:S03]  /*3170*/  IMAD.X R23, R25, 0x1, R9, P0 ;  /* 0x0000000119177824 */ /* 0x000fc600000e0609 */
[----:B------:R3:W-:Y:S04]  /*3180*/  LDGSTS.E.BYPASS.LTC128B.128 [R215+0x80], desc[UR36][R26.64], P3 ;  /* 0x000800001ad77fae */ /* 0x0007e80009901d64 */
[----:B------:R3:W-:Y:S01]  /*3190*/  LDGSTS.E.BYPASS.LTC128B.128 [R216+0x1080], desc[UR36][R24.64], P2 ;  /* 0x0108000018d87fae */ /* 0x0007e20009101d64 */
[----:B------:R-:W-:-:S03]  /*31a0*/  ISETP.NE.AND P2, PT, R14, 0x40, PT ;  /* 0x000000400e00780c */ /* 0x000fc60003f45270 */
[----:B------:R3:W-:Y:S01]  /*31b0*/  LDGSTS.E.BYPASS.LTC128B.128 [R215+0x1080], desc[UR36][R22.64], P1 ;  /* 0x0108000016d77fae */ /* 0x0007e20008901d64 */
[----:B------:R-:W-:Y:S02]  /*31c0*/  SEL R227, R227, RZ, P2 ;  /* 0x000000ffe3e37207 */ /* 0x000fe40001000000 */
[----:B------:R-:W-:Y:S01]  /*31d0*/  SEL R226, R226, RZ, P2 ;  /* 0x000000ffe2e27207 */ /* 0x000fe20001000000 */
[----:B------:R-:W0:Y:S01]  /*31e0*/  LDGDEPBAR ;  /* 0x00000000000079af */ /* 0x000e220000000000 */
[----:B------:R-:W-:Y:S02]  /*31f0*/  LOP3.LUT P1, R15, R227, 0x1, RZ, 0xc0, !PT ;  /* 0x00000001e30f7812 */ /* 0x000fe4000782c0ff */
[----:B-1----:R-:W-:Y:S02]  /*3200*/  IADD3 R10, P0, R22, R222, RZ ;  /* 0x000000de160a7210 */ /* 0x002fe40007f1e0ff */
[----:B--2---:R-:W-:-:S03]  /*3210*/  CS2R R20, SRZ ;  /* 0x0000000000147805 */ /* 0x004fc6000001ff00 */
[----:B------:R-:W-:-:S06]  /*3220*/  IMAD.X R11, R23, 0x1, R223, P0 ;  /* 0x00000001170b7824 */ /* 0x000fcc00000e06df */
[----:B------:R-:W-:Y:S05]  /*3230*/  @!P1 BRA `(.L_x_1690) ;  /* 0x00000000009c9947 */ /* 0x000fea0003800000 */
[-C--:B------:R-:W-:Y:S02]  /*3240*/  IABS R14, R210.reuse ;  /* 0x000000d2000e7213 */ /* 0x080fe40000000000 */
[----:B------:R-:W-:Y:S02]  /*3250*/  IABS R6, R213 ;  /* 0x000000d500067213 */ /* 0x000fe40000000000 */
[----:B---3--:R-:W1:Y:S01]  /*3260*/  I2F.RP R22, R14 ;  /* 0x0000000e00167306 */ /* 0x008e620000209400 */
        /* <DEDUP_REMOVED lines=18> */
[----:B------:R-:W-:-:S04]  /*3390*/  @P2 VIADD R21, R21, 0x1 ;  /* 0x0000000115152836 */ /* 0x000fc80000000000 */
        /* <DEDUP_REMOVED lines=8> */
[----:B------:R-:W-:-:S02]  /*3420*/  IMAD.IADD R21, R16, 0x1, -R21 ;  /* 0x0000000110157824 */ /* 0x000fc400078e0a15 */
        /* <DEDUP_REMOVED lines=8> */
.L_x_1690:
[----:B------:R-:W-:Y:S05]  /*34b0*/  BSYNC B0 ;  /* 0x0000000000007941 */ /* 0x000fea0003800000 */
.L_x_1689:
        /* <DEDUP_REMOVED lines=11> */
[----:B-1----:R-:W1:Y:S01]  /*3570*/  I2F.RP R20, R15 ;  /* 0x0000000f00147306 */ /* 0x002e620000209400 */
        /* <DEDUP_REMOVED lines=16> */
[----:B------:R-:W-:Y:S02]  /*3680*/  LOP3.LUT R6, R211, R210, RZ, 0x3c, !PT ;  /* 0x000000d2d3067212 */ /* 0x000fe400078e3cff */
[----:B------:R-:W-:Y:S02]  /*3690*/  SHF.R.S32.HI R15, RZ, 0x1f, R16 ;  /* 0x0000001fff0f7819 */ /* 0x000fe40000011410 */
[----:B------:R-:W-:-:S02]  /*36a0*/  ISETP.GE.AND P1, PT, R6, RZ, PT ;  /* 0x000000ff0600720c */ /* 0x000fc40003f26270 */
[----:B------:R-:W-:-:S04]  /*36b0*/  LEA.HI R6, R15, R16, RZ, 0x2 ;  /* 0x000000100f067211 */ /* 0x000fc800078f10ff */
[C---:B------:R-:W-:Y:S01]  /*36c0*/  LOP3.LUT R15, R6.reuse, 0xfffffffc, RZ, 0xc0, !PT ;  /* 0xfffffffc060f7812 */ /* 0x040fe200078ec0ff */
[----:B------:R-:W-:Y:S01]  /*36d0*/  @P2 VIADD R19, R19, 0x1 ;  /* 0x0000000113132836 */ /* 0x000fe20000000000 */
[----:B------:R-:W-:-:S03]  /*36e0*/  SHF.L.U32 R6, R6, 0x1, RZ ;  /* 0x0000000106067819 */ /* 0x000fc600000006ff */
        /* <DEDUP_REMOVED lines=12> */
.L_x_1692:
[----:B------:R-:W-:Y:S05]  /*37b0*/  BSYNC B0 ;  /* 0x0000000000007941 */ /* 0x000fea0003800000 */
.L_x_1691:
[----:B------:R-:W-:Y:S01]  /*37c0*/  IMAD.SHL.U32 R4, R4, 0x8, RZ ;  /* 0x0000000804047824 */ /* 0x000fe200078e00ff */
[----:B------:R-:W-:Y:S01]  /*37d0*/  BSSY B0, `(.L_x_1693) ;  /* 0x0000033000007945 */ /* 0x000fe20003800000 */
[----:B---3--:R-:W-:Y:S01]  /*37e0*/  IMAD.MOV.U32 R22, RZ, RZ, R18 ;  /* 0x000000ffff167224 */ /* 0x008fe200078e0012 */
        /* <DEDUP_REMOVED lines=13> */
[----:B------:R-:W-:-:S07]  /*38c0*/  IABS R4, R210 ;  /* 0x000000d200047213 */ /* 0x000fce0000000000 */
[----:B--2---:R-:W2:Y:S02]  /*38d0*/  MUFU.RCP R20, R16 ;  /* 0x0000001000147308 */ /* 0x004ea40000001000 */
[----:B--2---:R-:W-:-:S06]  /*38e0*/  VIADD R20, R20, 0xffffffe ;  /* 0x0ffffffe14147836 */ /* 0x004fcc0000000000 */
[----:B------:R-:W1:Y:S02]  /*38f0*/  F2I.FTZ.U32.TRUNC.NTZ R21, R20 ;  /* 0x0000001400157305 */ /* 0x000e64000021f000 */
[--C-:B-1----:R-:W-:Y:S02]  /*3900*/  IMAD.MOV R23, RZ, RZ, -R21.reuse ;  /* 0x000000ffff177224 */ /* 0x102fe400078e0a15 */
[----:B------:R-:W-:Y:S02]  /*3910*/  IMAD.MOV.U32 R20, RZ, RZ, RZ ;  /* 0x000000ffff147224 */ /* 0x000fe400078e00ff */
[----:B------:R-:W-:Y:S02]  /*3920*/  IMAD R12, R23, R14, RZ ;  /* 0x0000000e170c7224 */ /* 0x000fe400078e02ff */
[----:B------:R-:W-:Y:S01]  /*3930*/  IMAD.MOV R23, RZ, RZ, -R4 ;  /* 0x000000ffff177224 */ /* 0x000fe200078e0a04 */
[----:B------:R-:W-:Y:S01]  /*3940*/  LOP3.LUT R4, R213, R210, RZ, 0x3c, !PT ;  /* 0x000000d2d5047212 */ /* 0x000fe200078e3cff */
[----:B------:R-:W-:-:S03]  /*3950*/  IMAD.HI.U32 R21, R21, R12, R20 ;  /* 0x0000000c15157227 */ /* 0x000fc600078e0014 */
[----:B------:R-:W-:Y:S01]  /*3960*/  ISETP.GE.AND P1, PT, R4, RZ, PT ;  /* 0x000000ff0400720c */ /* 0x000fe20003f26270 */
[----:B------:R-:W-:Y:S02]  /*3970*/  VIADD R4, R225, 0x24 ;  /* 0x00000024e1047836 */ /* 0x000fe40000000000 */
        /* <DEDUP_REMOVED lines=24> */
.L_x_1694:
[----:B------:R-:W-:Y:S05]  /*3b00*/  BSYNC B0 ;  /* 0x0000000000007941 */ /* 0x000fea0003800000 */
.L_x_1693:
        /* <DEDUP_REMOVED lines=13> */
[----:B--2---:R-:W-:Y:S01]  /*3be0*/  IMAD.MOV R21, RZ, RZ, -R6 ;  /* 0x000000ffff157224 */ /* 0x004fe200078e0a06 */
[----:B------:R-:W-:-:S04]  /*3bf0*/  LOP3.LUT R6, R211, R210, RZ, 0x3c, !PT ;  /* 0x000000d2d3067212 */ /* 0x000fc800078e3cff */
[----:B------:R-:W-:Y:S01]  /*3c00*/  ISETP.GE.AND P1, PT, R6, RZ, PT ;  /* 0x000000ff0600720c */ /* 0x000fe20003f26270 */
[----:B------:R-:W-:Y:S01]  /*3c10*/  VIADD R6, R225, 0x24 ;  /* 0x00000024e1067836 */ /* 0x000fe20000000000 */
[----:B---3--:R-:W2:Y:S02]  /*3c20*/  MUFU.RCP R18, R16 ;  /* 0x0000001000127308 */ /* 0x008ea40000001000 */
        /* <DEDUP_REMOVED lines=30> */
.L_x_1696:
[----:B------:R-:W-:Y:S05]  /*3e10*/  BSYNC B0 ;  /* 0x0000000000007941 */ /* 0x000fea0003800000 */
.L_x_1695:
[----:B------:R-:W-:Y:S01]  /*3e20*/  IMAD.SHL.U32 R4, R4, 0x2, RZ ;  /* 0x0000000204047824 */ /* 0x000fe200078e00ff */
[----:B------:R-:W-:Y:S01]  /*3e30*/  ISETP.GE.AND P2, PT, R17, 0x20, PT ;  /* 0x000000201100780c */ /* 0x000fe20003f46270 */
[C---:B------:R-:W-:Y:S01]  /*3e40*/  IMAD.SHL.U32 R14, R226.reuse, 0x10, RZ ;  /* 0x00000010e20e7824 */ /* 0x040fe200078e00ff */
[----:B------:R-:W-:Y:S01]  /*3e50*/  CS2R R118, SRZ ;  /* 0x0000000000767805 */ /* 0x000fe2000001ff00 */
[----:B------:R-:W-:Y:S01]  /*3e60*/  IMAD.SHL.U32 R12, R226, 0x8, RZ ;  /* 0x00000008e20c7824 */ /* 0x000fe200078e00ff */
[----:B------:R-:W-:Y:S01]  /*3e70*/  ISETP.NE.U32.AND P0, PT, R4, RZ, PT ;  /* 0x000000ff0400720c */ /* 0x000fe20003f05070 */
[----:B------:R-:W-:Y:S01]  /*3e80*/  IMAD.SHL.U32 R4, R226, 0x2, RZ ;  /* 0x00000002e2047824 */ /* 0x000fe200078e00ff */
[----:B------:R-:W-:Y:S01]  /*3e90*/  LOP3.LUT P6, RZ, R14, 0x10, RZ, 0xc0, !PT ;  /* 0x000000100eff7812 */ /* 0x000fe200078cc0ff */
[----:B------:R-:W-:Y:S01]  /*3ea0*/  IMAD.SHL.U32 R6, R226, 0x4, RZ ;  /* 0x00000004e2067824 */ /* 0x000fe200078e00ff */
[----:B------:R-:W-:Y:S01]  /*3eb0*/  LOP3.LUT P5, RZ, R12, 0x10, RZ, 0xc0, !PT ;  /* 0x000000100cff7812 */ /* 0x000fe200078ac0ff */
[--C-:B------:R-:W-:Y:S01]  /*3ec0*/  IMAD R196, R5, 0x10, R0.reuse ;  /* 0x0000001005c47824 */ /* 0x100fe200078e0200 */
[----:B------:R-:W-:Y:S01]  /*3ed0*/  LOP3.LUT P3, RZ, R4, 0x10, RZ, 0xc0, !PT ;  /* 0x0000001004ff7812 */ /* 0x000fe2000786c0ff */
[----:B------:R-:W-:Y:S01]  /*3ee0*/  IMAD R198, R7, 0x10, R0 ;  /* 0x0000001007c67824 */ /* 0x000fe200078e0200 */
[----:B------:R-:W-:Y:S01]  /*3ef0*/  LOP3.LUT P4, RZ, R6, 0x10, RZ, 0xc0, !PT ;  /* 0x0000001006ff7812 */ /* 0x000fe2000788c0ff */
[----:B------:R-:W-:Y:S01]  /*3f00*/  IMAD.IADD R13, R13, 0x1, R2 ;  /* 0x000000010d0d7824 */ /* 0x000fe200078e0202 */
[----:B------:R-:W-:Y:S01]  /*3f10*/  CS2R R116, SRZ ;  /* 0x0000000000747805 */ /* 0x000fe2000001ff00 */
[--C-:B------:R-:W-:Y:S01]  /*3f20*/  IMAD R197, R197, 0x10, R0.reuse ;  /* 0x00000010c5c57824 */ /* 0x100fe200078e0200 */
[----:B------:R-:W-:Y:S01]  /*3f30*/  CS2R R114, SRZ ;  /* 0x0000000000727805 */ /* 0x000fe2000001ff00 */
[----:B------:R-:W-:Y:S01]  /*3f40*/  @!PT LDS RZ, [RZ] ;  /* 0x00000000fffff984 */ /* 0x000fe20000000800 */
[----:B------:R-:W-:Y:S01]  /*3f50*/  @!PT LDS RZ, [RZ] ;  /* 0x00000000fffff984 */ /* 0x000fe20000000800 */
[----:B------:R-:W-:Y:S01]  /*3f60*/  @!PT LDS RZ, [RZ] ;  /* 0x00000000fffff984 */ /* 0x000fe20000000800 */
[----:B------:R-:W-:Y:S01]  /*3f70*/  LDGSTS.E.BYPASS.LTC128B.128 [R217+0x4080], desc[UR36][R18.64], P0 ;  /* 0x0408000012d97fae */ /* 0x000fe20008101d64 */
[-C--:B------:R-:W-:Y:S01]  /*3f80*/  IADD3 R4, P0, R10, R8.reuse, RZ ;  /* 0x000000080a047210 */ /* 0x080fe20007f1e0ff */
[----:B------:R-:W-:Y:S01]  /*3f90*/  IMAD R3, R3, 0x10, R0 ;  /* 0x0000001003037824 */ /* 0x000fe200078e0200 */
[----:B------:R-:W-:Y:S01]  /*3fa0*/  CS2R R112, SRZ ;  /* 0x0000000000707805 */ /* 0x000fe2000001ff00 */
[----:B------:R-:W-:Y:S01]  /*3fb0*/  LDGSTS.E.BYPASS.LTC128B.128 [R216+0x100], desc[UR36][R10.64], P6 ;  /* 0x001000000ad87fae */ /* 0x000fe2000b101d64 */
[-C--:B------:R-:W-:Y:S01]  /*3fc0*/  IADD3 R6, P1, R4, R8.reuse, RZ ;  /* 0x0000000804067210 */ /* 0x080fe20007f3e0ff */
[--C-:B------:R-:W-:Y:S01]  /*3fd0*/  IMAD.X R5, R11, 0x1, R9.reuse, P0 ;  /* 0x000000010b057824 */ /* 0x100fe200000e0609 */
[----:B------:R-:W-:Y:S01]  /*3fe0*/  CS2R R54, SRZ ;  /* 0x0000000000367805 */ /* 0x000fe2000001ff00 */
[----:B------:R-:W-:Y:S01]  /*3ff0*/  IMAD.SHL.U32 R2, R2, 0x10, RZ ;  /* 0x0000001002027824 */ /* 0x000fe200078e00ff */
[----:B------:R-:W-:Y:S01]  /*4000*/  IADD3 R8, P0, R6, R8, RZ ;  /* 0x0000000806087210 */ /* 0x000fe20007f1e0ff */
[----:B------:R-:W-:Y:S01]  /*4010*/  IMAD.X R7, R5, 0x1, R9, P1 ;  /* 0x0000000105077824 */ /* 0x000fe200008e0609 */
[----:B------:R3:W-:Y:S01]  /*4020*/  LDGSTS.E.BYPASS.LTC128B.128 [R215+0x100], desc[UR36][R4.64], P5 ;  /* 0x0010000004d77fae */ /* 0x0007e2000a901d64 */
[----:B------:R-:W-:Y:S01]  /*4030*/  IMAD.IADD R152, R200, 0x1, R197 ;  /* 0x00000001c8987824 */ /* 0x000fe200078e02c5 */
[----:B------:R-:W-:Y:S01]  /*4040*/  CS2R R52, SRZ ;  /* 0x0000000000347805 */ /* 0x000fe2000001ff00 */
[----:B------:R-:W-:Y:S01]  /*4050*/  IMAD.X R9, R7, 0x1, R9, P0 ;  /* 0x0000000107097824 */ /* 0x000fe200000e0609 */
[----:B------:R-:W-:Y:S01]  /*4060*/  LDGSTS.E.BYPASS.LTC128B.128 [R216+0x1100], desc[UR36][R6.64], P4 ;  /* 0x0110000006d87fae */ /* 0x000fe2000a101d64 */
[----:B------:R-:W-:Y:S01]  /*4070*/  IADD3 R222, P0, R8, R222, RZ ;  /* 0x000000de08de7210 */ /* 0x000fe20007f1e0ff */
[C---:B------:R-:W-:Y:S01]  /*4080*/  IMAD.IADD R156, R200.reuse, 0x1, R196 ;  /* 0x00000001c89c7824 */ /* 0x040fe200078e02c4 */
[----:B------:R-:W-:Y:S01]  /*4090*/  CS2R R50, SRZ ;  /* 0x0000000000327805 */ /* 0x000fe2000001ff00 */
[----:B------:R4:W-:Y:S01]  /*40a0*/  LDGSTS.E.BYPASS.LTC128B.128 [R215+0x1100], desc[UR36][R8.64], P3 ;  /* 0x0110000008d77fae */ /* 0x0009e20009901d64 */
[----:B------:R-:W-:Y:S01]  /*40b0*/  IMAD.IADD R160, R200, 0x1, R3 ;  /* 0x00000001c8a07824 */ /* 0x000fe200078e0203 */
[----:B------:R-:W-:Y:S01]  /*40c0*/  CS2R R48, SRZ ;  /* 0x0000000000307805 */ /* 0x000fe2000001ff00 */
[----:B------:R-:W-:Y:S01]  /*40d0*/  IMAD R0, R13, 0x10, R0 ;  /* 0x000000100d007824 */ /* 0x000fe200078e0200 */
[----:B------:R-:W0:Y:S01]  /*40e0*/  LDGDEPBAR ;  /* 0x00000000000079af */ /* 0x000e220000000000 */
[----:B------:R-:W-:Y:S01]  /*40f0*/  IMAD.X R223, R9, 0x1, R223, P0 ;  /* 0x0000000109df7824 */ /* 0x000fe200000e06df */
        /* <DEDUP_REMOVED lines=12> */
[----:B------:R-:W-:Y:S01]  /*41c0*/  CS2R R62, SRZ ;  /* 0x00000000003e7805 */ /* 0x000fe2000001ff00 */
[----:B---3--:R-:W-:Y:S01]  /*41d0*/  IMAD.IADD R4, R200, 0x1, R198 ;  /* 0x00000001c8047824 */ /* 0x008fe200078e02c6 */
[----:B------:R-:W-:-:S02]  /*41e0*/  CS2R R60, SRZ ;  /* 0x00000000003c7805 */ /* 0x000fc4000001ff00 */
[----:B------:R-:W-:Y:S02]  /*41f0*/  CS2R R42, SRZ ;  /* 0x00000000002a7805 */ /* 0x000fe4000001ff00 */
[----:B------:R-:W-:Y:S02]  /*4200*/  CS2R R40, SRZ ;  /* 0x0000000000287805 */ /* 0x000fe4000001ff00 */
[----:B------:R-:W-:Y:S02]  /*4210*/  CS2R R130, SRZ ;  /* 0x0000000000827805 */ /* 0x000fe4000001ff00 */
[----:B------:R-:W-:Y:S02]  /*4220*/  CS2R R128, SRZ ;  /* 0x0000000000807805 */ /* 0x000fe4000001ff00 */
[----:B------:R-:W-:Y:S02]  /*4230*/  CS2R R102, SRZ ;  /* 0x0000000000667805 */ /* 0x000fe4000001ff00 */
[----:B------:R-:W-:Y:S01]  /*4240*/  CS2R R100, SRZ ;  /* 0x0000000000647805 */ /* 0x000fe2000001ff00 */
[----:B----4-:R-:W-:Y:S01]  /*4250*/  IMAD.IADD R8, R199, 0x1, R2 ;  /* 0x00000001c7087824 */ /* 0x010fe200078e0202 */
[----:B------:R-:W-:-:S06]  /*4260*/  DEPBAR.LE SB0, 0x2 ;  /* 0x000080800000791a */ /* 0x000fcc0000000000 */
        /* <DEDUP_REMOVED lines=25> */
[----:B------:R-:W3:Y:S01]  /*4400*/  LDSM.16.M88.4 R8, [R8] ;  /* 0x000000000808783b */ /* 0x000ee20000000200 */
[----:B------:R-:W-:Y:S02]  /*4410*/  CS2R R88, SRZ ;  /* 0x0000000000587805 */ /* 0x000fe4000001ff00 */
[----:B------:R-:W-:Y:S02]  /*4420*/  CS2R R78, SRZ ;  /* 0x00000000004e7805 */ /* 0x000fe4000001ff00 */
[----:B------:R-:W-:Y:S01]  /*4430*/  CS2R R76, SRZ ;  /* 0x00000000004c7805 */ /* 0x000fe2000001ff00 */
[----:B------:R-:W4:Y:S01]  /*4440*/  LDSM.16.MT88.4 R4, [R4] ;  /* 0x000000000404783b */ /* 0x000f220000004200 */
[----:B------:R-:W-:-:S02]  /*4450*/  CS2R R26, SRZ ;  /* 0x00000000001a7805 */ /* 0x000fc4000001ff00 */
[----:B------:R-:W-:Y:S02]  /*4460*/  CS2R R24, SRZ ;  /* 0x0000000000187805 */ /* 0x000fe4000001ff00 */
[----:B------:R-:W-:Y:S01]  /*4470*/  CS2R R146, SRZ ;  /* 0x0000000000927805 */ /* 0x000fe2000001ff00 */
[----:B------:R-:W3:Y:S01]  /*4480*/  LDSM.16.MT88.4 R152, [R152] ;  /* 0x000000009898783b */ /* 0x000ee20000004200 */
[----:B------:R-:W-:Y:S02]  /*4490*/  CS2R R144, SRZ ;  /* 0x0000000000907805 */ /* 0x000fe4000001ff00 */
[----:B------:R-:W-:Y:S02]  /*44a0*/  CS2R R86, SRZ ;  /* 0x0000000000567805 */ /* 0x000fe4000001ff00 */
[----:B------:R-:W-:Y:S01]  /*44b0*/  CS2R R84, SRZ ;  /* 0x0000000000547805 */ /* 0x000fe2000001ff00 */
[----:B------:R-:W3:Y:S01]  /*44c0*/  LDSM.16.MT88.4 R156, [R156] ;  /* 0x000000009c9c783b */ /* 0x000ee20000004200 */
[----:B------:R-:W-:-:S02]  /*44d0*/  CS2R R82, SRZ ;  /* 0x0000000000527805 */ /* 0x000fc4000001ff00 */
[----:B------:R-:W-:Y:S02]  /*44e0*/  CS2R R80, SRZ ;  /* 0x0000000000507805 */ /* 0x000fe4000001ff00 */
[----:B------:R-:W-:Y:S01]  /*44f0*/  CS2R R18, SRZ ;  /* 0x0000000000127805 */ /* 0x000fe2000001ff00 */
[----:B------:R-:W3:Y:S01]  /*4500*/  LDSM.16.MT88.4 R160, [R160] ;  /* 0x00000000a0a0783b */ /* 0x000ee20000004200 */
[----:B------:R-:W-:-:S03]  /*4510*/  CS2R R16, SRZ ;  /* 0x0000000000107805 */ /* 0x000fc6000001ff00 */
[----:B------:R3:W3:Y:S04]  /*4520*/  LDSM.16.M88.4 R12, [R0+0x9000] ;  /* 0x00900000000c783b */ /* 0x0006e80000000200 */
[----:B-12---:R1:W2:Y:S04]  /*4530*/  LDSM.16.M88.4 R20, [R0+0xa000] ;  /* 0x00a000000014783b */ /* 0x0062a80000000200 */
[----:B------:R1:W1:Y:S01]  /*4540*/  LDSM.16.M88.4 R148, [R0+0xb000] ;  /* 0x00b000000094783b */ /* 0x0002620000000200 */
[----:B------:R-:W-:Y:S05]  /*4550*/  @!P2 BRA `(.L_x_1697) ;  /* 0x0000001400eca947 */ /* 0x000fea0003800000 */
[----:B------:R-:W-:Y:S01]  /*4560*/  ISETP.NE.AND P0, PT, R219, RZ, PT ;  /* 0x000000ffdb00720c */ /* 0x000fe20003f05270 */
[----:B------:R-:W-:Y:S01]  /*4570*/  VIADD R225, R225, 0x40 ;  /* 0x00000040e1e17836 */ /* 0x000fe20000000000 */
[----:B------:R-:W-:Y:S01]  /*4580*/  SHF.R.S32.HI R224, RZ, 0x1f, R208 ;  /* 0x0000001fffe07819 */ /* 0x000fe200000114d0 */
[----:B------:R-:W-:Y:S01]  /*4590*/  IMAD.MOV.U32 R228, RZ, RZ, RZ ;  /* 0x000000ffffe47224 */ /* 0x000fe200078e00ff */
[----:B------:R-:W-:Y:S01]  /*45a0*/  SEL R227, R227, RZ, P0 ;  /* 0x000000ffe3e37207 */ /* 0x000fe20000000000 */
[----:B------:R-:W-:Y:S01]  /*45b0*/  IMAD.MOV.U32 R119, RZ, RZ, RZ ;  /* 0x000000ffff777224 */ /* 0x000fe200078e00ff */
[----:B------:R-:W-:Y:S01]  /*45c0*/  SEL R226, R226, RZ, P0 ;  /* 0x000000ffe2e27207 */ /* 0x000fe20000000000 */
[----:B------:R-:W-:Y:S01]  /*45d0*/  UMOV UR10, 0x6000 ;  /* 0x00006000000a7882 */ /* 0x000fe20000000000 */
[----:B-1-3--:R-:W-:Y:S01]  /*45e0*/  LOP3.LUT R0, R2, 0x20, RZ, 0x3c, !PT ;  /* 0x0000002002007812 */ /* 0x00afe200078e3cff */
[----:B------:R-:W-:Y:S01]  /*45f0*/  UMOV UR9, 0x180 ;  /* 0x0000018000097882 */ /* 0x000fe20000000000 */
[----:B------:R-:W-:Y:S01]  /*4600*/  UMOV UR8, 0x3 ;  /* 0x0000000300087882 */ /* 0x000fe20000000000 */
[----:B------:R-:W-:-:S05]  /*4610*/  ULDC.64 UR4, c[0x0][0x278] ;  /* 0x00009e0000047ab9 */ /* 0x000fca0000000a00 */
.L_x_1706:
[C---:B--2-4-:R-:W-:Y:S01]  /*4620*/  HMMA.16816.F32 R16, R4.reuse, R8, R16 ;  /* 0x000000080410723c */ /* 0x054fe20000001810 */
[----:B------:R-:W-:Y:S01]  /*4630*/  BSSY B0, `(.L_x_1698) ;  /* 0x000005e000007945 */ /* 0x000fe20003800000 */
[----:B-1----:R-:W-:Y:S01]  /*4640*/  MOV R230, RZ ;  /* 0x000000ff00e67202 */ /* 0x002fe20000000f00 */
[----:B------:R-:W-:Y:S01]  /*4650*/  IMAD.MOV.U32 R229, RZ, RZ, RZ ;  /* 0x000000ffffe57224 */ /* 0x000fe200078e00ff */
[----:B------:R-:W-:Y:S01]  /*4660*/  CS2R R232, SRZ ;  /* 0x0000000000e87805 */ /* 0x000fe2000001ff00 */
[--C-:B------:R-:W-:Y:S01]  /*4670*/  IMAD.IADD R164, R198, 0x1, R200.reuse ;  /* 0x00000001c6a47824 */ /* 0x100fe200078e02c8 */
[C---:B------:R-:W-:Y:S05]  /*4680*/  HMMA.16816.F32 R24, R4.reuse, R10, R24 ;  /* 0x0000000a0418723c */ /* 0x040fea0000001818 */
[----:B------:R-:W1:Y:S01]  /*4690*/  LDSM.16.MT88.4 R164, [R164+0x1000] ;  /* 0x00100000a4a4783b */ /* 0x000e620000004200 */
[C---:B------:R-:W-:Y:S05]  /*46a0*/  HMMA.16816.F32 R28, R4.reuse, R12, R28 ;  /* 0x0000000c041c723c */ /* 0x040fea000000181c */
[-C--:B------:R-:W-:Y:S01]  /*46b0*/  IADD3 R184, R197, R200.reuse, RZ ;  /* 0x000000c8c5b87210 */ /* 0x080fe20007ffe0ff */
[C---:B------:R-:W-:Y:S05]  /*46c0*/  HMMA.16816.F32 R32, R4.reuse, R14, R32 ;  /* 0x0000000e0420723c */ /* 0x040fea0000001820 */
[----:B------:R-:W1:Y:S01]  /*46d0*/  LDSM.16.MT88.4 R184, [R184+0x1000] ;  /* 0x00100000b8b8783b */ /* 0x000e620000004200 */
[C---:B--2---:R-:W-:Y:S05]  /*46e0*/  HMMA.16816.F32 R36, R4.reuse, R20, R36 ;  /* 0x000000140424723c */ /* 0x044fea0000001824 */
[----:B------:R-:W-:Y:S01]  /*46f0*/  IMAD.IADD R188, R196, 0x1, R200 ;  /* 0x00000001c4bc7824 */ /* 0x000fe200078e02c8 */
[C---:B------:R-:W-:Y:S05]  /*4700*/  HMMA.16816.F32 R40, R4.reuse, R22, R40 ;  /* 0x000000160428723c */ /* 0x040fea0000001828 */
[----:B------:R-:W1:Y:S01]  /*4710*/  LDSM.16.MT88.4 R188, [R188+0x1000] ;  /* 0x00100000bcbc783b */ /* 0x000e620000004200 */
[C---:B------:R-:W-:Y:S05]  /*4720*/  HMMA.16816.F32 R44, R4.reuse, R148, R44 ;  /* 0x00000094042c723c */ /* 0x040fea000000182c */
[----:B------:R-:W-:Y:S01]  /*4730*/  IADD3 R192, R3, R200, RZ ;  /* 0x000000c803c07210 */ /* 0x000fe20007ffe0ff */
        /* <DEDUP_REMOVED lines=51> */
[----:B------:R-:W-:Y:S02]  /*4a70*/  ISETP.GE.AND P1, PT, R4, RZ, PT ;  /* 0x000000ff0400720c */ /* 0x000fe40003f26270 */
[----:B------:R-:W-:Y:S04]  /*4a80*/  SHF.R.S32.HI R4, RZ, 0x1f, R225 ;  /* 0x0000001fff047819 */ /* 0x000fe800000114e1 */
[----:B------:R-:W-:Y:S05]  /*4a90*/  LEA.HI R4, R4, R225, RZ, 0x2 ;  /* 0x000000e104047211 */ /* 0x000fea00078f10ff */
[----:B------:R-:W-:Y:S02]  /*4aa0*/  @!P0 IMAD.IADD R5, R5, 0x1, -R8 ;  /* 0x0000000105058824 */ /* 0x000fe400078e0a08 */
[----:B------:R-:W-:Y:S01]  /*4ab0*/  @!P0 VIADD R11, R11, 0x1 ;  /* 0x000000010b0b8836 */ /* 0x000fe20000000000 */
[----:B------:R-:W-:Y:S02]  /*4ac0*/  ISETP.NE.AND P0, PT, R210, RZ, PT ;  /* 0x000000ffd200720c */ /* 0x000fe40003f05270 */
[----:B------:R-:W-:Y:S02]  /*4ad0*/  ISETP.GE.U32.AND P2, PT, R5, R8, PT ;  /* 0x000000080500720c */ /* 0x000fe40003f46070 */
[C---:B------:R-:W-:Y:S02]  /*4ae0*/  LOP3.LUT R8, R4.reuse, 0xfffffffc, RZ, 0xc0, !PT ;  /* 0xfffffffc04087812 */ /* 0x040fe400078ec0ff */
[----:B------:R-:W-:Y:S03]  /*4af0*/  SHF.L.U32 R4, R4, 0x1, RZ ;  /* 0x0000000104047819 */ /* 0x000fe600000006ff */
[----:B------:R-:W-:Y:S01]  /*4b00*/  IMAD.IADD R7, R225, 0x1, -R8 ;  /* 0x00000001e1077824 */ /* 0x000fe200078e0a08 */
[----:B------:R-:W-:Y:S05]  /*4b10*/  LOP3.LUT R4, R4, 0xfffffff8, RZ, 0xc0, !PT ;  /* 0xfffffff804047812 */ /* 0x000fea00078ec0ff */
[----:B------:R-:W-:Y:S05]  /*4b20*/  @P2 IADD3 R11, R11, 0x1, RZ ;  /* 0x000000010b0b2810 */ /* 0x000fea0007ffe0ff */
        /* <DEDUP_REMOVED lines=8> */
[C---:B------:R-:W-:Y:S01]  /*4bb0*/  IMAD R5, R208.reuse, R4, R5 ;  /* 0x00000004d0057224 */ /* 0x040fe200078e0205 */
[--C-:B------:R-:W-:Y:S03]  /*4bc0*/  SHF.R.S32.HI R7, RZ, 0x1f, R6.reuse ;  /* 0x0000001fff077819 */ /* 0x100fe60000011406 */
[----:B------:R-:W-:Y:S03]  /*4bd0*/  IMAD.WIDE.U32 R6, R208, R11, R6 ;  /* 0x0000000bd0067225 */ /* 0x000fe600078e0006 */
[C---:B------:R-:W-:Y:S02]  /*4be0*/  LEA R232, P0, R6.reuse, R202, 0x1 ;  /* 0x000000ca06e87211 */ /* 0x040fe400078008ff */
[----:B------:R-:W-:Y:S04]  /*4bf0*/  IADD3 R5, R7, R5, RZ ;  /* 0x0000000507057210 */ /* 0x000fe80007ffe0ff */
[----:B------:R-:W-:Y:S02]  /*4c00*/  LEA.HI.X R233, R6, R203, R5, 0x1, P0 ;  /* 0x000000cb06e97211 */ /* 0x000fe400000f0c05 */
.L_x_1699:
[----:B------:R-:W-:Y:S05]  /*4c10*/  BSYNC B0 ;  /* 0x0000000000007941 */ /* 0x000fea0003800000 */
.L_x_1698:
        /* <DEDUP_REMOVED lines=14> */
[----:B------:R-:W-:Y:S02]  /*4d00*/  IABS R5, R210 ;  /* 0x000000d200057213 */ /* 0x000fe40000000000 */
[----:B------:R-:W-:Y:S05]  /*4d10*/  SHF.R.S32.HI R8, RZ, 0x1f, R225 ;  /* 0x0000001fff087819 */ /* 0x000fea00000114e1 */
[----:B------:R-:W4:Y:S01]  /*4d20*/  F2I.FTZ.U32.TRUNC.NTZ R13, R12 ;  /* 0x0000000c000d7305 */ /* 0x000f22000021f000 */
[----:B------:R-:W-:Y:S02]  /*4d30*/  IMAD.MOV R5, RZ, RZ, -R5 ;  /* 0x000000ffff057224 */ /* 0x000fe400078e0a05 */
[--C-:B----4-:R-:W-:Y:S01]  /*4d40*/  IMAD.MOV R6, RZ, RZ, -R13.reuse ;  /* 0x000000ffff067224 */ /* 0x110fe200078e0a0d */
[----:B------:R-:W-:Y:S03]  /*4d50*/  MOV R12, RZ ;  /* 0x000000ff000c7202 */ /* 0x000fe60000000f00 */
[----:B------:R-:W-:Y:S01]  /*4d60*/  IMAD R7, R6, R11, RZ ;  /* 0x0000000b06077224 */ /* 0x000fe200078e02ff */
[----:B------:R-:W-:Y:S03]  /*4d70*/  IABS R6, R211 ;  /* 0x000000d300067213 */ /* 0x000fe60000000000 */
[----:B------:R-:W-:Y:S01]  /*4d80*/  IMAD.HI.U32 R13, R13, R7, R12 ;  /* 0x000000070d0d7227 */ /* 0x000fe200078e000c */
[----:B------:R-:W-:Y:S04]  /*4d90*/  LEA.HI R7, R8, R225, RZ, 0x2 ;  /* 0x000000e108077211 */ /* 0x000fe800078f10ff */
[----:B------:R-:W-:Y:S01]  /*4da0*/  LOP3.LUT R8, R7, 0xfffffffc, RZ, 0xc0, !PT ;  /* 0xfffffffc07087812 */ /* 0x000fe200078ec0ff */
[----:B------:R-:W-:Y:S04]  /*4db0*/  IMAD.HI.U32 R13, R13, R6, RZ ;  /* 0x000000060d0d7227 */ /* 0x000fe800078e00ff */
[----:B------:R-:W-:Y:S01]  /*4dc0*/  IMAD R6, R13, R5, R6 ;  /* 0x000000050d067224 */ /* 0x000fe200078e0206 */
[----:B------:R-:W-:Y:S01]  /*4dd0*/  LOP3.LUT R5, R211, R210, RZ, 0x3c, !PT ;  /* 0x000000d2d3057212 */ /* 0x000fe200078e3cff */
[----:B------:R-:W-:Y:S03]  /*4de0*/  IMAD.SHL.U32 R7, R7, 0x2, RZ ;  /* 0x0000000207077824 */ /* 0x000fe600078e00ff */
[----:B------:R-:W-:Y:S02]  /*4df0*/  ISETP.GT.U32.AND P0, PT, R11, R6, PT ;  /* 0x000000060b00720c */ /* 0x000fe40003f04070 */
[----:B------:R-:W-:Y:S02]  /*4e00*/  ISETP.GE.AND P1, PT, R5, RZ, PT ;  /* 0x000000ff0500720c */ /* 0x000fe40003f26270 */
[----:B------:R-:W-:Y:S09]  /*4e10*/  LOP3.LUT R7, R7, 0xfffffff8, RZ, 0xc0, !PT ;  /* 0xfffffff807077812 */ /* 0x000ff200078ec0ff */
[----:B------:R-:W-:Y:S02]  /*4e20*/  @!P0 IMAD.IADD R6, R6, 0x1, -R11 ;  /* 0x0000000106068824 */ /* 0x000fe400078e0a0b */
[----:B------:R-:W-:Y:S01]  /*4e30*/  @!P0 VIADD R13, R13, 0x1 ;  /* 0x000000010d0d8836 */ /* 0x000fe20000000000 */
[----:B------:R-:W-:Y:S02]  /*4e40*/  ISETP.NE.AND P0, PT, R210, RZ, PT ;  /* 0x000000ffd200720c */ /* 0x000fe40003f05270 */
[----:B------:R-:W-:Y:S01]  /*4e50*/  ISETP.GE.U32.AND P2, PT, R6, R11, PT ;  /* 0x0000000b0600720c */ /* 0x000fe20003f46070 */
[----:B------:R-:W-:Y:S11]  /*4e60*/  IMAD.IADD R11, R225, 0x1, -R8 ;  /* 0x00000001e10b7824 */ /* 0x000ff600078e0a08 */
[----:B------:R-:W-:Y:S01]  /*4e70*/  @!UPT UIADD3 URZ, URZ, URZ, URZ ;  /* 0x0000003f3f3ff290 */ /* 0x000fe2000fffe03f */
        /* <DEDUP_REMOVED lines=10> */
[C---:B------:R-:W-:Y:S03]  /*4f20*/  IMAD R5, R208.reuse, R6, R5 ;  /* 0x00000006d0057224 */ /* 0x040fe600078e0205 */
[--C-:B------:R-:W-:Y:S03]  /*4f30*/  SHF.R.S32.HI R11, RZ, 0x1f, R10.reuse ;  /* 0x0000001fff0b7819 */ /* 0x100fe6000001140a */
[----:B------:R-:W-:Y:S04]  /*4f40*/  IMAD.WIDE.U32 R10, R208, R7, R10 ;  /* 0x00000007d00a7225 */ /* 0x000fe800078e000a */
[----:B------:R-:W-:Y:S01]  /*4f50*/  IMAD.IADD R5, R11, 0x1, R5 ;  /* 0x000000010b057824 */ /* 0x000fe200078e0205 */
[C---:B------:R-:W-:Y:S04]  /*4f60*/  LEA R230, P0, R10.reuse, R202, 0x1 ;  /* 0x000000ca0ae67211 */ /* 0x040fe800078008ff */
[----:B------:R-:W-:Y:S09]  /*4f70*/  LEA.HI.X R229, R10, R203, R5, 0x1, P0 ;  /* 0x000000cb0ae57211 */ /* 0x000ff200000f0c05 */
.L_x_1701:
[----:B------:R-:W-:Y:S05]  /*4f80*/  BSYNC B0 ;  /* 0x0000000000007941 */ /* 0x000fea0003800000 */
.L_x_1700:
[----:B------:R-:W-:Y:S01]  /*4f90*/  LOP3.LUT R5, R226, 0x2, RZ, 0xc0, !PT ;  /* 0x00000002e2057812 */ /* 0x000fe200078ec0ff */
[----:B------:R-:W4:Y:S01]  /*4fa0*/  LDC.64 R220, c[0x0][0x270] ;  /* 0x00009c00ffdc7b82 */ /* 0x000f220000000a00 */
[----:B------:R-:W-:Y:S01]  /*4fb0*/  ISETP.NE.AND P3, PT, R4, RZ, PT ;  /* 0x000000ff0400720c */ /* 0x000fe20003f65270 */
[----:B------:R-:W-:Y:S01]  /*4fc0*/  IMAD.MOV.U32 R231, RZ, RZ, R229 ;  /* 0x000000ffffe77224 */ /* 0x000fe200078e00e5 */
[----:B------:R-:W-:Y:S01]  /*4fd0*/  LOP3.LUT P2, RZ, R226, 0x1, RZ, 0xc0, !PT ;  /* 0x00000001e2ff7812 */ /* 0x000fe2000784c0ff */
[----:B--2---:R-:W-:Y:S01]  /*4fe0*/  VIADD R201, R216, UR9 ;  /* 0x00000009d8c97c36 */ /* 0x004fe20008000000 */
[----:B------:R-:W-:Y:S01]  /*4ff0*/  SHF.R.U32.HI R5, RZ, 0x1, R5 ;  /* 0x00000001ff057819 */ /* 0x000fe20000011605 */
[----:B------:R-:W-:Y:S01]  /*5000*/  VIADD R229, R215, UR9 ;  /* 0x00000009d7e57c36 */ /* 0x000fe20008000000 */
[----:B------:R-:W-:Y:S02]  /*5010*/  BSSY B0, `(.L_x_1702) ;  /* 0x0000039000007945 */ /* 0x000fe40003800000 */
[----:B------:R-:W-:Y:S02]  /*5020*/  ISETP.NE.U32.AND P1, PT, R5, RZ, PT ;  /* 0x000000ff0500720c */ /* 0x000fe40003f25070 */
[----:B------:R-:W-:Y:S03]  /*5030*/  CS2R R4, SRZ ;  /* 0x0000000000047805 */ /* 0x000fe6000001ff00 */
[----:B------:R-:W-:Y:S01]  /*5040*/  @!PT LDS RZ, [RZ] ;  /* 0x00000000fffff984 */ /* 0x000fe20000000800 */
[----:B------:R-:W-:Y:S01]  /*5050*/  @!PT LDS RZ, [RZ] ;  /* 0x00000000fffff984 */ /* 0x000fe20000000800 */
[----:B------:R-:W-:Y:S01]  /*5060*/  @!PT LDS RZ, [RZ] ;  /* 0x00000000fffff984 */ /* 0x000fe20000000800 */
[----:B------:R2:W-:Y:S06]  /*5070*/  @P3 LDGSTS.E.BYPASS.LTC128B.128 [R9+0x80], desc[UR36][R230.64] ;  /* 0x00080000e6093fae */ /* 0x0005ec000b901d64 */
[----:B------:R1:W-:Y:S01]  /*5080*/  @P2 LDGSTS.E.BYPASS.LTC128B.128 [R201], desc[UR36][R222.64] ;  /* 0x00000000dec92fae */ /* 0x0003e2000b901d64 */
[----:B----4-:R-:W-:Y:S05]  /*5090*/  IADD3 R10, P0, R222, R220, RZ ;  /* 0x000000dcde0a7210 */ /* 0x010fea0007f1e0ff */
[----:B------:R-:W-:Y:S01]  /*50a0*/  IMAD.X R11, R223, 0x1, R221, P0 ;  /* 0x00000001df0b7824 */ /* 0x000fe200000e06dd */
[----:B------:R-:W-:Y:S04]  /*50b0*/  LOP3.LUT P0, R7, R227, 0x4, RZ, 0xc0, !PT ;  /* 0x00000004e3077812 */ /* 0x000fe8000780c0ff */
[----:B------:R4:W-:Y:S01]  /*50c0*/  @P1 LDGSTS.E.BYPASS.LTC128B.128 [R229], desc[UR36][R10.64] ;  /* 0x000000000ae51fae */ /* 0x0009e2000b901d64 */
[----:B--2---:R-:W-:Y:S08]  /*50d0*/  CS2R R230, SRZ ;  /* 0x0000000000e67805 */ /* 0x004ff0000001ff00 */
[----:B-1----:R-:W-:Y:S05]  /*50e0*/  @!P0 BRA `(.L_x_1703) ;  /* 0x0000000000ac8947 */ /* 0x002fea0003800000 */
[-C--:B------:R-:W-:Y:S04]  /*50f0*/  IABS R8, R210.reuse ;  /* 0x000000d200087213 */ /* 0x080fe80000000000 */
[----:B---3--:R-:W1:Y:S10]  /*5100*/  I2F.RP R9, R8 ;  /* 0x0000000800097306 */ /* 0x008e740000209400 */
[----:B-1----:R-:W4:Y:S02]  /*5110*/  MUFU.RCP R4, R9 ;  /* 0x0000000900047308 */ /* 0x002f240000001000 */
[----:B----4-:R-:W-:Y:S01]  /*5120*/  VIADD R10, R4, 0xffffffe ;  /* 0x0ffffffe040a7836 */ /* 0x010fe20000000000 */
[----:B------:R-:W-:Y:S01]  /*5130*/  IABS R4, R210 ;  /* 0x000000d200047213 */ /* 0x000fe20000000000 */
[----:B------:R-:W-:Y:S06]  /*5140*/  VIADD R9, R225, 0x4 ;  /* 0x00000004e1097836 */ /* 0x000fec0000000000 */
[----:B------:R1:W2:Y:S01]  /*5150*/  F2I.FTZ.U32.TRUNC.NTZ R11, R10 ;  /* 0x0000000a000b7305 */ /* 0x0002a2000021f000 */
[----:B------:R-:W-:Y:S01]  /*5160*/  IMAD.MOV R4, RZ, RZ, -R4 ;  /* 0x000000ffff047224 */ /* 0x000fe200078e0a04 */
[----:B-1----:R-:W-:Y:S01]  /*5170*/  MOV R10, RZ ;  /* 0x000000ff000a7202 */ /* 0x002fe20000000f00 */
[--C-:B--2---:R-:W-:Y:S04]  /*5180*/  IMAD.MOV R5, RZ, RZ, -R11.reuse ;  /* 0x000000ffff057224 */ /* 0x104fe800078e0a0b */
        /* <DEDUP_REMOVED lines=9> */
[----:B------:R-:W-:Y:S04]  /*5220*/  LEA.HI R4, R4, R9, RZ, 0x2 ;  /* 0x0000000904047211 */ /* 0x000fe800078f10ff */
[----:B------:R-:W-:Y:S01]  /*5230*/  LOP3.LUT R6, R4, 0xfffffffc, RZ, 0xc0, !PT ;  /* 0xfffffffc04067812 */ /* 0x000fe200078ec0ff */
[----:B------:R-:W-:Y:S02]  /*5240*/  @!P0 IMAD.IADD R5, R5, 0x1, -R8 ;  /* 0x0000000105058824 */ /* 0x000fe400078e0a08 */
[----:B------:R-:W-:Y:S01]  /*5250*/  @!P0 VIADD R11, R11, 0x1 ;  /* 0x000000010b0b8836 */ /* 0x000fe20000000000 */
[----:B------:R-:W-:Y:S01]  /*5260*/  ISETP.NE.AND P0, PT, R210, RZ, PT ;  /* 0x000000ffd200720c */ /* 0x000fe20003f05270 */
[----:B------:R-:W-:Y:S01]  /*5270*/  IMAD.SHL.U32 R4, R4, 0x2, RZ ;  /* 0x0000000204047824 */ /* 0x000fe200078e00ff */
[----:B------:R-:W-:Y:S01]  /*5280*/  ISETP.GE.U32.AND P2, PT, R5, R8, PT ;  /* 0x000000080500720c */ /* 0x000fe20003f46070 */
[----:B------:R-:W-:Y:S03]  /*5290*/  IMAD.IADD R9, R9, 0x1, -R6 ;  /* 0x0000000109097824 */ /* 0x000fe600078e0a06 */
[----:B------:R-:W-:Y:S09]  /*52a0*/  LOP3.LUT R4, R4, 0xfffffff8, RZ, 0xc0, !PT ;  /* 0xfffffff804047812 */ /* 0x000ff200078ec0ff */
[----:B------:R-:W-:Y:S05]  /*52b0*/  @P2 IADD3 R11, R11, 0x1, RZ ;  /* 0x000000010b0b2810 */ /* 0x000fea0007ffe0ff */
        /* <DEDUP_REMOVED lines=14> */
.L_x_1703:
[----:B------:R-:W-:Y:S05]  /*53a0*/  BSYNC B0 ;  /* 0x0000000000007941 */ /* 0x000fea0003800000 */
.L_x_1702:
[----:B------:R-:W-:Y:S01]  /*53b0*/  SHF.R.U32.HI R7, RZ, 0x2, R7 ;  /* 0x00000002ff077819 */ /* 0x000fe20000011607 */
[----:B---3--:R-:W-:Y:S01]  /*53c0*/  VIADD R233, R217, UR10 ;  /* 0x0000000ad9e97c36 */ /* 0x008fe20008000000 */
[----:B------:R-:W-:Y:S02]  /*53d0*/  BSSY B0, `(.L_x_1704) ;  /* 0x0000035000007945 */ /* 0x000fe40003800000 */
[----:B------:R-:W-:Y:S11]  /*53e0*/  ISETP.NE.U32.AND P0, PT, R7, RZ, PT ;  /* 0x000000ff0700720c */ /* 0x000ff60003f05070 */
[----:B------:R-:W-:Y:S02]  /*53f0*/  @!UPT UIADD3 URZ, URZ, URZ, URZ ;  /* 0x0000003f3f3ff290 */ /* 0x000fe4000fffe03f */
        /* <DEDUP_REMOVED lines=9> */
[----:B-1----:R-:W4:Y:S02]  /*5490*/  MUFU.RCP R4, R7 ;  /* 0x0000000700047308 */ /* 0x002f240000001000 */
[----:B----4-:R-:W-:Y:S01]  /*54a0*/  VIADD R10, R4, 0xffffffe ;  /* 0x0ffffffe040a7836 */ /* 0x010fe20000000000 */
        /* <DEDUP_REMOVED lines=39> */
.L_x_1705:
[----:B------:R-:W-:Y:S05]  /*5720*/  BSYNC B0 ;  /* 0x0000000000007941 */ /* 0x000fea0003800000 */
.L_x_1704:
[C---:B------:R-:W-:Y:S01]  /*5730*/  HMMA.16816.F32 R16, R164.reuse, R168, R16 ;  /* 0x000000a8a410723c */ /* 0x040fe20000001810 */
[----:B------:R-:W-:Y:S02]  /*5740*/  UIADD3 UR8, UR8, 0x1, URZ ;  /* 0x0000000108087890 */ /* 0x000fe4000fffe03f */
[----:B------:R-:W-:Y:S02]  /*5750*/  UIADD3 UR6, UR9, 0x80, URZ ;  /* 0x0000008009067890 */ /* 0x000fe4000fffe03f */
[----:B------:R-:W-:Y:S01]  /*5760*/  ISETP.NE.AND P3, PT, R232, RZ, PT ;  /* 0x000000ffe800720c */ /* 0x000fe20003f65270 */
[C---:B------:R-:W-:Y:S01]  /*5770*/  HMMA.16816.F32 R24, R164.reuse, R170, R24 ;  /* 0x000000aaa418723c */ /* 0x040fe20000001818 */
[----:B------:R-:W-:Y:S02]  /*5780*/  UISETP.NE.AND UP0, UPT, UR8, 0x4, UPT ;  /* 0x000000040800788c */ /* 0x000fe4000bf05270 */
[----:B------:R-:W-:Y:S02]  /*5790*/  UIADD3 UR7, UR10, 0x2000, URZ ;  /* 0x000020000a077890 */ /* 0x000fe4000fffe03f */
[----:B------:R-:W-:Y:S01]  /*57a0*/  IMAD.WIDE.U32 R236, R220, 0x3, R222 ;  /* 0x00000003dcec7825 */ /* 0x000fe200078e00de */
[C---:B------:R-:W-:Y:S05]  /*57b0*/  HMMA.16816.F32 R28, R164.reuse, R172, R28 ;  /* 0x000000aca41c723c */ /* 0x040fea000000181c */
[----:B------:R-:W-:Y:S01]  /*57c0*/  IMAD R221, R221, 0x3, RZ ;  /* 0x00000003dddd7824 */ /* 0x000fe200078e02ff */
[C---:B------:R-:W-:Y:S01]  /*57d0*/  HMMA.16816.F32 R32, R164.reuse, R174, R32 ;  /* 0x000000aea420723c */ /* 0x040fe20000001820 */
[----:B------:R-:W-:Y:S01]  /*57e0*/  @!PT LDS RZ, [RZ] ;  /* 0x00000000fffff984 */ /* 0x000fe20000000800 */
[----:B------:R-:W-:Y:S01]  /*57f0*/  @!PT LDS RZ, [RZ] ;  /* 0x00000000fffff984 */ /* 0x000fe20000000800 */
[----:B------:R-:W-:Y:S01]  /*5800*/  @!PT LDS RZ, [RZ] ;  /* 0x00000000fffff984 */ /* 0x000fe20000000800 */
[----:B------:R1:W-:Y:S01]  /*5810*/  @P3 LDGSTS.E.BYPASS.LTC128B.128 [R233+0x80], desc[UR36][R230.64] ;  /* 0x00080000e6e93fae */ /* 0x0003e2000b901d64 */
[----:B------:R-:W-:Y:S02]  /*5820*/  @!UP0 UIADD3 UR6, UR9, -0x180, URZ ;  /* 0xfffffe8009068890 */ /* 0x000fe4000fffe03f */
[----:B------:R-:W-:Y:S01]  /*5830*/  @!UP0 UIADD3 UR7, UR10, -0x6000, URZ ;  /* 0xffffa0000a078890 */ /* 0x000fe2000fffe03f */
[----:B------:R-:W-:Y:S01]  /*5840*/  IMAD.IADD R237, R237, 0x1, R221 ;  /* 0x00000001eded7824 */ /* 0x000fe200078e02dd */
[C---:B------:R-:W-:Y:S01]  /*5850*/  HMMA.16816.F32 R36, R164.reuse, R176, R36 ;  /* 0x000000b0a424723c */ /* 0x040fe20000001824 */
[----:B------:R-:W-:Y:S02]  /*5860*/  @!UP0 UMOV UR8, URZ ;  /* 0x0000003f00088c82 */ /* 0x000fe40008000000 */
[----:B------:R-:W-:Y:S02]  /*5870*/  UMOV UR9, UR6 ;  /* 0x0000000600097c82 */ /* 0x000fe40008000000 */
[----:B------:R-:W-:Y:S01]  /*5880*/  VIADD R220, R200, 0x2000 ;  /* 0x00002000c8dc7836 */ /* 0x000fe20000000000 */
[C---:B------:R-:W-:Y:S01]  /*5890*/  HMMA.16816.F32 R40, R164.reuse, R178, R40 ;  /* 0x000000b2a428723c */ /* 0x040fe20000001828 */
[----:B------:R-:W-:Y:S04]  /*58a0*/  UMOV UR10, UR7 ;  /* 0x00000007000a7c82 */ /* 0x000fe80008000000 */
[C---:B------:R-:W-:Y:S01]  /*58b0*/  LOP3.LUT R235, R226.reuse, 0x4, RZ, 0xc0, !PT ;  /* 0x00000004e2eb7812 */ /* 0x040fe200078ec0ff */
        /* <DEDUP_REMOVED lines=9> */
[----:B------:R-:W-:Y:S01]  /*5950*/  IADD3 R234, P0, R222, R214, RZ ;  /* 0x000000d6deea7210 */ /* 0x000fe20007f1e0ff */
[C---:B------:R-:W-:Y:S05]  /*5960*/  HMMA.16816.F32 R60, R184.reuse, R178, R60 ;  /* 0x000000b2b83c723c */ /* 0x040fea000000183c */
[----:B------:R-:W-:Y:S01]  /*5970*/  IMAD.X R235, R223, 0x1, R212, P0 ;  /* 0x00000001dfeb7824 */ /* 0x000fe200000e06d4 */
[C---:B------:R-:W-:Y:S04]  /*5980*/  HMMA.16816.F32 R64, R184.reuse, R176, R64 ;  /* 0x000000b0b840723c */ /* 0x040fe80000001840 */
[----:B------:R-:W-:Y:S01]  /*5990*/  @P2 LDGSTS.E.BYPASS.LTC128B.128 [R201+0x1000], desc[UR36][R234.64] ;  /* 0x01000000eac92fae */ /* 0x000fe2000b901d64 */
[----:B------:R-:W-:Y:S01]  /*59a0*/  VIADD R221, R199, 0x80 ;  /* 0x00000080c7dd7836 */ /* 0x000fe20000000000 */
[C---:B------:R-:W-:Y:S05]  /*59b0*/  HMMA.16816.F32 R68, R184.reuse, R174, R68 ;  /* 0x000000aeb844723c */ /* 0x040fea0000001844 */
[----:B------:R-:W-:Y:S01]  /*59c0*/  VIADD R228, R228, 0x1 ;  /* 0x00000001e4e47836 */ /* 0x000fe20000000000 */
[C---:B------:R-:W-:Y:S01]  /*59d0*/  HMMA.16816.F32 R72, R184.reuse, R172, R72 ;  /* 0x000000acb848723c */ /* 0x040fe20000001848 */
[----:B------:R4:W-:Y:S03]  /*59e0*/  @P1 LDGSTS.E.BYPASS.LTC128B.128 [R229+0x1000], desc[UR36][R236.64] ;  /* 0x01000000ece51fae */ /* 0x0009e6000b901d64 */
[----:B------:R-:W-:Y:S01]  /*59f0*/  ISETP.NE.AND P0, PT, R228, 0x4, PT ;  /* 0x00000004e400780c */ /* 0x000fe20003f05270 */
[----:B------:R-:W-:Y:S01]  /*5a00*/  VIADD R225, R225, 0x20 ;  /* 0x00000020e1e17836 */ /* 0x000fe20000000000 */
[C---:B------:R-:W-:Y:S03]  /*5a10*/  HMMA.16816.F32 R76, R184.reuse, R170, R76 ;  /* 0x000000aab84c723c */ /* 0x040fe6000000184c */
[----:B------:R-:W0:Y:S02]  /*5a20*/  LDGDEPBAR ;  /* 0x00000000000079af */ /* 0x000e240000000000 */
[----:B------:R-:W-:Y:S01]  /*5a30*/  IADD3 R222, P1, R236, UR4, RZ ;  /* 0x00000004ecde7c10 */ /* 0x000fe2000ff3e0ff */
[-C--:B------:R-:W-:Y:S05]  /*5a40*/  HMMA.16816.F32 R80, R184, R168.reuse, R80 ;  /* 0x000000a8b850723c */ /* 0x080fea0000001850 */
[----:B------:R-:W-:Y:S01]  /*5a50*/  @!P0 IADD3 R220, R200, -0x6000, RZ ;  /* 0xffffa000c8dc8810 */ /* 0x000fe20007ffe0ff */
[C---:B------:R-:W-:Y:S01]  /*5a60*/  HMMA.16816.F32 R84, R188.reuse, R168, R84 ;  /* 0x000000a8bc54723c */ /* 0x040fe20000001854 */
[----:B------:R-:W-:Y:S04]  /*5a70*/  @!P0 MOV R228, RZ ;  /* 0x000000ff00e48202 */ /* 0x000fe80000000f00 */
[--C-:B-1----:R-:W-:Y:S01]  /*5a80*/  IMAD.IADD R233, R198, 0x1, R220.reuse ;  /* 0x00000001c6e97824 */ /* 0x102fe200078e02dc */
[C---:B------:R-:W-:Y:S05]  /*5a90*/  HMMA.16816.F32 R88, R188.reuse, R170, R88 ;  /* 0x000000aabc58723c */ /* 0x040fea0000001858 */
[-C--:B------:R-:W-:Y:S01]  /*5aa0*/  IADD3 R230, R3, R220.reuse, RZ ;  /* 0x000000dc03e67210 */ /* 0x080fe20007ffe0ff */
[C---:B------:R-:W-:Y:S05]  /*5ab0*/  HMMA.16816.F32 R92, R188.reuse, R172, R92 ;  /* 0x000000acbc5c723c */ /* 0x040fea000000185c */
[--C-:B------:R-:W-:Y:S01]  /*5ac0*/  IMAD.IADD R232, R197, 0x1, R220.reuse ;  /* 0x00000001c5e87824 */ /* 0x100fe200078e02dc */
[C---:B------:R-:W-:Y:S01]  /*5ad0*/  HMMA.16816.F32 R96, R188.reuse, R174, R96 ;  /* 0x000000aebc60723c */ /* 0x040fe20000001860 */
[----:B------:R-:W-:Y:S04]  /*5ae0*/  DEPBAR.LE SB0, 0x2 ;  /* 0x000080800000791a */ /* 0x000fe80000000000 */
[----:B------:R-:W-:Y:S01]  /*5af0*/  BAR.SYNC.DEFER_BLOCKING 0x0 ;  /* 0x0000000000007b1d */ /* 0x000fe20000010000 */
[C---:B------:R-:W-:Y:S05]  /*5b00*/  HMMA.16816.F32 R100, R188.reuse, R176, R100 ;  /* 0x000000b0bc64723c */ /* 0x040fea0000001864 */
[----:B------:R-:W-:Y:S01]  /*5b10*/  IMAD.IADD R231, R196, 0x1, R220 ;  /* 0x00000001c4e77824 */ /* 0x000fe200078e02dc */
[C---:B------:R-:W-:Y:S05]  /*5b20*/  HMMA.16816.F32 R104, R188.reuse, R178, R104 ;  /* 0x000000b2bc68723c */ /* 0x040fea0000001868 */
[----:B------:R-:W-:Y:S01]  /*5b30*/  @!P0 VIADD R221, R199, 0xfffffe80 ;  /* 0xfffffe80c7dd8836 */ /* 0x000fe20000000000 */
[C---:B------:R-:W-:Y:S03]  /*5b40*/  HMMA.16816.F32 R108, R188.reuse, R180, R108 ;  /* 0x000000b4bc6c723c */ /* 0x040fe6000000186c */
[C---:B------:R-:W-:Y:S02]  /*5b50*/  ISETP.GT.AND P0, PT, R219.reuse, -0x2, PT ;  /* 0xfffffffedb00780c */ /* 0x040fe40003f04270 */
[--C-:B----4-:R-:W-:Y:S01]  /*5b60*/  IMAD.IADD R229, R2, 0x1, R221.reuse ;  /* 0x0000000102e57824 */ /* 0x110fe200078e02dd */
[-C--:B------:R-:W-:Y:S01]  /*5b70*/  HMMA.16816.F32 R112, R188, R182.reuse, R112 ;  /* 0x000000b6bc70723c */ /* 0x080fe20000001870 */
[----:B------:R1:W2:Y:S05]  /*5b80*/  LDSM.16.MT88.4 R4, [R233] ;  /* 0x00000000e904783b */ /* 0x0002aa0000004200 */
[C---:B------:R-:W-:Y:S05]  /*5b90*/  HMMA.16816.F32 R116, R192.reuse, R182, R116 ;  /* 0x000000b6c074723c */ /* 0x040fea0000001874 */
[----:B------:R-:W-:Y:S01]  /*5ba0*/  VIADD R201, R219, 0xffffffff ;  /* 0xffffffffdbc97836 */ /* 0x000fe20000000000 */
[C---:B------:R-:W-:Y:S01]  /*5bb0*/  HMMA.16816.F32 R120, R192.reuse, R180, R120 ;  /* 0x000000b4c078723c */ /* 0x040fe20000001878 */
[----:B------:R1:W2:Y:S03]  /*5bc0*/  LDSM.16.MT88.4 R152, [R232] ;  /* 0x00000000e898783b */ /* 0x0002a60000004200 */
[----:B------:R-:W-:Y:S01]  /*5bd0*/  ISETP.NE.AND P2, PT, R201, RZ, PT ;  /* 0x000000ffc900720c */ /* 0x000fe20003f45270 */
[----:B------:R-:W-:Y:S01]  /*5be0*/  IMAD.MOV.U32 R199, RZ, RZ, R221 ;  /* 0x000000ffffc77224 */ /* 0x000fe200078e00dd */
[C---:B------:R-:W-:Y:S03]  /*5bf0*/  HMMA.16816.F32 R124, R192.reuse, R178, R124 ;  /* 0x000000b2c07c723c */ /* 0x040fe6000000187c */
[----:B------:R1:W2:Y:S02]  /*5c00*/  LDSM.16.MT88.4 R156, [R231] ;  /* 0x00000000e79c783b */ /* 0x0002a40000004200 */
[----:B------:R-:W-:Y:S01]  /*5c10*/  SEL R227, R227, RZ, P2 ;  /* 0x000000ffe3e37207 */ /* 0x000fe20001000000 */
[C---:B------:R-:W-:Y:S05]  /*5c20*/  HMMA.16816.F32 R128, R192.reuse, R176, R128 ;  /* 0x000000b0c080723c */ /* 0x040fea0000001880 */
[----:B------:R1:W2:Y:S01]  /*5c30*/  LDSM.16.MT88.4 R160, [R230] ;  /* 0x00000000e6a0783b */ /* 0x0002a20000004200 */
[C---:B------:R-:W-:Y:S05]  /*5c40*/  HMMA.16816.F32 R132, R192.reuse, R174, R132 ;  /* 0x000000aec084723c */ /* 0x040fea0000001884 */
[----:B------:R-:W-:Y:S01]  /*5c50*/  SEL R226, R226, RZ, P2 ;  /* 0x000000ffe2e27207 */ /* 0x000fe20001000000 */
[C---:B------:R-:W-:Y:S01]  /*5c60*/  HMMA.16816.F32 R136, R192.reuse, R172, R136 ;  /* 0x000000acc088723c */ /* 0x040fe20000001888 */
[----:B------:R1:W2:Y:S04]  /*5c70*/  LDSM.16.M88.4 R8, [R229] ;  /* 0x00000000e508783b */ /* 0x0002a80000000200 */
[----:B------:R-:W-:Y:S01]  /*5c80*/  IADD3.X R223, R237, UR5, RZ, P1, !PT ;  /* 0x00000005eddf7c10 */ /* 0x000fe20008ffe4ff */
[C---:B------:R-:W-:Y:S03]  /*5c90*/  HMMA.16816.F32 R140, R192.reuse, R170, R140 ;  /* 0x000000aac08c723c */ /* 0x040fe6000000188c */
[----:B------:R1:W2:Y:S02]  /*5ca0*/  LDSM.16.M88.4 R12, [R229+0x1000] ;  /* 0x00100000e50c783b */ /* 0x0002a40000000200 */
[----:B------:R-:W-:Y:S01]  /*5cb0*/  MOV R200, R220 ;  /* 0x000000dc00c87202 */ /* 0x000fe20000000f00 */
[----:B------:R-:W-:Y:S05]  /*5cc0*/  HMMA.16816.F32 R144, R192, R168, R144 ;  /* 0x000000a8c090723c */ /* 0x000fea0000001890 */
[----:B------:R1:W2:Y:S01]  /*5cd0*/  LDSM.16.M88.4 R20, [R229+0x2000] ;  /* 0x00200000e514783b */ /* 0x0002a20000000200 */
[----:B------:R-:W-:Y:S07]  /*5ce0*/  IMAD.MOV.U32 R219, RZ, RZ, R201 ;  /* 0x000000ffffdb7224 */ /* 0x000fee00078e00c9 */
[----:B------:R1:W2:Y:S01]  /*5cf0*/  LDSM.16.M88.4 R148, [R229+0x3000] ;  /* 0x00300000e594783b */ /* 0x0002a20000000200 */
[----:B------:R-:W-:Y:S10]  /*5d00*/  @P0 BRA `(.L_x_1706) ;  /* 0xffffffe800440947 */ /* 0x000ff4000383ffff */
.L_x_1697:
        /* <DEDUP_REMOVED lines=13> */
[----:B--23--:R3:W5:Y:S01]  /*5de0*/  LD.E R161, desc[UR36][R2.64] ;  /* 0x0000002402a17980 */ /* 0x00c762000c101900 */
[----:B------:R-:W-:Y:S05]  /*5df0*/  BRA `(.L_x_1708) ;  /* 0x0000000000247947 */ /* 0x000fea0003800000 */
.L_x_1707:
[----:B------:R-:W-:Y:S02]  /*5e00*/  ULDC.64 UR4, c[0x0][0x310] ;  /* 0x0000c40000047ab9 */ /* 0x000fe40000000a00 */
[----:B------:R-:W-:-:S04]  /*5e10*/  ISETP.NE.U32.AND P0, PT, RZ, UR4, PT ;  /* 0x00000004ff007c0c */ /* 0x000fc8000bf05070 */
[----:B------:R-:W-:-:S13]  /*5e20*/  ISETP.NE.AND.EX P0, PT, RZ, UR5, PT, P0 ;  /* 0x00000005ff007c0c */ /* 0x000fda000bf05300 */
[----:B------:R-:W-:Y:S05]  /*5e30*/  @!P0 BRA `(.L_x_1709) ;  /* 0x00000000000c8947 */ /* 0x000fea0003800000 */
[----:B------:R-:W2:Y:S02]  /*5e40*/  LDC.64 R2, c[0x0][0x310] ;  /* 0x0000c400ff027b82 */ /* 0x000ea40000000a00 */
[----:B--23--:R2:W5:Y:S01]  /*5e50*/  LDG.E R161, desc[UR36][R2.64] ;  /* 0x0000002402a17981 */ /* 0x00c562000c1e1900 */
[----:B------:R-:W-:Y:S05]  /*5e60*/  BRA `(.L_x_1708) ;  /* 0x0000000000087947 */ /* 0x000fea0003800000 */
.L_x_1709:
[----:B------:R-:W-:Y:S02]  /*5e70*/  ULDC UR4, c[0x0][0x308] ;  /* 0x0000c20000047ab9 */ /* 0x000fe40000000800 */
[----:B--23--:R-:W-:-:S07]  /*5e80*/  MOV R161, UR4 ;  /* 0x0000000400a17c02 */ /* 0x00cfce0008000f00 */
.L_x_1708:
[----:B------:R-:W-:Y:S02]  /*5e90*/  ULDC.64 UR4, c[0x0][0x328] ;  /* 0x0000ca0000047ab9 */ /* 0x000fe40000000a00 */
[----:B------:R-:W-:-:S04]  /*5ea0*/  ISETP.NE.U32.AND P0, PT, RZ, UR4, PT ;  /* 0x00000004ff007c0c */ /* 0x000fc8000bf05070 */
[----:B------:R-:W-:-:S13]  /*5eb0*/  ISETP.NE.AND.EX P0, PT, RZ, UR5, PT, P0 ;  /* 0x00000005ff007c0c */ /* 0x000fda000bf05300 */
[----:B------:R-:W-:Y:S05]  /*5ec0*/  @!P0 BRA `(.L_x_1710) ;  /* 0x00000000001c8947 */ /* 0x000fea0003800000 */
[----:B--23--:R-:W2:Y:S02]  /*5ed0*/  LDC.64 R2, c[0x0][0x328] ;  /* 0x0000ca00ff027b82 */ /* 0x00cea40000000a00 */
[----:B--2---:R-:W2:Y:S02]  /*5ee0*/  LDG.E.64 R2, desc[UR36][R2.64] ;  /* 0x0000002402027981 */ /* 0x004ea4000c1e1b00 */
[----:B--2---:R-:W-:-:S04]  /*5ef0*/  ISETP.NE.U32.AND P0, PT, R2, RZ, PT ;  /* 0x000000ff0200720c */ /* 0x004fc80003f05070 */
[----:B------:R-:W-:-:S13]  /*5f00*/  ISETP.NE.AND.EX P0, PT, R3, RZ, PT, P0 ;  /* 0x000000ff0300720c */ /* 0x000fda0003f05300 */
[----:B------:R-:W-:Y:S05]  /*5f10*/  @!P0 BRA `(.L_x_1710) ;  /* 0x0000000000088947 */ /* 0x000fea0003800000 */
[----:B------:R2:W5:Y:S01]  /*5f20*/  LD.E R169, desc[UR36][R2.64] ;  /* 0x0000002402a97980 */ /* 0x000562000c101900 */
[----:B------:R-:W-:Y:S05]  /*5f30*/  BRA `(.L_x_1711) ;  /* 0x0000000000247947 */ /* 0x000fea0003800000 */
.L_x_1710:
[----:B------:R-:W-:Y:S02]  /*5f40*/  ULDC.64 UR4, c[0x0][0x318] ;  /* 0x0000c60000047ab9 */ /* 0x000fe40000000a00 */
[----:B------:R-:W-:-:S04]  /*5f50*/  ISETP.NE.U32.AND P0, PT, RZ, UR4, PT ;  /* 0x00000004ff007c0c */ /* 0x000fc8000bf05070 */
[----:B------:R-:W-:-:S13]  /*5f60*/  ISETP.NE.AND.EX P0, PT, RZ, UR5, PT, P0 ;  /* 0x00000005ff007c0c */ /* 0x000fda000bf05300 */
[----:B------:R-:W-:Y:S05]  /*5f70*/  @!P0 BRA `(.L_x_1712) ;  /* 0x00000000000c8947 */ /* 0x000fea0003800000 */
[----:B--23--:R-:W2:Y:S02]  /*5f80*/  LDC.64 R2, c[0x0][0x318] ;  /* 0x0000c600ff027b82 */ /* 0x00cea40000000a00 */
[----:B--2---:R2:W5:Y:S01]  /*5f90*/  LDG.E R169, desc[UR36][R2.64] ;  /* 0x0000002402a97981 */ /* 0x004562000c1e1900 */
[----:B------:R-:W-:Y:S05]  /*5fa0*/  BRA `(.L_x_1711) ;  /* 0x0000000000087947 */ /* 0x000fea0003800000 */
.L_x_1712:
[----:B------:R-:W-:Y:S02]  /*5fb0*/  ULDC UR4, c[0x0][0x30c] ;  /* 0x0000c30000047ab9 */ /* 0x000fe40000000800 */
[----:B------:R-:W-:-:S07]  /*5fc0*/  MOV R169, UR4 ;  /* 0x0000000400a97c02 */ /* 0x000fce0008000f00 */
.L_x_1711:
[----:B----4-:R-:W4:Y:S01]  /*5fd0*/  S2R R7, SR_CTAID.Y ;  /* 0x0000000000077919 */ /* 0x010f220000002600 */
[----:B--23--:R-:W2:Y:S01]  /*5fe0*/  LDC.64 R2, c[0x0][0x228] ;  /* 0x00008a00ff027b82 */ /* 0x00cea20000000a00 */
[----:B-1----:R-:W-:Y:S01]  /*5ff0*/  IMAD.MOV.U32 R0, RZ, RZ, -0x1 ;  /* 0xffffffffff007424 */ /* 0x002fe200078e00ff */
[----:B------:R-:W-:Y:S01]  /*6000*/  ULDC UR4, c[0x0][0x21c] ;  /* 0x0000870000047ab9 */ /* 0x000fe20000000800 */
[----:B------:R-:W1:Y:S01]  /*6010*/  S2R R5, SR_CTAID.X ;  /* 0x0000000000057919 */ /* 0x000e620000002500 */
[----:B------:R-:W-:Y:S01]  /*6020*/  ULDC.64 UR6, c[0x0][0x340] ;  /* 0x0000d00000067ab9 */ /* 0x000fe20000000a00 */
[----:B------:R-:W-:Y:S01]  /*6030*/  MOV R152, 0xffffffff ;  /* 0xffffffff00987802 */ /* 0x000fe20000000f00 */
[----:B------:R-:W-:Y:S01]  /*6040*/  IMAD.U32 R148, RZ, RZ, UR6 ;  /* 0x00000006ff947e24 */ /* 0x000fe2000f8e00ff */
[----:B------:R-:W-:Y:S01]  /*6050*/  MOV R149, UR7 ;  /* 0x0000000700957c02 */ /* 0x000fe20008000f00 */
[----:B------:R-:W3:Y:S01]  /*6060*/  LDC.64 R162, c[0x0][0x240] ;  /* 0x00009000ffa27b82 */ /* 0x000ee20000000a00 */
[----:B--2---:R-:W-:-:S02]  /*6070*/  SHF.L.U32 R4, R0, R2, RZ ;  /* 0x0000000200047219 */ /* 0x004fc400000006ff */
[----:B------:R-:W-:Y:S02]  /*6080*/  ISETP.NE.AND P0, PT, R3, RZ, PT ;  /* 0x000000ff0300720c */ /* 0x000fe40003f05270 */
[----:B----4-:R-:W-:Y:S02]  /*6090*/  SHF.L.U32 R7, R7, R2, RZ ;  /* 0x0000000207077219 */ /* 0x010fe400000006ff */
[----:B-1----:R-:W-:Y:S02]  /*60a0*/  LOP3.LUT R4, R5, R4, RZ, 0x30, !PT ;  /* 0x0000000405047212 */ /* 0x002fe400078e30ff */
[----:B------:R-:W-:-:S03]  /*60b0*/  SHF.R.S32.HI R2, RZ, R2, R5 ;  /* 0x00000002ff027219 */ /* 0x000fc60000011405 */
[----:B------:R-:W-:-:S04]  /*60c0*/  IMAD.IADD R7, R7, 0x1, R4 ;  /* 0x0000000107077824 */ /* 0x000fc800078e0204 */
[----:B------:R-:W-:Y:S01]  /*60d0*/  IMAD R7, R7, UR4, R2 ;  /* 0x0000000407077c24 */ /* 0x000fe2000f8e0202 */
[----:B------:R-:W-:Y:S02]  /*60e0*/  ULDC.64 UR4, c[0x0][0x348] ;  /* 0x0000d20000047ab9 */ /* 0x000fe40000000a00 */
[----:B------:R-:W-:Y:S01]  /*60f0*/  IMAD.U32 R156, RZ, RZ, UR4 ;  /* 0x00000004ff9c7e24 */ /* 0x000fe2000f8e00ff */
[----:B------:R-:W-:Y:S01]  /*6100*/  MOV R157, UR5 ;  /* 0x00000005009d7c02 */ /* 0x000fe20008000f00 */
[----:B---3--:R-:W-:Y:S01]  /*6110*/  IMAD.WIDE R162, R7, 0x4, R162 ;  /* 0x0000000407a27825 */ /* 0x008fe200078e02a2 */
[----:B------:R-:W-:Y:S06]  /*6120*/  @!P0 BRA `(.L_x_1713) ;  /* 0x0000000000a88947 */ /* 0x000fec0003800000 */
[----:B------:R-:W-:-:S05]  /*6130*/  VIADDMNMX.U32 R0, R3, R0, 0x2, PT ;  /* 0x0000000203007446 */ /* 0x000fca0003800000 */
[----:B------:R-:W-:-:S04]  /*6140*/  IMAD.SHL.U32 R0, R0, 0x4, RZ ;  /* 0x0000000400007824 */ /* 0x000fc800078e00ff */
[----:B------:R-:W1:Y:S02]  /*6150*/  LDC R4, c[0x2][R0] ;  /* 0x0080000000047b82 */ /* 0x000e640000000800 */
[----:B-1----:R-:W-:-:S04]  /*6160*/  SHF.R.S32.HI R5, RZ, 0x1f, R4 ;  /* 0x0000001fff057819 */ /* 0x002fc80000011404 */
.L_x_3342:
[----:B------:R-:W-:Y:S05]  /*6170*/  BRX R4 -0x6180                                                                                                                             (*"BRANCH_TARGETS .L_x_3343,.L_x_3344,.L_x_3345"*) ;  /* 0xffffff9c04a07949 */ /* 0x000fea000383ffff */
.L_x_3345:
        /* <DEDUP_REMOVED lines=9> */
.L_x_3343:
        /* <DEDUP_REMOVED lines=10> */
.L_x_3344:
        /* <DEDUP_REMOVED lines=18> */
.L_x_1713:
        /* <DEDUP_REMOVED lines=9> */
.L_x_1716:
[----:B------:R-:W-:Y:S05]  /*6460*/  BSYNC B0 ;  /* 0x0000000000007941 */ /* 0x000fea0003800000 */
.L_x_1715:
[----:B------:R-:W-:-:S04]  /*6470*/  ISETP.NE.AND P0, PT, R205, RZ, PT ;  /* 0x000000ffcd00720c */ /* 0x000fc80003f05270 */
[----:B-----5:R-:W-:-:S09]  /*6480*/  FSEL R169, R169, 1, !P0 ;  /* 0x3f800000a9a97808 */ /* 0x020fd20004000000 */
.L_x_1714:
        /* <DEDUP_REMOVED lines=26> */
.L_x_1717:
        /* <DEDUP_REMOVED lines=24> */
.L_x_1718:
        /* <DEDUP_REMOVED lines=70> */
.L_x_1719:
        /* <DEDUP_REMOVED lines=18> */
.L_x_1720:
        /* <DEDUP_REMOVED lines=53> */
.L_x_1724:
[----:B------:R-:W-:Y:S05]  /*7080*/  YIELD ;  /* 0x0000000000007946 */ /* 0x000fea0003800000 */
[----:B---3--:R-:W-:Y:S05]  /*7090*/  @P2 BRA `(.L_x_1723) ;  /* 0x0000000000082947 */ /* 0x008fea0003800000 */
[----:B------:R3:W5:Y:S04]  /*70a0*/  LDG.E.STRONG.GPU R152, desc[UR36][R162.64] ;  /* 0x00000024a2987981 */ /* 0x000768000c1ef900 */
[----:B-----5:R-:W-:Y:S01]  /*70b0*/  CCTL.IVALL ;  /* 0x00000000ff00798f */ /* 0x020fe20002000000 */
.L_x_1723:
[----:B------:R-:W-:Y:S01]  /*70c0*/  ISETP.NE.AND P0, PT, R152, R205, PT ;  /* 0x000000cd9800720c */ /* 0x000fe20003f05270 */
[----:B------:R-:W-:-:S12]  /*70d0*/  WARPSYNC.ALL ;  /* 0x0000000000007948 */ /* 0x000fd80003800000 */
[----:B------:R-:W-:Y:S06]  /*70e0*/  BAR.RED.AND.DEFER_BLOCKING 0x0, P0 ;  /* 0x0000000000007b1d */ /* 0x000fec0000014400 */
[----:B------:R-:W5:Y:S02]  /*70f0*/  B2R.RESULT RZ, P0 ;  /* 0x0000000000ff731c */ /* 0x000f640000004000 */
[----:B-----5:R-:W-:Y:S05]  /*7100*/  @P0 BRA `(.L_x_1724) ;  /* 0xfffffffc00dc0947 */ /* 0x020fea000383ffff */
.L_x_1722:
[----:B------:R-:W-:Y:S05]  /*7110*/  WARPSYNC.ALL ;  /* 0x0000000000007948 */ /* 0x000fea0003800000 */
[----:B------:R-:W-:Y:S06]  /*7120*/  BAR.SYNC.DEFER_BLOCKING 0x0 ;  /* 0x0000000000007b1d */ /* 0x000fec0000010000 */
.L_x_1721:
        /* <DEDUP_REMOVED lines=1141> */
.L_x_1725:
        /* <DEDUP_REMOVED lines=780> */
.L_x_1726:
        /* <DEDUP_REMOVED lines=19> */
.L_x_1672:
[----:B------:R-:W-:Y:S02]  /*ea70*/  MOV R12, RZ ;  /* 0x000000ff000c7202 */ /* 0x000fe40000000f00 */
[----:B------:R-:W-:Y:S02]  /*ea80*/  MOV R11, 0x1f ;  /* 0x0000001f000b7802 */ /* 0x000fe40000000f00 */
[----:B------:R-:W-:-:S07]  /*ea90*/  MOV R15, 0xffffffff ;  /* 0xffffffff000f7802 */ /* 0x000fce0000000f00 */
[----:B------:R-:W-:Y:S05]  /*eaa0*/  WARPSYNC.COLLECTIVE R15, `(.L_x_1727) ;  /* 0x000000000f087348 */ /* 0x000fea0003c00000 */
[----:B------:R1:W2:Y:S02]  /*eab0*/  SHFL.IDX P6, R14, R13, R12, R11 ;  /* 0x0000000c0d0e7389 */ /* 0x0002a400000c000b */
[----:B-12---:R-:W-:Y:S01]  /*eac0*/  ENDCOLLECTIVE ;  /* 0x000000000000791b */ /* 0x006fe20003800000 */
.L_x_1727:
[----:B------:R-:W-:Y:S05]  /*ead0*/  BRA `(.L_x_1728) ;  /* 0xffffff2000147947 */ /* 0x000fea000383ffff */
.L_x_1729:
        /* <DEDUP_REMOVED lines=10> */
.L_x_3463:


//--------------------- .text._ZN7cutlass7Kernel2INS_4gemm6kernel20DefaultGemmUniversalINS_6half_tENS_6layout11ColumnMajorELNS_16ComplexTransformE0ELi8ES4_S6_LS7_0ELi8ES4_NS5_8RowMajorEfNS_4arch15OpClassTensorOpENS9_4Sm80ENS1_9GemmShapeILi128ELi128ELi32EEENSC_ILi64ELi64ELi32EEENSC_ILi16ELi8ELi16EEENS_8epilogue6thread17LinearCombinationIS4_Li8EffLNSH_9ScaleType4KindE0ELNS_15FloatRoundStyleE2ES4_EENS1_11threadblock30GemmIdentityThreadblockSwizzleILi8EEELi4ENS9_13OpMultiplyAddELNS1_23SharedMemoryClearOptionE0ELb0ELb0ELb0ENS5_31Tensor5DPermute02413ColumnMajorILi16ELi3ELi8EEENS5_9NoPermuteENS5_34Tensor4DPermute0213RowMajorInverseILi8ELi4EEEvE10SelectBaseISP_vEEEEvNT_6ParamsE --------------------------
	.section	.text._ZN7cutlass7Kernel2INS_4gemm6kernel20DefaultGemmUniversalINS_6half_tENS_6layout11ColumnMajorELNS_16ComplexTransformE0ELi8ES4_S6_LS7_0ELi8ES4_NS5_8RowMajorEfNS_4arch15OpClassTensorOpENS9_4Sm80ENS1_9GemmShapeILi128ELi128ELi32EEENSC_ILi64ELi64ELi32EEENSC_ILi16ELi8ELi16EEENS_8epilogue6thread17LinearCombinationIS4_Li8EffLNSH_9ScaleType4KindE0ELNS_15FloatRoundStyleE2ES4_EENS1_11threadblock30GemmIdentityThreadblockSwizzleILi8EEELi4ENS9_13OpMultiplyAddELNS1_23SharedMemoryClearOptionE0ELb0ELb0ELb0ENS5_31Tensor5DPermute02413ColumnMajorILi16ELi3ELi8EEENS5_9NoPermuteENS5_34Tensor4DPermute0213RowMajorInverseILi8ELi4EEEvE10SelectBaseISP_vEEEEvNT_6ParamsE,"ax",@progbits
	.align	128
.text._ZN7cutlass7Kernel2INS_4gemm6kernel20DefaultGemmUniversalINS_6half_tENS_6layout11ColumnMajorELNS_16ComplexTransformE0ELi8ES4_S6_LS7_0ELi8ES4_NS5_8RowMajorEfNS_4arch15OpClassTensorOpENS9_4Sm80ENS1_9GemmShapeILi128ELi128ELi32EEENSC_ILi64ELi64ELi32EEENSC_ILi16ELi8ELi16EEENS_8epilogue6thread17LinearCombinationIS4_Li8EffLNSH_9ScaleType4KindE0ELNS_15FloatRoundStyleE2ES4_EENS1_11threadblock30GemmIdentityThreadblockSwizzleILi8EEELi4ENS9_13OpMultiplyAddELNS1_23SharedMemoryClearOptionE0ELb0ELb0ELb0ENS5_31Tensor5DPermute02413ColumnMajorILi16ELi3ELi8EEENS5_9NoPermuteENS5_34Tensor4DPermute0213RowMajorInverseILi8ELi4EEEvE10SelectBaseISP_vEEEEvNT_6ParamsE:
        .type           _ZN7cutlass7Kernel2INS_4gemm6kernel20DefaultGemmUniversalINS_6half_tENS_6layout11ColumnMajorELNS_16ComplexTransformE0ELi8ES4_S6_LS7_0ELi8ES4_NS5_8RowMajorEfNS_4arch15OpClassTensorOpENS9_4Sm80ENS1_9GemmShapeILi128ELi128ELi32EEENSC_ILi64ELi64ELi32EEENSC_ILi16ELi8ELi16EEENS_8epilogue6thread17LinearCombinationIS4_Li8EffLNSH_9ScaleType4KindE0ELNS_15FloatRoundStyleE2ES4_EENS1_11threadblock30GemmIdentityThreadblockSwizzleILi8EEELi4ENS9_13OpMultiplyAddELNS1_23SharedMemoryClearOptionE0ELb0ELb0ELb0ENS5_31Tensor5DPermute02413ColumnMajorILi16ELi3ELi8EEENS5_9NoPermuteENS5_34Tensor4DPermute0213RowMajorInverseILi8ELi4EEEvE10SelectBaseISP_vEEEEvNT_6ParamsE,@function
        .size           _ZN7cutlass7Kernel2INS_4gemm6kernel20DefaultGemmUniversalINS_6half_tENS_6layout11ColumnMajorELNS_16ComplexTransformE0ELi8ES4_S6_LS7_0ELi8ES4_NS5_8RowMajorEfNS_4arch15OpClassTensorOpENS9_4Sm80ENS1_9GemmShapeILi128ELi128ELi32EEENSC_ILi64ELi64ELi32EEENSC_ILi16ELi8ELi16EEENS_8epilogue6thread17LinearCombinationIS4_Li8EffLNSH_9ScaleType4KindE0ELNS_15FloatRoundStyleE2ES4_EENS1_11threadblock30GemmIdentityThreadblockSwizzleILi8EEELi4ENS9_13OpMultiplyAddELNS1_23SharedMemoryClearOptionE0ELb0ELb0ELb0ENS5_31Tensor5DPermute02413ColumnMajorILi16ELi3ELi8EEENS5_9NoPermuteENS5_34Tensor4DPermute0213RowMajorInverseILi8ELi4EEEvE10SelectBaseISP_vEEEEvNT_6ParamsE,(.L_x_3464 - _ZN7cutlass7Kernel2INS_4gemm6kernel20DefaultGemmUniversalINS_6half_tENS_6layout11ColumnMajorELNS_16ComplexTransformE0ELi8ES4_S6_LS7_0ELi8ES4_NS5_8RowMajorEfNS_4arch15OpClassTensorOpENS9_4Sm80ENS1_9GemmShapeILi128ELi128ELi32EEENSC_ILi64ELi64ELi32EEENSC_ILi16ELi8ELi16EEENS_8epilogue6thread17LinearCombinationIS4_Li8EffLNSH_9ScaleType4KindE0ELNS_15FloatRoundStyleE2ES4_EENS1_11threadblock30GemmIdentityThreadblockSwizzleILi8EEELi4ENS9_13OpMultiplyAddELNS1_23SharedMemoryClearOptionE0ELb0ELb0ELb0ENS5_31Tensor5DPermute02413ColumnMajorILi16ELi3ELi8EEENS5_9NoPermuteENS5_34Tensor4DPermute0213RowMajorInverseILi8ELi4EEEvE10SelectBaseISP_vEEEEvNT_6ParamsE)
        .other          _ZN7cutlass7Kernel2INS_4gemm6kernel20DefaultGemmUniversalINS_6half_tENS_6layout11ColumnMajorELNS_16ComplexTransformE0ELi8ES4_S6_LS7_0ELi8ES4_NS5_8RowMajorEfNS_4arch15OpClassTensorOpENS9_4Sm80ENS1_9GemmShapeILi128ELi128ELi32EEENSC_ILi64ELi64ELi32EEENSC_ILi16ELi8ELi16EEENS_8epilogue6thread17LinearCombinationIS4_Li8EffLNSH_9ScaleType4KindE0ELNS_15FloatRoundStyleE2ES4_EENS1_11threadblock30GemmIdentityThreadblockSwizzleILi8EEELi4ENS9_13OpMultiplyAddELNS1_23SharedMemoryClearOptionE0ELb0ELb0ELb0ENS5_31Tensor5DPermute02413ColumnMajorILi16ELi3ELi8EEENS5_9NoPermuteENS5_34Tensor4DPermute0213RowMajorInverseILi8ELi4EEEvE10SelectBaseISP_vEEEEvNT_6ParamsE,@"STO_CUDA_ENTRY STV_DEFAULT"
_ZN7cutlass7Kernel2INS_4gemm6kernel20DefaultGemmUniversalINS_6half_tENS_6layout11ColumnMajorELNS_16ComplexTransformE0ELi8ES4_S6_LS7_0ELi8ES4_NS5_8RowMajorEfNS_4arch15OpClassTensorOpENS9_4Sm80ENS1_9GemmShapeILi128ELi128ELi32EEENSC_ILi64ELi64ELi32EEENSC_ILi16ELi8ELi16EEENS_8epilogue6thread17LinearCombinationIS4_Li8EffLNSH_9ScaleType4KindE0ELNS_15FloatRoundStyleE2ES4_EENS1_11threadblock30GemmIdentityThreadblockSwizzleILi8EEELi4ENS9_13OpMultiplyAddELNS1_23SharedMemoryClearOptionE0ELb0ELb0ELb0ENS5_31Tensor5DPermute02413ColumnMajorILi16ELi3ELi8EEENS5_9NoPermuteENS5_34Tensor4DPermute0213RowMajorInverseILi8ELi4EEEvE10SelectBaseISP_vEEEEvNT_6ParamsE:
        /* <DEDUP_REMOVED lines=40> */
.L_x_1731:
        /* <DEDUP_REMOVED lines=18> */
.L_x_1730:
[----:B------:R-:W1:Y:S01]  /*03a0*/  LDC R2, c[0x0][0x224] ;  /* 0x00008900ff027b82 */ /* 0x000e620000000800 */
[----:B------:R-:W-:-:S07]  /*03b0*/  IADD3 R22, R204, 0x1, RZ ;  /* 0x00000001cc167810 */ /* 0x000fce0007ffe0ff */
[----:B------:R-:W2:Y:S01]  /*03c0*/  LDC R23, c[0x0][0x234] ;  /* 0x00008d00ff177b82 */ /* 0x000ea20000000800 */
[C---:B-1----:R-:W-:Y:S01]  /*03d0*/  ISETP.GE.AND P0, PT, R22.reuse, R2, PT ;  /* 0x000000021600720c */ /* 0x042fe20003f06270 */
[-C--:B--2---:R-:W-:Y:S02]  /*03e0*/  IMAD R22, R22, R23.reuse, RZ ;  /* 0x0000001716167224 */ /* 0x084fe400078e02ff */
[----:B------:R-:W-:-:S10]  /*03f0*/  IMAD R23, R204, R23, RZ ;  /* 0x00000017cc177224 */ /* 0x000fd400078e02ff */
[----:B------:R-:W1:Y:S02]  /*0400*/  @P0 LDC R22, c[0x0][0x218] ;  /* 0x00008600ff160b82 */ /* 0x000e640000000800 */
.L_x_1732:
[----:B------:R-:W2:Y:S01]  /*0410*/  S2R R207, SR_TID.X ;  /* 0x0000000000cf7919 */ /* 0x000ea20000002100 */
[----:B------:R-:W3:Y:S01]  /*0420*/  LDC R3, c[0x0][0x214] ;  /* 0x00008500ff037b82 */ /* 0x000ee20000000800 */
[----:B-1----:R-:W-:-:S05]  /*0430*/  IMAD.IADD R5, R22, 0x1, -R23 ;  /* 0x0000000116057824 */ /* 0x002fca00078e0a17 */
[----:B------:R-:W-:-:S04]  /*0440*/  SHF.R.S32.HI R222, RZ, 0x1f, R5 ;  /* 0x0000001fffde7819 */ /* 0x000fc80000011405 */
[----:B------:R-:W-:-:S04]  /*0450*/  LEA.HI R222, R222, R5, RZ, 0x5 ;  /* 0x00000005dede7211 */ /* 0x000fc800078f28ff */
[----:B------:R-:W-:-:S05]  /*0460*/  LOP3.LUT R222, R222, 0xffffffe0, RZ, 0xc0, !PT ;  /* 0xffffffe0dede7812 */ /* 0x000fca00078ec0ff */
[----:B------:R-:W-:Y:S01]  /*0470*/  IMAD.IADD R222, R5, 0x1, -R222 ;  /* 0x0000000105de7824 */ /* 0x000fe200078e0ade */
[----:B------:R-:W-:Y:S01]  /*0480*/  BAR.SYNC.DEFER_BLOCKING 0x0 ;  /* 0x0000000000007b1d */ /* 0x000fe20000010000 */
[----:B---3--:R-:W-:-:S03]  /*0490*/  LOP3.LUT P1, RZ, R3, 0x3, RZ, 0xc0, !PT ;  /* 0x0000000303ff7812 */ /* 0x008fc6000782c0ff */
[----:B------:R-:W-:-:S04]  /*04a0*/  ISETP.NE.AND P0, PT, R222, RZ, PT ;  /* 0x000000ffde00720c */ /* 0x000fc80003f05270 */
[----:B------:R-:W-:Y:S02]  /*04b0*/  SEL R222, R222, 0x20, P0 ;  /* 0x00000020dede7807 */ /* 0x000fe40000000000 */
[----:B--2---:R-:W-:-:S04]  /*04c0*/  SHF.R.S32.HI R26, RZ, 0x1f, R207 ;  /* 0x0000001fff1a7819 */ /* 0x004fc800000114cf */
[----:B------:R-:W-:-:S04]  /*04d0*/  LEA.HI R26, R26, R207, RZ, 0x5 ;  /* 0x000000cf1a1a7211 */ /* 0x000fc800078f28ff */
[----:B------:R-:W-:Y:S02]  /*04e0*/  LOP3.LUT R2, R26, 0xffffffe0, RZ, 0xc0, !PT ;  /* 0xffffffe01a027812 */ /* 0x000fe400078ec0ff */
[----:B------:R-:W-:-:S03]  /*04f0*/  SHF.R.S32.HI R26, RZ, 0x5, R26 ;  /* 0x00000005ff1a7819 */ /* 0x000fc6000001141a */
[----:B------:R-:W-:-:S05]  /*0500*/  IMAD.IADD R2, R207, 0x1, -R2 ;  /* 0x00000001cf027824 */ /* 0x000fca00078e0a02 */
[----:B------:R-:W-:-:S04]  /*0510*/  SHF.R.S32.HI R27, RZ, 0x1f, R2 ;  /* 0x0000001fff1b7819 */ /* 0x000fc80000011402 */
[----:B------:R-:W-:-:S04]  /*0520*/  LEA.HI R25, R27, R2, RZ, 0x3 ;  /* 0x000000021b197211 */ /* 0x000fc800078f18ff */
[----:B------:R-:W-:-:S05]  /*0530*/  LOP3.LUT R19, R25, 0xfffffff8, RZ, 0xc0, !PT ;  /* 0xfffffff819137812 */ /* 0x000fca00078ec0ff */
[----:B------:R-:W-:-:S04]  /*0540*/  IMAD.IADD R19, R2, 0x1, -R19 ;  /* 0x0000000102137824 */ /* 0x000fc800078e0a13 */
[----:B------:R-:W-:-:S04]  /*0550*/  IMAD R0, R0, 0x10, R19 ;  /* 0x0000001000007824 */ /* 0x000fc800078e0213 */
[----:B------:R-:W-:Y:S01]  /*0560*/  IMAD.SHL.U32 R24, R0, 0x8, RZ ;  /* 0x0000000800187824 */ /* 0x000fe200078e00ff */
        /* <DEDUP_REMOVED lines=17> */
.L_x_1733:
        /* <DEDUP_REMOVED lines=18> */
.L_x_1734:
[C---:B------:R-:W-:Y:S01]  /*07a0*/  IMAD.SHL.U32 R0, R26.reuse, 0x20, RZ ;  /* 0x000000201a007824 */ /* 0x040fe200078e00ff */
[----:B------:R-:W-:Y:S01]  /*07b0*/  LEA.HI R3, R27, R2, RZ, 0x2 ;  /* 0x000000021b037211 */ /* 0x000fe200078f10ff */
[----:B------:R-:W1:Y:S01]  /*07c0*/  LDC.64 R4, c[0x0][0x210] ;  /* 0x00008400ff047b82 */ /* 0x000e620000000a00 */
[----:B------:R-:W-:Y:S01]  /*07d0*/  IMAD.SHL.U32 R6, R26, 0x8, RZ ;  /* 0x000000081a067824 */ /* 0x000fe200078e00ff */
[----:B------:R-:W-:Y:S01]  /*07e0*/  VIADDMNMX R11, R23, R222, R22, PT ;  /* 0x000000de170b7246 */ /* 0x000fe20003800116 */
[----:B------:R-:W-:Y:S01]  /*07f0*/  UMOV UR4, 0xffffffff ;  /* 0xffffffff00047882 */ /* 0x000fe20000000000 */
[C---:B------:R-:W-:Y:S02]  /*0800*/  LEA.HI.SX32 R21, R3.reuse, R0, 0x1e ;  /* 0x0000000003157211 */ /* 0x040fe400078ff2ff */
[----:B------:R-:W-:Y:S02]  /*0810*/  LOP3.LUT R3, R3, 0xfffffffc, RZ, 0xc0, !PT ;  /* 0xfffffffc03037812 */ /* 0x000fe400078ec0ff */
[----:B------:R-:W-:Y:S01]  /*0820*/  LEA.HI.SX32 R6, R25, R6, 0x1d ;  /* 0x0000000619067211 */ /* 0x000fe200078feaff */
[----:B------:R-:W-:Y:S01]  /*0830*/  IMAD R216, R216, 0x80, R21 ;  /* 0x00000080d8d87824 */ /* 0x000fe200078e0215 */
[----:B------:R-:W2:Y:S01]  /*0840*/  LDC R12, c[0x0][0x268] ;  /* 0x00009a00ff0c7b82 */ /* 0x000ea20000000800 */
[----:B------:R-:W-:Y:S01]  /*0850*/  IMAD.IADD R20, R2, 0x1, -R3 ;  /* 0x0000000102147824 */ /* 0x000fe200078e0a03 */
[----:B------:R-:W-:Y:S01]  /*0860*/  SHF.R.S32.HI R25, RZ, 0x1f, R24 ;  /* 0x0000001fff197819 */ /* 0x000fe20000011418 */
[----:B------:R-:W-:-:S02]  /*0870*/  VIADD R214, R216, 0x8 ;  /* 0x00000008d8d67836 */ /* 0x000fc40000000000 */
[C---:B------:R-:W-:Y:S02]  /*0880*/  VIADD R212, R216.reuse, 0x10 ;  /* 0x00000010d8d47836 */ /* 0x040fe40000000000 */
[----:B------:R-:W-:Y:S01]  /*0890*/  VIADD R210, R216, 0x18 ;  /* 0x00000018d8d27836 */ /* 0x000fe20000000000 */
[----:B------:R-:W3:Y:S01]  /*08a0*/  LDC.64 R2, c[0x0][0x248] ;  /* 0x00009200ff027b82 */ /* 0x000ee20000000a00 */
[--C-:B------:R-:W-:Y:S02]  /*08b0*/  IMAD.IADD R13, R6, 0x1, R23.reuse ;  /* 0x00000001060d7824 */ /* 0x100fe400078e0217 */
[----:B------:R-:W-:Y:S01]  /*08c0*/  IMAD R8, R20, 0x8, R23 ;  /* 0x0000000814087824 */ /* 0x000fe200078e0217 */
[-C--:B-1----:R-:W-:Y:S02]  /*08d0*/  ISETP.GE.AND P0, PT, R216, R5.reuse, PT ;  /* 0x00000005d800720c */ /* 0x082fe40003f06270 */
[-C--:B------:R-:W-:Y:S02]  /*08e0*/  ISETP.GE.AND P1, PT, R214, R5.reuse, PT ;  /* 0x00000005d600720c */ /* 0x080fe40003f26270 */
[----:B------:R-:W-:-:S02]  /*08f0*/  ISETP.GE.AND P2, PT, R212, R5, PT ;  /* 0x00000005d400720c */ /* 0x000fc40003f46270 */
[----:B------:R-:W-:Y:S02]  /*0900*/  ISETP.GE.AND P3, PT, R210, R5, PT ;  /* 0x00000005d200720c */ /* 0x000fe40003f66270 */
[----:B------:R-:W-:Y:S02]  /*0910*/  SHF.R.S32.HI R5, RZ, 0x1f, R13 ;  /* 0x0000001fff057819 */ /* 0x000fe4000001140d */
[----:B------:R-:W-:Y:S02]  /*0920*/  P2R R7, PR, RZ, 0x1 ;  /* 0x00000001ff077803 */ /* 0x000fe40000000000 */
[CC--:B------:R-:W-:Y:S02]  /*0930*/  ISETP.LT.AND P0, PT, R8.reuse, R11.reuse, !P0 ;  /* 0x0000000b0800720c */ /* 0x0c0fe40004701270 */
[----:B------:R-:W-:Y:S02]  /*0940*/  P2R R18, PR, RZ, 0x2 ;  /* 0x00000002ff127803 */ /* 0x000fe40000000000 */
[----:B------:R-:W-:Y:S01]  /*0950*/  P2R R10, PR, RZ, 0x4 ;  /* 0x00000004ff0a7803 */ /* 0x000fe20000000000 */
[-C--:B---3--:R-:W-:Y:S01]  /*0960*/  IMAD R14, R5, R2.reuse, RZ ;  /* 0x00000002050e7224 */ /* 0x088fe200078e02ff */
[----:B------:R-:W-:Y:S01]  /*0970*/  P2R R9, PR, RZ, 0x8 ;  /* 0x00000008ff097803 */ /* 0x000fe20000000000 */
[----:B------:R-:W-:Y:S01]  /*0980*/  IMAD.WIDE.U32 R28, R13, R2, R24 ;  /* 0x000000020d1c7225 */ /* 0x000fe200078e0018 */
[----:B------:R-:W-:-:S02]  /*0990*/  ISETP.LT.AND P1, PT, R8, R11, !P1 ;  /* 0x0000000b0800720c */ /* 0x000fc40004f21270 */
[C---:B------:R-:W-:Y:S01]  /*09a0*/  ISETP.LT.AND P2, PT, R8.reuse, R11, !P2 ;  /* 0x0000000b0800720c */ /* 0x040fe20005741270 */
[C---:B------:R-:W-:Y:S01]  /*09b0*/  IMAD R5, R13.reuse, R3, R14 ;  /* 0x000000030d057224 */ /* 0x040fe200078e020e */
[----:B------:R-:W-:Y:S01]  /*09c0*/  SEL R0, RZ, 0x1, !P0 ;  /* 0x00000001ff007807 */ /* 0x000fe20004000000 */
[----:B------:R-:W-:Y:S01]  /*09d0*/  VIADD R14, R13, 0x4 ;  /* 0x000000040d0e7836 */ /* 0x000fe20000000000 */
[-C--:B------:R-:W-:Y:S01]  /*09e0*/  ISETP.LT.AND P3, PT, R8, R11.reuse, !P3 ;  /* 0x0000000b0800720c */ /* 0x080fe20005f61270 */
[----:B------:R-:W-:Y:S01]  /*09f0*/  IMAD.IADD R26, R29, 0x1, R5 ;  /* 0x000000011d1a7824 */ /* 0x000fe200078e0205 */
[----:B--2---:R-:W-:Y:S01]  /*0a00*/  LEA.HI R211, R12, R12, RZ, 0x1 ;  /* 0x0000000c0cd37211 */ /* 0x004fe200078f08ff */
[----:B------:R-:W-:Y:S01]  /*0a10*/  VIADD R5, R24, 0x40 ;  /* 0x0000004018057836 */ /* 0x000fe20000000000 */
[----:B------:R-:W-:Y:S02]  /*0a20*/  P2R R0, PR, R0, 0xf ;  /* 0x0000000f00007803 */ /* 0x000fe40000000000 */
[----:B------:R-:W-:-:S02]  /*0a30*/  ISETP.GE.AND P1, PT, R13, R11, PT ;  /* 0x0000000b0d00720c */ /* 0x000fc40003f26270 */
[----:B------:R-:W-:Y:S02]  /*0a40*/  ISETP.GE.AND P3, PT, R14, R11, PT ;  /* 0x0000000b0e00720c */ /* 0x000fe40003f66270 */
[----:B------:R-:W-:Y:S02]  /*0a50*/  SHF.R.S32.HI R11, RZ, 0x1f, R22 ;  /* 0x0000001fff0b7819 */ /* 0x000fe40000011416 */
[C---:B-----5:R-:W-:Y:S02]  /*0a60*/  LEA R16, P0, R28.reuse, R16, 0x1 ;  /* 0x000000101c107211 */ /* 0x060fe400078008ff */
[----:B------:R-:W-:Y:S02]  /*0a70*/  LEA.HI R11, R11, R22, RZ, 0x3 ;  /* 0x000000160b0b7211 */ /* 0x000fe400078f18ff */
[----:B------:R-:W-:Y:S02]  /*0a80*/  LEA.HI.X R17, R28, R17, R26, 0x1, P0 ;  /* 0x000000111c117211 */ /* 0x000fe400000f0c1a */
[----:B------:R-:W-:-:S02]  /*0a90*/  SHF.R.U32.HI R13, RZ, 0x5, R207 ;  /* 0x00000005ff0d7819 */ /* 0x000fc400000116cf */
[-C--:B------:R-:W-:Y:S02]  /*0aa0*/  ISETP.GE.AND P5, PT, R24, R4.reuse, PT ;  /* 0x000000041800720c */ /* 0x080fe40003fa6270 */
[----:B------:R-:W-:Y:S02]  /*0ab0*/  SHF.R.S32.HI R209, RZ, 0x3, R11 ;  /* 0x00000003ffd17819 */ /* 0x000fe4000001140b */
[----:B------:R-:W-:Y:S02]  /*0ac0*/  SHF.R.S32.HI R211, RZ, 0x1, R211 ;  /* 0x00000001ffd37819 */ /* 0x000fe400000114d3 */
[----:B------:R-:W-:Y:S01]  /*0ad0*/  ISETP.GE.AND P4, PT, R5, R4, PT ;  /* 0x000000040500720c */ /* 0x000fe20003f86270 */
[----:B------:R-:W-:-:S12]  /*0ae0*/  BRA.DIV UR4, `(.L_x_1735) ;  /* 0x000000e204207947 */ /* 0x000fd8000b800000 */
[----:B------:R1:W2:Y:S02]  /*0af0*/  SHFL.IDX PT, R14, R13, RZ, 0x1f ;  /* 0x00001fff0d0e7589 */ /* 0x0002a400000e0000 */
.L_x_1791:
[CC--:B------:R-:W-:Y:S01]  /*0b00*/  ISETP.LT.AND P0, PT, R24.reuse, R4.reuse, !P1 ;  /* 0x000000041800720c */ /* 0x0c0fe20004f01270 */
[----:B------:R-:W-:Y:S01]  /*0b10*/  BSSY B0, `(.L_x_1736) ;  /* 0x0000087000007945 */ /* 0x000fe20003800000 */
[-C--:B------:R-:W-:Y:S02]  /*0b20*/  ISETP.LT.AND P2, PT, R24, R4.reuse, !P3 ;  /* 0x000000041800720c */ /* 0x080fe40005f41270 */
[CC--:B------:R-:W-:Y:S02]  /*0b30*/  ISETP.LT.AND P1, PT, R5.reuse, R4.reuse, !P1 ;  /* 0x000000040500720c */ /* 0x0c0fe40004f21270 */
[----:B------:R-:W-:Y:S02]  /*0b40*/  ISETP.LT.AND P3, PT, R5, R4, !P3 ;  /* 0x000000040500720c */ /* 0x000fe40005f61270 */
[----:B------:R-:W-:Y:S02]  /*0b50*/  SHF.R.S32.HI R5, RZ, 0x1f, R6 ;  /* 0x0000001fff057819 */ /* 0x000fe40000011406 */
[----:B------:R-:W-:-:S02]  /*0b60*/  SHF.R.S32.HI R12, RZ, 0x1f, R19 ;  /* 0x0000001fff0c7819 */ /* 0x000fc40000011413 */
[----:B------:R-:W-:Y:S02]  /*0b70*/  LEA.HI R5, R5, R6, RZ, 0x3 ;  /* 0x0000000605057211 */ /* 0x000fe400078f18ff */
[----:B------:R-:W-:Y:S02]  /*0b80*/  LEA.HI R15, R12, R19, RZ, 0x2 ;  /* 0x000000130c0f7211 */ /* 0x000fe400078f10ff */
[----:B------:R-:W-:Y:S02]  /*0b90*/  LOP3.LUT R5, R5, 0xfffffff8, RZ, 0xc0, !PT ;  /* 0xfffffff805057812 */ /* 0x000fe400078ec0ff */
[----:B------:R-:W-:Y:S02]  /*0ba0*/  IADD3 R22, R22, 0x1f, -R23 ;  /* 0x0000001f16167810 */ /* 0x000fe40007ffe817 */
[----:B------:R-:W-:Y:S01]  /*0bb0*/  LOP3.LUT R12, R15, 0xfffffffc, RZ, 0xc0, !PT ;  /* 0xfffffffc0f0c7812 */ /* 0x000fe200078ec0ff */
[----:B------:R-:W-:Y:S01]  /*0bc0*/  IMAD.IADD R5, R6, 0x1, -R5 ;  /* 0x0000000106057824 */ /* 0x000fe200078e0a05 */
[----:B------:R-:W-:Y:S01]  /*0bd0*/  SEL R11, RZ, 0x1, !P0 ;  /* 0x00000001ff0b7807 */ /* 0x000fe20004000000 */
[----:B------:R-:W-:Y:S01]  /*0be0*/  VIADD R25, R22, 0x1f ;  /* 0x0000001f16197836 */ /* 0x000fe20000000000 */
[----:B------:R-:W-:Y:S01]  /*0bf0*/  MOV R27, 0x400 ;  /* 0x00000400001b7802 */ /* 0x000fe20000000f00 */
[----:B------:R-:W-:Y:S01]  /*0c00*/  IMAD.IADD R19, R19, 0x1, -R12 ;  /* 0x0000000113137824 */ /* 0x000fe200078e0a0c */
[----:B------:R-:W-:Y:S01]  /*0c10*/  SHF.R.S32.HI R4, RZ, 0x1f, R5 ;  /* 0x0000001fff047819 */ /* 0x000fe20000011405 */
[----:B------:R-:W-:Y:S01]  /*0c20*/  VIADD R12, R6, 0x4 ;  /* 0x00000004060c7836 */ /* 0x000fe20000000000 */
[----:B------:R-:W-:-:S02]  /*0c30*/  P2R R11, PR, R11, 0xf ;  /* 0x0000000f0b0b7803 */ /* 0x000fc40000000000 */
[----:B-1----:R-:W-:Y:S02]  /*0c40*/  LEA.HI R13, R4, R5, RZ, 0x2 ;  /* 0x00000005040d7211 */ /* 0x002fe400078f10ff */
[----:B------:R-:W1:Y:S01]  /*0c50*/  S2R R4, SR_CgaCtaId ;  /* 0x0000000000047919 */ /* 0x000e620000008800 */
[----:B------:R-:W-:Y:S02]  /*0c60*/  ISETP.GE.U32.AND P0, PT, R25, 0x3f, PT ;  /* 0x0000003f1900780c */ /* 0x000fe40003f06070 */
[----:B------:R-:W-:Y:S02]  /*0c70*/  SHF.R.S32.HI R24, RZ, 0x2, R13 ;  /* 0x00000002ff187819 */ /* 0x000fe4000001140d */
[C---:B------:R-:W-:Y:S02]  /*0c80*/  LOP3.LUT R26, R13.reuse, 0x1ffffffc, RZ, 0xc0, !PT ;  /* 0x1ffffffc0d1a7812 */ /* 0x040fe400078ec0ff */
[----:B------:R-:W-:Y:S02]  /*0c90*/  LEA.HI R23, R13, R24, RZ, 0x1 ;  /* 0x000000180d177211 */ /* 0x000fe400078f08ff */
[----:B------:R-:W-:Y:S01]  /*0ca0*/  SEL R11, R11, RZ, P0 ;  /* 0x000000ff0b0b7207 */ /* 0x000fe20000000000 */
[----:B------:R-:W-:Y:S01]  /*0cb0*/  IMAD.IADD R26, R5, 0x1, -R26 ;  /* 0x00000001051a7824 */ /* 0x000fe200078e0a1a */
[----:B------:R-:W-:-:S02]  /*0cc0*/  LOP3.LUT R13, R23, 0x7fffffe, RZ, 0xc0, !PT ;  /* 0x07fffffe170d7812 */ /* 0x000fc400078ec0ff */
[----:B------:R-:W-:Y:S01]  /*0cd0*/  SHF.R.S32.HI R5, RZ, 0x1f, R12 ;  /* 0x0000001fff057819 */ /* 0x000fe2000001140c */
[----:B------:R-:W-:Y:S01]  /*0ce0*/  IMAD.SHL.U32 R23, R11, 0x10, RZ ;  /* 0x000000100b177824 */ /* 0x000fe200078e00ff */
[----:B------:R-:W-:Y:S01]  /*0cf0*/  LOP3.LUT R26, R19, R26, RZ, 0x3c, !PT ;  /* 0x0000001a131a7212 */ /* 0x000fe200078e3cff */
[----:B------:R-:W-:Y:S01]  /*0d00*/  IMAD.IADD R24, R24, 0x1, -R13 ;  /* 0x0000000118187824 */ /* 0x000fe200078e0a0d */
[----:B------:R-:W-:Y:S02]  /*0d10*/  SHF.R.S32.HI R13, RZ, 0x2, R15 ;  /* 0x00000002ff0d7819 */ /* 0x000fe4000001140f */
[----:B------:R-:W-:Y:S02]  /*0d20*/  LEA.HI R15, R5, R12, RZ, 0x3 ;  /* 0x0000000c050f7211 */ /* 0x000fe400078f18ff */
[----:B------:R-:W-:Y:S02]  /*0d30*/  LOP3.LUT R25, R24, R13, RZ, 0x3c, !PT ;  /* 0x0000000d18197212 */ /* 0x000fe400078e3cff */
[----:B------:R-:W-:-:S03]  /*0d40*/  SHF.R.S32.HI R217, RZ, 0x1f, R22 ;  /* 0x0000001fffd97819 */ /* 0x000fc60000011416 */
[----:B------:R-:W-:Y:S01]  /*0d50*/  IMAD R5, R25, 0x4, R26 ;  /* 0x0000000419057824 */ /* 0x000fe200078e021a */
[----:B------:R-:W-:Y:S02]  /*0d60*/  LOP3.LUT R25, R15, 0xfffffff8, RZ, 0xc0, !PT ;  /* 0xfffffff80f197812 */ /* 0x000fe400078ec0ff */
[----:B------:R-:W-:Y:S01]  /*0d70*/  SEL R15, R0, RZ, P0 ;  /* 0x000000ff000f7207 */ /* 0x000fe20000000000 */
[----:B------:R-:W-:Y:S01]  /*0d80*/  IMAD R5, R6, 0x10, R5 ;  /* 0x0000001006057824 */ /* 0x000fe200078e0205 */
[----:B------:R-:W-:Y:S01]  /*0d90*/  LOP3.LUT P0, RZ, R23, 0x10, RZ, 0xc0, !PT ;  /* 0x0000001017ff7812 */ /* 0x000fe2000780c0ff */
[----:B------:R-:W-:Y:S01]  /*0da0*/  IMAD.IADD R23, R12, 0x1, -R25 ;  /* 0x000000010c177824 */ /* 0x000fe200078e0a19 */
[----:B-1----:R-:W-:Y:S01]  /*0db0*/  LEA R0, R4, R27, 0x18 ;  /* 0x0000001b04007211 */ /* 0x002fe200078ec0ff */
[----:B------:R-:W-:Y:S01]  /*0dc0*/  IMAD.SHL.U32 R219, R5, 0x8, RZ ;  /* 0x0000000805db7824 */ /* 0x000fe200078e00ff */
[----:B------:R-:W-:Y:S01]  /*0dd0*/  LEA.HI R217, R217, R22, RZ, 0x5 ;  /* 0x00000016d9d97211 */ /* 0x000fe200078f28ff */
[----:B------:R-:W1:Y:S01]  /*0de0*/  LDC.64 R4, c[0x0][0x250] ;  /* 0x00009400ff047b82 */ /* 0x000e620000000a00 */
[----:B------:R-:W-:Y:S01]  /*0df0*/  SHF.R.S32.HI R6, RZ, 0x1f, R23 ;  /* 0x0000001fff067819 */ /* 0x000fe20000011417 */
[----:B------:R-:W-:Y:S01]  /*0e00*/  IMAD R219, R219, 0x2, R0 ;  /* 0x00000002dbdb7824 */ /* 0x000fe200078e0200 */
[----:B------:R-:W-:-:S02]  /*0e10*/  LEA.HI.SX32 R217, R217, 0xfffffffd, 0x1b ;  /* 0xfffffffdd9d97811 */ /* 0x000fc400078fdaff */
[----:B------:R-:W-:Y:S01]  /*0e20*/  LEA.HI R25, R6, R23, RZ, 0x2 ;  /* 0x0000001706197211 */ /* 0x000fe200078f10ff */
[----:B------:R-:W-:Y:S02]  /*0e30*/  IMAD.SHL.U32 R6, R11, 0x8, RZ ;  /* 0x000000080b067824 */ /* 0x000fe400078e00ff */
[----:B------:R-:W-:Y:S01]  /*0e40*/  @!PT LDS RZ, [RZ] ;  /* 0x00000000fffff984 */ /* 0x000fe20000000800 */
[----:B------:R-:W-:Y:S01]  /*0e50*/  @!PT LDS RZ, [RZ] ;  /* 0x00000000fffff984 */ /* 0x000fe20000000800 */
[----:B------:R-:W-:Y:S01]  /*0e60*/  @!PT LDS RZ, [RZ] ;  /* 0x00000000fffff984 */ /* 0x000fe20000000800 */
[----:B------:R3:W-:Y:S01]  /*0e70*/  LDGSTS.E.BYPASS.LTC128B.128 [R219], desc[UR36][R16.64], P0 ;  /* 0x0000000010db7fae */ /* 0x0007e20008101d64 */
[----:B------:R-:W-:Y:S02]  /*0e80*/  SHF.R.S32.HI R24, RZ, 0x2, R25 ;  /* 0x00000002ff187819 */ /* 0x000fe40000011419 */
[----:B------:R-:W-:Y:S02]  /*0e90*/  LOP3.LUT P0, RZ, R6, 0x10, RZ, 0xc0, !PT ;  /* 0x0000001006ff7812 */ /* 0x000fe4000780c0ff */
[C---:B------:R-:W-:Y:S02]  /*0ea0*/  LEA.HI R6, R25.reuse, R24, RZ, 0x1 ;  /* 0x0000001819067211 */ /* 0x040fe400078f08ff */
[----:B------:R-:W-:-:S02]  /*0eb0*/  LOP3.LUT R26, R25, 0x1ffffffc, RZ, 0xc0, !PT ;  /* 0x1ffffffc191a7812 */ /* 0x000fc400078ec0ff */
[----:B------:R-:W-:Y:S01]  /*0ec0*/  LOP3.LUT R25, R6, 0x7fffffe, RZ, 0xc0, !PT ;  /* 0x07fffffe06197812 */ /* 0x000fe200078ec0ff */
[----:B------:R-:W-:Y:S02]  /*0ed0*/  IMAD.SHL.U32 R6, R11, 0x4, RZ ;  /* 0x000000040b067824 */ /* 0x000fe400078e00ff */
[----:B------:R-:W-:Y:S02]  /*0ee0*/  IMAD.IADD R26, R23, 0x1, -R26 ;  /* 0x00000001171a7824 */ /* 0x000fe400078e0a1a */
[----:B------:R-:W-:Y:S02]  /*0ef0*/  IMAD.IADD R24, R24, 0x1, -R25 ;  /* 0x0000000118187824 */ /* 0x000fe400078e0a19 */
[----:B------:R3:W-:Y:S01]  /*0f00*/  LDGSTS.E.BYPASS.LTC128B.128 [R219+0x80], desc[UR36][R16.64+0x80], P0 ;  /* 0x0008008010db7fae */ /* 0x0007e20008101d64 */
[----:B------:R-:W-:Y:S01]  /*0f10*/  LOP3.LUT R19, R19, R26, RZ, 0x3c, !PT ;  /* 0x0000001a13137212 */ /* 0x000fe200078e3cff */
[----:B------:R-:W-:Y:S01]  /*0f20*/  IMAD.SHL.U32 R11, R11, 0x2, RZ ;  /* 0x000000020b0b7824 */ /* 0x000fe200078e00ff */
[----:B------:R-:W-:-:S02]  /*0f30*/  LOP3.LUT R26, R24, R13, RZ, 0x3c, !PT ;  /* 0x0000000d181a7212 */ /* 0x000fc400078e3cff */
[----:B-1----:R-:W-:-:S03]  /*0f40*/  IADD3 R24, P0, R16, R4, RZ ;  /* 0x0000000410187210 */ /* 0x002fc60007f1e0ff */
[----:B------:R-:W-:Y:S02]  /*0f50*/  IMAD R19, R26, 0x4, R19 ;  /* 0x000000041a137824 */ /* 0x000fe400078e0213 */
[----:B------:R-:W-:Y:S01]  /*0f60*/  IMAD.X R25, R17, 0x1, R5, P0 ;  /* 0x0000000111197824 */ /* 0x000fe200000e0605 */
[----:B------:R-:W-:Y:S01]  /*0f70*/  LOP3.LUT P0, RZ, R6, 0x10, RZ, 0xc0, !PT ;  /* 0x0000001006ff7812 */ /* 0x000fe2000780c0ff */
[----:B------:R-:W-:Y:S01]  /*0f80*/  IMAD R13, R12, 0x10, R19 ;  /* 0x000000100c0d7824 */ /* 0x000fe200078e0213 */
[----:B--2---:R-:W-:-:S03]  /*0f90*/  SHF.R.S32.HI R19, RZ, 0x1f, R14 ;  /* 0x0000001fff137819 */ /* 0x004fc6000001140e */
[----:B------:R-:W-:Y:S01]  /*0fa0*/  IMAD.SHL.U32 R13, R13, 0x8, RZ ;  /* 0x000000080d0d7824 */ /* 0x000fe200078e00ff */
[----:B------:R-:W-:-:S03]  /*0fb0*/  LEA.HI R208, R19, R14, RZ, 0x2 ;  /* 0x0000000e13d07211 */ /* 0x000fc600078f10ff */
[----:B------:R-:W-:Y:S01]  /*0fc0*/  IMAD R218, R13, 0x2, R0 ;  /* 0x000000020dda7824 */ /* 0x000fe200078e0200 */
[----:B------:R-:W-:Y:S02]  /*0fd0*/  LOP3.LUT R13, R208, 0xfffffffc, RZ, 0xc0, !PT ;  /* 0xfffffffcd00d7812 */ /* 0x000fe400078ec0ff */
[----:B------:R-:W-:Y:S02]  /*0fe0*/  SHF.R.S32.HI R208, RZ, 0x2, R208 ;  /* 0x00000002ffd07819 */ /* 0x000fe400000114d0 */
[----:B------:R3:W-:Y:S01]  /*0ff0*/  LDGSTS.E.BYPASS.LTC128B.128 [R218], desc[UR36][R24.64], P0 ;  /* 0x0000000018da7fae */ /* 0x0007e20008101d64 */
[----:B------:R-:W-:Y:S01]  /*1000*/  LOP3.LUT P0, RZ, R11, 0x10, RZ, 0xc0, !PT ;  /* 0x000000100bff7812 */ /* 0x000fe2000780c0ff */
[----:B------:R-:W-:Y:S01]  /*1010*/  IMAD.IADD R14, R14, 0x1, -R13 ;  /* 0x000000010e0e7824 */ /* 0x000fe200078e0a0d */
[----:B------:R-:W-:Y:S01]  /*1020*/  CS2R R12, SRZ ;  /* 0x00000000000c7805 */ /* 0x000fe2000001ff00 */
[----:B------:R-:W-:-:S03]  /*1030*/  IMAD.MOV.U32 R11, RZ, RZ, RZ ;  /* 0x000000ffff0b7224 */ /* 0x000fc600078e00ff */
[----:B------:R-:W-:-:S04]  /*1040*/  LEA.HI R206, R14, R14, RZ, 0x1 ;  /* 0x0000000e0ece7211 */ /* 0x000fc800078f08ff */
[----:B------:R-:W-:Y:S02]  /*1050*/  LOP3.LUT R205, R206, 0xfffffffe, RZ, 0xc0, !PT ;  /* 0xfffffffececd7812 */ /* 0x000fe400078ec0ff */
[----:B------:R-:W-:Y:S01]  /*1060*/  SHF.R.S32.HI R206, RZ, 0x1, R206 ;  /* 0x00000001ffce7819 */ /* 0x000fe200000114ce */
[----:B------:R3:W-:Y:S01]  /*1070*/  LDGSTS.E.BYPASS.LTC128B.128 [R218+0x80], desc[UR36][R24.64+0x80], P0 ;  /* 0x0008008018da7fae */ /* 0x0007e20008101d64 */
[----:B------:R-:W-:Y:S01]  /*1080*/  LOP3.LUT P0, R19, R15, 0x1, RZ, 0xc0, !PT ;  /* 0x000000010f137812 */ /* 0x000fe2000780c0ff */
[----:B------:R-:W-:Y:S02]  /*1090*/  IMAD.IADD R205, R14, 0x1, -R205 ;  /* 0x000000010ecd7824 */ /* 0x000fe400078e0acd */
[----:B------:R-:W-:Y:S02]  /*10a0*/  IMAD R6, R206, 0x80, R208 ;  /* 0x00000080ce067824 */ /* 0x000fe400078e02d0 */
[----:B------:R-:W-:Y:S02]  /*10b0*/  IMAD R200, R208, 0x40, R205 ;  /* 0x00000040d0c87824 */ /* 0x000fe400078e02cd */
[----:B------:R-:W-:-:S02]  /*10c0*/  IMAD.MOV.U32 R14, RZ, RZ, RZ ;  /* 0x000000ffff0e7224 */ /* 0x000fc400078e00ff */
[----:B------:R-:W-:Y:S02]  /*10d0*/  IMAD.SHL.U32 R200, R200, 0x40, RZ ;  /* 0x00000040c8c87824 */ /* 0x000fe400078e00ff */
[----:B------:R-:W-:Y:S02]  /*10e0*/  IMAD.SHL.U32 R6, R6, 0x8, RZ ;  /* 0x0000000806067824 */ /* 0x000fe400078e00ff */
[----:B------:R-:W-:Y:S01]  /*10f0*/  IMAD.SHL.U32 R200, R200, 0x2, RZ ;  /* 0x00000002c8c87824 */ /* 0x000fe200078e00ff */
[----:B------:R-:W-:Y:S06]  /*1100*/  @!P0 BRA `(.L_x_1737) ;  /* 0x00000000009c8947 */ /* 0x000fec0003800000 */
[-C--:B---3--:R-:W-:Y:S02]  /*1110*/  IABS R24, R209.reuse ;  /* 0x000000d100187213 */ /* 0x088fe40000000000 */
        /* <DEDUP_REMOVED lines=38> */
.L_x_1737:
[----:B------:R-:W-:Y:S05]  /*1380*/  BSYNC B0 ;  /* 0x0000000000007941 */ /* 0x000fea0003800000 */
.L_x_1736:
[----:B------:R-:W-:Y:S01]  /*1390*/  LEA.HI R23, R21, R21, RZ, 0x1 ;  /* 0x0000001515177211 */ /* 0x000fe200078f08ff */
[----:B------:R-:W-:Y:S01]  /*13a0*/  IMAD.SHL.U32 R19, R19, 0x10, RZ ;  /* 0x0000001013137824 */ /* 0x000fe200078e00ff */
[----:B------:R-:W-:Y:S02]  /*13b0*/  BSSY B0, `(.L_x_1738) ;  /* 0x0000041000007945 */ /* 0x000fe40003800000 */
[----:B---3--:R-:W-:Y:S02]  /*13c0*/  LOP3.LUT R24, R23, 0x3ffffffe, RZ, 0xc0, !PT ;  /* 0x3ffffffe17187812 */ /* 0x008fe400078ec0ff */
        /* <DEDUP_REMOVED lines=11> */
[----:B------:R-:W-:Y:S02]  /*1480*/  IMAD.IADD R28, R25, 0x1, -R24 ;  /* 0x00000001191c7824 */ /* 0x000fe400078e0a18 */
[----:B------:R-:W-:-:S03]  /*1490*/  IMAD.MOV.U32 R25, RZ, RZ, R13 ;  /* 0x000000ffff197224 */ /* 0x000fc600078e000d */
[----:B------:R-:W-:-:S05]  /*14a0*/  LOP3.LUT R23, R28, R23, RZ, 0x3c, !PT ;  /* 0x000000171c177212 */ /* 0x000fca00078e3cff */
[----:B------:R-:W-:Y:S02]  /*14b0*/  IMAD.IADD R23, R24, 0x1, R23 ;  /* 0x0000000118177824 */ /* 0x000fe400078e0217 */
[----:B------:R-:W-:Y:S02]  /*14c0*/  IMAD.MOV.U32 R24, RZ, RZ, R14 ;  /* 0x000000ffff187224 */ /* 0x000fe400078e000e */
        /* <DEDUP_REMOVED lines=28> */
[----:B------:R-:W-:Y:S01]  /*1690*/  @P0 VIADD R25, R25, 0x1 ;  /* 0x0000000119190836 */ /* 0x000fe20000000000 */
[----:B------:R-:W-:Y:S02]  /*16a0*/  ISETP.GE.AND P0, PT, R11, RZ, PT ;  /* 0x000000ff0b00720c */ /* 0x000fe40003f06270 */
[----:B------:R-:W-:-:S04]  /*16b0*/  SHF.R.S32.HI R11, RZ, 0x1f, R214 ;  /* 0x0000001fff0b7819 */ /* 0x000fc800000114d6 */
        /* <DEDUP_REMOVED lines=16> */
.L_x_1739:
[----:B------:R-:W-:Y:S05]  /*17c0*/  BSYNC B0 ;  /* 0x0000000000007941 */ /* 0x000fea0003800000 */
.L_x_1738:
[----:B------:R-:W-:Y:S01]  /*17d0*/  VIADD R19, R21, 0x8 ;  /* 0x0000000815137836 */ /* 0x000fe20000000000 */
[----:B------:R-:W-:Y:S01]  /*17e0*/  SHF.L.U32 R13, R13, 0x3, RZ ;  /* 0x000000030d0d7819 */ /* 0x000fe200000006ff */
[----:B-1----:R-:W-:Y:S01]  /*17f0*/  IMAD.MOV.U32 R24, RZ, RZ, R12 ;  /* 0x000000ffff187224 */ /* 0x002fe200078e000c */
[----:B------:R-:W-:Y:S01]  /*1800*/  BSSY B0, `(.L_x_1740) ;  /* 0x0000046000007945 */ /* 0x000fe20003800000 */
[----:B------:R-:W-:Y:S01]  /*1810*/  IMAD.MOV.U32 R25, RZ, RZ, R11 ;  /* 0x000000ffff197224 */ /* 0x000fe200078e000b */
[----:B------:R-:W-:Y:S01]  /*1820*/  LEA.HI R21, R19, R19, RZ, 0x1 ;  /* 0x0000001313157211 */ /* 0x000fe200078f08ff */
[----:B------:R-:W-:Y:S01]  /*1830*/  IMAD.MOV.U32 R12, RZ, RZ, RZ ;  /* 0x000000ffff0c7224 */ /* 0x000fe200078e00ff */
[----:B------:R-:W-:Y:S02]  /*1840*/  ISETP.NE.U32.AND P0, PT, R13, RZ, PT ;  /* 0x000000ff0d00720c */ /* 0x000fe40003f05070 */
[----:B------:R-:W-:Y:S02]  /*1850*/  LOP3.LUT R14, R21, 0x3ffffffe, RZ, 0xc0, !PT ;  /* 0x3ffffffe150e7812 */ /* 0x000fe400078ec0ff */
[----:B------:R-:W-:-:S03]  /*1860*/  MOV R11, RZ ;  /* 0x000000ff000b7202 */ /* 0x000fc60000000f00 */
[----:B------:R-:W-:-:S04]  /*1870*/  IMAD.IADD R19, R19, 0x1, -R14 ;  /* 0x0000000113137824 */ /* 0x000fc800078e0a0e */
[----:B------:R-:W-:Y:S01]  /*1880*/  IMAD R14, R19, 0x4, R20 ;  /* 0x00000004130e7824 */ /* 0x000fe200078e0214 */
[--C-:B------:R-:W-:Y:S02]  /*1890*/  SHF.R.S32.HI R20, RZ, 0x1, R21.reuse ;  /* 0x00000001ff147819 */ /* 0x100fe40000011415 */
[----:B------:R-:W-:Y:S02]  /*18a0*/  SHF.R.S32.HI R21, RZ, 0x1f, R21 ;  /* 0x0000001fff157819 */ /* 0x000fe40000011415 */
[----:B------:R-:W-:Y:S02]  /*18b0*/  SHF.R.S32.HI R19, RZ, 0x1f, R14 ;  /* 0x0000001fff137819 */ /* 0x000fe4000001140e */
[----:B------:R-:W-:Y:S02]  /*18c0*/  LEA.HI R21, R21, R20, RZ, 0x2 ;  /* 0x0000001415157211 */ /* 0x000fe400078f10ff */
[----:B------:R-:W-:Y:S02]  /*18d0*/  LEA.HI R19, R19, R14, RZ, 0x2 ;  /* 0x0000000e13137211 */ /* 0x000fe400078f10ff */
[----:B------:R-:W-:-:S02]  /*18e0*/  LOP3.LUT R21, R21, 0x1ffffffc, RZ, 0xc0, !PT ;  /* 0x1ffffffc15157812 */ /* 0x000fc400078ec0ff */
[----:B------:R-:W-:-:S03]  /*18f0*/  LOP3.LUT R19, R19, 0xfffffffc, RZ, 0xc0, !PT ;  /* 0xfffffffc13137812 */ /* 0x000fc600078ec0ff */
[----:B------:R-:W-:Y:S02]  /*1900*/  IMAD.IADD R21, R20, 0x1, -R21 ;  /* 0x0000000114157824 */ /* 0x000fe400078e0a15 */
[----:B------:R-:W-:-:S05]  /*1910*/  IMAD.IADD R14, R14, 0x1, -R19 ;  /* 0x000000010e0e7824 */ /* 0x000fca00078e0a13 */
[----:B------:R-:W-:Y:S01]  /*1920*/  LOP3.LUT R14, R14, R21, RZ, 0x3c, !PT ;  /* 0x000000150e0e7212 */ /* 0x000fe200078e3cff */
[----:B------:R-:W-:-:S04]  /*1930*/  IMAD.MOV.U32 R21, RZ, RZ, RZ ;  /* 0x000000ffff157224 */ /* 0x000fc800078e00ff */
[----:B------:R-:W-:Y:S02]  /*1940*/  IMAD.IADD R19, R19, 0x1, R14 ;  /* 0x0000000113137824 */ /* 0x000fe400078e020e */
[----:B------:R-:W-:Y:S02]  /*1950*/  IMAD.MOV.U32 R14, RZ, RZ, RZ ;  /* 0x000000ffff0e7224 */ /* 0x000fe400078e00ff */
[----:B------:R-:W-:-:S04]  /*1960*/  IMAD R19, R20, 0x20, R19 ;  /* 0x0000002014137824 */ /* 0x000fc800078e0213 */
        /* <DEDUP_REMOVED lines=26> */
[----:B------:R-:W-:-:S05]  /*1b10*/  SHF.L.U32 R19, R19, 0x1, RZ ;  /* 0x0000000113137819 */ /* 0x000fca00000006ff */
[----:B------:R-:W-:Y:S01]  /*1b20*/  @!P0 IMAD.IADD R14, R14, 0x1, -R21 ;  /* 0x000000010e0e8824 */ /* 0x000fe200078e0a15 */
[----:B------:R-:W-:-:S04]  /*1b30*/  @!P0 IADD3 R20, R20, 0x1, RZ ;  /* 0x0000000114148810 */ /* 0x000fc80007ffe0ff */
[----:B------:R-:W-:Y:S02]  /*1b40*/  ISETP.GE.U32.AND P0, PT, R14, R21, PT ;  /* 0x000000150e00720c */ /* 0x000fe40003f06070 */
[----:B------:R-:W-:-:S11]  /*1b50*/  LOP3.LUT R14, R8, R209, RZ, 0x3c, !PT ;  /* 0x000000d1080e7212 */ /* 0x000fd600078e3cff */
        /* <DEDUP_REMOVED lines=16> */
.L_x_1741:
[----:B------:R-:W-:Y:S05]  /*1c60*/  BSYNC B0 ;  /* 0x0000000000007941 */ /* 0x000fea0003800000 */
.L_x_1740:
[----:B------:R-:W2:Y:S01]  /*1c70*/  LDC.64 R226, c[0x0][0x258] ;  /* 0x00009600ffe27b82 */ /* 0x000ea20000000a00 */
[----:B------:R-:W-:Y:S01]  /*1c80*/  ULDC.64 UR4, c[0x0][0x260] ;  /* 0x0000980000047ab9 */ /* 0x000fe20000000a00 */
[----:B------:R-:W-:Y:S01]  /*1c90*/  IMAD.SHL.U32 R13, R13, 0x4, RZ ;  /* 0x000000040d0d7824 */ /* 0x000fe200078e00ff */
[----:B------:R-:W-:Y:S01]  /*1ca0*/  BSSY B0, `(.L_x_1742) ;  /* 0x0000034000007945 */ /* 0x000fe20003800000 */
[----:B-1----:R-:W-:Y:S02]  /*1cb0*/  IMAD.MOV.U32 R24, RZ, RZ, R14 ;  /* 0x000000ffff187224 */ /* 0x002fe400078e000e */
[----:B------:R-:W-:Y:S01]  /*1cc0*/  IMAD.MOV.U32 R25, RZ, RZ, R21 ;  /* 0x000000ffff197224 */ /* 0x000fe200078e0015 */
[----:B--2---:R-:W-:-:S04]  /*1cd0*/  IADD3 R19, P1, R226, -UR4, RZ ;  /* 0x80000004e2137c10 */ /* 0x004fc8000ff3e0ff */
[----:B------:R-:W-:-:S04]  /*1ce0*/  IADD3 R20, P0, R19, R4, RZ ;  /* 0x0000000413147210 */ /* 0x000fc80007f1e0ff */
[----:B------:R-:W-:Y:S02]  /*1cf0*/  IADD3.X R19, R5, ~UR5, R227, P0, P1 ;  /* 0x8000000505137c10 */ /* 0x000fe400087e24e3 */
        /* <DEDUP_REMOVED lines=46> */
.L_x_1743:
[----:B------:R-:W-:Y:S05]  /*1fe0*/  BSYNC B0 ;  /* 0x0000000000007941 */ /* 0x000fea0003800000 */
.L_x_1742:
[----:B------:R-:W-:Y:S01]  /*1ff0*/  SEL R14, RZ, 0xffffffff, P4 ;  /* 0xffffffffff0e7807 */ /* 0x000fe20002000000 */
[----:B-1----:R-:W-:Y:S01]  /*2000*/  IMAD.WIDE.U32 R24, R222, R2, RZ ;  /* 0x00000002de187225 */ /* 0x002fe200078e00ff */
[----:B------:R-:W-:Y:S01]  /*2010*/  ISETP.NE.AND P3, PT, R7, RZ, PT ;  /* 0x000000ff0700720c */ /* 0x000fe20003f65270 */
[----:B------:R-:W-:Y:S01]  /*2020*/  BSSY B0, `(.L_x_1744) ;  /* 0x0000061000007945 */ /* 0x000fe20003800000 */
[----:B------:R-:W-:Y:S01]  /*2030*/  ISETP.NE.AND P6, PT, R9, RZ, PT ;  /* 0x000000ff0900720c */ /* 0x000fe20003fc5270 */
[----:B------:R-:W-:Y:S01]  /*2040*/  IMAD.SHL.U32 R14, R14, 0x2, RZ ;  /* 0x000000020e0e7824 */ /* 0x000fe200078e00ff */
[----:B------:R-:W-:Y:S01]  /*2050*/  SEL R7, RZ, 0x1, P5 ;  /* 0x00000001ff077807 */ /* 0x000fe20002800000 */
[----:B------:R-:W-:Y:S01]  /*2060*/  IMAD.SHL.U32 R15, R15, 0x2, RZ ;  /* 0x000000020f0f7824 */ /* 0x000fe200078e00ff */
[----:B------:R-:W-:Y:S01]  /*2070*/  SHF.R.S32.HI R9, RZ, 0x1f, R222 ;  /* 0x0000001fff097819 */ /* 0x000fe200000114de */
[----:B------:R-:W-:Y:S01]  /*2080*/  IMAD.MOV.U32 R13, RZ, RZ, RZ ;  /* 0x000000ffff0d7224 */ /* 0x000fe200078e00ff */
[----:B------:R-:W-:-:S02]  /*2090*/  LOP3.LUT R14, R14, 0x2, R7, 0xe2, !PT ;  /* 0x000000020e0e7812 */ /* 0x000fc400078ee207 */
[----:B------:R-:W-:Y:S01]  /*20a0*/  SEL R7, RZ, 0x4, P5 ;  /* 0x00000004ff077807 */ /* 0x000fe20002800000 */
[----:B------:R-:W-:Y:S01]  /*20b0*/  IMAD R9, R9, R2, RZ ;  /* 0x0000000209097224 */ /* 0x000fe200078e02ff */
[----:B------:R-:W-:Y:S02]  /*20c0*/  ISETP.NE.AND P5, PT, R10, RZ, PT ;  /* 0x000000ff0a00720c */ /* 0x000fe40003fa5270 */
[----:B------:R-:W-:Y:S01]  /*20d0*/  SEL R10, RZ, 0x8, P4 ;  /* 0x00000008ff0a7807 */ /* 0x000fe20002000000 */
[----:B------:R-:W-:Y:S01]  /*20e0*/  IMAD R9, R222, R3, R9 ;  /* 0x00000003de097224 */ /* 0x000fe200078e0209 */
[----:B------:R-:W-:Y:S01]  /*20f0*/  LOP3.LUT R2, R22, 0xffffffe0, RZ, 0xc0, !PT ;  /* 0xffffffe016027812 */ /* 0x000fe200078ec0ff */
[----:B------:R-:W-:Y:S01]  /*2100*/  IMAD.IADD R222, R222, 0x1, R8 ;  /* 0x00000001dede7824 */ /* 0x000fe200078e0208 */
[----:B------:R-:W-:Y:S01]  /*2110*/  LOP3.LUT R7, R10, R7, R14, 0xfe, !PT ;  /* 0x000000070a077212 */ /* 0x000fe200078efe0e */
[----:B------:R-:W-:Y:S01]  /*2120*/  IMAD.IADD R9, R25, 0x1, R9 ;  /* 0x0000000119097824 */ /* 0x000fe200078e0209 */
[----:B------:R-:W-:Y:S01]  /*2130*/  ISETP.NE.AND P4, PT, R2, 0x20, PT ;  /* 0x000000200200780c */ /* 0x000fe20003f85270 */
[----:B------:R-:W-:Y:S01]  /*2140*/  IMAD.MOV.U32 R10, RZ, RZ, R12 ;  /* 0x000000ffff0a7224 */ /* 0x000fe200078e000c */
[C---:B------:R-:W-:Y:S01]  /*2150*/  LEA R3, P0, R24.reuse, R20, 0x1 ;  /* 0x0000001418037211 */ /* 0x040fe200078008ff */
[----:B------:R-:W-:Y:S01]  /*2160*/  IMAD.MOV.U32 R14, RZ, RZ, RZ ;  /* 0x000000ffff0e7224 */ /* 0x000fe200078e00ff */
[----:B------:R-:W-:Y:S01]  /*2170*/  SEL R223, R7, RZ, P4 ;  /* 0x000000ff07df7207 */ /* 0x000fe20002000000 */
[----:B------:R-:W-:Y:S01]  /*2180*/  IMAD.MOV.U32 R8, RZ, RZ, RZ ;  /* 0x000000ffff087224 */ /* 0x000fe200078e00ff */
[----:B------:R-:W-:-:S02]  /*2190*/  LEA.HI.X R9, R24, R19, R9, 0x1, P0 ;  /* 0x0000001318097211 */ /* 0x000fc400000f0c09 */
[----:B------:R-:W-:Y:S01]  /*21a0*/  IADD3 R16, P0, R3, R16, RZ ;  /* 0x0000001003107210 */ /* 0x000fe20007f1e0ff */
[----:B------:R-:W-:Y:S01]  /*21b0*/  IMAD.SHL.U32 R3, R223, 0x10, RZ ;  /* 0x00000010df037824 */ /* 0x000fe200078e00ff */
[----:B------:R-:W-:Y:S01]  /*21c0*/  ISETP.NE.U32.AND P1, PT, R15, RZ, PT ;  /* 0x000000ff0f00720c */ /* 0x000fe20003f25070 */
[----:B------:R-:W-:Y:S01]  /*21d0*/  IMAD.SHL.U32 R7, R223, 0x2, RZ ;  /* 0x00000002df077824 */ /* 0x000fe200078e00ff */
[----:B------:R-:W-:Y:S01]  /*21e0*/  ISETP.NE.AND P2, PT, R18, RZ, PT ;  /* 0x000000ff1200720c */ /* 0x000fe20003f45270 */
[----:B------:R-:W-:Y:S01]  /*21f0*/  IMAD.X R17, R9, 0x1, R17, P0 ;  /* 0x0000000109117824 */ /* 0x000fe200000e0611 */
[----:B------:R-:W-:Y:S01]  /*2200*/  LOP3.LUT P0, RZ, R3, 0x10, RZ, 0xc0, !PT ;  /* 0x0000001003ff7812 */ /* 0x000fe2000780c0ff */
[C---:B------:R-:W-:Y:S01]  /*2210*/  IMAD.SHL.U32 R3, R223.reuse, 0x8, RZ ;  /* 0x00000008df037824 */ /* 0x040fe200078e00ff */
[----:B------:R-:W-:Y:S01]  /*2220*/  SEL R12, RZ, 0x1, P3 ;  /* 0x00000001ff0c7807 */ /* 0x000fe20001800000 */
[----:B------:R-:W-:-:S03]  /*2230*/  IMAD.SHL.U32 R9, R223, 0x4, RZ ;  /* 0x00000004df097824 */ /* 0x000fc600078e00ff */
[----:B------:R-:W-:Y:S02]  /*2240*/  LOP3.LUT P3, RZ, R3, 0x10, RZ, 0xc0, !PT ;  /* 0x0000001003ff7812 */ /* 0x000fe4000786c0ff */
[----:B------:R-:W-:Y:S01]  /*2250*/  SEL R3, RZ, 0xffffffff, P2 ;  /* 0xffffffffff037807 */ /* 0x000fe20001000000 */
[----:B------:R-:W-:Y:S01]  /*2260*/  @!PT LDS RZ, [RZ] ;  /* 0x00000000fffff984 */ /* 0x000fe20000000800 */
[----:B------:R-:W-:Y:S01]  /*2270*/  @!PT LDS RZ, [RZ] ;  /* 0x00000000fffff984 */ /* 0x000fe20000000800 */
[----:B------:R-:W-:Y:S01]  /*2280*/  @!PT LDS RZ, [RZ] ;  /* 0x00000000fffff984 */ /* 0x000fe20000000800 */
[----:B------:R1:W-:Y:S01]  /*2290*/  LDGSTS.E.BYPASS.LTC128B.128 [R213+0x9000], desc[UR36][R10.64], P1 ;  /* 0x090000000ad57fae */ /* 0x0003e20008901d64 */
[----:B------:R-:W-:Y:S02]  /*22a0*/  LOP3.LUT P2, RZ, R9, 0x10, RZ, 0xc0, !PT ;  /* 0x0000001009ff7812 */ /* 0x000fe4000784c0ff */
[----:B------:R-:W-:Y:S01]  /*22b0*/  LOP3.LUT P1, RZ, R7, 0x10, RZ, 0xc0, !PT ;  /* 0x0000001007ff7812 */ /* 0x000fe2000782c0ff */
[----:B------:R-:W0:Y:S01]  /*22c0*/  LDGDEPBAR ;  /* 0x00000000000079af */ /* 0x000e220000000000 */
[----:B------:R-:W-:Y:S01]  /*22d0*/  IMAD.SHL.U32 R3, R3, 0x2, RZ ;  /* 0x0000000203037824 */ /* 0x000fe200078e00ff */
[----:B------:R-:W-:Y:S02]  /*22e0*/  SEL R7, RZ, 0x4, P5 ;  /* 0x00000004ff077807 */ /* 0x000fe40002800000 */
[----:B------:R2:W-:Y:S02]  /*22f0*/  LDGSTS.E.BYPASS.LTC128B.128 [R219+0x2000], desc[UR36][R16.64], P0 ;  /* 0x0200000010db7fae */ /* 0x0005e40008101d64 */
[----:B------:R-:W-:-:S02]  /*2300*/  LOP3.LUT R3, R3, 0x2, R12, 0xe2, !PT ;  /* 0x0000000203037812 */ /* 0x000fc400078ee20c */
[----:B------:R-:W-:Y:S01]  /*2310*/  SEL R12, RZ, 0x8, P6 ;  /* 0x00000008ff0c7807 */ /* 0x000fe20003000000 */
[----:B------:R2:W-:Y:S03]  /*2320*/  LDGSTS.E.BYPASS.LTC128B.128 [R219+0x2080], desc[UR36][R16.64+0x80], P3 ;  /* 0x0208008010db7fae */ /* 0x0005e60009901d64 */
[----:B------:R-:W-:Y:S01]  /*2330*/  LOP3.LUT R3, R12, R7, R3, 0xfe, !PT ;  /* 0x000000070c037212 */ /* 0x000fe200078efe03 */
[----:B------:R-:W-:-:S03]  /*2340*/  IMAD.MOV.U32 R7, RZ, RZ, RZ ;  /* 0x000000ffff077224 */ /* 0x000fc600078e00ff */
[----:B------:R-:W-:Y:S02]  /*2350*/  SEL R221, R3, RZ, P4 ;  /* 0x000000ff03dd7207 */ /* 0x000fe40002000000 */
[----:B-1----:R-:W-:-:S05]  /*2360*/  IADD3 R10, P0, R16, R4, RZ ;  /* 0x00000004100a7210 */ /* 0x002fca0007f1e0ff */
[----:B------:R-:W-:Y:S01]  /*2370*/  IMAD.X R11, R17, 0x1, R5, P0 ;  /* 0x00000001110b7824 */ /* 0x000fe200000e0605 */
[----:B------:R-:W-:-:S04]  /*2380*/  LOP3.LUT P0, R3, R221, 0x1, RZ, 0xc0, !PT ;  /* 0x00000001dd037812 */ /* 0x000fc8000780c0ff */
[----:B------:R2:W-:Y:S04]  /*2390*/  LDGSTS.E.BYPASS.LTC128B.128 [R218+0x2000], desc[UR36][R10.64], P2 ;  /* 0x020000000ada7fae */ /* 0x0005e80009101d64 */
[----:B------:R2:W-:Y:S05]  /*23a0*/  LDGSTS.E.BYPASS.LTC128B.128 [R218+0x2080], desc[UR36][R10.64+0x80], P1 ;  /* 0x020800800ada7fae */ /* 0x0005ea0008901d64 */
[----:B------:R-:W-:Y:S05]  /*23b0*/  @!P0 BRA `(.L_x_1745) ;  /* 0x00000000009c8947 */ /* 0x000fea0003800000 */
[-C--:B------:R-:W-:Y:S02]  /*23c0*/  IABS R12, R209.reuse ;  /* 0x000000d1000c7213 */ /* 0x080fe40000000000 */
[----:B------:R-:W-:Y:S02]  /*23d0*/  IABS R8, R222 ;  /* 0x000000de00087213 */ /* 0x000fe40000000000 */
[----:B------:R-:W2:Y:S01]  /*23e0*/  I2F.RP R15, R12 ;  /* 0x0000000c000f7306 */ /* 0x000ea20000209400 */
[----:B------:R-:W-:-:S05]  /*23f0*/  IABS R7, R209 ;  /* 0x000000d100077213 */ /* 0x000fca0000000000 */
[----:B------:R-:W-:Y:S02]  /*2400*/  IMAD.MOV R7, RZ, RZ, -R7 ;  /* 0x000000ffff077224 */ /* 0x000fe400078e0a07 */
[----:B--2---:R-:W1:Y:S02]  /*2410*/  MUFU.RCP R16, R15 ;  /* 0x0000000f00107308 */ /* 0x004e640000001000 */
        /* <DEDUP_REMOVED lines=23> */
[----:B------:R-:W-:Y:S02]  /*2590*/  @!P0 LOP3.LUT R12, RZ, R209, RZ, 0x33, !PT ;  /* 0x000000d1ff0c8212 */ /* 0x000fe400078e33ff */
[----:B------:R-:W-:-:S03]  /*25a0*/  LOP3.LUT R7, R7, 0xfffffff8, RZ, 0xc0, !PT ;  /* 0xfffffff807077812 */ /* 0x000fc600078ec0ff */
        /* <DEDUP_REMOVED lines=8> */
.L_x_1745:
[----:B------:R-:W-:Y:S05]  /*2630*/  BSYNC B0 ;  /* 0x0000000000007941 */ /* 0x000fea0003800000 */
.L_x_1744:
        /* <DEDUP_REMOVED lines=49> */
.L_x_1747:
[----:B------:R-:W-:Y:S05]  /*2950*/  BSYNC B0 ;  /* 0x0000000000007941 */ /* 0x000fea0003800000 */
.L_x_1746:
[----:B------:R-:W-:Y:S01]  /*2960*/  IMAD.SHL.U32 R3, R3, 0x8, RZ ;  /* 0x0000000803037824 */ /* 0x000fe200078e00ff */
[----:B--2---:R-:W-:Y:S01]  /*2970*/  MOV R16, R14 ;  /* 0x0000000e00107202 */ /* 0x004fe20000000f00 */
        /* <DEDUP_REMOVED lines=52> */
.L_x_1749:
[----:B------:R-:W-:Y:S05]  /*2cc0*/  BSYNC B0 ;  /* 0x0000000000007941 */ /* 0x000fea0003800000 */
.L_x_1748:
        /* <DEDUP_REMOVED lines=49> */
.L_x_1751:
[----:B------:R-:W-:Y:S05]  /*2fe0*/  BSYNC B0 ;  /* 0x0000000000007941 */ /* 0x000fea0003800000 */
.L_x_1750:
[----:B------:R-:W-:Y:S01]  /*2ff0*/  ISETP.NE.AND P1, PT, R2, 0x40, PT ;  /* 0x000000400200780c */ /* 0x000fe20003f25270 */
[----:B------:R-:W-:Y:S01]  /*3000*/  IMAD.SHL.U32 R7, R7, 0x2, RZ ;  /* 0x0000000207077824 */ /* 0x000fe200078e00ff */
[----:B------:R-:W-:Y:S01]  /*3010*/  IADD3 R14, P0, R10, R226, RZ ;  /* 0x000000e20a0e7210 */ /* 0x000fe20007f1e0ff */
[----:B------:R-:W-:Y:S01]  /*3020*/  IMAD.MOV.U32 R9, RZ, RZ, R3 ;  /* 0x000000ffff097224 */ /* 0x000fe200078e0003 */
[----:B------:R-:W-:Y:S01]  /*3030*/  SEL R223, R223, RZ, P1 ;  /* 0x000000ffdfdf7207 */ /* 0x000fe20000800000 */
[----:B------:R-:W-:Y:S01]  /*3040*/  BSSY B0, `(.L_x_1752) ;  /* 0x0000043000007945 */ /* 0x000fe20003800000 */
[----:B------:R-:W-:Y:S01]  /*3050*/  ISETP.NE.U32.AND P2, PT, R7, RZ, PT ;  /* 0x000000ff0700720c */ /* 0x000fe20003f45070 */
[----:B------:R-:W-:Y:S01]  /*3060*/  IMAD.X R15, R11, 0x1, R227, P0 ;  /* 0x000000010b0f7824 */ /* 0x000fe200000e06e3 */
[----:B------:R-:W-:Y:S01]  /*3070*/  IADD3 R4, P0, R14, R4, RZ ;  /* 0x000000040e047210 */ /* 0x000fe20007f1e0ff */
[----:B------:R-:W-:Y:S01]  /*3080*/  IMAD.SHL.U32 R2, R223, 0x8, RZ ;  /* 0x00000008df027824 */ /* 0x000fe200078e00ff */
[----:B------:R-:W-:Y:S01]  /*3090*/  SEL R221, R221, RZ, P1 ;  /* 0x000000ffdddd7207 */ /* 0x000fe20000800000 */
[C---:B------:R-:W-:Y:S01]  /*30a0*/  IMAD.SHL.U32 R7, R223.reuse, 0x10, RZ ;  /* 0x00000010df077824 */ /* 0x040fe200078e00ff */
[----:B------:R-:W-:Y:S01]  /*30b0*/  CS2R R10, SRZ ;  /* 0x00000000000a7805 */ /* 0x000fe2000001ff00 */
[C---:B------:R-:W-:Y:S01]  /*30c0*/  IMAD.SHL.U32 R3, R223.reuse, 0x4, RZ ;  /* 0x00000004df037824 */ /* 0x040fe200078e00ff */
[----:B------:R-:W-:Y:S01]  /*30d0*/  LOP3.LUT P4, RZ, R2, 0x10, RZ, 0xc0, !PT ;  /* 0x0000001002ff7812 */ /* 0x000fe2000788c0ff */
[----:B------:R-:W-:Y:S01]  /*30e0*/  IMAD.SHL.U32 R2, R223, 0x2, RZ ;  /* 0x00000002df027824 */ /* 0x000fe200078e00ff */
[----:B------:R-:W-:Y:S01]  /*30f0*/  LOP3.LUT P5, RZ, R7, 0x10, RZ, 0xc0, !PT ;  /* 0x0000001007ff7812 */ /* 0x000fe200078ac0ff */
[----:B------:R-:W-:Y:S01]  /*3100*/  IMAD.X R5, R15, 0x1, R5, P0 ;  /* 0x000000010f057824 */ /* 0x000fe200000e0605 */
[----:B------:R-:W-:Y:S01]  /*3110*/  LOP3.LUT P3, RZ, R3, 0x10, RZ, 0xc0, !PT ;  /* 0x0000001003ff7812 */ /* 0x000fe2000786c0ff */
[----:B------:R-:W-:Y:S01]  /*3120*/  @!PT LDS RZ, [RZ] ;  /* 0x00000000fffff984 */ /* 0x000fe20000000800 */
[----:B------:R-:W-:Y:S01]  /*3130*/  @!PT LDS RZ, [RZ] ;  /* 0x00000000fffff984 */ /* 0x000fe20000000800 */
[----:B------:R-:W-:Y:S01]  /*3140*/  @!PT LDS RZ, [RZ] ;  /* 0x00000000fffff984 */ /* 0x000fe20000000800 */
[----:B------:R3:W-:Y:S01]  /*3150*/  LDGSTS.E.BYPASS.LTC128B.128 [R213+0x9080], desc[UR36][R8.64], P2 ;  /* 0x0908000008d57fae */ /* 0x0007e20009101d64 */
[----:B------:R-:W-:Y:S01]  /*3160*/  LOP3.LUT P2, RZ, R2, 0x10, RZ, 0xc0, !PT ;  /* 0x0000001002ff7812 */ /* 0x000fe2000784c0ff */
[----:B--2---:R-:W-:Y:S01]  /*3170*/  VIADD R12, R222, 0x20 ;  /* 0x00000020de0c7836 */ /* 0x004fe20000000000 */
[----:B------:R-:W-:Y:S01]  /*3180*/  CS2R R2, SRZ ;  /* 0x0000000000027805 */ /* 0x000fe2000001ff00 */
[----:B------:R-:W0:Y:S06]  /*3190*/  LDGDEPBAR ;  /* 0x00000000000079af */ /* 0x000e2c0000000000 */
[----:B------:R2:W-:Y:S04]  /*31a0*/  LDGSTS.E.BYPASS.LTC128B.128 [R219+0x4000], desc[UR36][R14.64], P5 ;  /* 0x040000000edb7fae */ /* 0x0005e8000a901d64 */
[----:B------:R2:W-:Y:S04]  /*31b0*/  LDGSTS.E.BYPASS.LTC128B.128 [R219+0x4080], desc[UR36][R14.64+0x80], P4 ;  /* 0x040800800edb7fae */ /* 0x0005e8000a101d64 */
[----:B------:R2:W-:Y:S04]  /*31c0*/  LDGSTS.E.BYPASS.LTC128B.128 [R218+0x4000], desc[UR36][R4.64], P3 ;  /* 0x0400000004da7fae */ /* 0x0005e80009901d64 */
[----:B------:R2:W-:Y:S01]  /*31d0*/  LDGSTS.E.BYPASS.LTC128B.128 [R218+0x4080], desc[UR36][R4.64+0x80], P2 ;  /* 0x0408008004da7fae */ /* 0x0005e20009101d64 */
[----:B---3--:R-:W-:-:S13]  /*31e0*/  LOP3.LUT P0, R9, R221, 0x1, RZ, 0xc0, !PT ;  /* 0x00000001dd097812 */ /* 0x008fda000780c0ff */
        /* <DEDUP_REMOVED lines=28> */
[----:B------:R-:W-:Y:S01]  /*33b0*/  LOP3.LUT R3, R3, 0xfffffff8, RZ, 0xc0, !PT ;  /* 0xfffffff803037812 */ /* 0x000fe200078ec0ff */
[----:B------:R-:W-:-:S05]  /*33c0*/  IMAD.MOV.U32 R8, RZ, RZ, R14 ;  /* 0x000000ffff087224 */ /* 0x000fca00078e000e */
        /* <DEDUP_REMOVED lines=10> */
.L_x_1753:
[----:B------:R-:W-:Y:S05]  /*3470*/  BSYNC B0 ;  /* 0x0000000000007941 */ /* 0x000fea0003800000 */
.L_x_1752:
        /* <DEDUP_REMOVED lines=48> */
.L_x_1755:
[----:B------:R-:W-:Y:S05]  /*3780*/  BSYNC B0 ;  /* 0x0000000000007941 */ /* 0x000fea0003800000 */
.L_x_1754:
[----:B------:R-:W-:Y:S01]  /*3790*/  IMAD.SHL.U32 R2, R2, 0x8, RZ ;  /* 0x0000000802027824 */ /* 0x000fe200078e00ff */
[----:B------:R-:W-:Y:S01]  /*37a0*/  BSSY B0, `(.L_x_1756) ;  /* 0x0000032000007945 */ /* 0x000fe20003800000 */
[----:B------:R-:W-:Y:S02]  /*37b0*/  IMAD.MOV.U32 R8, RZ, RZ, RZ ;  /* 0x000000ffff087224 */ /* 0x000fe400078e00ff */
[----:B------:R-:W-:Y:S01]  /*37c0*/  IMAD.MOV.U32 R7, RZ, RZ, RZ ;  /* 0x000000ffff077224 */ /* 0x000fe200078e00ff */
[----:B------:R-:W-:Y:S02]  /*37d0*/  ISETP.NE.U32.AND P0, PT, R2, RZ, PT ;  /* 0x000000ff0200720c */ /* 0x000fe40003f05070 */
[----:B------:R-:W-:-:S11]  /*37e0*/  CS2R R2, SRZ ;  /* 0x0000000000027805 */ /* 0x000fd6000001ff00 */
        /* <DEDUP_REMOVED lines=45> */
.L_x_1757:
[----:B------:R-:W-:Y:S05]  /*3ac0*/  BSYNC B0 ;  /* 0x0000000000007941 */ /* 0x000fea0003800000 */
.L_x_1756:
        /* <DEDUP_REMOVED lines=10> */
[-C--:B---3--:R-:W-:Y:S02]  /*3b70*/  IABS R9, R209.reuse ;  /* 0x000000d100097213 */ /* 0x088fe40000000000 */
        /* <DEDUP_REMOVED lines=18> */
[-C--:B------:R-:W-:Y:S01]  /*3ca0*/  @!P0 IADD3 R2, R2, -R9.reuse, RZ ;  /* 0x8000000902028210 */ /* 0x080fe20007ffe0ff */
[----:B------:R-:W-:Y:S01]  /*3cb0*/  @!P0 VIADD R8, R8, 0x1 ;  /* 0x0000000108088836 */ /* 0x000fe20000000000 */
[----:B------:R-:W-:Y:S02]  /*3cc0*/  ISETP.NE.AND P0, PT, R209, RZ, PT ;  /* 0x000000ffd100720c */ /* 0x000fe40003f05270 */
[----:B------:R-:W-:Y:S02]  /*3cd0*/  ISETP.GE.U32.AND P2, PT, R2, R9, PT ;  /* 0x000000090200720c */ /* 0x000fe40003f46070 */
[----:B------:R-:W-:-:S04]  /*3ce0*/  LOP3.LUT R2, R12, R209, RZ, 0x3c, !PT ;  /* 0x000000d10c027212 */ /* 0x000fc800078e3cff */
[----:B------:R-:W-:Y:S01]  /*3cf0*/  ISETP.GE.AND P1, PT, R2, RZ, PT ;  /* 0x000000ff0200720c */ /* 0x000fe20003f26270 */
[----:B------:R-:W-:-:S06]  /*3d00*/  IMAD.IADD R2, R210, 0x1, -R11 ;  /* 0x00000001d2027824 */ /* 0x000fcc00078e0a0b */
        /* <DEDUP_REMOVED lines=13> */
.L_x_1759:
[----:B------:R-:W-:Y:S05]  /*3de0*/  BSYNC B0 ;  /* 0x0000000000007941 */ /* 0x000fea0003800000 */
.L_x_1758:
[----:B------:R-:W-:Y:S01]  /*3df0*/  IMAD.SHL.U32 R7, R7, 0x2, RZ ;  /* 0x0000000207077824 */ /* 0x000fe200078e00ff */
[----:B---3--:R-:W-:Y:S01]  /*3e00*/  LOP3.LUT R8, R207, 0x1f, RZ, 0xc0, !PT ;  /* 0x0000001fcf087812 */ /* 0x008fe200078ec0ff */
[----:B------:R-:W-:Y:S01]  /*3e10*/  IMAD.MOV.U32 R12, RZ, RZ, R2 ;  /* 0x000000ffff0c7224 */ /* 0x000fe200078e0002 */
[----:B------:R-:W-:Y:S01]  /*3e20*/  IADD3 R226, P0, R4, R226, RZ ;  /* 0x000000e204e27210 */ /* 0x000fe20007f1e0ff */
[----:B------:R-:W-:Y:S01]  /*3e30*/  IMAD.MOV.U32 R13, RZ, RZ, R3 ;  /* 0x000000ffff0d7224 */ /* 0x000fe200078e0003 */
[----:B------:R-:W-:Y:S01]  /*3e40*/  ISETP.NE.U32.AND P2, PT, R7, RZ, PT ;  /* 0x000000ff0700720c */ /* 0x000fe20003f45070 */
[----:B------:R-:W-:Y:S01]  /*3e50*/  IMAD.SHL.U32 R11, R207, 0x4, RZ ;  /* 0x00000004cf0b7824 */ /* 0x000fe200078e00ff */
[----:B--2---:R-:W-:Y:S01]  /*3e60*/  SHF.R.U32.HI R4, RZ, 0x4, R8 ;  /* 0x00000004ff047819 */ /* 0x004fe20000011608 */
[----:B------:R-:W-:Y:S01]  /*3e70*/  IMAD.X R227, R5, 0x1, R227, P0 ;  /* 0x0000000105e37824 */ /* 0x000fe200000e06e3 */
[----:B------:R-:W-:Y:S01]  /*3e80*/  SHF.R.U32.HI R8, RZ, 0x3, R207 ;  /* 0x00000003ff087819 */ /* 0x000fe200000116cf */
[----:B------:R-:W-:Y:S01]  /*3e90*/  VIADD R199, R0, 0x8000 ;  /* 0x0000800000c77836 */ /* 0x000fe20000000000 */
[----:B------:R-:W-:Y:S01]  /*3ea0*/  LOP3.LUT R7, R207, 0x7, RZ, 0xc0, !PT ;  /* 0x00000007cf077812 */ /* 0x000fe200078ec0ff */
[----:B------:R-:W-:Y:S01]  /*3eb0*/  IMAD.SHL.U32 R4, R4, 0x8, RZ ;  /* 0x0000000804047824 */ /* 0x000fe200078e00ff */
[----:B------:R-:W-:Y:S01]  /*3ec0*/  LOP3.LUT R8, R8, 0x1, RZ, 0xc0, !PT ;  /* 0x0000000108087812 */ /* 0x000fe200078ec0ff */
[----:B------:R-:W-:Y:S01]  /*3ed0*/  IMAD R199, R6, 0x10, R199 ;  /* 0x0000001006c77824 */ /* 0x000fe200078e02c7 */
[----:B------:R-:W-:-:S02]  /*3ee0*/  LOP3.LUT R11, R11, 0x4, RZ, 0xc0, !PT ;  /* 0x000000040b0b7812 */ /* 0x000fc400078ec0ff */
[----:B------:R-:W-:Y:S02]  /*3ef0*/  CS2R R118, SRZ ;  /* 0x0000000000767805 */ /* 0x000fe4000001ff00 */
[--C-:B------:R-:W-:Y:S01]  /*3f00*/  LOP3.LUT R4, R4, 0xfffffff8, R7.reuse, 0xe2, !PT ;  /* 0xfffffff804047812 */ /* 0x100fe200078ee207 */
[----:B------:R-:W-:Y:S01]  /*3f10*/  @!PT LDS RZ, [RZ] ;  /* 0x00000000fffff984 */ /* 0x000fe20000000800 */
[----:B------:R-:W-:Y:S01]  /*3f20*/  @!PT LDS RZ, [RZ] ;  /* 0x00000000fffff984 */ /* 0x000fe20000000800 */
[----:B------:R-:W-:Y:S01]  /*3f30*/  @!PT LDS RZ, [RZ] ;  /* 0x00000000fffff984 */ /* 0x000fe20000000800 */
[----:B------:R2:W-:Y:S01]  /*3f40*/  LDGSTS.E.BYPASS.LTC128B.128 [R213+0x9100], desc[UR36][R12.64], P2 ;  /* 0x091000000cd57fae */ /* 0x0005e20009101d64 */
[----:B------:R-:W-:Y:S02]  /*3f50*/  SHF.R.U32.HI R7, RZ, 0x1, R7 ;  /* 0x00000001ff077819 */ /* 0x000fe40000011607 */
[----:B------:R-:W-:Y:S02]  /*3f60*/  CS2R R116, SRZ ;  /* 0x0000000000747805 */ /* 0x000fe4000001ff00 */
[----:B------:R-:W-:Y:S01]  /*3f70*/  LOP3.LUT R2, R8, 0x2, RZ, 0xfc, !PT ;  /* 0x0000000208027812 */ /* 0x000fe200078efcff */
[----:B------:R-:W0:Y:S01]  /*3f80*/  LDGDEPBAR ;  /* 0x00000000000079af */ /* 0x000e220000000000 */
[----:B------:R-:W-:Y:S01]  /*3f90*/  IMAD.SHL.U32 R4, R4, 0x10, RZ ;  /* 0x0000001004047824 */ /* 0x000fe200078e00ff */
[----:B------:R-:W-:-:S02]  /*3fa0*/  LOP3.LUT R10, R8, R7, RZ, 0x3c, !PT ;  /* 0x00000007080a7212 */ /* 0x000fc400078e3cff */
[----:B------:R-:W-:Y:S02]  /*3fb0*/  CS2R R114, SRZ ;  /* 0x0000000000727805 */ /* 0x000fe4000001ff00 */
[--C-:B------:R-:W-:Y:S02]  /*3fc0*/  LOP3.LUT R8, R8, 0x3, R207.reuse, 0x78, !PT ;  /* 0x0000000308087812 */ /* 0x100fe400078e78cf */
[----:B------:R-:W-:Y:S02]  /*3fd0*/  CS2R R112, SRZ ;  /* 0x0000000000707805 */ /* 0x000fe4000001ff00 */
[----:B------:R-:W-:Y:S02]  /*3fe0*/  LOP3.LUT R2, R2, 0x3, R207, 0x78, !PT ;  /* 0x0000000302027812 */ /* 0x000fe400078e78cf */
[----:B------:R-:W-:Y:S02]  /*3ff0*/  CS2R R54, SRZ ;  /* 0x0000000000367805 */ /* 0x000fe4000001ff00 */
[----:B------:R-:W-:-:S02]  /*4000*/  LOP3.LUT R9, R11, 0x1e0, R4, 0xf8, !PT ;  /* 0x000001e00b097812 */ /* 0x000fc400078ef804 */
[----:B------:R-:W-:Y:S02]  /*4010*/  CS2R R52, SRZ ;  /* 0x0000000000347805 */ /* 0x000fe4000001ff00 */
[----:B------:R-:W-:Y:S02]  /*4020*/  LOP3.LUT R11, R10, R11, RZ, 0xfc, !PT ;  /* 0x0000000b0a0b7212 */ /* 0x000fe400078efcff */
[----:B------:R-:W-:Y:S02]  /*4030*/  CS2R R50, SRZ ;  /* 0x0000000000327805 */ /* 0x000fe4000001ff00 */
[C-C-:B------:R-:W-:Y:S02]  /*4040*/  LOP3.LUT R7, R8.reuse, 0x4, R207.reuse, 0xf8, !PT ;  /* 0x0000000408077812 */ /* 0x140fe400078ef8cf */
[----:B------:R-:W-:Y:S02]  /*4050*/  CS2R R48, SRZ ;  /* 0x0000000000307805 */ /* 0x000fe4000001ff00 */
[----:B------:R-:W-:-:S02]  /*4060*/  LOP3.LUT R5, R8, 0x4, R207, 0xf4, !PT ;  /* 0x0000000408057812 */ /* 0x000fc400078ef4cf */
[----:B------:R-:W-:Y:S02]  /*4070*/  CS2R R122, SRZ ;  /* 0x00000000007a7805 */ /* 0x000fe4000001ff00 */
[C-C-:B------:R-:W-:Y:S02]  /*4080*/  LOP3.LUT R197, R2.reuse, 0x4, R207.reuse, 0xf8, !PT ;  /* 0x0000000402c57812 */ /* 0x140fe400078ef8cf */
[----:B------:R-:W-:Y:S02]  /*4090*/  CS2R R120, SRZ ;  /* 0x0000000000787805 */ /* 0x000fe4000001ff00 */
[----:B------:R-:W-:Y:S02]  /*40a0*/  LOP3.LUT R3, R2, 0x4, R207, 0xf4, !PT ;  /* 0x0000000402037812 */ /* 0x000fe400078ef4cf */
[----:B------:R-:W-:Y:S02]  /*40b0*/  CS2R R110, SRZ ;  /* 0x00000000006e7805 */ /* 0x000fe4000001ff00 */
[----:B------:R-:W-:-:S02]  /*40c0*/  LOP3.LUT R7, R4, R7, RZ, 0xfc, !PT ;  /* 0x0000000704077212 */ /* 0x000fc400078efcff */
[----:B------:R-:W-:Y:S02]  /*40d0*/  CS2R R108, SRZ ;  /* 0x00000000006c7805 */ /* 0x000fe4000001ff00 */
[----:B------:R-:W-:Y:S02]  /*40e0*/  LOP3.LUT R5, R4, R5, RZ, 0xfc, !PT ;  /* 0x0000000504057212 */ /* 0x000fe400078efcff */
[----:B------:R-:W-:Y:S01]  /*40f0*/  CS2R R58, SRZ ;  /* 0x00000000003a7805 */ /* 0x000fe2000001ff00 */
[----:B--2---:R-:W-:-:S06]  /*4100*/  DEPBAR.LE SB0, 0x2 ;  /* 0x000080800000791a */ /* 0x004fcc0000000000 */
        /* <DEDUP_REMOVED lines=9> */
[----:B------:R-:W-:Y:S01]  /*41a0*/  ISETP.GE.AND P1, PT, R22, 0x20, PT ;  /* 0x000000201600780c */ /* 0x000fe20003f26270 */
        /* <DEDUP_REMOVED lines=29> */
[----:B------:R-:W2:Y:S01]  /*4380*/  LDSM.16.MT88.4 R4, [R4] ;  /* 0x000000000404783b */ /* 0x000ea20000004200 */
[----:B------:R-:W-:Y:S02]  /*4390*/  CS2R R132, SRZ ;  /* 0x0000000000847805 */ /* 0x000fe4000001ff00 */
[----:B------:R-:W-:Y:S02]  /*43a0*/  CS2R R98, SRZ ;  /* 0x0000000000627805 */ /* 0x000fe4000001ff00 */
[----:B------:R-:W-:Y:S01]  /*43b0*/  CS2R R96, SRZ ;  /* 0x0000000000607805 */ /* 0x000fe2000001ff00 */
[----:B------:R-:W3:Y:S01]  /*43c0*/  LDSM.16.MT88.4 R152, [R152] ;  /* 0x000000009898783b */ /* 0x000ee20000004200 */
        /* <DEDUP_REMOVED lines=8> */
[----:B------:R-:W-:Y:S02]  /*4450*/  CS2R R94, SRZ ;  /* 0x00000000005e7805 */ /* 0x000fe4000001ff00 */
[----:B------:R-:W-:-:S02]  /*4460*/  CS2R R92, SRZ ;  /* 0x00000000005c7805 */ /* 0x000fc4000001ff00 */
[----:B------:R-:W-:Y:S01]  /*4470*/  CS2R R74, SRZ ;  /* 0x00000000004a7805 */ /* 0x000fe2000001ff00 */
[----:B------:R-:W2:Y:S01]  /*4480*/  LDSM.16.M88.4 R8, [R8] ;  /* 0x000000000808783b */ /* 0x000ea20000000200 */
[----:B------:R-:W-:Y:S02]  /*4490*/  CS2R R72, SRZ ;  /* 0x0000000000487805 */ /* 0x000fe4000001ff00 */
[----:B------:R-:W-:Y:S02]  /*44a0*/  CS2R R30, SRZ ;  /* 0x00000000001e7805 */ /* 0x000fe4000001ff00 */
[----:B------:R-:W-:Y:S01]  /*44b0*/  CS2R R28, SRZ ;  /* 0x00000000001c7805 */ /* 0x000fe2000001ff00 */
[----:B------:R1:W2:Y:S01]  /*44c0*/  LDSM.16.M88.4 R12, [R0+0x9000] ;  /* 0x00900000000c783b */ /* 0x0002a20000000200 */
        /* <DEDUP_REMOVED lines=17> */
[----:B-1----:R-:W-:Y:S01]  /*45e0*/  CS2R R16, SRZ ;  /* 0x0000000000107805 */ /* 0x002fe2000001ff00 */
[----:B---34-:R-:W-:Y:S06]  /*45f0*/  @!P1 BRA `(.L_x_1760) ;  /* 0x0000001800009947 */ /* 0x018fec0003800000 */
        /* <DEDUP_REMOVED lines=10> */
[----:B------:R-:W-:Y:S01]  /*46a0*/  UMOV UR10, 0x3 ;  /* 0x00000003000a7882 */ /* 0x000fe20000000000 */
[----:B------:R-:W-:Y:S01]  /*46b0*/  ULDC.64 UR6, c[0x0][0x250] ;  /* 0x0000940000067ab9 */ /* 0x000fe20000000a00 */
[----:B------:R-:W-:-:S05]  /*46c0*/  ULDC.64 UR4, c[0x0][0x258] ;  /* 0x0000960000047ab9 */ /* 0x000fca0000000a00 */
.L_x_1769:
[C---:B---3--:R-:W-:Y:S01]  /*46d0*/  HMMA.16816.F32 R16, R4.reuse, R8, R16 ;  /* 0x000000080410723c */ /* 0x048fe20000001810 */
[----:B------:R-:W-:Y:S01]  /*46e0*/  BSSY B0, `(.L_x_1761) ;  /* 0x000006a000007945 */ /* 0x000fe20003800000 */
[----:B-1----:R-:W-:Y:S01]  /*46f0*/  IMAD.MOV.U32 R230, RZ, RZ, RZ ;  /* 0x000000ffffe67224 */ /* 0x002fe200078e00ff */
[----:B------:R-:W-:Y:S02]  /*4700*/  CS2R R232, SRZ ;  /* 0x0000000000e87805 */ /* 0x000fe4000001ff00 */
[--C-:B------:R-:W-:Y:S01]  /*4710*/  IMAD.IADD R164, R198, 0x1, R200.reuse ;  /* 0x00000001c6a47824 */ /* 0x100fe200078e02c8 */
[C---:B------:R-:W-:Y:S03]  /*4720*/  HMMA.16816.F32 R24, R4.reuse, R10, R24 ;  /* 0x0000000a0418723c */ /* 0x040fe60000001818 */
[----:B------:R-:W-:Y:S02]  /*4730*/  LOP3.LUT P1, RZ, R223, 0x1, RZ, 0xc0, !PT ;  /* 0x00000001dfff7812 */ /* 0x000fe4000782c0ff */
[----:B------:R-:W1:Y:S01]  /*4740*/  LDSM.16.MT88.4 R164, [R164+0x1000] ;  /* 0x00100000a4a4783b */ /* 0x000e620000004200 */
[C---:B------:R-:W-:Y:S05]  /*4750*/  HMMA.16816.F32 R28, R4.reuse, R12, R28 ;  /* 0x0000000c041c723c */ /* 0x040fea000000181c */
[----:B------:R-:W-:Y:S01]  /*4760*/  IADD3 R201, R0, R199, RZ ;  /* 0x000000c700c97210 */ /* 0x000fe20007ffe0ff */
[C---:B------:R-:W-:Y:S04]  /*4770*/  HMMA.16816.F32 R32, R4.reuse, R14, R32 ;  /* 0x0000000e0420723c */ /* 0x040fe80000001820 */
[----:B------:R2:W1:Y:S01]  /*4780*/  LDSM.16.M88.4 R168, [R201] ;  /* 0x00000000c9a8783b */ /* 0x0004620000000200 */
[----:B------:R-:W-:Y:S01]  /*4790*/  VIADD R229, R219, UR12 ;  /* 0x0000000cdbe57c36 */ /* 0x000fe20008000000 */
[C---:B------:R-:W-:Y:S05]  /*47a0*/  HMMA.16816.F32 R36, R4.reuse, R20, R36 ;  /* 0x000000140424723c */ /* 0x040fea0000001824 */
[--C-:B------:R-:W-:Y:S01]  /*47b0*/  IMAD.IADD R184, R197, 0x1, R200.reuse ;  /* 0x00000001c5b87824 */ /* 0x100fe200078e02c8 */
[C---:B------:R-:W-:Y:S01]  /*47c0*/  HMMA.16816.F32 R40, R4.reuse, R22, R40 ;  /* 0x000000160428723c */ /* 0x040fe20000001828 */
[----:B------:R2:W1:Y:S04]  /*47d0*/  LDSM.16.M88.4 R172, [R201+0x1000] ;  /* 0x00100000c9ac783b */ /* 0x0004680000000200 */
[--C-:B------:R-:W-:Y:S01]  /*47e0*/  IMAD.IADD R188, R196, 0x1, R200.reuse ;  /* 0x00000001c4bc7824 */ /* 0x100fe200078e02c8 */
[C---:B------:R-:W-:Y:S03]  /*47f0*/  HMMA.16816.F32 R44, R4.reuse, R148, R44 ;  /* 0x00000094042c723c */ /* 0x040fe6000000182c */
[----:B------:R-:W1:Y:S02]  /*4800*/  LDSM.16.MT88.4 R184, [R184+0x1000] ;  /* 0x00100000b8b8783b */ /* 0x000e640000004200 */
[----:B------:R-:W-:Y:S01]  /*4810*/  IMAD.IADD R192, R3, 0x1, R200 ;  /* 0x0000000103c07824 */ /* 0x000fe200078e02c8 */
[-C--:B------:R-:W-:Y:S05]  /*4820*/  HMMA.16816.F32 R48, R4, R150.reuse, R48 ;  /* 0x000000960430723c */ /* 0x080fea0000001830 */
[----:B------:R-:W1:Y:S01]  /*4830*/  LDSM.16.MT88.4 R188, [R188+0x1000] ;  /* 0x00100000bcbc783b */ /* 0x000e620000004200 */
[C---:B------:R-:W-:Y:S05]  /*4840*/  HMMA.16816.F32 R52, R152.reuse, R150, R52 ;  /* 0x000000969834723c */ /* 0x040fea0000001834 */
[----:B------:R-:W-:Y:S01]  /*4850*/  LOP3.LUT R225, R223, 0x2, RZ, 0xc0, !PT ;  /* 0x00000002dfe17812 */ /* 0x000fe200078ec0ff */
[C---:B------:R-:W-:Y:S01]  /*4860*/  HMMA.16816.F32 R56, R152.reuse, R148, R56 ;  /* 0x000000949838723c */ /* 0x040fe20000001838 */
[----:B------:R-:W1:Y:S04]  /*4870*/  LDSM.16.MT88.4 R192, [R192+0x1000] ;  /* 0x00100000c0c0783b */ /* 0x000e680000004200 */
[----:B------:R-:W-:Y:S01]  /*4880*/  SHF.R.U32.HI R225, RZ, 0x1, R225 ;  /* 0x00000001ffe17819 */ /* 0x000fe200000116e1 */
[C---:B------:R-:W-:Y:S03]  /*4890*/  HMMA.16816.F32 R60, R152.reuse, R22, R60 ;  /* 0x00000016983c723c */ /* 0x040fe6000000183c */
[----:B------:R2:W1:Y:S01]  /*48a0*/  LDSM.16.M88.4 R176, [R201+0x2000] ;  /* 0x00200000c9b0783b */ /* 0x0004620000000200 */
[----:B------:R-:W-:Y:S02]  /*48b0*/  ISETP.NE.U32.AND P0, PT, R225, RZ, PT ;  /* 0x000000ffe100720c */ /* 0x000fe40003f05070 */
[C---:B------:R-:W-:Y:S01]  /*48c0*/  HMMA.16816.F32 R64, R152.reuse, R20, R64 ;  /* 0x000000149840723c */ /* 0x040fe20000001840 */
[----:B------:R-:W-:Y:S04]  /*48d0*/  MOV R225, RZ ;  /* 0x000000ff00e17202 */ /* 0x000fe80000000f00 */
[----:B------:R2:W1:Y:S01]  /*48e0*/  LDSM.16.M88.4 R180, [R201+0x3000] ;  /* 0x00300000c9b4783b */ /* 0x0004620000000200 */
[C---:B------:R-:W-:Y:S06]  /*48f0*/  HMMA.16816.F32 R68, R152.reuse, R14, R68 ;  /* 0x0000000e9844723c */ /* 0x040fec0000001844 */
[C---:B------:R-:W-:Y:S01]  /*4900*/  HMMA.16816.F32 R72, R152.reuse, R12, R72 ;  /* 0x0000000c9848723c */ /* 0x040fe20000001848 */
[----:B------:R-:W-:Y:S01]  /*4910*/  @!PT LDS RZ, [RZ] ;  /* 0x00000000fffff984 */ /* 0x000fe20000000800 */
[----:B------:R-:W-:Y:S01]  /*4920*/  @!PT LDS RZ, [RZ] ;  /* 0x00000000fffff984 */ /* 0x000fe20000000800 */
[----:B------:R-:W-:Y:S01]  /*4930*/  @!PT LDS RZ, [RZ] ;  /* 0x00000000fffff984 */ /* 0x000fe20000000800 */
[----:B------:R2:W-:Y:S05]  /*4940*/  @P1 LDGSTS.E.BYPASS.LTC128B.128 [R229], desc[UR36][R226.64] ;  /* 0x00000000e2e51fae */ /* 0x0005ea000b901d64 */
[C---:B------:R-:W-:Y:S03]  /*4950*/  HMMA.16816.F32 R76, R152.reuse, R10, R76 ;  /* 0x0000000a984c723c */ /* 0x040fe6000000184c */
[----:B------:R2:W-:Y:S02]  /*4960*/  @P0 LDGSTS.E.BYPASS.LTC128B.128 [R229+0x80], desc[UR36][R226.64+0x80] ;  /* 0x00080080e2e50fae */ /* 0x0005e4000b901d64 */
[----:B------:R-:W-:Y:S01]  /*4970*/  LOP3.LUT P0, R228, R221, 0x1, RZ, 0xc0, !PT ;  /* 0x00000001dde47812 */ /* 0x000fe2000780c0ff */
        /* <DEDUP_REMOVED lines=24> */
[----:B------:R-:W-:Y:S02]  /*4b00*/  IABS R4, R209 ;  /* 0x000000d100047213 */ /* 0x000fe40000000000 */
[----:B------:R-:W-:Y:S05]  /*4b10*/  SHF.R.S32.HI R7, RZ, 0x1f, R216 ;  /* 0x0000001fff077819 */ /* 0x000fea00000114d8 */
[----:B------:R-:W3:Y:S01]  /*4b20*/  F2I.FTZ.U32.TRUNC.NTZ R11, R10 ;  /* 0x0000000a000b7305 */ /* 0x000ee2000021f000 */
[----:B------:R-:W-:Y:S02]  /*4b30*/  IMAD.MOV R4, RZ, RZ, -R4 ;  /* 0x000000ffff047224 */ /* 0x000fe400078e0a04 */
[--C-:B---3--:R-:W-:Y:S01]  /*4b40*/  IMAD.MOV R5, RZ, RZ, -R11.reuse ;  /* 0x000000ffff057224 */ /* 0x108fe200078e0a0b */
        /* <DEDUP_REMOVED lines=27> */
[-C--:B------:R-:W-:Y:S02]  /*4d00*/  IMAD R4, R220, R6.reuse, RZ ;  /* 0x00000006dc047224 */ /* 0x080fe400078e02ff */
[----:B------:R-:W-:Y:S02]  /*4d10*/  IMAD R8, R209, R9, R8 ;  /* 0x00000009d1087224 */ /* 0x000fe400078e0208 */
[C---:B------:R-:W-:Y:S03]  /*4d20*/  IMAD R4, R211.reuse, R5, R4 ;  /* 0x00000005d3047224 */ /* 0x040fe600078e0204 */
[--C-:B------:R-:W-:Y:S03]  /*4d30*/  SHF.R.S32.HI R9, RZ, 0x1f, R8.reuse ;  /* 0x0000001fff097819 */ /* 0x100fe60000011408 */
[----:B------:R-:W-:Y:S04]  /*4d40*/  IMAD.WIDE.U32 R8, R211, R6, R8 ;  /* 0x00000006d3087225 */ /* 0x000fe800078e0008 */
[----:B------:R-:W-:Y:S01]  /*4d50*/  IMAD.IADD R4, R9, 0x1, R4 ;  /* 0x0000000109047824 */ /* 0x000fe200078e0204 */
[C---:B------:R-:W-:Y:S04]  /*4d60*/  LEA R232, P0, R8.reuse, R202, 0x1 ;  /* 0x000000ca08e87211 */ /* 0x040fe800078008ff */
[----:B------:R-:W-:Y:S09]  /*4d70*/  LEA.HI.X R233, R8, R203, R4, 0x1, P0 ;  /* 0x000000cb08e97211 */ /* 0x000ff200000f0c04 */
.L_x_1762:
[----:B------:R-:W-:Y:S05]  /*4d80*/  BSYNC B0 ;  /* 0x0000000000007941 */ /* 0x000fea0003800000 */
.L_x_1761:
[----:B------:R-:W-:Y:S01]  /*4d90*/  ISETP.NE.U32.AND P0, PT, R228, RZ, PT ;  /* 0x000000ffe400720c */ /* 0x000fe20003f05070 */
[----:B------:R-:W-:Y:S01]  /*4da0*/  VIADD R4, R215, UR11 ;  /* 0x0000000bd7047c36 */ /* 0x000fe20008000000 */
[----:B------:R-:W-:Y:S01]  /*4db0*/  LOP3.LUT P1, R5, R221, 0x2, RZ, 0xc0, !PT ;  /* 0x00000002dd057812 */ /* 0x000fe2000782c0ff */
[----:B------:R-:W-:Y:S10]  /*4dc0*/  BSSY B0, `(.L_x_1763) ;  /* 0x0000034000007945 */ /* 0x000ff40003800000 */
[----:B------:R-:W-:Y:S01]  /*4dd0*/  @!PT LDS RZ, [RZ] ;  /* 0x00000000fffff984 */ /* 0x000fe20000000800 */
[----:B------:R-:W-:Y:S01]  /*4de0*/  @!PT LDS RZ, [RZ] ;  /* 0x00000000fffff984 */ /* 0x000fe20000000800 */
[----:B------:R-:W-:Y:S01]  /*4df0*/  @!PT LDS RZ, [RZ] ;  /* 0x00000000fffff984 */ /* 0x000fe20000000800 */
[----:B------:R3:W-:Y:S01]  /*4e00*/  @P0 LDGSTS.E.BYPASS.LTC128B.128 [R4+0x8000], desc[UR36][R232.64] ;  /* 0x08000000e8040fae */ /* 0x0007e2000b901d64 */
[----:B--2---:R-:W-:Y:S04]  /*4e10*/  IADD3 R226, P0, R226, UR6, RZ ;  /* 0x00000006e2e27c10 */ /* 0x004fe8000ff1e0ff */
[----:B------:R-:W-:Y:S01]  /*4e20*/  IADD3.X R227, R227, UR7, RZ, P0, !PT ;  /* 0x00000007e3e37c10 */ /* 0x000fe200087fe4ff */
[----:B------:R-:W-:Y:S08]  /*4e30*/  @!P1 BRA `(.L_x_1764) ;  /* 0x0000000000b09947 */ /* 0x000ff00003800000 */
[-C--:B------:R-:W-:Y:S04]  /*4e40*/  IABS R10, R209.reuse ;  /* 0x000000d1000a7213 */ /* 0x080fe80000000000 */
[----:B------:R-:W2:Y:S10]  /*4e50*/  I2F.RP R9, R10 ;  /* 0x0000000a00097306 */ /* 0x000eb40000209400 */
[----:B--2---:R-:W2:Y:S02]  /*4e60*/  MUFU.RCP R6, R9 ;  /* 0x0000000900067308 */ /* 0x004ea40000001000 */
[----:B--2---:R-:W-:Y:S01]  /*4e70*/  VIADD R12, R6, 0xffffffe ;  /* 0x0ffffffe060c7836 */ /* 0x004fe20000000000 */
[----:B------:R-:W-:Y:S02]  /*4e80*/  IABS R6, R209 ;  /* 0x000000d100067213 */ /* 0x000fe40000000000 */
[----:B------:R-:W-:Y:S05]  /*4e90*/  SHF.R.S32.HI R9, RZ, 0x1f, R214 ;  /* 0x0000001fff097819 */ /* 0x000fea00000114d6 */
[----:B------:R-:W2:Y:S01]  /*4ea0*/  F2I.FTZ.U32.TRUNC.NTZ R13, R12 ;  /* 0x0000000c000d7305 */ /* 0x000ea2000021f000 */
[----:B------:R-:W-:Y:S02]  /*4eb0*/  IMAD.MOV R6, RZ, RZ, -R6 ;  /* 0x000000ffff067224 */ /* 0x000fe400078e0a06 */
[--C-:B--2---:R-:W-:Y:S01]  /*4ec0*/  IMAD.MOV R7, RZ, RZ, -R13.reuse ;  /* 0x000000ffff077224 */ /* 0x104fe200078e0a0d */
        /* <DEDUP_REMOVED lines=35> */
.L_x_1764:
[----:B------:R-:W-:Y:S05]  /*5100*/  BSYNC B0 ;  /* 0x0000000000007941 */ /* 0x000fea0003800000 */
.L_x_1763:
[----:B------:R-:W-:Y:S01]  /*5110*/  LOP3.LUT R7, R223, 0x4, RZ, 0xc0, !PT ;  /* 0x00000004df077812 */ /* 0x000fe200078ec0ff */
[----:B------:R-:W-:Y:S01]  /*5120*/  VIADD R228, R213, UR11 ;  /* 0x0000000bd5e47c36 */ /* 0x000fe20008000000 */
[----:B------:R-:W-:Y:S01]  /*5130*/  LOP3.LUT R6, R223, 0x8, RZ, 0xc0, !PT ;  /* 0x00000008df067812 */ /* 0x000fe200078ec0ff */
[----:B------:R-:W-:Y:S01]  /*5140*/  IMAD.MOV.U32 R231, RZ, RZ, R225 ;  /* 0x000000ffffe77224 */ /* 0x000fe200078e00e1 */
[----:B------:R-:W-:Y:S01]  /*5150*/  ISETP.NE.AND P2, PT, R5, RZ, PT ;  /* 0x000000ff0500720c */ /* 0x000fe20003f45270 */
[----:B------:R-:W-:Y:S01]  /*5160*/  VIADD R5, R218, UR12 ;  /* 0x0000000cda057c36 */ /* 0x000fe20008000000 */
[----:B------:R-:W-:Y:S01]  /*5170*/  SHF.R.U32.HI R7, RZ, 0x2, R7 ;  /* 0x00000002ff077819 */ /* 0x000fe20000011607 */
[----:B------:R-:W-:Y:S01]  /*5180*/  BSSY B0, `(.L_x_1765) ;  /* 0x000003c000007945 */ /* 0x000fe20003800000 */
[----:B------:R-:W-:Y:S01]  /*5190*/  SHF.R.U32.HI R6, RZ, 0x3, R6 ;  /* 0x00000003ff067819 */ /* 0x000fe20000011606 */
[----:B------:R-:W-:Y:S01]  /*51a0*/  IMAD.MOV.U32 R201, RZ, RZ, RZ ;  /* 0x000000ffffc97224 */ /* 0x000fe200078e00ff */
[----:B------:R-:W-:Y:S02]  /*51b0*/  ISETP.NE.U32.AND P1, PT, R7, RZ, PT ;  /* 0x000000ff0700720c */ /* 0x000fe40003f25070 */
[----:B------:R-:W-:Y:S02]  /*51c0*/  CS2R R12, SRZ ;  /* 0x00000000000c7805 */ /* 0x000fe4000001ff00 */
[----:B------:R-:W-:Y:S03]  /*51d0*/  ISETP.NE.U32.AND P0, PT, R6, RZ, PT ;  /* 0x000000ff0600720c */ /* 0x000fe60003f05070 */
[----:B------:R-:W-:Y:S01]  /*51e0*/  @!PT LDS RZ, [RZ] ;  /* 0x00000000fffff984 */ /* 0x000fe20000000800 */
[----:B------:R-:W-:Y:S01]  /*51f0*/  @!PT LDS RZ, [RZ] ;  /* 0x00000000fffff984 */ /* 0x000fe20000000800 */
[----:B------:R-:W-:Y:S01]  /*5200*/  @!PT LDS RZ, [RZ] ;  /* 0x00000000fffff984 */ /* 0x000fe20000000800 */
[----:B------:R2:W-:Y:S06]  /*5210*/  @P2 LDGSTS.E.BYPASS.LTC128B.128 [R228+0x8000], desc[UR36][R230.64] ;  /* 0x08000000e6e42fae */ /* 0x0005ec000b901d64 */
[----:B------:R4:W-:Y:S05]  /*5220*/  @P1 LDGSTS.E.BYPASS.LTC128B.128 [R5], desc[UR36][R226.64] ;  /* 0x00000000e2051fae */ /* 0x0009ea000b901d64 */
[----:B------:R4:W-:Y:S01]  /*5230*/  @P0 LDGSTS.E.BYPASS.LTC128B.128 [R5+0x80], desc[UR36][R226.64+0x80] ;  /* 0x00080080e2050fae */ /* 0x0009e2000b901d64 */
[----:B------:R-:W-:Y:S01]  /*5240*/  LOP3.LUT P0, R8, R221, 0x4, RZ, 0xc0, !PT ;  /* 0x00000004dd087812 */ /* 0x000fe2000780c0ff */
[----:B--2---:R-:W-:Y:S11]  /*5250*/  IMAD.MOV.U32 R230, RZ, RZ, RZ ;  /* 0x000000ffffe67224 */ /* 0x004ff600078e00ff */
[----:B------:R-:W-:Y:S01]  /*5260*/  @!UPT UIADD3 URZ, URZ, URZ, URZ ;  /* 0x0000003f3f3ff290 */ /* 0x000fe2000fffe03f */
[----:B------:R-:W-:Y:S05]  /*5270*/  @!P0 BRA `(.L_x_1766) ;  /* 0x0000000000b08947 */ /* 0x000fea0003800000 */
[-C--:B------:R-:W-:Y:S04]  /*5280*/  IABS R9, R209.reuse ;  /* 0x000000d100097213 */ /* 0x080fe80000000000 */
[----:B------:R-:W4:Y:S10]  /*5290*/  I2F.RP R12, R9 ;  /* 0x00000009000c7306 */ /* 0x000f340000209400 */
[----:B----4-:R-:W2:Y:S02]  /*52a0*/  MUFU.RCP R5, R12 ;  /* 0x0000000c00057308 */ /* 0x010ea40000001000 */
[----:B--2---:R-:W-:Y:S01]  /*52b0*/  VIADD R10, R5, 0xffffffe ;  /* 0x0ffffffe050a7836 */ /* 0x004fe20000000000 */
[----:B------:R-:W-:Y:S07]  /*52c0*/  IABS R5, R209 ;  /* 0x000000d100057213 */ /* 0x000fee0000000000 */
[----:B------:R-:W2:Y:S01]  /*52d0*/  F2I.FTZ.U32.TRUNC.NTZ R11, R10 ;  /* 0x0000000a000b7305 */ /* 0x000ea2000021f000 */
[----:B------:R-:W-:Y:S02]  /*52e0*/  IMAD.MOV R5, RZ, RZ, -R5 ;  /* 0x000000ffff057224 */ /* 0x000fe400078e0a05 */
[--C-:B--2---:R-:W-:Y:S01]  /*52f0*/  IMAD.MOV R6, RZ, RZ, -R11.reuse ;  /* 0x000000ffff067224 */ /* 0x104fe200078e0a0b */
[----:B------:R-:W-:Y:S03]  /*5300*/  MOV R10, RZ ;  /* 0x000000ff000a7202 */ /* 0x000fe60000000f00 */
[----:B------:R-:W-:Y:S01]  /*5310*/  IMAD R7, R6, R9, RZ ;  /* 0x0000000906077224 */ /* 0x000fe200078e02ff */
[----:B------:R-:W-:Y:S03]  /*5320*/  IABS R6, R222 ;  /* 0x000000de00067213 */ /* 0x000fe60000000000 */
        /* <DEDUP_REMOVED lines=33> */
.L_x_1766:
[----:B------:R-:W-:Y:S05]  /*5540*/  BSYNC B0 ;  /* 0x0000000000007941 */ /* 0x000fea0003800000 */
.L_x_1765:
        /* <DEDUP_REMOVED lines=12> */
[----:B--23--:R-:W2:Y:S02]  /*5610*/  MUFU.RCP R4, R7 ;  /* 0x0000000700047308 */ /* 0x00cea40000001000 */
[----:B--2---:R-:W-:Y:S01]  /*5620*/  VIADD R10, R4, 0xffffffe ;  /* 0x0ffffffe040a7836 */ /* 0x004fe20000000000 */
        /* <DEDUP_REMOVED lines=40> */
.L_x_1768:
[----:B------:R-:W-:Y:S05]  /*58b0*/  BSYNC B0 ;  /* 0x0000000000007941 */ /* 0x000fea0003800000 */
.L_x_1767:
        /* <DEDUP_REMOVED lines=27> */
[C---:B------:R-:W-:Y:S04]  /*5a70*/  HMMA.16816.F32 R44, R164.reuse, R180, R44 ;  /* 0x000000b4a42c723c */ /* 0x040fe8000000182c */
[----:B------:R-:W-:Y:S01]  /*5a80*/  ISETP.NE.AND P0, PT, R201, RZ, PT ;  /* 0x000000ffc900720c */ /* 0x000fe20003f05270 */
[----:B------:R-:W-:Y:S01]  /*5a90*/  VIADD R222, R222, 0x20 ;  /* 0x00000020dede7836 */ /* 0x000fe20000000000 */
[-C--:B------:R-:W-:Y:S05]  /*5aa0*/  HMMA.16816.F32 R48, R164, R182.reuse, R48 ;  /* 0x000000b6a430723c */ /* 0x080fea0000001830 */
[----:B------:R-:W-:Y:S01]  /*5ab0*/  @!P2 VIADD R225, R200, 0xffffa000 ;  /* 0xffffa000c8e1a836 */ /* 0x000fe20000000000 */
[C---:B------:R-:W-:Y:S01]  /*5ac0*/  HMMA.16816.F32 R52, R184.reuse, R182, R52 ;  /* 0x000000b6b834723c */ /* 0x040fe20000001834 */
[----:B------:R-:W-:Y:S04]  /*5ad0*/  @!P2 IMAD.MOV.U32 R224, RZ, RZ, RZ ;  /* 0x000000ffffe0a224 */ /* 0x000fe800078e00ff */
[-C--:B---3--:R-:W-:Y:S01]  /*5ae0*/  IADD3 R233, R198, R225.reuse, RZ ;  /* 0x000000e1c6e97210 */ /* 0x088fe20007ffe0ff */
[C---:B------:R-:W-:Y:S01]  /*5af0*/  HMMA.16816.F32 R56, R184.reuse, R180, R56 ;  /* 0x000000b4b838723c */ /* 0x040fe20000001838 */
[----:B------:R-:W-:Y:S04]  /*5b00*/  DEPBAR.LE SB0, 0x2 ;  /* 0x000080800000791a */ /* 0x000fe80000000000 */
[----:B------:R-:W-:Y:S01]  /*5b10*/  BAR.SYNC.DEFER_BLOCKING 0x0 ;  /* 0x0000000000007b1d */ /* 0x000fe20000010000 */
[C---:B------:R-:W-:Y:S05]  /*5b20*/  HMMA.16816.F32 R60, R184.reuse, R178, R60 ;  /* 0x000000b2b83c723c */ /* 0x040fea000000183c */
[--C-:B------:R-:W-:Y:S01]  /*5b30*/  IMAD.IADD R232, R197, 0x1, R225.reuse ;  /* 0x00000001c5e87824 */ /* 0x100fe200078e02e1 */
[C---:B------:R-:W-:Y:S05]  /*5b40*/  HMMA.16816.F32 R64, R184.reuse, R176, R64 ;  /* 0x000000b0b840723c */ /* 0x040fea0000001840 */
[----:B--2---:R-:W-:Y:S01]  /*5b50*/  IMAD.IADD R231, R196, 0x1, R225 ;  /* 0x00000001c4e77824 */ /* 0x004fe200078e02e1 */
[C---:B------:R-:W-:Y:S05]  /*5b60*/  HMMA.16816.F32 R68, R184.reuse, R174, R68 ;  /* 0x000000aeb844723c */ /* 0x040fea0000001844 */
[----:B------:R-:W-:Y:S01]  /*5b70*/  IADD3 R230, R3, R225, RZ ;  /* 0x000000e103e67210 */ /* 0x000fe20007ffe0ff */
[C---:B------:R-:W-:Y:S01]  /*5b80*/  HMMA.16816.F32 R72, R184.reuse, R172, R72 ;  /* 0x000000acb848723c */ /* 0x040fe20000001848 */
[----:B----4-:R1:W3:Y:S05]  /*5b90*/  LDSM.16.MT88.4 R4, [R233] ;  /* 0x00000000e904783b */ /* 0x0102ea0000004200 */
[C---:B------:R-:W-:Y:S05]  /*5ba0*/  HMMA.16816.F32 R76, R184.reuse, R170, R76 ;  /* 0x000000aab84c723c */ /* 0x040fea000000184c */
[----:B------:R-:W-:Y:S01]  /*5bb0*/  @!P2 IADD3 R229, R199, -0x180, RZ ;  /* 0xfffffe80c7e5a810 */ /* 0x000fe20007ffe0ff */
[-C--:B------:R-:W-:Y:S01]  /*5bc0*/  HMMA.16816.F32 R80, R184, R168.reuse, R80 ;  /* 0x000000a8b850723c */ /* 0x080fe20000001850 */
[----:B------:R1:W3:Y:S04]  /*5bd0*/  LDSM.16.MT88.4 R152, [R232] ;  /* 0x00000000e898783b */ /* 0x0002e80000004200 */
[----:B------:R-:W-:Y:S01]  /*5be0*/  IMAD.IADD R228, R2, 0x1, R229 ;  /* 0x0000000102e47824 */ /* 0x000fe200078e02e5 */
[C---:B------:R-:W-:Y:S03]  /*5bf0*/  HMMA.16816.F32 R84, R188.reuse, R168, R84 ;  /* 0x000000a8bc54723c */ /* 0x040fe60000001854 */
[----:B------:R1:W3:Y:S02]  /*5c00*/  LDSM.16.MT88.4 R156, [R231] ;  /* 0x00000000e79c783b */ /* 0x0002e40000004200 */
[----:B------:R-:W-:Y:S01]  /*5c10*/  SEL R223, R223, RZ, P0 ;  /* 0x000000ffdfdf7207 */ /* 0x000fe20000000000 */
[C---:B------:R-:W-:Y:S05]  /*5c20*/  HMMA.16816.F32 R88, R188.reuse, R170, R88 ;  /* 0x000000aabc58723c */ /* 0x040fea0000001858 */
[----:B------:R1:W3:Y:S01]  /*5c30*/  LDSM.16.MT88.4 R160, [R230] ;  /* 0x00000000e6a0783b */ /* 0x0002e20000004200 */
[C---:B------:R-:W-:Y:S05]  /*5c40*/  HMMA.16816.F32 R92, R188.reuse, R172, R92 ;  /* 0x000000acbc5c723c */ /* 0x040fea000000185c */
[----:B------:R-:W-:Y:S01]  /*5c50*/  IMAD.MOV.U32 R200, RZ, RZ, R225 ;  /* 0x000000ffffc87224 */ /* 0x000fe200078e00e1 */
[C---:B------:R-:W-:Y:S01]  /*5c60*/  HMMA.16816.F32 R96, R188.reuse, R174, R96 ;  /* 0x000000aebc60723c */ /* 0x040fe20000001860 */
[----:B------:R1:W3:Y:S04]  /*5c70*/  LDSM.16.M88.4 R8, [R228] ;  /* 0x00000000e408783b */ /* 0x0002e80000000200 */
[----:B------:R-:W-:Y:S01]  /*5c80*/  SEL R221, R221, RZ, P0 ;  /* 0x000000ffdddd7207 */ /* 0x000fe20000000000 */
[C---:B------:R-:W-:Y:S03]  /*5c90*/  HMMA.16816.F32 R100, R188.reuse, R176, R100 ;  /* 0x000000b0bc64723c */ /* 0x040fe60000001864 */
[----:B------:R1:W3:Y:S01]  /*5ca0*/  LDSM.16.M88.4 R12, [R228+0x1000] ;  /* 0x00100000e40c783b */ /* 0x0002e20000000200 */
[----:B------:R-:W-:Y:S02]  /*5cb0*/  ISETP.GT.AND P0, PT, R217, -0x2, PT ;  /* 0xfffffffed900780c */ /* 0x000fe40003f04270 */
[C---:B------:R-:W-:Y:S05]  /*5cc0*/  HMMA.16816.F32 R104, R188.reuse, R178, R104 ;  /* 0x000000b2bc68723c */ /* 0x040fea0000001868 */
[----:B------:R1:W3:Y:S01]  /*5cd0*/  LDSM.16.M88.4 R20, [R228+0x2000] ;  /* 0x00200000e414783b */ /* 0x0002e20000000200 */
[C---:B------:R-:W-:Y:S05]  /*5ce0*/  HMMA.16816.F32 R108, R188.reuse, R180, R108 ;  /* 0x000000b4bc6c723c */ /* 0x040fea000000186c */
[----:B------:R-:W-:Y:S01]  /*5cf0*/  IADD3 R226, P1, R226, UR4, RZ ;  /* 0x00000004e2e27c10 */ /* 0x000fe2000ff3e0ff */
[-C--:B------:R-:W-:Y:S01]  /*5d00*/  HMMA.16816.F32 R112, R188, R182.reuse, R112 ;  /* 0x000000b6bc70723c */ /* 0x080fe20000001870 */
[----:B------:R1:W3:Y:S04]  /*5d10*/  LDSM.16.M88.4 R148, [R228+0x3000] ;  /* 0x00300000e494783b */ /* 0x0002e80000000200 */
[----:B------:R-:W-:Y:S01]  /*5d20*/  IADD3.X R227, R227, UR5, RZ, P1, !PT ;  /* 0x00000005e3e37c10 */ /* 0x000fe20008ffe4ff */
[C---:B------:R-:W-:Y:S05]  /*5d30*/  HMMA.16816.F32 R116, R192.reuse, R182, R116 ;  /* 0x000000b6c074723c */ /* 0x040fea0000001874 */
        /* <DEDUP_REMOVED lines=12> */
.L_x_1760:
        /* <DEDUP_REMOVED lines=8> */
[----:B------:R-:W4:Y:S02]  /*5e80*/  LDC.64 R2, c[0x0][0x320] ;  /* 0x0000c800ff027b82 */ /* 0x000f240000000a00 */
[----:B----4-:R-:W4:Y:S02]  /*5e90*/  LDG.E.64 R2, desc[UR36][R2.64] ;  /* 0x0000002402027981 */ /* 0x010f24000c1e1b00 */
[----:B----4-:R-:W-:-:S04]  /*5ea0*/  ISETP.NE.U32.AND P0, PT, R2, RZ, PT ;  /* 0x000000ff0200720c */ /* 0x010fc80003f05070 */
[----:B------:R-:W-:-:S13]  /*5eb0*/  ISETP.NE.AND.EX P0, PT, R3, RZ, PT, P0 ;  /* 0x000000ff0300720c */ /* 0x000fda0003f05300 */
[----:B------:R-:W-:Y:S05]  /*5ec0*/  @!P0 BRA `(.L_x_1770) ;  /* 0x0000000000088947 */ /* 0x000fea0003800000 */
[----:B------:R4:W5:Y:S01]  /*5ed0*/  LD.E R2, desc[UR36][R2.64] ;  /* 0x0000002402027980 */ /* 0x000962000c101900 */
[----:B------:R-:W-:Y:S05]  /*5ee0*/  BRA `(.L_x_1771) ;  /* 0x0000000000247947 */ /* 0x000fea0003800000 */
.L_x_1770:
[----:B------:R-:W-:Y:S02]  /*5ef0*/  ULDC.64 UR4, c[0x0][0x310] ;  /* 0x0000c40000047ab9 */ /* 0x000fe40000000a00 */
[----:B------:R-:W-:-:S04]  /*5f00*/  ISETP.NE.U32.AND P0, PT, RZ, UR4, PT ;  /* 0x00000004ff007c0c */ /* 0x000fc8000bf05070 */
[----:B------:R-:W-:-:S13]  /*5f10*/  ISETP.NE.AND.EX P0, PT, RZ, UR5, PT, P0 ;  /* 0x00000005ff007c0c */ /* 0x000fda000bf05300 */
[----:B------:R-:W-:Y:S05]  /*5f20*/  @!P0 BRA `(.L_x_1772) ;  /* 0x00000000000c8947 */ /* 0x000fea0003800000 */
[----:B------:R-:W4:Y:S02]  /*5f30*/  LDC.64 R2, c[0x0][0x310] ;  /* 0x0000c400ff027b82 */ /* 0x000f240000000a00 */
[----:B----4-:R4:W5:Y:S01]  /*5f40*/  LDG.E R2, desc[UR36][R2.64] ;  /* 0x0000002402027981 */ /* 0x010962000c1e1900 */
[----:B------:R-:W-:Y:S05]  /*5f50*/  BRA `(.L_x_1771) ;  /* 0x0000000000087947 */ /* 0x000fea0003800000 */
.L_x_1772:
[----:B------:R-:W-:Y:S02]  /*5f60*/  ULDC UR4, c[0x0][0x308] ;  /* 0x0000c20000047ab9 */ /* 0x000fe40000000800 */
[----:B------:R-:W-:-:S07]  /*5f70*/  MOV R2, UR4 ;  /* 0x0000000400027c02 */ /* 0x000fce0008000f00 */
.L_x_1771:
        /* <DEDUP_REMOVED lines=11> */
.L_x_1773:
[----:B------:R-:W-:Y:S02]  /*6030*/  ULDC.64 UR4, c[0x0][0x318] ;  /* 0x0000c60000047ab9 */ /* 0x000fe40000000a00 */
[----:B------:R-:W-:-:S04]  /*6040*/  ISETP.NE.U32.AND P0, PT, RZ, UR4, PT ;  /* 0x00000004ff007c0c */ /* 0x000fc8000bf05070 */
[----:B------:R-:W-:-:S13]  /*6050*/  ISETP.NE.AND.EX P0, PT, RZ, UR5, PT, P0 ;  /* 0x00000005ff007c0c */ /* 0x000fda000bf05300 */
[----:B------:R-:W-:Y:S05]  /*6060*/  @!P0 BRA `(.L_x_1775) ;  /* 0x00000000000c8947 */ /* 0x000fea0003800000 */
[----:B------:R-:W1:Y:S02]  /*6070*/  LDC.64 R170, c[0x0][0x318] ;  /* 0x0000c600ffaa7b82 */ /* 0x000e640000000a00 */
[----:B-1----:R1:W5:Y:S01]  /*6080*/  LDG.E R170, desc[UR36][R170.64] ;  /* 0x00000024aaaa7981 */ /* 0x002362000c1e1900 */
[----:B------:R-:W-:Y:S05]  /*6090*/  BRA `(.L_x_1774) ;  /* 0x0000000000087947 */ /* 0x000fea0003800000 */
.L_x_1775:
[----:B------:R-:W-:Y:S02]  /*60a0*/  ULDC UR4, c[0x0][0x30c] ;  /* 0x0000c30000047ab9 */ /* 0x000fe40000000800 */
[----:B------:R-:W-:-:S07]  /*60b0*/  MOV R170, UR4 ;  /* 0x0000000400aa7c02 */ /* 0x000fce0008000f00 */
.L_x_1774:
[----:B----4-:R-:W4:Y:S01]  /*60c0*/  S2R R3, SR_CTAID.Y ;  /* 0x0000000000037919 */ /* 0x010f220000002600 */
[----:B--23--:R-:W2:Y:S01]  /*60d0*/  LDC.64 R4, c[0x0][0x228] ;  /* 0x00008a00ff047b82 */ /* 0x00cea20000000a00 */
[----:B------:R-:W-:Y:S01]  /*60e0*/  IMAD.MOV.U32 R0, RZ, RZ, -0x1 ;  /* 0xffffffffff007424 */ /* 0x000fe200078e00ff */
[----:B------:R-:W-:Y:S01]  /*60f0*/  ULDC UR4, c[0x0][0x21c] ;  /* 0x0000870000047ab9 */ /* 0x000fe20000000800 */
[----:B------:R-:W3:Y:S01]  /*6100*/  S2R R7, SR_CTAID.X ;  /* 0x0000000000077919 */ /* 0x000ee20000002500 */
[----:B------:R-:W-:Y:S01]  /*6110*/  ULDC.64 UR6, c[0x0][0x340] ;  /* 0x0000d00000067ab9 */ /* 0x000fe20000000a00 */
[----:B------:R-:W-:Y:S01]  /*6120*/  MOV R151, 0xffffffff ;  /* 0xffffffff00977802 */ /* 0x000fe20000000f00 */
[----:B------:R-:W-:Y:S01]  /*6130*/  IMAD.U32 R148, RZ, RZ, UR6 ;  /* 0x00000006ff947e24 */ /* 0x000fe2000f8e00ff */
[----:B------:R-:W-:Y:S01]  /*6140*/  MOV R149, UR7 ;  /* 0x0000000700957c02 */ /* 0x000fe20008000f00 */
[----:B------:R-:W1:Y:S01]  /*6150*/  LDC.64 R164, c[0x0][0x240] ;  /* 0x00009000ffa47b82 */ /* 0x000e620000000a00 */
[----:B--2---:R-:W-:-:S02]  /*6160*/  SHF.L.U32 R8, R0, R4, RZ ;  /* 0x0000000400087219 */ /* 0x004fc400000006ff */
[----:B------:R-:W-:Y:S02]  /*6170*/  ISETP.NE.AND P0, PT, R5, RZ, PT ;  /* 0x000000ff0500720c */ /* 0x000fe40003f05270 */
[----:B----4-:R-:W-:Y:S02]  /*6180*/  SHF.L.U32 R6, R3, R4, RZ ;  /* 0x0000000403067219 */ /* 0x010fe400000006ff */
[----:B---3--:R-:W-:Y:S02]  /*6190*/  LOP3.LUT R3, R7, R8, RZ, 0x30, !PT ;  /* 0x0000000807037212 */ /* 0x008fe400078e30ff */
        /* <DEDUP_REMOVED lines=12> */
.L_x_3346:
[----:B------:R-:W-:Y:S05]  /*6260*/  BRX R6 -0x6270                                                                                                                             (*"BRANCH_TARGETS .L_x_3347,.L_x_3348,.L_x_3349"*) ;  /* 0xffffff9c06647949 */ /* 0x000fea000383ffff */
.L_x_3349:
        /* <DEDUP_REMOVED lines=9> */
.L_x_3347:
        /* <DEDUP_REMOVED lines=10> */
.L_x_3348:
        /* <DEDUP_REMOVED lines=18> */
.L_x_1776:
        /* <DEDUP_REMOVED lines=9> */
.L_x_1779:
[----:B------:R-:W-:Y:S05]  /*6550*/  BSYNC B0 ;  /* 0x0000000000007941 */ /* 0x000fea0003800000 */
.L_x_1778:
[----:B------:R-:W-:-:S04]  /*6560*/  ISETP.NE.AND P0, PT, R204, RZ, PT ;  /* 0x000000ffcc00720c */ /* 0x000fc80003f05270 */
[----:B-----5:R-:W-:-:S09]  /*6570*/  FSEL R170, R170, 1, !P0 ;  /* 0x3f800000aaaa7808 */ /* 0x020fd20004000000 */
.L_x_1777:
        /* <DEDUP_REMOVED lines=26> */
.L_x_1780:
        /* <DEDUP_REMOVED lines=24> */
.L_x_1781:
[----:B------:R-:W2:Y:S01]  /*68a0*/  S2R R160, SR_TID.X ;  /* 0x0000000000a07919 */ /* 0x000ea20000002100 */
[----:B------:R-:W3:Y:S01]  /*68b0*/  LDC R0, c[0x0][0x228] ;  /* 0x00008a00ff007b82 */ /* 0x000ee20000000800 */
[----:B------:R-:W-:Y:S01]  /*68c0*/  ULDC UR4, c[0x0][0x214] ;  /* 0x0000850000047ab9 */ /* 0x000fe20000000800 */
[----:B------:R-:W-:Y:S01]  /*68d0*/  LOP3.LUT P6, RZ, R168, 0xf, RZ, 0xc0, !PT ;  /* 0x0000000fa8ff7812 */ /* 0x000fe200078cc0ff */
[----:B------:R-:W4:Y:S01]  /*68e0*/  S2R R5, SR_CTAID.Y ;  /* 0x0000000000057919 */ /* 0x000f220000002600 */
[----:B-----5:R-:W-:Y:S01]  /*68f0*/  ISETP.NE.U32.AND P0, PT, R148, RZ, PT ;  /* 0x000000ff9400720c */ /* 0x020fe20003f05070 */
[----:B------:R-:W3:Y:S01]  /*6900*/  S2R R3, SR_CTAID.X ;  /* 0x0000000000037919 */ /* 0x000ee20000002500 */
[----:B--2---:R-:W-:-:S04]  /*6910*/  SHF.R.S32.HI R169, RZ, 0x1f, R160 ;  /* 0x0000001fffa97819 */ /* 0x004fc800000114a0 */
[CC--:B------:R-:W-:Y:S02]  /*6920*/  LEA.HI R7, R169.reuse, R160.reuse, RZ, 0x5 ;  /* 0x000000a0a9077211 */ /* 0x0c0fe400078f28ff */
[----:B------:R-:W-:Y:S02]  /*6930*/  LEA.HI R169, R169, R160, RZ, 0x7 ;  /* 0x000000a0a9a97211 */ /* 0x000fe400078f38ff */
[----:B------:R-:W-:Y:S02]  /*6940*/  SHF.R.S32.HI R155, RZ, 0x5, R7 ;  /* 0x00000005ff9b7819 */ /* 0x000fe40000011407 */
[----:B------:R-:W-:Y:S02]  /*6950*/  LOP3.LUT R7, R7, 0xffffffe0, RZ, 0xc0, !PT ;  /* 0xffffffe007077812 */ /* 0x000fe400078ec0ff */
[----:B------:R-:W-:Y:S02]  /*6960*/  SHF.R.S32.HI R4, RZ, 0x1f, R155 ;  /* 0x0000001fff047819 */ /* 0x000fe4000001149b */
[----:B---3--:R-:W-:Y:S01]  /*6970*/  SHF.R.S32.HI R161, RZ, R0, R3 ;  /* 0x00000000ffa17219 */ /* 0x008fe20000011403 */
[----:B------:R-:W-:Y:S01]  /*6980*/  IMAD.IADD R152, R160, 0x1, -R7 ;  /* 0x00000001a0987824 */ /* 0x000fe200078e0a07 */
[----:B------:R-:W-:Y:S01]  /*6990*/  LEA.HI R4, R4, R155, RZ, 0x2 ;  /* 0x0000009b04047211 */ /* 0x000fe200078f10ff */
[----:B------:R-:W-:-:S03]  /*69a0*/  IMAD.MOV.U32 R7, RZ, RZ, -0x1 ;  /* 0xffffffffff077424 */ /* 0x000fc600078e00ff */
[----:B------:R-:W-:Y:S02]  /*69b0*/  LOP3.LUT R4, R4, 0xfffffffc, RZ, 0xc0, !PT ;  /* 0xfffffffc04047812 */ /* 0x000fe400078ec0ff */
[----:B------:R-:W-:Y:S02]  /*69c0*/  SHF.R.S32.HI R9, RZ, 0x1f, R152 ;  /* 0x0000001fff097819 */ /* 0x000fe40000011498 */
[----:B------:R-:W-:Y:S01]  /*69d0*/  SHF.L.U32 R6, R7, R0, RZ ;  /* 0x0000000007067219 */ /* 0x000fe200000006ff */
[----:B------:R-:W-:Y:S01]  /*69e0*/  IMAD.IADD R155, R155, 0x1, -R4 ;  /* 0x000000019b9b7824 */ /* 0x000fe200078e0a04 */
[----:B------:R-:W-:Y:S02]  /*69f0*/  LEA.HI R154, R9, R152, RZ, 0x4 ;  /* 0x00000098099a7211 */ /* 0x000fe400078f20ff */
[----:B----4-:R-:W-:Y:S02]  /*6a00*/  SHF.L.U32 R4, R5, R0, RZ ;  /* 0x0000000005047219 */ /* 0x010fe400000006ff */
[----:B------:R-:W-:-:S02]  /*6a10*/  LOP3.LUT R5, R3, R6, RZ, 0x30, !PT ;  /* 0x0000000603057212 */ /* 0x000fc400078e30ff */
[----:B------:R-:W-:Y:S02]  /*6a20*/  LEA.HI R163, R155, R155, RZ, 0x1 ;  /* 0x0000009b9ba37211 */ /* 0x000fe400078f08ff */
[----:B------:R-:W-:Y:S01]  /*6a30*/  LOP3.LUT R9, R154, 0xfffffff0, RZ, 0xc0, !PT ;  /* 0xfffffff09a097812 */ /* 0x000fe200078ec0ff */
[----:B------:R-:W-:Y:S01]  /*6a40*/  IMAD.IADD R5, R4, 0x1, R5 ;  /* 0x0000000104057824 */ /* 0x000fe200078e0205 */
[----:B------:R-:W-:Y:S02]  /*6a50*/  LOP3.LUT R7, R169, 0xffffff80, RZ, 0xc0, !PT ;  /* 0xffffff80a9077812 */ /* 0x000fe400078ec0ff */
[----:B------:R-:W-:Y:S01]  /*6a60*/  LOP3.LUT R4, R163, 0x3ffffffe, RZ, 0xc0, !PT ;  /* 0x3ffffffea3047812 */ /* 0x000fe200078ec0ff */
[----:B------:R-:W-:Y:S01]  /*6a70*/  IMAD.IADD R152, R152, 0x1, -R9 ;  /* 0x0000000198987824 */ /* 0x000fe200078e0a09 */
[----:B------:R-:W-:Y:S02]  /*6a80*/  LEA.HI.SX32 R154, R154, R7, 0x1c ;  /* 0x000000079a9a7211 */ /* 0x000fe400078fe2ff */
[----:B------:R-:W-:Y:S01]  /*6a90*/  SHF.R.S32.HI R163, RZ, 0x1, R163 ;  /* 0x00000001ffa37819 */ /* 0x000fe200000114a3 */
        /* <DEDUP_REMOVED lines=39> */
.L_x_1782:
        /* <DEDUP_REMOVED lines=18> */
.L_x_1783:
[----:B------:R-:W2:Y:S01]  /*6e30*/  LDC R0, c[0x0][0x224] ;  /* 0x00008900ff007b82 */ /* 0x000ea20000000800 */
[----:B------:R-:W-:Y:S01]  /*6e40*/  LOP3.LUT R3, R160, 0x1f, RZ, 0xc0, !PT ;  /* 0x0000001fa0037812 */ /* 0x000fe200078ec0ff */
[----:B------:R-:W-:Y:S01]  /*6e50*/  IMAD R205, R208, 0x2, R205 ;  /* 0x00000002d0cd7824 */ /* 0x000fe200078e02cd */
[C---:B------:R-:W-:Y:S01]  /*6e60*/  LOP3.LUT R7, R160.reuse, 0x2, RZ, 0xc0, !PT ;  /* 0x00000002a0077812 */ /* 0x040fe200078ec0ff */
[----:B------:R-:W-:Y:S01]  /*6e70*/  ULDC UR6, c[0x0][0x22c] ;  /* 0x00008b0000067ab9 */ /* 0x000fe20000000800 */
[----:B------:R-:W-:Y:S01]  /*6e80*/  SHF.R.U32.HI R3, RZ, 0x2, R3 ;  /* 0x00000002ff037819 */ /* 0x000fe20000011603 */
[----:B------:R-:W-:Y:S01]  /*6e90*/  IMAD R205, R205, 0x11, R206 ;  /* 0x00000011cdcd7824 */ /* 0x000fe200078e02ce */
[----:B------:R-:W-:Y:S01]  /*6ea0*/  LOP3.LUT R5, R160, 0x2, RZ, 0xc, !PT ;  /* 0x00000002a0057812 */ /* 0x000fe200078e0cff */
[----:B------:R-:W3:Y:S01]  /*6eb0*/  S2UR UR7, SR_CgaCtaId ;  /* 0x00000000000779c3 */ /* 0x000ee20000008800 */
[----:B------:R-:W-:Y:S01]  /*6ec0*/  ISETP.NE.AND P6, PT, R167, RZ, PT ;  /* 0x000000ffa700720c */ /* 0x000fe20003fc5270 */
[----:B------:R-:W-:Y:S01]  /*6ed0*/  IMAD R3, R3, 0x44, RZ ;  /* 0x0000004403037824 */ /* 0x000fe200078e02ff */
[----:B------:R-:W-:Y:S01]  /*6ee0*/  ISETP.NE.U32.AND P0, PT, R156, RZ, PT ;  /* 0x000000ff9c00720c */ /* 0x000fe20003f05070 */
[----:B------:R-:W-:Y:S01]  /*6ef0*/  IMAD.SHL.U32 R205, R205, 0x20, RZ ;  /* 0x00000020cdcd7824 */ /* 0x000fe200078e00ff */
[--C-:B------:R-:W-:Y:S01]  /*6f00*/  LOP3.LUT R4, R7, 0x1, R160.reuse, 0xf8, !PT ;  /* 0x0000000107047812 */ /* 0x100fe200078ef8a0 */
[----:B------:R-:W-:Y:S01]  /*6f10*/  UMOV UR8, 0x400 ;  /* 0x0000040000087882 */ /* 0x000fe20000000000 */
[----:B------:R-:W-:Y:S01]  /*6f20*/  LOP3.LUT R6, R5, 0x1, R160, 0xf8, !PT ;  /* 0x0000000105067812 */ /* 0x000fe200078ef8a0 */
[----:B------:R-:W-:Y:S01]  /*6f30*/  ULDC.64 UR4, c[0x0][0x2c8] ;  /* 0x0000b20000047ab9 */ /* 0x000fe20000000a00 */
[----:B------:R-:W-:Y:S01]  /*6f40*/  ISETP.NE.AND.EX P4, PT, R157, RZ, !P6, P0 ;  /* 0x000000ff9d00720c */ /* 0x000fe20007785300 */
[----:B------:R-:W-:Y:S01]  /*6f50*/  IMAD R154, R169, -0x70, R154 ;  /* 0xffffff90a99a7824 */ /* 0x000fe200078e029a */
[C---:B------:R-:W-:Y:S01]  /*6f60*/  LOP3.LUT R4, R3.reuse, R4, RZ, 0xfc, !PT ;  /* 0x0000000403047212 */ /* 0x040fe200078efcff */
[----:B------:R-:W-:Y:S01]  /*6f70*/  IMAD.MOV.U32 R7, RZ, RZ, R173 ;  /* 0x000000ffff077224 */ /* 0x000fe200078e00ad */
[----:B------:R-:W-:Y:S01]  /*6f80*/  LOP3.LUT R6, R3, R6, RZ, 0xfc, !PT ;  /* 0x0000000603067212 */ /* 0x000fe200078efcff */
[----:B------:R-:W-:Y:S01]  /*6f90*/  IMAD R154, R163, 0x8, R154 ;  /* 0x00000008a39a7824 */ /* 0x000fe200078e029a */
[----:B--2---:R-:W-:Y:S01]  /*6fa0*/  ISETP.GT.AND P1, PT, R0, 0x1, PT ;  /* 0x000000010000780c */ /* 0x004fe20003f24270 */
[----:B------:R-:W-:-:S02]  /*6fb0*/  IMAD.IADD R4, R4, 0x1, R205 ;  /* 0x0000000104047824 */ /* 0x000fc400078e02cd */
[----:B------:R-:W-:Y:S01]  /*6fc0*/  IMAD.IADD R167, R6, 0x1, R205 ;  /* 0x0000000106a77824 */ /* 0x000fe200078e02cd */
[----:B------:R-:W-:Y:S01]  /*6fd0*/  ISETP.EQ.AND P6, PT, RZ, UR6, P1 ;  /* 0x00000006ff007c0c */ /* 0x000fe20008fc2270 */
[----:B------:R-:W-:Y:S02]  /*6fe0*/  IMAD R0, R153, UR4, RZ ;  /* 0x0000000499007c24 */ /* 0x000fe4000f8e02ff */
[----:B------:R-:W-:Y:S01]  /*6ff0*/  IMAD.MOV.U32 R6, RZ, RZ, R172 ;  /* 0x000000ffff067224 */ /* 0x000fe200078e00ac */
[----:B---3--:R-:W-:Y:S01]  /*7000*/  ULEA UR7, UR7, UR8, 0x18 ;  /* 0x0000000807077291 */ /* 0x008fe2000f8ec03f */
[C---:B------:R-:W-:Y:S02]  /*7010*/  IMAD R0, R161.reuse, UR5, R0 ;  /* 0x00000005a1007c24 */ /* 0x040fe4000f8e0200 */
[----:B------:R-:W-:-:S03]  /*7020*/  IMAD.WIDE.U32 R6, R161, UR4, R6 ;  /* 0x00000004a1067c25 */ /* 0x000fc6000f8e0006 */
[----:B------:R-:W-:Y:S01]  /*7030*/  LEA R169, R4, UR7, 0x3 ;  /* 0x0000000704a97c11 */ /* 0x000fe2000f8e18ff */
[----:B------:R-:W-:Y:S02]  /*7040*/  IMAD R154, R155, 0x4, R154 ;  /* 0x000000049b9a7824 */ /* 0x000fe400078e029a */
        /* <DEDUP_REMOVED lines=19> */
.L_x_1787:
[----:B------:R-:W-:Y:S05]  /*7180*/  YIELD ;  /* 0x0000000000007946 */ /* 0x000fea0003800000 */
[----:B---3--:R-:W-:Y:S05]  /*7190*/  @P1 BRA `(.L_x_1786) ;  /* 0x0000000000081947 */ /* 0x008fea0003800000 */
[----:B------:R3:W5:Y:S04]  /*71a0*/  LDG.E.STRONG.GPU R151, desc[UR36][R164.64] ;  /* 0x00000024a4977981 */ /* 0x000768000c1ef900 */
[----:B-----5:R-:W-:Y:S01]  /*71b0*/  CCTL.IVALL ;  /* 0x00000000ff00798f */ /* 0x020fe20002000000 */
.L_x_1786:
[----:B------:R-:W-:Y:S01]  /*71c0*/  ISETP.NE.AND P0, PT, R151, R204, PT ;  /* 0x000000cc9700720c */ /* 0x000fe20003f05270 */
[----:B------:R-:W-:-:S12]  /*71d0*/  WARPSYNC.ALL ;  /* 0x0000000000007948 */ /* 0x000fd80003800000 */
[----:B------:R-:W-:Y:S06]  /*71e0*/  BAR.RED.AND.DEFER_BLOCKING 0x0, P0 ;  /* 0x0000000000007b1d */ /* 0x000fec0000014400 */
[----:B------:R-:W5:Y:S02]  /*71f0*/  B2R.RESULT RZ, P0 ;  /* 0x0000000000ff731c */ /* 0x000f640000004000 */
[----:B-----5:R-:W-:Y:S05]  /*7200*/  @P0 BRA `(.L_x_1787) ;  /* 0xfffffffc00dc0947 */ /* 0x020fea000383ffff */
.L_x_1785:
[----:B------:R-:W-:Y:S05]  /*7210*/  WARPSYNC.ALL ;  /* 0x0000000000007948 */ /* 0x000fea0003800000 */
[----:B------:R-:W-:Y:S06]  /*7220*/  BAR.SYNC.DEFER_BLOCKING 0x0 ;  /* 0x0000000000007b1d */ /* 0x000fec0000010000 */
.L_x_1784:
        /* <DEDUP_REMOVED lines=12> */
[----:B-----5:R-:W-:-:S04]  /*72f0*/  SHF.R.U64 R4, R4, 0x1, R5 ;  /* 0x0000000104047819 */ /* 0x020fc80000001205 */
[----:B------:R-:W-:Y:S02]  /*7300*/  LEA.HI R0, R163, R163, RZ, 0x1 ;  /* 0x000000a3a3007211 */ /* 0x000fe400078f08ff */
[----:B------:R-:W-:Y:S01]  /*7310*/  SHF.R.S32.HI R5, RZ, 0x1f, R4 ;  /* 0x0000001fff057819 */ /* 0x000fe20000011404 */
[----:B--2---:R-:W-:Y:S01]  /*7320*/  ULEA UR4, UR4, UR5, 0x18 ;  /* 0x0000000504047291 */ /* 0x004fe2000f8ec03f */
[----:B------:R-:W-:Y:S02]  /*7330*/  LOP3.LUT R0, R0, 0xffffffe, RZ, 0xc0, !PT ;  /* 0x0ffffffe00007812 */ /* 0x000fe400078ec0ff */
[----:B------:R-:W-:Y:S01]  /*7340*/  LEA.HI R168, R5, R4, RZ, 0x4 ;  /* 0x0000000405a87211 */ /* 0x000fe200078f20ff */
[----:B------:R-:W-:Y:S02]  /*7350*/  IMAD R5, R152, 0x2, R7 ;  /* 0x0000000298057824 */ /* 0x000fe400078e0207 */
[----:B------:R-:W-:Y:S01]  /*7360*/  IMAD.IADD R163, R163, 0x1, -R0 ;  /* 0x00000001a3a37824 */ /* 0x000fe200078e0a00 */
[----:B------:R-:W-:Y:S01]  /*7370*/  SHF.R.S32.HI R168, RZ, 0x4, R168 ;  /* 0x00000004ffa87819 */ /* 0x000fe200000114a8 */
[----:B------:R-:W-:Y:S01]  /*7380*/  IMAD R166, R154, 0x22, R5 ;  /* 0x000000229aa67824 */ /* 0x000fe200078e0205 */
[----:B---3--:R-:W-:Y:S01]  /*7390*/  SHF.R.S32.HI R0, RZ, 0x1f, R3 ;  /* 0x0000001fff007819 */ /* 0x008fe20000011403 */
[----:B------:R-:W-:Y:S01]  /*73a0*/  IMAD R163, R152, 0x2, R163 ;  /* 0x0000000298a37824 */ /* 0x000fe200078e02a3 */
[----:B------:R-:W-:Y:S01]  /*73b0*/  LEA R167, R167, UR4, 0x3 ;  /* 0x00000004a7a77c11 */ /* 0x000fe2000f8e18ff */
[----:B------:R-:W-:Y:S01]  /*73c0*/  IMAD R168, R168, 0x3, RZ ;  /* 0x00000003a8a87824 */ /* 0x000fe200078e02ff */
[----:B------:R-:W-:Y:S01]  /*73d0*/  LEA.HI R3, R0, R3, RZ, 0x4 ;  /* 0x0000000300037211 */ /* 0x000fe200078f20ff */
[----:B------:R-:W-:Y:S01]  /*73e0*/  IMAD R163, R154, 0x22, R163 ;  /* 0x000000229aa37824 */ /* 0x000fe200078e02a3 */
[----:B------:R-:W-:-:S02]  /*73f0*/  LEA R166, R166, UR4, 0x4 ;  /* 0x00000004a6a67c11 */ /* 0x000fc4000f8e20ff */
[----:B------:R-:W-:Y:S02]  /*7400*/  SHF.R.S32.HI R3, RZ, 0x4, R3 ;  /* 0x00000004ff037819 */ /* 0x000fe40000011403 */
        /* <DEDUP_REMOVED lines=8> */
[C---:B--2---:R-:W-:Y:S02]  /*7490*/  ISETP.LT.AND P0, PT, R161.reuse, R172, P5 ;  /* 0x000000aca100720c */ /* 0x044fe40002f01270 */
[----:B------:R-:W-:-:S11]  /*74a0*/  IADD3 R13, R161, 0x2, RZ ;  /* 0x00000002a10d7810 */ /* 0x000fd60007ffe0ff */
[----:B------:R-:W-:Y:S02]  /*74b0*/  @P0 MOV R14, R171 ;  /* 0x000000ab000e0202 */ /* 0x000fe40000000f00 */
[----:B------:R-:W-:-:S05]  /*74c0*/  @P0 MOV R15, R174 ;  /* 0x000000ae000f0202 */ /* 0x000fca0000000f00 */
[----:B------:R2:W3:Y:S01]  /*74d0*/  @P0 LDG.E.LTC128B.128 R8, desc[UR36][R14.64] ;  /* 0x000000240e080981 */ /* 0x0004e2000c1e1d20 */
[----:B------:R-:W-:Y:S02]  /*74e0*/  ISETP.LT.AND P1, PT, R13, R172, P5 ;  /* 0x000000ac0d00720c */ /* 0x000fe40002f21270 */
[----:B------:R-:W-:Y:S02]  /*74f0*/  CS2R R4, SRZ ;  /* 0x0000000000047805 */ /* 0x000fe4000001ff00 */
[----:B----4-:R-:W-:Y:S02]  /*7500*/  IADD3 R176, P0, R22, R171, RZ ;  /* 0x000000ab16b07210 */ /* 0x010fe40007f1e0ff */
[----:B------:R-:W-:Y:S02]  /*7510*/  CS2R R6, SRZ ;  /* 0x0000000000067805 */ /* 0x000fe4000001ff00 */
        /* <DEDUP_REMOVED lines=8> */
[----:B--2---:R-:W-:-:S02]  /*75a0*/  IABS R15, R150 ;  /* 0x00000096000f7213 */ /* 0x004fc40000000000 */
[----:B------:R-:W-:Y:S02]  /*75b0*/  IADD3 R23, RZ, -R23, RZ ;  /* 0x80000017ff177210 */ /* 0x000fe40007ffe0ff */
[----:B------:R-:W-:Y:S01]  /*75c0*/  ISETP.LT.AND P3, PT, R13, R172, P4 ;  /* 0x000000ac0d00720c */ /* 0x000fe20002761270 */
[----:B-1----:R-:W1:Y:S01]  /*75d0*/  MUFU.RCP R20, R22 ;  /* 0x0000001600147308 */ /* 0x002e620000001000 */
[----:B------:R2:W-:Y:S04]  /*75e0*/  STS.64 [R169], R16 ;  /* 0x00000010a9007388 */ /* 0x0005e80000000a00 */
[----:B------:R-:W-:Y:S01]  /*75f0*/  STS.64 [R169+0x20], R24 ;  /* 0x00002018a9007388 */ /* 0x000fe20000000a00 */
[----:B-1----:R-:W-:-:S03]  /*7600*/  IADD3 R20, R20, 0xffffffe, RZ ;  /* 0x0ffffffe14147810 */ /* 0x002fc60007ffe0ff */
[----:B------:R1:W-:Y:S01]  /*7610*/  STS.64 [R169+0x40], R28 ;  /* 0x0000401ca9007388 */ /* 0x0003e20000000a00 */
[----:B------:R-:W-:Y:S01]  /*7620*/  SHF.R.U32.HI R22, RZ, 0x1f, R149 ;  /* 0x0000001fff167819 */ /* 0x000fe20000011695 */
[----:B------:R-:W5:Y:S02]  /*7630*/  F2I.FTZ.U32.TRUNC.NTZ R21, R20 ;  /* 0x0000001400157305 */ /* 0x000f64000021f000 */
[----:B------:R1:W-:Y:S04]  /*7640*/  STS.64 [R169+0x60], R32 ;  /* 0x00006020a9007388 */ /* 0x0003e80000000a00 */
[----:B------:R-:W-:Y:S04]  /*7650*/  STS.64 [R167+0x80], R36 ;  /* 0x00008024a7007388 */ /* 0x000fe80000000a00 */
[----:B------:R3:W-:Y:S04]  /*7660*/  STS.64 [R167+0xa0], R40 ;  /* 0x0000a028a7007388 */ /* 0x0007e80000000a00 */
[----:B------:R-:W-:Y:S01]  /*7670*/  STS.64 [R167+0xc0], R44 ;  /* 0x0000c02ca7007388 */ /* 0x000fe20000000a00 */
[----:B-----5:R-:W-:-:S02]  /*7680*/  IADD3 R14, RZ, -R21, RZ ;  /* 0x80000015ff0e7210 */ /* 0x020fc40007ffe0ff */
[----:B------:R-:W-:Y:S01]  /*7690*/  MOV R20, RZ ;  /* 0x000000ff00147202 */ /* 0x000fe20000000f00 */
[----:B------:R-:W-:Y:S02]  /*76a0*/  STS.64 [R167+0xe0], R48 ;  /* 0x0000e030a7007388 */ /* 0x000fe40000000a00 */
[----:B------:R-:W-:Y:S01]  /*76b0*/  IMAD R14, R14, R12, RZ ;  /* 0x0000000c0e0e7224 */ /* 0x000fe200078e02ff */
[----:B------:R-:W-:Y:S03]  /*76c0*/  BAR.SYNC.DEFER_BLOCKING 0x0 ;  /* 0x0000000000007b1d */ /* 0x000fe60000010000 */
        /* <DEDUP_REMOVED lines=11> */
[----:B------:R-:W5:Y:S04]  /*7780*/  LDS.128 R152, [R166] ;  /* 0x00000000a6987984 */ /* 0x000f680000000c00 */
        /* <DEDUP_REMOVED lines=9> */
[----:B--2---:R-:W-:Y:S02]  /*7820*/  SHF.R.S32.HI R17, RZ, 0x1f, R12 ;  /* 0x0000001fff117819 */ /* 0x004fe4000001140c */
        /* <DEDUP_REMOVED lines=9> */
[C---:B------:R-:W-:Y:S01]  /*78c0*/  IADD3 R17, R12.reuse, -R17, RZ ;  /* 0x800000110c117210 */ /* 0x040fe20007ffe0ff */
[----:B------:R-:W-:Y:S01]  /*78d0*/  IMAD R12, R12, -0x3, R13 ;  /* 0xfffffffd0c0c7824 */ /* 0x000fe200078e020d */
[----:B------:R-:W-:-:S02]  /*78e0*/  LEA R16, R23, R28, 0x4 ;  /* 0x0000001c17107211 */ /* 0x000fc400078e20ff */
[----:B------:R-:W-:Y:S02]  /*78f0*/  IADD3 R32, -R28, RZ, RZ ;  /* 0x000000ff1c207210 */ /* 0x000fe40007ffe1ff */
[----:B------:R-:W-:Y:S01]  /*7900*/  LEA R14, R17, R28, 0x4 ;  /* 0x0000001c110e7211 */ /* 0x000fe200078e20ff */
[C---:B------:R-:W-:Y:S01]  /*7910*/  IMAD R21, R162.reuse, R16, R21 ;  /* 0x00000010a2157224 */ /* 0x040fe200078e0215 */
[----:B------:R-:W-:Y:S01]  /*7920*/  ISETP.LT.AND P2, PT, R161, R172, P4 ;  /* 0x000000aca100720c */ /* 0x000fe20002741270 */
[----:B------:R-:W-:Y:S02]  /*7930*/  IMAD R32, R3, R32, R150 ;  /* 0x0000002003207224 */ /* 0x000fe400078e0296 */
[----:B------:R-:W-:Y:S01]  /*7940*/  IMAD R15, R162, R14, R15 ;  /* 0x0000000ea20f7224 */ /* 0x000fe200078e020f */
[----:B------:R-:W1:Y:S01]  /*7950*/  LDS.128 R148, [R163] ;  /* 0x00000000a3947984 */ /* 0x000e620000000c00 */
[-CC-:B------:R-:W-:Y:S01]  /*7960*/  IMAD R24, R20, R3.reuse, R32.reuse ;  /* 0x0000000314187224 */ /* 0x180fe200078e0220 */
[----:B------:R-:W-:Y:S01]  /*7970*/  SHF.R.S32.HI R23, RZ, 0x1f, R21 ;  /* 0x0000001fff177819 */ /* 0x000fe20000011415 */
[----:B------:R-:W-:Y:S01]  /*7980*/  IMAD R22, R12, R3, R32 ;  /* 0x000000030c167224 */ /* 0x000fe200078e0220 */
[----:B------:R-:W-:-:S02]  /*7990*/  SHF.R.S32.HI R17, RZ, 0x1f, R15 ;  /* 0x0000001fff117819 */ /* 0x000fc4000001140f */
[----:B------:R-:W-:Y:S01]  /*79a0*/  SHF.R.S32.HI R25, RZ, 0x1f, R24 ;  /* 0x0000001fff197819 */ /* 0x000fe20000011418 */
[-C--:B------:R-:W-:Y:S01]  /*79b0*/  IMAD R16, R23, R168.reuse, RZ ;  /* 0x000000a817107224 */ /* 0x080fe200078e02ff */
[----:B------:R-:W-:Y:S01]  /*79c0*/  SHF.R.S32.HI R23, RZ, 0x1f, R22 ;  /* 0x0000001fff177819 */ /* 0x000fe20000011416 */
[----:B------:R-:W-:Y:S02]  /*79d0*/  IMAD R17, R17, R168, RZ ;  /* 0x000000a811117224 */ /* 0x000fe400078e02ff */
[----:B------:R-:W-:Y:S02]  /*79e0*/  IMAD R16, R21, R0, R16 ;  /* 0x0000000015107224 */ /* 0x000fe400078e0210 */
[----:B------:R-:W-:-:S04]  /*79f0*/  IMAD.WIDE.U32 R24, R168, R21, R24 ;  /* 0x00000015a8187225 */ /* 0x000fc800078e0018 */
[----:B------:R-:W-:Y:S01]  /*7a00*/  IMAD R17, R15, R0, R17 ;  /* 0x000000000f117224 */ /* 0x000fe200078e0211 */
[----:B------:R-:W-:Y:S01]  /*7a10*/  IADD3 R16, R25, R16, RZ ;  /* 0x0000001019107210 */ /* 0x000fe20007ffe0ff */
[----:B------:R-:W-:Y:S01]  /*7a20*/  IMAD.WIDE.U32 R14, R168, R15, R22 ;  /* 0x0000000fa80e7225 */ /* 0x000fe200078e0016 */
[C---:B------:R-:W-:Y:S01]  /*7a30*/  SHF.L.U32 R25, R24.reuse, 0x1, RZ ;  /* 0x0000000118197819 */ /* 0x040fe200000006ff */
[----:B------:R-:W2:Y:S01]  /*7a40*/  LDS.128 R20, [R166+0x440] ;  /* 0x00044000a6147984 */ /* 0x000ea20000000c00 */
[----:B------:R-:W-:Y:S02]  /*7a50*/  SHF.L.U64.HI R16, R24, 0x1, R16 ;  /* 0x0000000118107819 */ /* 0x000fe40000010210 */
[----:B------:R-:W-:Y:S02]  /*7a60*/  IADD3 R17, R15, R17, RZ ;  /* 0x000000110f117210 */ /* 0x000fe40007ffe0ff */
[C---:B------:R-:W-:Y:S02]  /*7a70*/  SHF.L.U32 R24, R14.reuse, 0x1, RZ ;  /* 0x000000010e187819 */ /* 0x040fe400000006ff */
[----:B------:R-:W-:-:S02]  /*7a80*/  SHF.L.U64.HI R17, R14, 0x1, R17 ;  /* 0x000000010e117819 */ /* 0x000fc40000010211 */
[----:B------:R-:W2:Y:S01]  /*7a90*/  LDS.128 R12, [R163+0x440] ;  /* 0x00044000a30c7984 */ /* 0x000ea20000000c00 */
[----:B---3--:R-:W-:Y:S02]  /*7aa0*/  HADD2.F32 R29, -RZ, R9.H1_H1 ;  /* 0x30000009ff1d7230 */ /* 0x008fe40000004100 */
[--C-:B------:R-:W-:Y:S02]  /*7ab0*/  HADD2.F32 R41, -RZ, R8.reuse.H1_H1 ;  /* 0x30000008ff297230 */ /* 0x100fe40000004100 */
[----:B------:R-:W-:Y:S02]  /*7ac0*/  HADD2.F32 R33, -RZ, R8.H0_H0 ;  /* 0x20000008ff217230 */ /* 0x000fe40000004100 */
[-C--:B------:R-:W-:Y:S01]  /*7ad0*/  FMUL R36, R29, R170.reuse ;  /* 0x000000aa1d247220 */ /* 0x080fe20000400000 */
[----:B------:R-:W-:Y:S02]  /*7ae0*/  HADD2.F32 R29, -RZ, R10.H1_H1 ;  /* 0x3000000aff1d7230 */ /* 0x000fe40000004100 */
[----:B------:R-:W-:Y:S01]  /*7af0*/  FMUL R40, R41, R170 ;  /* 0x000000aa29287220 */ /* 0x000fe20000400000 */
[----:B------:R-:W-:-:S02]  /*7b00*/  HADD2.F32 R41, -RZ, R11.H0_H0 ;  /* 0x2000000bff297230 */ /* 0x000fc40000004100 */
[----:B-----5:R-:W-:Y:S01]  /*7b10*/  FFMA R155, R155, R2, R36 ;  /* 0x000000029b9b7223 */ /* 0x020fe20000000024 */
[-C--:B------:R-:W-:Y:S01]  /*7b20*/  FMUL R33, R33, R170.reuse ;  /* 0x000000aa21217220 */ /* 0x080fe20000400000 */
[----:B------:R-:W-:Y:S01]  /*7b30*/  FMUL R36, R29, R170 ;  /* 0x000000aa1d247220 */ /* 0x000fe20000400000 */
[----:B------:R-:W-:Y:S02]  /*7b40*/  HADD2.F32 R29, -RZ, R11.H1_H1 ;  /* 0x3000000bff1d7230 */ /* 0x000fe40000004100 */
[-C--:B------:R-:W-:Y:S01]  /*7b50*/  FFMA R153, R153, R2.reuse, R40 ;  /* 0x0000000299997223 */ /* 0x080fe20000000028 */
[-C--:B------:R-:W-:Y:S01]  /*7b60*/  FFMA R152, R152, R2.reuse, R33 ;  /* 0x0000000298987223 */ /* 0x080fe20000000021 */
[----:B-1----:R-:W-:Y:S01]  /*7b70*/  FFMA R149, R149, R2, R36 ;  /* 0x0000000295957223 */ /* 0x002fe20000000024 */
[----:B------:R-:W-:Y:S02]  /*7b80*/  HADD2.F32 R37, -RZ, R9.H0_H0 ;  /* 0x20000009ff257230 */ /* 0x000fe40000004100 */
[----:B------:R-:W-:Y:S01]  /*7b90*/  FMUL R36, R29, R170 ;  /* 0x000000aa1d247220 */ /* 0x000fe20000400000 */
[----:B----4-:R-:W-:-:S02]  /*7ba0*/  HADD2.F32 R29, -RZ, R4.H1_H1 ;  /* 0x30000004ff1d7230 */ /* 0x010fc40000004100 */
[-C--:B------:R-:W-:Y:S01]  /*7bb0*/  FMUL R41, R41, R170.reuse ;  /* 0x000000aa29297220 */ /* 0x080fe20000400000 */
[----:B------:R-:W-:Y:S02]  /*7bc0*/  HADD2.F32 R33, -RZ, R10.H0_H0 ;  /* 0x2000000aff217230 */ /* 0x000fe40000004100 */
[-C--:B------:R-:W-:Y:S01]  /*7bd0*/  FMUL R37, R37, R170.reuse ;  /* 0x000000aa25257220 */ /* 0x080fe20000400000 */
[----:B------:R-:W-:Y:S02]  /*7be0*/  HADD2.F32 R45, -RZ, R7.H0_H0 ;  /* 0x20000007ff2d7230 */ /* 0x000fe40000004100 */
[----:B------:R-:W-:Y:S01]  /*7bf0*/  FMUL R40, R29, R170 ;  /* 0x000000aa1d287220 */ /* 0x000fe20000400000 */
[----:B------:R-:W-:Y:S02]  /*7c00*/  HADD2.F32 R29, -RZ, R5.H1_H1 ;  /* 0x30000005ff1d7230 */ /* 0x000fe40000004100 */
[----:B------:R-:W-:Y:S01]  /*7c10*/  FFMA R150, R150, R2, R41 ;  /* 0x0000000296967223 */ /* 0x000fe20000000029 */
[----:B------:R-:W-:Y:S01]  /*7c20*/  FMUL R33, R33, R170 ;  /* 0x000000aa21217220 */ /* 0x000fe20000400000 */
[----:B------:R-:W-:-:S02]  /*7c30*/  HADD2.F32 R41, -RZ, R6.H0_H0 ;  /* 0x20000006ff297230 */ /* 0x000fc40000004100 */
[-C--:B------:R-:W-:Y:S01]  /*7c40*/  FMUL R45, R45, R170.reuse ;  /* 0x000000aa2d2d7220 */ /* 0x080fe20000400000 */
[----:B------:R-:W-:Y:S01]  /*7c50*/  FMUL R44, R29, R170 ;  /* 0x000000aa1d2c7220 */ /* 0x000fe20000400000 */
[----:B------:R-:W-:Y:S02]  /*7c60*/  HADD2.F32 R29, -RZ, R6.H1_H1 ;  /* 0x30000006ff1d7230 */ /* 0x000fe40000004100 */
[-C--:B------:R-:W-:Y:S01]  /*7c70*/  FFMA R154, R154, R2.reuse, R37 ;  /* 0x000000029a9a7223 */ /* 0x080fe20000000025 */
[-C--:B------:R-:W-:Y:S01]  /*7c80*/  FFMA R148, R148, R2.reuse, R33 ;  /* 0x0000000294947223 */ /* 0x080fe20000000021 */
[----:B--2---:R-:W-:Y:S01]  /*7c90*/  FFMA R40, R21, R2, R40 ;  /* 0x0000000215287223 */ /* 0x004fe20000000028 */
[----:B------:R-:W-:Y:S02]  /*7ca0*/  HADD2.F32 R33, -RZ, R4.H0_H0 ;  /* 0x20000004ff217230 */ /* 0x000fe40000004100 */
[----:B------:R-:W-:Y:S01]  /*7cb0*/  FMUL R48, R29, R170 ;  /* 0x000000aa1d307220 */ /* 0x000fe20000400000 */
[----:B------:R-:W-:-:S02]  /*7cc0*/  HADD2.F32 R37, -RZ, R5.H0_H0 ;  /* 0x20000005ff257230 */ /* 0x000fc40000004100 */
[----:B------:R-:W-:Y:S01]  /*7cd0*/  FMUL R41, R41, R170 ;  /* 0x000000aa29297220 */ /* 0x000fe20000400000 */
[----:B------:R-:W-:Y:S02]  /*7ce0*/  HADD2.F32 R21, -RZ, R7.H1_H1 ;  /* 0x30000007ff157230 */ /* 0x000fe40000004100 */
[-C--:B------:R-:W-:Y:S01]  /*7cf0*/  FFMA R48, R13, R2.reuse, R48 ;  /* 0x000000020d307223 */ /* 0x080fe20000000030 */
[----:B------:R-:W-:Y:S01]  /*7d00*/  LOP3.LUT R13, R25, 0xfffffffe, RZ, 0xc0, !PT ;  /* 0xfffffffe190d7812 */ /* 0x000fe200078ec0ff */
[-C--:B------:R-:W-:Y:S01]  /*7d10*/  FFMA R45, R14, R2.reuse, R45 ;  /* 0x000000020e2d7223 */ /* 0x080fe2000000002d */
[----:B------:R-:W-:Y:S01]  /*7d20*/  LOP3.LUT R14, R16, 0x1fffffff, RZ, 0xc0, !PT ;  /* 0x1fffffff100e7812 */ /* 0x000fe200078ec0ff */
[----:B------:R-:W-:Y:S01]  /*7d30*/  FFMA R41, R12, R2, R41 ;  /* 0x000000020c297223 */ /* 0x000fe20000000029 */
[----:B------:R-:W-:Y:S01]  /*7d40*/  LOP3.LUT R25, R24, 0xfffffffe, RZ, 0xc0, !PT ;  /* 0xfffffffe18197812 */ /* 0x000fe200078ec0ff */
[-C--:B------:R-:W-:Y:S01]  /*7d50*/  FMUL R33, R33, R170.reuse ;  /* 0x000000aa21217220 */ /* 0x080fe20000400000 */
[C---:B------:R-:W-:Y:S01]  /*7d60*/  IADD3 R16, P1, R156.reuse, R13, RZ ;  /* 0x0000000d9c107210 */ /* 0x040fe20007f3e0ff */
        /* <DEDUP_REMOVED lines=52> */
[----:B------:R-:W-:Y:S02]  /*80b0*/  LEA.HI.SX32 R15, R48, R15, 0x1e ;  /* 0x0000000f300f7211 */ /* 0x000fe400078ff2ff */
[----:B------:R-:W-:Y:S01]  /*80c0*/  LEA.HI.SX32 R13, R44, R13, 0x1e ;  /* 0x0000000d2c0d7211 */ /* 0x000fe200078ff2ff */
[----:B------:R-:W-:Y:S04]  /*80d0*/  STS.64 [R169+0x40], R30 ;  /* 0x0000401ea9007388 */ /* 0x000fe80000000a00 */
[----:B------:R2:W-:Y:S04]  /*80e0*/  STS.64 [R169+0x60], R34 ;  /* 0x00006022a9007388 */ /* 0x0005e80000000a00 */
[----:B------:R3:W-:Y:S04]  /*80f0*/  STS.64 [R167+0x80], R38 ;  /* 0x00008026a7007388 */ /* 0x0007e80000000a00 */
[----:B------:R5:W-:Y:S04]  /*8100*/  STS.64 [R167+0xa0], R42 ;  /* 0x0000a02aa7007388 */ /* 0x000be80000000a00 */
[----:B------:R-:W-:Y:S01]  /*8110*/  STS.64 [R167+0xc0], R46 ;  /* 0x0000c02ea7007388 */ /* 0x000fe20000000a00 */
[----:B-1----:R-:W-:-:S03]  /*8120*/  IADD3 R19, R12, -R17, RZ ;  /* 0x800000110c137210 */ /* 0x002fc60007ffe0ff */
[----:B------:R-:W-:Y:S01]  /*8130*/  STS.64 [R167+0xe0], R50 ;  /* 0x0000e032a7007388 */ /* 0x000fe20000000a00 */
[-C--:B------:R-:W-:Y:S01]  /*8140*/  LEA R17, R21, R28.reuse, 0x4 ;  /* 0x0000001c15117211 */ /* 0x080fe200078e20ff */
[----:B------:R-:W-:Y:S01]  /*8150*/  IMAD R12, R12, -0x3, R33 ;  /* 0xfffffffd0c0c7824 */ /* 0x000fe200078e0221 */
[----:B------:R-:W-:Y:S01]  /*8160*/  LEA R16, R19, R28, 0x4 ;  /* 0x0000001c13107211 */ /* 0x000fe200078e20ff */
[----:B------:R-:W-:Y:S02]  /*8170*/  BAR.SYNC.DEFER_BLOCKING 0x0 ;  /* 0x0000000000007b1d */ /* 0x000fe40000010000 */
[C---:B------:R-:W-:Y:S02]  /*8180*/  IMAD R15, R162.reuse, R17, R15 ;  /* 0x00000011a20f7224 */ /* 0x040fe400078e020f */
[----:B------:R-:W-:Y:S02]  /*8190*/  IMAD R13, R162, R16, R13 ;  /* 0x00000010a20d7224 */ /* 0x000fe400078e020d */
[-CC-:B------:R-:W-:Y:S01]  /*81a0*/  IMAD R18, R12, R3.reuse, R32.reuse ;  /* 0x000000030c127224 */ /* 0x180fe200078e0220 */
[----:B------:R-:W-:Y:S01]  /*81b0*/  SHF.R.S32.HI R17, RZ, 0x1f, R15 ;  /* 0x0000001fff117819 */ /* 0x000fe2000001140f */
[----:B--2---:R-:W-:Y:S01]  /*81c0*/  IMAD R34, R14, R3, R32 ;  /* 0x000000030e227224 */ /* 0x004fe200078e0220 */
[----:B------:R-:W-:-:S02]  /*81d0*/  SHF.R.S32.HI R31, RZ, 0x1f, R13 ;  /* 0x0000001fff1f7819 */ /* 0x000fc4000001140d */
[----:B------:R-:W-:Y:S01]  /*81e0*/  SHF.R.S32.HI R19, RZ, 0x1f, R18 ;  /* 0x0000001fff137819 */ /* 0x000fe20000011412 */
[-C--:B------:R-:W-:Y:S01]  /*81f0*/  IMAD R17, R17, R168.reuse, RZ ;  /* 0x000000a811117224 */ /* 0x080fe200078e02ff */
[--C-:B------:R-:W-:Y:S01]  /*8200*/  SHF.R.S32.HI R35, RZ, 0x1f, R34.reuse ;  /* 0x0000001fff237819 */ /* 0x100fe20000011422 */
[----:B------:R-:W-:Y:S02]  /*8210*/  IMAD R31, R31, R168, RZ ;  /* 0x000000a81f1f7224 */ /* 0x000fe400078e02ff */
[----:B------:R-:W-:Y:S02]  /*8220*/  IMAD R17, R15, R0, R17 ;  /* 0x000000000f117224 */ /* 0x000fe400078e0211 */
[----:B------:R-:W-:-:S04]  /*8230*/  IMAD.WIDE.U32 R14, R168, R15, R34 ;  /* 0x0000000fa80e7225 */ /* 0x000fc800078e0022 */
[----:B------:R-:W-:Y:S01]  /*8240*/  IMAD R31, R13, R0, R31 ;  /* 0x000000000d1f7224 */ /* 0x000fe200078e021f */
[----:B------:R-:W-:Y:S01]  /*8250*/  IADD3 R30, R15, R17, RZ ;  /* 0x000000110f1e7210 */ /* 0x000fe20007ffe0ff */
[----:B------:R-:W1:Y:S01]  /*8260*/  LDS.128 R24, [R166] ;  /* 0x00000000a6187984 */ /* 0x000e620000000c00 */
[----:B------:R-:W-:Y:S01]  /*8270*/  IMAD.WIDE.U32 R12, R168, R13, R18 ;  /* 0x0000000da80c7225 */ /* 0x000fe200078e0012 */
[C---:B------:R-:W-:Y:S02]  /*8280*/  SHF.L.U32 R35, R14.reuse, 0x1, RZ ;  /* 0x000000010e237819 */ /* 0x040fe400000006ff */
[----:B------:R-:W2:Y:S01]  /*8290*/  LDS.128 R20, [R163] ;  /* 0x00000000a3147984 */ /* 0x000ea20000000c00 */
[----:B------:R-:W-:Y:S02]  /*82a0*/  SHF.L.U64.HI R30, R14, 0x1, R30 ;  /* 0x000000010e1e7819 */ /* 0x000fe4000001021e */
[----:B------:R-:W-:Y:S01]  /*82b0*/  IADD3 R31, R13, R31, RZ ;  /* 0x0000001f0d1f7210 */ /* 0x000fe20007ffe0ff */
[----:B------:R-:W4:Y:S01]  /*82c0*/  LDS.128 R16, [R166+0x440] ;  /* 0x00044000a6107984 */ /* 0x000f220000000c00 */
[----:B------:R-:W-:-:S02]  /*82d0*/  SHF.L.U32 R34, R12, 0x1, RZ ;  /* 0x000000010c227819 */ /* 0x000fc400000006ff */
[----:B------:R-:W-:Y:S02]  /*82e0*/  SHF.L.U64.HI R31, R12, 0x1, R31 ;  /* 0x000000010c1f7819 */ /* 0x000fe4000001021f */
[----:B------:R-:W4:Y:S01]  /*82f0*/  LDS.128 R12, [R163+0x440] ;  /* 0x00044000a30c7984 */ /* 0x000f220000000c00 */
[----:B------:R-:W-:Y:S02]  /*8300*/  LOP3.LUT R35, R35, 0xfffffffe, RZ, 0xc0, !PT ;  /* 0xfffffffe23237812 */ /* 0x000fe400078ec0ff */
[----:B------:R-:W-:Y:S01]  /*8310*/  LOP3.LUT R30, R30, 0x1fffffff, RZ, 0xc0, !PT ;  /* 0x1fffffff1e1e7812 */ /* 0x000fe200078ec0ff */
[----:B---3--:R-:W-:Y:S02]  /*8320*/  HADD2.F32 R39, -RZ, R8.H0_H0 ;  /* 0x20000008ff277230 */ /* 0x008fe40000004100 */
[--C-:B------:R-:W-:Y:S02]  /*8330*/  HADD2.F32 R29, -RZ, R9.reuse.H0_H0 ;  /* 0x20000009ff1d7230 */ /* 0x100fe40000004100 */
[----:B------:R-:W-:-:S02]  /*8340*/  HADD2.F32 R33, -RZ, R9.H1_H1 ;  /* 0x30000009ff217230 */ /* 0x000fc40000004100 */
[-C--:B------:R-:W-:Y:S01]  /*8350*/  FMUL R39, R39, R170.reuse ;  /* 0x000000aa27277220 */ /* 0x080fe20000400000 */
[----:B-----5:R-:W-:Y:S02]  /*8360*/  HADD2.F32 R43, -RZ, R8.H1_H1 ;  /* 0x30000008ff2b7230 */ /* 0x020fe40000004100 */
[-C--:B------:R-:W-:Y:S01]  /*8370*/  FMUL R29, R29, R170.reuse ;  /* 0x000000aa1d1d7220 */ /* 0x080fe20000400000 */
[----:B------:R-:W-:Y:S01]  /*8380*/  FMUL R38, R33, R170 ;  /* 0x000000aa21267220 */ /* 0x000fe20000400000 */
[-C--:B-1----:R-:W-:Y:S01]  /*8390*/  FFMA R24, R24, R2.reuse, R39 ;  /* 0x0000000218187223 */ /* 0x082fe20000000027 */
[--C-:B------:R-:W-:Y:S02]  /*83a0*/  HADD2.F32 R33, -RZ, R10.reuse.H1_H1 ;  /* 0x3000000aff217230 */ /* 0x100fe40000004100 */
[-C--:B------:R-:W-:Y:S01]  /*83b0*/  FFMA R26, R26, R2.reuse, R29 ;  /* 0x000000021a1a7223 */ /* 0x080fe2000000001d */
[----:B------:R-:W-:Y:S02]  /*83c0*/  HADD2.F32 R39, -RZ, R10.H0_H0 ;  /* 0x2000000aff277230 */ /* 0x000fe40000004100 */
[----:B------:R-:W-:Y:S01]  /*83d0*/  FFMA R29, R27, R2, R38 ;  /* 0x000000021b1d7223 */ /* 0x000fe20000000026 */
[-C--:B------:R-:W-:Y:S01]  /*83e0*/  FMUL R42, R43, R170.reuse ;  /* 0x000000aa2b2a7220 */ /* 0x080fe20000400000 */
[----:B------:R-:W-:Y:S01]  /*83f0*/  FMUL R38, R33, R170 ;  /* 0x000000aa21267220 */ /* 0x000fe20000400000 */
[----:B------:R-:W-:-:S02]  /*8400*/  HADD2.F32 R33, -RZ, R11.H1_H1 ;  /* 0x3000000bff217230 */ /* 0x000fc40000004100 */
[----:B------:R-:W-:Y:S01]  /*8410*/  FMUL R27, R39, R170 ;  /* 0x000000aa271b7220 */ /* 0x000fe20000400000 */
[----:B------:R-:W-:Y:S02]  /*8420*/  HADD2.F32 R43, -RZ, R11.H0_H0 ;  /* 0x2000000bff2b7230 */ /* 0x000fe40000004100 */
[-C--:B--2---:R-:W-:Y:S01]  /*8430*/  FFMA R38, R21, R2.reuse, R38 ;  /* 0x0000000215267223 */ /* 0x084fe20000000026 */
[----:B----4-:R-:W-:Y:S02]  /*8440*/  HADD2.F32 R21, -RZ, R5.H0_H0 ;  /* 0x20000005ff157230 */ /* 0x010fe40000004100 */
[----:B------:R-:W-:Y:S01]  /*8450*/  FFMA R27, R20, R2, R27 ;  /* 0x00000002141b7223 */ /* 0x000fe2000000001b */
[-C--:B------:R-:W-:Y:S01]  /*8460*/  FMUL R20, R33, R170.reuse ;  /* 0x000000aa21147220 */ /* 0x080fe20000400000 */
[--C-:B------:R-:W-:Y:S02]  /*8470*/  HADD2.F32 R33, -RZ, R4.reuse.H1_H1 ;  /* 0x30000004ff217230 */ /* 0x100fe40000004100 */
[----:B------:R-:W-:Y:S01]  /*8480*/  FMUL R43, R43, R170 ;  /* 0x000000aa2b2b7220 */ /* 0x000fe20000400000 */
[----:B------:R-:W-:-:S02]  /*8490*/  HADD2.F32 R39, -RZ, R4.H0_H0 ;  /* 0x20000004ff277230 */ /* 0x000fc40000004100 */
[----:B------:R-:W-:Y:S01]  /*84a0*/  FMUL R21, R21, R170 ;  /* 0x000000aa15157220 */ /* 0x000fe20000400000 */
[----:B------:R-:W-:Y:S01]  /*84b0*/  FFMA R25, R25, R2, R42 ;  /* 0x0000000219197223 */ /* 0x000fe2000000002a */
[----:B------:R-:W-:Y:S01]  /*84c0*/  FMUL R46, R33, R170 ;  /* 0x000000aa212e7220 */ /* 0x000fe20000400000 */
[----:B------:R-:W-:Y:S02]  /*84d0*/  HADD2.F32 R33, -RZ, R7.H0_H0 ;  /* 0x20000007ff217230 */ /* 0x000fe40000004100 */
[-C--:B------:R-:W-:Y:S01]  /*84e0*/  FFMA R22, R22, R2.reuse, R43 ;  /* 0x0000000216167223 */ /* 0x080fe2000000002b */
[-C--:B------:R-:W-:Y:S01]  /*84f0*/  FFMA R43, R23, R2.reuse, R20 ;  /* 0x00000002172b7223 */ /* 0x080fe20000000014 */
[----:B------:R-:W-:Y:S01]  /*8500*/  FFMA R46, R17, R2, R46 ;  /* 0x00000002112e7223 */ /* 0x000fe2000000002e */
[----:B------:R-:W-:Y:S01]  /*8510*/  FMUL R39, R39, R170 ;  /* 0x000000aa27277220 */ /* 0x000fe20000400000 */
[----:B------:R-:W-:Y:S02]  /*8520*/  HADD2.F32 R23, -RZ, R5.H1_H1 ;  /* 0x30000005ff177230 */ /* 0x000fe40000004100 */
[----:B------:R-:W-:Y:S01]  /*8530*/  FFMA R20, R18, R2, R21 ;  /* 0x0000000212147223 */ /* 0x000fe20000000015 */
[----:B------:R-:W-:-:S02]  /*8540*/  HADD2.F32 R17, -RZ, R7.H1_H1 ;  /* 0x30000007ff117230 */ /* 0x000fc40000004100 */
[----:B------:R-:W-:Y:S01]  /*8550*/  FMUL R33, R33, R170 ;  /* 0x000000aa21217220 */ /* 0x000fe20000400000 */
[----:B------:R-:W-:Y:S01]  /*8560*/  F2FP.F16.F32.PACK_AB R18, R38, R27 ;  /* 0x0000001b2612723e */ /* 0x000fe200000000ff */
[----:B------:R-:W-:Y:S01]  /*8570*/  FFMA R39, R16, R2, R39 ;  /* 0x0000000210277223 */ /* 0x000fe20000000027 */
[----:B------:R-:W-:Y:S01]  /*8580*/  LOP3.LUT R27, R34, 0xfffffffe, RZ, 0xc0, !PT ;  /* 0xfffffffe221b7812 */ /* 0x000fe200078ec0ff */
[--C-:B------:R-:W-:Y:S02]  /*8590*/  HADD2.F32 R21, -RZ, R6.reuse.H0_H0 ;  /* 0x20000006ff157230 */ /* 0x100fe40000004100 */
[-C--:B------:R-:W-:Y:S01]  /*85a0*/  FMUL R16, R23, R170.reuse ;  /* 0x000000aa17107220 */ /* 0x080fe20000400000 */
[----:B------:R-:W-:Y:S02]  /*85b0*/  HADD2.F32 R45, -RZ, R6.H1_H1 ;  /* 0x30000006ff2d7230 */ /* 0x000fe40000004100 */
[----:B------:R-:W-:Y:S01]  /*85c0*/  FMUL R44, R17, R170 ;  /* 0x000000aa112c7220 */ /* 0x000fe20000400000 */
[----:B------:R-:W-:Y:S01]  /*85d0*/  FFMA R33, R14, R2, R33 ;  /* 0x000000020e217223 */ /* 0x000fe20000000021 */
[----:B------:R-:W-:Y:S01]  /*85e0*/  F2FP.F16.F32.PACK_AB R17, R29, R26 ;  /* 0x0000001a1d11723e */ /* 0x000fe200000000ff */
[----:B------:R-:W-:Y:S01]  /*85f0*/  FFMA R23, R19, R2, R16 ;  /* 0x0000000213177223 */ /* 0x000fe20000000010 */
[----:B------:R-:W-:Y:S01]  /*8600*/  LOP3.LUT R14, R31, 0x1fffffff, RZ, 0xc0, !PT ;  /* 0x1fffffff1f0e7812 */ /* 0x000fe200078ec0ff */
[-C--:B------:R-:W-:Y:S01]  /*8610*/  FMUL R21, R21, R170.reuse ;  /* 0x000000aa15157220 */ /* 0x080fe20000400000 */
[----:B------:R-:W-:Y:S01]  /*8620*/  IADD3 R26, P1, R156, R27, RZ ;  /* 0x0000001b9c1a7210 */ /* 0x000fe20007f3e0ff */
[----:B------:R-:W-:Y:S01]  /*8630*/  FMUL R42, R45, R170 ;  /* 0x000000aa2d2a7220 */ /* 0x000fe20000400000 */
[----:B------:R-:W-:Y:S01]  /*8640*/  IADD3 R29, R161, 0x10, RZ ;  /* 0x00000010a11d7810 */ /* 0x000fe20007ffe0ff */
[----:B------:R-:W-:Y:S01]  /*8650*/  FFMA R21, R12, R2, R21 ;  /* 0x000000020c157223 */ /* 0x000fe20000000015 */
[----:B------:R-:W-:Y:S01]  /*8660*/  F2FP.F16.F32.PACK_AB R16, R25, R24 ;  /* 0x000000181910723e */ /* 0x000fe200000000ff */
        /* <DEDUP_REMOVED lines=21> */
[-C--:B------:R-:W-:Y:S01]  /*87c0*/  ISETP.LT.AND P2, PT, R33, R172.reuse, P4 ;  /* 0x000000ac2100720c */ /* 0x080fe20002741270 */
[C---:B-1----:R-:W-:Y:S01]  /*87d0*/  IMAD.HI R18, R29.reuse, 0x2aaaaaab, RZ ;  /* 0x2aaaaaab1d127827 */ /* 0x042fe200078e02ff */
[----:B------:R-:W-:Y:S01]  /*87e0*/  BAR.SYNC.DEFER_BLOCKING 0x0 ;  /* 0x0000000000007b1d */ /* 0x000fe20000010000 */
[----:B------:R-:W-:Y:S02]  /*87f0*/  ISETP.LT.AND P3, PT, R29, R172, P4 ;  /* 0x000000ac1d00720c */ /* 0x000fe40002761270 */
[----:B------:R-:W-:-:S04]  /*8800*/  IMAD.HI R16, R33, 0x2aaaaaab, RZ ;  /* 0x2aaaaaab21107827 */ /* 0x000fc800078e02ff */
        /* <DEDUP_REMOVED lines=15> */
[----:B------:R-:W-:Y:S01]  /*8900*/  IADD3 R19, R14, -R19, RZ ;  /* 0x800000130e137210 */ /* 0x000fe20007ffe0ff */
[----:B------:R-:W-:Y:S01]  /*8910*/  STS.64 [R169+0x40], R72 ;  /* 0x00004048a9007388 */ /* 0x000fe20000000a00 */
[----:B------:R-:W-:Y:S01]  /*8920*/  IADD3 R17, R12, -R17, RZ ;  /* 0x800000110c117210 */ /* 0x000fe20007ffe0ff */
[----:B------:R-:W-:Y:S01]  /*8930*/  IMAD R14, R14, -0x3, R29 ;  /* 0xfffffffd0e0e7824 */ /* 0x000fe200078e021d */
[----:B------:R-:W-:Y:S01]  /*8940*/  LEA.HI.SX32 R13, R16, R13, 0x1e ;  /* 0x0000000d100d7211 */ /* 0x000fe200078ff2ff */
        /* <DEDUP_REMOVED lines=35> */
[--C-:B---3--:R-:W-:Y:S02]  /*8b80*/  HADD2.F32 R41, -RZ, R8.reuse.H0_H0 ;  /* 0x20000008ff297230 */ /* 0x108fe40000004100 */
[----:B------:R-:W-:-:S02]  /*8b90*/  HADD2.F32 R33, -RZ, R8.H1_H1 ;  /* 0x30000008ff217230 */ /* 0x000fc40000004100 */
[--C-:B------:R-:W-:Y:S02]  /*8ba0*/  HADD2.F32 R29, -RZ, R9.reuse.H1_H1 ;  /* 0x30000009ff1d7230 */ /* 0x100fe40000004100 */
[-C--:B------:R-:W-:Y:S01]  /*8bb0*/  FMUL R41, R41, R170.reuse ;  /* 0x000000aa29297220 */ /* 0x080fe20000400000 */
[----:B------:R-:W-:Y:S02]  /*8bc0*/  HADD2.F32 R43, -RZ, R9.H0_H0 ;  /* 0x20000009ff2b7230 */ /* 0x000fe40000004100 */
[----:B------:R-:W-:Y:S01]  /*8bd0*/  FMUL R42, R33, R170 ;  /* 0x000000aa212a7220 */ /* 0x000fe20000400000 */
[--C-:B------:R-:W-:Y:S02]  /*8be0*/  HADD2.F32 R33, -RZ, R10.reuse.H1_H1 ;  /* 0x3000000aff217230 */ /* 0x100fe40000004100 */
[----:B-1----:R-:W-:Y:S01]  /*8bf0*/  FFMA R24, R24, R2, R41 ;  /* 0x0000000218187223 */ /* 0x002fe20000000029 */
[----:B------:R-:W-:Y:S02]  /*8c00*/  HADD2.F32 R41, -RZ, R10.H0_H0 ;  /* 0x2000000aff297230 */ /* 0x000fe40000004100 */
[----:B------:R-:W-:Y:S01]  /*8c10*/  FMUL R40, R29, R170 ;  /* 0x000000aa1d287220 */ /* 0x000fe20000400000 */
[----:B------:R-:W-:Y:S01]  /*8c20*/  FFMA R29, R25, R2, R42 ;  /* 0x00000002191d7223 */ /* 0x000fe2000000002a */
[-C--:B------:R-:W-:Y:S01]  /*8c30*/  FMUL R43, R43, R170.reuse ;  /* 0x000000aa2b2b7220 */ /* 0x080fe20000400000 */
[----:B------:R-:W-:Y:S01]  /*8c40*/  FMUL R25, R41, R170 ;  /* 0x000000aa29197220 */ /* 0x000fe20000400000 */
[----:B------:R-:W-:-:S02]  /*8c50*/  HADD2.F32 R41, -RZ, R11.H1_H1 ;  /* 0x3000000bff297230 */ /* 0x000fc40000004100 */
[-C--:B------:R-:W-:Y:S01]  /*8c60*/  FFMA R26, R26, R2.reuse, R43 ;  /* 0x000000021a1a7223 */ /* 0x080fe2000000002b */
[----:B------:R-:W-:Y:S02]  /*8c70*/  HADD2.F32 R43, -RZ, R11.H0_H0 ;  /* 0x2000000bff2b7230 */ /* 0x000fe40000004100 */
[-C--:B--2---:R-:W-:Y:S01]  /*8c80*/  FFMA R25, R20, R2.reuse, R25 ;  /* 0x0000000214197223 */ /* 0x084fe20000000019 */
[----:B------:R-:W-:Y:S01]  /*8c90*/  FFMA R27, R27, R2, R40 ;  /* 0x000000021b1b7223 */ /* 0x000fe20000000028 */
[-C--:B------:R-:W-:Y:S01]  /*8ca0*/  FMUL R20, R41, R170.reuse ;  /* 0x000000aa29147220 */ /* 0x080fe20000400000 */
[--C-:B----4-:R-:W-:Y:S02]  /*8cb0*/  HADD2.F32 R41, -RZ, R4.reuse.H1_H1 ;  /* 0x30000004ff297230 */ /* 0x110fe40000004100 */
[-C--:B------:R-:W-:Y:S01]  /*8cc0*/  FMUL R40, R33, R170.reuse ;  /* 0x000000aa21287220 */ /* 0x080fe20000400000 */
[----:B------:R-:W-:Y:S02]  /*8cd0*/  HADD2.F32 R33, -RZ, R4.H0_H0 ;  /* 0x20000004ff217230 */ /* 0x000fe40000004100 */
[----:B------:R-:W-:Y:S01]  /*8ce0*/  FMUL R43, R43, R170 ;  /* 0x000000aa2b2b7220 */ /* 0x000fe20000400000 */
[----:B------:R-:W-:-:S02]  /*8cf0*/  HADD2.F32 R45, -RZ, R6.H1_H1 ;  /* 0x30000006ff2d7230 */ /* 0x000fc40000004100 */
        /* <DEDUP_REMOVED lines=8> */
[----:B------:R-:W-:Y:S01]  /*8d80*/  FMUL R41, R41, R170 ;  /* 0x000000aa29297220 */ /* 0x000fe20000400000 */
[-C--:B------:R-:W-:Y:S01]  /*8d90*/  FFMA R40, R21, R2.reuse, R40 ;  /* 0x0000000215287223 */ /* 0x080fe20000000028 */
[----:B------:R-:W-:Y:S01]  /*8da0*/  FFMA R33, R17, R2, R42 ;  /* 0x0000000211217223 */ /* 0x000fe2000000002a */
[----:B------:R-:W-:-:S02]  /*8db0*/  HADD2.F32 R21, -RZ, R5.H0_H0 ;  /* 0x20000005ff157230 */ /* 0x000fc40000004100 */
[----:B------:R-:W-:Y:S01]  /*8dc0*/  FMUL R42, R43, R170 ;  /* 0x000000aa2b2a7220 */ /* 0x000fe20000400000 */
[--C-:B------:R-:W-:Y:S02]  /*8dd0*/  HADD2.F32 R43, -RZ, R7.reuse.H0_H0 ;  /* 0x20000007ff2b7230 */ /* 0x100fe40000004100 */
[-C--:B------:R-:W-:Y:S01]  /*8de0*/  FFMA R44, R13, R2.reuse, R44 ;  /* 0x000000020d2c7223 */ /* 0x080fe2000000002c */
[----:B------:R-:W-:Y:S02]  /*8df0*/  HADD2.F32 R17, -RZ, R7.H1_H1 ;  /* 0x30000007ff117230 */ /* 0x000fe40000004100 */
[----:B------:R-:W-:Y:S01]  /*8e00*/  FFMA R41, R12, R2, R41 ;  /* 0x000000020c297223 */ /* 0x000fe20000000029 */
[----:B------:R-:W-:Y:S01]  /*8e10*/  LOP3.LUT R13, R38, 0xfffffffe, RZ, 0xc0, !PT ;  /* 0xfffffffe260d7812 */ /* 0x000fe200078ec0ff */
        /* <DEDUP_REMOVED lines=9> */
[----:B------:R-:W-:Y:S01]  /*8eb0*/  IADD3 R24, P0, R156, R13, RZ ;  /* 0x0000000d9c187210 */ /* 0x000fe20007f1e0ff */
[----:B------:R-:W-:Y:S01]  /*8ec0*/  FFMA R43, R14, R2, R43 ;  /* 0x000000020e2b7223 */ /* 0x000fe2000000002b */
[----:B------:R-:W-:Y:S01]  /*8ed0*/  IADD3.X R39, R157, R12, RZ, P1, !PT ;  /* 0x0000000c9d277210 */ /* 0x000fe20000ffe4ff */
[----:B------:R-:W-:Y:S01]  /*8ee0*/  FFMA R46, R15, R2, R46 ;  /* 0x000000020f2e7223 */ /* 0x000fe2000000002e */
        /* <DEDUP_REMOVED lines=44> */
[-C--:B------:R-:W-:Y:S01]  /*91b0*/  LEA R17, R21, R28.reuse, 0x4 ;  /* 0x0000001c15117211 */ /* 0x080fe200078e20ff */
[----:B------:R-:W-:Y:S01]  /*91c0*/  IMAD R38, R14, R3, R32 ;  /* 0x000000030e267224 */ /* 0x000fe200078e0220 */
[----:B------:R-:W-:Y:S01]  /*91d0*/  LEA.HI.SX32 R13, R20, R13, 0x1e ;  /* 0x0000000d140d7211 */ /* 0x000fe200078ff2ff */
[----:B------:R-:W-:Y:S01]  /*91e0*/  STS.64 [R169+0x60], R70 ;  /* 0x00006046a9007388 */ /* 0x000fe20000000a00 */
[----:B------:R-:W-:Y:S01]  /*91f0*/  LEA R16, R19, R28, 0x4 ;  /* 0x0000001c13107211 */ /* 0x000fe200078e20ff */
[----:B------:R-:W-:Y:S01]  /*9200*/  IMAD R15, R162, R17, R15 ;  /* 0x00000011a20f7224 */ /* 0x000fe200078e020f */
[----:B------:R-:W-:Y:S01]  /*9210*/  SHF.R.S32.HI R39, RZ, 0x1f, R38 ;  /* 0x0000001fff277819 */ /* 0x000fe20000011426 */
[----:B------:R-:W-:Y:S01]  /*9220*/  STS.64 [R167+0x80], R66 ;  /* 0x00008042a7007388 */ /* 0x000fe20000000a00 */
[----:B------:R-:W-:-:S02]  /*9230*/  IMAD R18, R12, R3, R32 ;  /* 0x000000030c127224 */ /* 0x000fc400078e0220 */
[----:B------:R-:W-:Y:S01]  /*9240*/  IMAD R13, R162, R16, R13 ;  /* 0x00000010a20d7224 */ /* 0x000fe200078e020d */
[----:B------:R-:W-:Y:S01]  /*9250*/  STS.64 [R167+0xa0], R62 ;  /* 0x0000a03ea7007388 */ /* 0x000fe20000000a00 */
[----:B------:R-:W-:Y:S02]  /*9260*/  SHF.R.S32.HI R17, RZ, 0x1f, R15 ;  /* 0x0000001fff117819 */ /* 0x000fe4000001140f */
[----:B------:R-:W-:Y:S01]  /*9270*/  SHF.R.S32.HI R19, RZ, 0x1f, R18 ;  /* 0x0000001fff137819 */ /* 0x000fe20000011412 */
[----:B------:R-:W-:Y:S01]  /*9280*/  STS.64 [R167+0xc0], R58 ;  /* 0x0000c03aa7007388 */ /* 0x000fe20000000a00 */
[----:B------:R-:W-:Y:S01]  /*9290*/  SHF.R.S32.HI R37, RZ, 0x1f, R13 ;  /* 0x0000001fff257819 */ /* 0x000fe2000001140d */
[-C--:B------:R-:W-:Y:S02]  /*92a0*/  IMAD R17, R17, R168.reuse, RZ ;  /* 0x000000a811117224 */ /* 0x080fe400078e02ff */
[----:B------:R-:W-:Y:S02]  /*92b0*/  STS.64 [R167+0xe0], R54 ;  /* 0x0000e036a7007388 */ /* 0x000fe40000000a00 */
[----:B------:R-:W-:Y:S01]  /*92c0*/  IMAD R37, R37, R168, RZ ;  /* 0x000000a825257224 */ /* 0x000fe200078e02ff */
[----:B------:R-:W-:Y:S01]  /*92d0*/  BAR.SYNC.DEFER_BLOCKING 0x0 ;  /* 0x0000000000007b1d */ /* 0x000fe20000010000 */
[----:B------:R-:W-:-:S02]  /*92e0*/  IMAD R17, R15, R0, R17 ;  /* 0x000000000f117224 */ /* 0x000fc400078e0211 */
        /* <DEDUP_REMOVED lines=32> */
[----:B--2---:R-:W-:Y:S01]  /*94f0*/  FFMA R40, R21, R2, R40 ;  /* 0x0000000215287223 */ /* 0x004fe20000000028 */
[----:B----4-:R-:W-:-:S02]  /*9500*/  HADD2.F32 R21, -RZ, R5.H0_H0 ;  /* 0x20000005ff157230 */ /* 0x010fc40000004100 */
        /* <DEDUP_REMOVED lines=8> */
[----:B------:R-:W-:-:S02]  /*9590*/  HADD2.F32 R33, -RZ, R7.H0_H0 ;  /* 0x20000007ff217230 */ /* 0x000fc40000004100 */
[-C--:B------:R-:W-:Y:S01]  /*95a0*/  FFMA R22, R22, R2.reuse, R43 ;  /* 0x0000000216167223 */ /* 0x080fe2000000002b */
[-C--:B------:R-:W-:Y:S01]  /*95b0*/  FFMA R43, R23, R2.reuse, R20 ;  /* 0x00000002172b7223 */ /* 0x080fe20000000014 */
[----:B-----5:R-:W-:Y:S01]  /*95c0*/  FFMA R46, R17, R2, R46 ;  /* 0x00000002112e7223 */ /* 0x020fe2000000002e */
[----:B------:R-:W-:Y:S01]  /*95d0*/  FMUL R41, R41, R170 ;  /* 0x000000aa29297220 */ /* 0x000fe20000400000 */
[----:B------:R-:W-:Y:S02]  /*95e0*/  HADD2.F32 R23, -RZ, R5.H1_H1 ;  /* 0x30000005ff177230 */ /* 0x000fe40000004100 */
[----:B------:R-:W-:Y:S01]  /*95f0*/  FFMA R20, R18, R2, R21 ;  /* 0x0000000212147223 */ /* 0x000fe20000000015 */
[----:B------:R-:W-:Y:S02]  /*9600*/  HADD2.F32 R17, -RZ, R7.H1_H1 ;  /* 0x30000007ff117230 */ /* 0x000fe40000004100 */
[----:B------:R-:W-:Y:S01]  /*9610*/  FMUL R33, R33, R170 ;  /* 0x000000aa21217220 */ /* 0x000fe20000400000 */
[----:B------:R-:W-:Y:S01]  /*9620*/  F2FP.F16.F32.PACK_AB R18, R40, R27 ;  /* 0x0000001b2812723e */ /* 0x000fe200000000ff */
[----:B------:R-:W-:Y:S01]  /*9630*/  FFMA R41, R16, R2, R41 ;  /* 0x0000000210297223 */ /* 0x000fe20000000029 */
[----:B------:R-:W-:Y:S01]  /*9640*/  LOP3.LUT R27, R38, 0xfffffffe, RZ, 0xc0, !PT ;  /* 0xfffffffe261b7812 */ /* 0x000fe200078ec0ff */
[----:B------:R-:W-:-:S02]  /*9650*/  HADD2.F32 R21, -RZ, R6.H0_H0 ;  /* 0x20000006ff157230 */ /* 0x000fc40000004100 */
        /* <DEDUP_REMOVED lines=160> */
[----:B------:R-:W-:Y:S02]  /*a060*/  IADD3.X R31, R159, R31, RZ, P0, !PT ;  /* 0x0000001f9f1f7210 */ /* 0x000fe400007fe4ff */
[----:B------:R-:W-:Y:S01]  /*a070*/  IADD3 R33, R161, 0x2a, RZ ;  /* 0x0000002aa1217810 */ /* 0x000fe20007ffe0ff */
[----:B------:R2:W-:Y:S04]  /*a080*/  @P2 STG.E.128 desc[UR36][R24.64], R12 ;  /* 0x0000000c18002986 */ /* 0x0005e8000c101d24 */
[----:B------:R-:W3:Y:S01]  /*a090*/  @P1 LDG.E.LTC128B.128 R8, desc[UR36][R30.64] ;  /* 0x000000241e081981 */ /* 0x000ee2000c1e1d20 */
[----:B------:R-:W-:-:S02]  /*a0a0*/  ISETP.LT.AND P1, PT, R33, R172, P5 ;  /* 0x000000ac2100720c */ /* 0x000fc40002f21270 */
        /* <DEDUP_REMOVED lines=23> */
[----:B------:R-:W-:Y:S01]  /*a220*/  IADD3 R19, R12, -R17, RZ ;  /* 0x800000110c137210 */ /* 0x000fe20007ffe0ff */
[----:B------:R-:W-:Y:S01]  /*a230*/  STS.64 [R169+0x40], R94 ;  /* 0x0000405ea9007388 */ /* 0x000fe20000000a00 */
[----:B------:R-:W-:Y:S01]  /*a240*/  LEA.HI.SX32 R15, R22, R15, 0x1e ;  /* 0x0000000f160f7211 */ /* 0x000fe200078ff2ff */
[----:B------:R-:W-:Y:S01]  /*a250*/  IMAD R38, R14, R3, R32 ;  /* 0x000000030e267224 */ /* 0x000fe200078e0220 */
[-C--:B------:R-:W-:Y:S01]  /*a260*/  LEA R17, R21, R28.reuse, 0x4 ;  /* 0x0000001c15117211 */ /* 0x080fe200078e20ff */
[----:B------:R-:W-:Y:S01]  /*a270*/  STS.64 [R169+0x60], R98 ;  /* 0x00006062a9007388 */ /* 0x000fe20000000a00 */
[----:B------:R-:W-:Y:S01]  /*a280*/  SHF.R.U32.HI R13, RZ, 0x1f, R20 ;  /* 0x0000001fff0d7819 */ /* 0x000fe20000011614 */
[----:B------:R-:W-:Y:S01]  /*a290*/  IMAD R12, R12, -0x3, R33 ;  /* 0xfffffffd0c0c7824 */ /* 0x000fe200078e0221 */
[----:B------:R-:W-:Y:S01]  /*a2a0*/  LEA R16, R19, R28, 0x4 ;  /* 0x0000001c13107211 */ /* 0x000fe200078e20ff */
[----:B------:R-:W-:Y:S01]  /*a2b0*/  STS.64 [R167+0x80], R102 ;  /* 0x00008066a7007388 */ /* 0x000fe20000000a00 */
[----:B------:R-:W-:Y:S01]  /*a2c0*/  LEA.HI.SX32 R13, R20, R13, 0x1e ;  /* 0x0000000d140d7211 */ /* 0x000fe200078ff2ff */
        /* <DEDUP_REMOVED lines=10> */
[----:B------:R-:W-:Y:S01]  /*a370*/  IMAD R17, R17, R168, RZ ;  /* 0x000000a811117224 */ /* 0x000fe200078e02ff */
[----:B------:R-:W-:Y:S03]  /*a380*/  BAR.SYNC.DEFER_BLOCKING 0x0 ;  /* 0x0000000000007b1d */ /* 0x000fe60000010000 */
[----:B------:R-:W-:-:S02]  /*a390*/  IMAD R17, R15, R0, R17 ;  /* 0x000000000f117224 */ /* 0x000fc400078e0211 */
[----:B------:R-:W-:Y:S02]  /*a3a0*/  IMAD R37, R37, R168, RZ ;  /* 0x000000a825257224 */ /* 0x000fe400078e02ff */
        /* <DEDUP_REMOVED lines=22> */
[----:B-1----:R-:W-:Y:S01]  /*a510*/  FFMA R24, R24, R2, R41 ;  /* 0x0000000218187223 */ /* 0x002fe20000000029 */
[----:B------:R-:W-:Y:S01]  /*a520*/  FMUL R42, R43, R170 ;  /* 0x000000aa2b2a7220 */ /* 0x000fe20000400000 */
[--C-:B------:R-:W-:Y:S02]  /*a530*/  HADD2.F32 R33, -RZ, R10.reuse.H1_H1 ;  /* 0x3000000aff217230 */ /* 0x100fe40000004100 */
[----:B------:R-:W-:Y:S01]  /*a540*/  FFMA R26, R26, R2, R29 ;  /* 0x000000021a1a7223 */ /* 0x000fe2000000001d */
[----:B------:R-:W-:-:S02]  /*a550*/  HADD2.F32 R41, -RZ, R10.H0_H0 ;  /* 0x2000000aff297230 */ /* 0x000fc40000004100 */
[----:B------:R-:W-:Y:S01]  /*a560*/  FFMA R29, R27, R2, R40 ;  /* 0x000000021b1d7223 */ /* 0x000fe20000000028 */
[--C-:B------:R-:W-:Y:S02]  /*a570*/  HADD2.F32 R43, -RZ, R11.reuse.H1_H1 ;  /* 0x3000000bff2b7230 */ /* 0x100fe40000004100 */
[-C--:B------:R-:W-:Y:S01]  /*a580*/  FMUL R40, R33, R170.reuse ;  /* 0x000000aa21287220 */ /* 0x080fe20000400000 */
[----:B------:R-:W-:Y:S02]  /*a590*/  HADD2.F32 R33, -RZ, R11.H0_H0 ;  /* 0x2000000bff217230 */ /* 0x000fe40000004100 */
[-C--:B------:R-:W-:Y:S01]  /*a5a0*/  FMUL R27, R41, R170.reuse ;  /* 0x000000aa291b7220 */ /* 0x080fe20000400000 */
[--C-:B----4-:R-:W-:Y:S02]  /*a5b0*/  HADD2.F32 R41, -RZ, R4.reuse.H0_H0 ;  /* 0x20000004ff297230 */ /* 0x110fe40000004100 */
[----:B------:R-:W-:Y:S01]  /*a5c0*/  FMUL R44, R43, R170 ;  /* 0x000000aa2b2c7220 */ /* 0x000fe20000400000 */
[----:B------:R-:W-:-:S02]  /*a5d0*/  HADD2.F32 R43, -RZ, R4.H1_H1 ;  /* 0x30000004ff2b7230 */ /* 0x000fc40000004100 */
[-C--:B--2---:R-:W-:Y:S01]  /*a5e0*/  FFMA R40, R21, R2.reuse, R40 ;  /* 0x0000000215287223 */ /* 0x084fe20000000028 */
[----:B------:R-:W-:Y:S01]  /*a5f0*/  FFMA R27, R20, R2, R27 ;  /* 0x00000002141b7223 */ /* 0x000fe2000000001b */
[----:B------:R-:W-:Y:S01]  /*a600*/  FMUL R33, R33, R170 ;  /* 0x000000aa21217220 */ /* 0x000fe20000400000 */
[--C-:B------:R-:W-:Y:S02]  /*a610*/  HADD2.F32 R21, -RZ, R5.reuse.H0_H0 ;  /* 0x20000005ff157230 */ /* 0x100fe40000004100 */
[----:B------:R-:W-:Y:S01]  /*a620*/  FFMA R44, R23, R2, R44 ;  /* 0x00000002172c7223 */ /* 0x000fe2000000002c */
[-C--:B------:R-:W-:Y:S01]  /*a630*/  FMUL R41, R41, R170.reuse ;  /* 0x000000aa29297220 */ /* 0x080fe20000400000 */
[----:B------:R-:W-:Y:S01]  /*a640*/  FMUL R20, R43, R170 ;  /* 0x000000aa2b147220 */ /* 0x000fe20000400000 */
[----:B------:R-:W-:Y:S02]  /*a650*/  HADD2.F32 R23, -RZ, R5.H1_H1 ;  /* 0x30000005ff177230 */ /* 0x000fe40000004100 */
[----:B------:R-:W-:Y:S01]  /*a660*/  FFMA R33, R22, R2, R33 ;  /* 0x0000000216217223 */ /* 0x000fe20000000021 */
[----:B------:R-:W-:Y:S01]  /*a670*/  FMUL R21, R21, R170 ;  /* 0x000000aa15157220 */ /* 0x000fe20000400000 */
[-C--:B-----5:R-:W-:Y:S01]  /*a680*/  FFMA R22, R16, R2.reuse, R41 ;  /* 0x0000000210167223 */ /* 0x0a0fe20000000029 */
[-C--:B------:R-:W-:Y:S01]  /*a690*/  FFMA R43, R17, R2.reuse, R20 ;  /* 0x00000002112b7223 */ /* 0x080fe20000000014 */
[----:B------:R-:W-:Y:S01]  /*a6a0*/  FFMA R25, R25, R2, R42 ;  /* 0x0000000219197223 */ /* 0x000fe2000000002a */
[----:B------:R-:W-:Y:S01]  /*a6b0*/  FMUL R16, R23, R170 ;  /* 0x000000aa17107220 */ /* 0x000fe20000400000 */
[----:B------:R-:W-:-:S02]  /*a6c0*/  HADD2.F32 R41, -RZ, R7.H0_H0 ;  /* 0x20000007ff297230 */ /* 0x000fc40000004100 */
[-C--:B------:R-:W-:Y:S01]  /*a6d0*/  FFMA R20, R18, R2.reuse, R21 ;  /* 0x0000000212147223 */ /* 0x080fe20000000015 */
[----:B------:R-:W-:Y:S02]  /*a6e0*/  HADD2.F32 R17, -RZ, R7.H1_H1 ;  /* 0x30000007ff117230 */ /* 0x000fe40000004100 */
[----:B------:R-:W-:Y:S01]  /*a6f0*/  FFMA R23, R19, R2, R16 ;  /* 0x0000000213177223 */ /* 0x000fe20000000010 */
[--C-:B------:R-:W-:Y:S02]  /*a700*/  HADD2.F32 R21, -RZ, R6.reuse.H0_H0 ;  /* 0x20000006ff157230 */ /* 0x100fe40000004100 */
[-C--:B------:R-:W-:Y:S01]  /*a710*/  FMUL R41, R41, R170.reuse ;  /* 0x000000aa29297220 */ /* 0x080fe20000400000 */
[----:B------:R-:W-:Y:S02]  /*a720*/  HADD2.F32 R45, -RZ, R6.H1_H1 ;  /* 0x30000006ff2d7230 */ /* 0x000fe40000004100 */
[----:B------:R-:W-:Y:S01]  /*a730*/  FMUL R46, R17, R170 ;  /* 0x000000aa112e7220 */ /* 0x000fe20000400000 */
[----:B------:R-:W-:Y:S01]  /*a740*/  F2FP.F16.F32.PACK_AB R16, R25, R24 ;  /* 0x000000181910723e */ /* 0x000fe200000000ff */
[-C--:B------:R-:W-:Y:S01]  /*a750*/  FMUL R21, R21, R170.reuse ;  /* 0x000000aa15157220 */ /* 0x080fe20000400000 */
[----:B------:R-:W-:Y:S01]  /*a760*/  F2FP.F16.F32.PACK_AB R18, R40, R27 ;  /* 0x0000001b2812723e */ /* 0x000fe200000000ff */
[----:B------:R-:W-:Y:S01]  /*a770*/  FMUL R42, R45, R170 ;  /* 0x000000aa2d2a7220 */ /* 0x000fe20000400000 */
[----:B------:R-:W-:Y:S01]  /*a780*/  F2FP.F16.F32.PACK_AB R17, R29, R26 ;  /* 0x0000001a1d11723e */ /* 0x000fe200000000ff */
[-C--:B------:R-:W-:Y:S01]  /*a790*/  FFMA R41, R14, R2.reuse, R41 ;  /* 0x000000020e297223 */ /* 0x080fe20000000029 */
        /* <DEDUP_REMOVED lines=26> */
[-C--:B------:R-:W-:Y:S02]  /*a940*/  ISETP.LT.AND P3, PT, R29, R172.reuse, P4 ;  /* 0x000000ac1d00720c */ /* 0x080fe40002761270 */
[C---:B------:R-:W-:Y:S01]  /*a950*/  ISETP.LT.AND P2, PT, R33.reuse, R172, P4 ;  /* 0x000000ac2100720c */ /* 0x040fe20002741270 */
[----:B------:R-:W-:Y:S01]  /*a960*/  BAR.SYNC.DEFER_BLOCKING 0x0 ;  /* 0x0000000000007b1d */ /* 0x000fe20000010000 */
[----:B-1----:R-:W-:-:S04]  /*a970*/  IMAD.HI R16, R33, 0x2aaaaaab, RZ ;  /* 0x2aaaaaab21107827 */ /* 0x002fc800078e02ff */
        /* <DEDUP_REMOVED lines=40> */
[-C--:B------:R-:W-:Y:S02]  /*ac00*/  IMAD R17, R15, R0.reuse, R17 ;  /* 0x000000000f117224 */ /* 0x080fe400078e0211 */
[----:B------:R-:W-:Y:S02]  /*ac10*/  IMAD R37, R13, R0, R37 ;  /* 0x000000000d257224 */ /* 0x000fe400078e0225 */
[----:B------:R-:W-:-:S04]  /*ac20*/  IMAD.WIDE.U32 R14, R168, R15, R38 ;  /* 0x0000000fa80e7225 */ /* 0x000fc800078e0026 */
[----:B------:R-:W-:Y:S01]  /*ac30*/  IMAD.WIDE.U32 R12, R168, R13, R18 ;  /* 0x0000000da80c7225 */ /* 0x000fe200078e0012 */
[----:B------:R-:W-:Y:S02]  /*ac40*/  IADD3 R36, R15, R17, RZ ;  /* 0x000000110f247210 */ /* 0x000fe40007ffe0ff */
[C---:B------:R-:W-:Y:S02]  /*ac50*/  SHF.L.U32 R39, R14.reuse, 0x1, RZ ;  /* 0x000000010e277819 */ /* 0x040fe400000006ff */
[----:B------:R-:W-:Y:S02]  /*ac60*/  IADD3 R37, R13, R37, RZ ;  /* 0x000000250d257210 */ /* 0x000fe40007ffe0ff */
[----:B------:R-:W-:Y:S02]  /*ac70*/  SHF.L.U64.HI R36, R14, 0x1, R36 ;  /* 0x000000010e247819 */ /* 0x000fe40000010224 */
[C---:B------:R-:W-:Y:S01]  /*ac80*/  SHF.L.U32 R38, R12.reuse, 0x1, RZ ;  /* 0x000000010c267819 */ /* 0x040fe200000006ff */
[----:B------:R-:W1:Y:S01]  /*ac90*/  LDS.128 R24, [R166] ;  /* 0x00000000a6187984 */ /* 0x000e620000000c00 */
[----:B------:R-:W-:-:S03]  /*aca0*/  SHF.L.U64.HI R37, R12, 0x1, R37 ;  /* 0x000000010c257819 */ /* 0x000fc60000010225 */
[----:B------:R-:W2:Y:S04]  /*acb0*/  LDS.128 R20, [R163] ;  /* 0x00000000a3147984 */ /* 0x000ea80000000c00 */
[----:B------:R-:W-:Y:S04]  /*acc0*/  LDS.128 R12, [R163+0x440] ;  /* 0x00044000a30c7984 */ /* 0x000fe80000000c00 */
[----:B------:R-:W5:Y:S01]  /*acd0*/  LDS.128 R16, [R166+0x440] ;  /* 0x00044000a6107984 */ /* 0x000f620000000c00 */
[--C-:B---3--:R-:W-:Y:S02]  /*ace0*/  HADD2.F32 R29, -RZ, R9.reuse.H1_H1 ;  /* 0x30000009ff1d7230 */ /* 0x108fe40000004100 */
[----:B------:R-:W-:-:S02]  /*acf0*/  HADD2.F32 R33, -RZ, R9.H0_H0 ;  /* 0x20000009ff217230 */ /* 0x000fc40000004100 */
[----:B------:R-:W-:Y:S02]  /*ad00*/  HADD2.F32 R41, -RZ, R8.H0_H0 ;  /* 0x20000008ff297230 */ /* 0x000fe40000004100 */
[-C--:B------:R-:W-:Y:S01]  /*ad10*/  FMUL R40, R29, R170.reuse ;  /* 0x000000aa1d287220 */ /* 0x080fe20000400000 */
[----:B------:R-:W-:Y:S02]  /*ad20*/  HADD2.F32 R29, -RZ, R10.H1_H1 ;  /* 0x3000000aff1d7230 */ /* 0x000fe40000004100 */
[----:B------:R-:W-:Y:S01]  /*ad30*/  FMUL R33, R33, R170 ;  /* 0x000000aa21217220 */ /* 0x000fe20000400000 */
[----:B------:R-:W-:Y:S02]  /*ad40*/  HADD2.F32 R43, -RZ, R8.H1_H1 ;  /* 0x30000008ff2b7230 */ /* 0x000fe40000004100 */
[----:B-1----:R-:W-:Y:S01]  /*ad50*/  FFMA R27, R27, R2, R40 ;  /* 0x000000021b1b7223 */ /* 0x002fe20000000028 */
[-C--:B------:R-:W-:Y:S01]  /*ad60*/  FMUL R41, R41, R170.reuse ;  /* 0x000000aa29297220 */ /* 0x080fe20000400000 */
[----:B------:R-:W-:Y:S01]  /*ad70*/  FMUL R40, R29, R170 ;  /* 0x000000aa1d287220 */ /* 0x000fe20000400000 */
[----:B------:R-:W-:Y:S01]  /*ad80*/  FFMA R26, R26, R2, R33 ;  /* 0x000000021a1a7223 */ /* 0x000fe20000000021 */
[----:B------:R-:W-:-:S02]  /*ad90*/  HADD2.F32 R29, -RZ, R11.H0_H0 ;  /* 0x2000000bff1d7230 */ /* 0x000fc40000004100 */
[----:B------:R-:W-:Y:S01]  /*ada0*/  FFMA R24, R24, R2, R41 ;  /* 0x0000000218187223 */ /* 0x000fe20000000029 */
[----:B------:R-:W-:Y:S02]  /*adb0*/  HADD2.F32 R33, -RZ, R11.H1_H1 ;  /* 0x3000000bff217230 */ /* 0x000fe40000004100 */
[----:B------:R-:W-:Y:S01]  /*adc0*/  FMUL R42, R43, R170 ;  /* 0x000000aa2b2a7220 */ /* 0x000fe20000400000 */
[----:B--2---:R-:W-:Y:S01]  /*add0*/  FFMA R21, R21, R2, R40 ;  /* 0x0000000215157223 */ /* 0x004fe20000000028 */
[-C--:B------:R-:W-:Y:S01]  /*ade0*/  FMUL R29, R29, R170.reuse ;  /* 0x000000aa1d1d7220 */ /* 0x080fe20000400000 */
[----:B------:R-:W-:Y:S02]  /*adf0*/  HADD2.F32 R41, -RZ, R10.H0_H0 ;  /* 0x2000000aff297230 */ /* 0x000fe40000004100 */
[----:B------:R-:W-:Y:S01]  /*ae00*/  FMUL R40, R33, R170 ;  /* 0x000000aa21287220 */ /* 0x000fe20000400000 */
[----:B----4-:R-:W-:Y:S02]  /*ae10*/  HADD2.F32 R43, -RZ, R4.H0_H0 ;  /* 0x20000004ff2b7230 */ /* 0x010fe40000004100 */
[----:B------:R-:W-:Y:S01]  /*ae20*/  FFMA R22, R22, R2, R29 ;  /* 0x0000000216167223 */ /* 0x000fe2000000001d */
[----:B------:R-:W-:-:S02]  /*ae30*/  HADD2.F32 R45, -RZ, R6.H1_H1 ;  /* 0x30000006ff2d7230 */ /* 0x000fc40000004100 */
[----:B------:R-:W-:Y:S01]  /*ae40*/  FFMA R29, R23, R2, R40 ;  /* 0x00000002171d7223 */ /* 0x000fe20000000028 */
[-C--:B------:R-:W-:Y:S01]  /*ae50*/  FMUL R41, R41, R170.reuse ;  /* 0x000000aa29297220 */ /* 0x080fe20000400000 */
[----:B------:R-:W-:Y:S01]  /*ae60*/  FMUL R23, R43, R170 ;  /* 0x000000aa2b177220 */ /* 0x000fe20000400000 */
[----:B------:R-:W-:Y:S02]  /*ae70*/  HADD2.F32 R43, -RZ, R5.H1_H1 ;  /* 0x30000005ff2b7230 */ /* 0x000fe40000004100 */
[-C--:B------:R-:W-:Y:S01]  /*ae80*/  FFMA R25, R25, R2.reuse, R42 ;  /* 0x0000000219197223 */ /* 0x080fe2000000002a */
[----:B------:R-:W-:Y:S01]  /*ae90*/  FFMA R20, R20, R2, R41 ;  /* 0x0000000214147223 */ /* 0x000fe20000000029 */
[----:B------:R-:W-:Y:S02]  /*aea0*/  HADD2.F32 R41, -RZ, R4.H1_H1 ;  /* 0x30000004ff297230 */ /* 0x000fe40000004100 */
[-C--:B------:R-:W-:Y:S01]  /*aeb0*/  FMUL R44, R45, R170.reuse ;  /* 0x000000aa2d2c7220 */ /* 0x080fe20000400000 */
[----:B------:R-:W-:Y:S01]  /*aec0*/  FMUL R42, R43, R170 ;  /* 0x000000aa2b2a7220 */ /* 0x000fe20000400000 */
[----:B------:R-:W-:-:S02]  /*aed0*/  HADD2.F32 R43, -RZ, R7.H0_H0 ;  /* 0x20000007ff2b7230 */ /* 0x000fc40000004100 */
[----:B-----5:R-:W-:Y:S01]  /*aee0*/  FFMA R23, R16, R2, R23 ;  /* 0x0000000210177223 */ /* 0x020fe20000000017 */
[----:B------:R-:W-:Y:S01]  /*aef0*/  FMUL R40, R41, R170 ;  /* 0x000000aa29287220 */ /* 0x000fe20000400000 */
[----:B------:R-:W-:Y:S02]  /*af00*/  HADD2.F32 R41, -RZ, R6.H0_H0 ;  /* 0x20000006ff297230 */ /* 0x000fe40000004100 */
[----:B------:R-:W-:Y:S01]  /*af10*/  FFMA R44, R13, R2, R44 ;  /* 0x000000020d2c7223 */ /* 0x000fe2000000002c */
[----:B------:R-:W-:Y:S01]  /*af20*/  FMUL R43, R43, R170 ;  /* 0x000000aa2b2b7220 */ /* 0x000fe20000400000 */
[----:B------:R-:W-:Y:S01]  /*af30*/  LOP3.LUT R13, R39, 0xfffffffe, RZ, 0xc0, !PT ;  /* 0xfffffffe270d7812 */ /* 0x000fe200078ec0ff */
[----:B------:R-:W-:Y:S01]  /*af40*/  FFMA R40, R17, R2, R40 ;  /* 0x0000000211287223 */ /* 0x000fe20000000028 */
[----:B------:R-:W-:Y:S02]  /*af50*/  HADD2.F32 R33, -RZ, R5.H0_H0 ;  /* 0x20000005ff217230 */ /* 0x000fe40000004100 */
[----:B------:R-:W-:Y:S01]  /*af60*/  FMUL R41, R41, R170 ;  /* 0x000000aa29297220 */ /* 0x000fe20000400000 */
[----:B------:R-:W-:-:S02]  /*af70*/  HADD2.F32 R17, -RZ, R7.H1_H1 ;  /* 0x30000007ff117230 */ /* 0x000fc40000004100 */
[-C--:B------:R-:W-:Y:S01]  /*af80*/  FFMA R43, R14, R2.reuse, R43 ;  /* 0x000000020e2b7223 */ /* 0x080fe2000000002b */
[----:B------:R-:W-:Y:S01]  /*af90*/  LOP3.LUT R14, R36, 0x1fffffff, RZ, 0xc0, !PT ;  /* 0x1fffffff240e7812 */ /* 0x000fe200078ec0ff */
        /* <DEDUP_REMOVED lines=11> */
[----:B------:R-:W-:-:S02]  /*b050*/  IADD3 R38, P0, R156, R39, RZ ;  /* 0x000000279c267210 */ /* 0x000fc40007f1e0ff */
        /* <DEDUP_REMOVED lines=19> */
[----:B------:R-:W5:Y:S01]  /*b190*/  @P1 LDG.E.LTC128B.128 R4, desc[UR36][R158.64] ;  /* 0x000000249e041981 */ /* 0x000f62000c1e1d20 */
[----:B------:R-:W-:Y:S01]  /*b1a0*/  IMAD.HI R23, R161, 0x55555556, RZ ;  /* 0x55555556a1177827 */ /* 0x000fe200078e02ff */
[CC--:B------:R-:W-:Y:S01]  /*b1b0*/  ISETP.LT.AND P3, PT, R25.reuse, R172.reuse, P4 ;  /* 0x000000ac1900720c */ /* 0x0c0fe20002761270 */
[----:B------:R-:W-:Y:S02]  /*b1c0*/  BAR.SYNC.DEFER_BLOCKING 0x0 ;  /* 0x0000000000007b1d */ /* 0x000fe40000010000 */
[----:B------:R-:W-:Y:S01]  /*b1d0*/  IMAD.HI R22, R25, 0x55555556, RZ ;  /* 0x5555555619167827 */ /* 0x000fe200078e02ff */
[----:B-1----:R-:W-:Y:S02]  /*b1e0*/  LEA.HI R16, R23, R23, RZ, 0x1 ;  /* 0x0000001717107211 */ /* 0x002fe400078f08ff */
[----:B------:R-:W-:Y:S01]  /*b1f0*/  ISETP.LT.AND P2, PT, R161, R172, P4 ;  /* 0x000000aca100720c */ /* 0x000fe20002741270 */
[----:B------:R-:W-:Y:S01]  /*b200*/  IMAD.HI R19, R25, 0x2aaaaaab, RZ ;  /* 0x2aaaaaab19137827 */ /* 0x000fe200078e02ff */
[----:B------:R-:W-:-:S02]  /*b210*/  LEA.HI R22, R22, R22, RZ, 0x1 ;  /* 0x0000001616167211 */ /* 0x000fc400078f08ff */
[----:B--2---:R-:W-:Y:S01]  /*b220*/  SHF.R.S32.HI R13, RZ, 0x1f, R16 ;  /* 0x0000001fff0d7819 */ /* 0x004fe20000011410 */
[----:B------:R-:W-:Y:S01]  /*b230*/  IMAD.HI R15, R161, 0x2aaaaaab, RZ ;  /* 0x2aaaaaaba10f7827 */ /* 0x000fe200078e02ff */
[----:B------:R-:W-:Y:S02]  /*b240*/  SHF.R.S32.HI R17, RZ, 0x1f, R22 ;  /* 0x0000001fff117819 */ /* 0x000fe40000011416 */
[----:B------:R-:W-:Y:S02]  /*b250*/  LEA.HI R13, R13, R16, RZ, 0x3 ;  /* 0x000000100d0d7211 */ /* 0x000fe400078f18ff */
[----:B------:R-:W-:Y:S02]  /*b260*/  LEA.HI R17, R17, R22, RZ, 0x3 ;  /* 0x0000001611117211 */ /* 0x000fe400078f18ff */
[----:B------:R-:W-:Y:S02]  /*b270*/  LOP3.LUT R13, R13, 0xffffff8, RZ, 0xc0, !PT ;  /* 0x0ffffff80d0d7812 */ /* 0x000fe400078ec0ff */
[----:B------:R-:W-:-:S02]  /*b280*/  SHF.R.U32.HI R12, RZ, 0x1f, R15 ;  /* 0x0000001fff0c7819 */ /* 0x000fc4000001160f */
[C---:B------:R-:W-:Y:S01]  /*b290*/  IADD3 R13, R16.reuse, -R13, RZ ;  /* 0x8000000d100d7210 */ /* 0x040fe20007ffe0ff */
[----:B------:R-:W-:Y:S01]  /*b2a0*/  IMAD R16, R16, -0x3, R161 ;  /* 0xfffffffd10107824 */ /* 0x000fe200078e02a1 */
[----:B------:R-:W-:Y:S01]  /*b2b0*/  LOP3.LUT R17, R17, 0xffffff8, RZ, 0xc0, !PT ;  /* 0x0ffffff811117812 */ /* 0x000fe200078ec0ff */
[----:B------:R-:W-:Y:S01]  /*b2c0*/  STS.64 [R169], R146 ;  /* 0x00000092a9007388 */ /* 0x000fe20000000a00 */
[----:B------:R-:W-:Y:S02]  /*b2d0*/  SHF.R.U32.HI R14, RZ, 0x1f, R19 ;  /* 0x0000001fff0e7819 */ /* 0x000fe40000011613 */
[----:B------:R-:W-:Y:S01]  /*b2e0*/  LEA.HI.SX32 R23, R15, R12, 0x1e ;  /* 0x0000000c0f177211 */ /* 0x000fe200078ff2ff */
[----:B------:R-:W-:Y:S01]  /*b2f0*/  STS.64 [R169+0x20], R142 ;  /* 0x0000208ea9007388 */ /* 0x000fe20000000a00 */
[----:B------:R-:W-:Y:S02]  /*b300*/  LEA R13, R13, R28, 0x4 ;  /* 0x0000001c0d0d7211 */ /* 0x000fe400078e20ff */
[----:B------:R-:W-:Y:S01]  /*b310*/  IADD3 R17, R22, -R17, RZ ;  /* 0x8000001116117210 */ /* 0x000fe20007ffe0ff */
[----:B------:R-:W-:Y:S01]  /*b320*/  STS.64 [R169+0x40], R138 ;  /* 0x0000408aa9007388 */ /* 0x000fe20000000a00 */
[----:B---3--:R-:W-:Y:S01]  /*b330*/  LEA.HI.SX32 R21, R19, R14, 0x1e ;  /* 0x0000000e13157211 */ /* 0x008fe200078ff2ff */
[----:B------:R-:W-:Y:S01]  /*b340*/  IMAD R23, R162, R13, R23 ;  /* 0x0000000da2177224 */ /* 0x000fe200078e0217 */
[----:B------:R-:W-:Y:S01]  /*b350*/  LEA R17, R17, R28, 0x4 ;  /* 0x0000001c11117211 */ /* 0x000fe200078e20ff */
[----:B------:R1:W-:Y:S01]  /*b360*/  STS.64 [R169+0x60], R134 ;  /* 0x00006086a9007388 */ /* 0x0003e20000000a00 */
[----:B------:R-:W-:-:S03]  /*b370*/  IMAD R22, R22, -0x3, R25 ;  /* 0xfffffffd16167824 */ /* 0x000fc600078e0219 */
[----:B------:R-:W-:Y:S01]  /*b380*/  STS.64 [R167+0x80], R130 ;  /* 0x00008082a7007388 */ /* 0x000fe20000000a00 */
[----:B------:R-:W-:Y:S02]  /*b390*/  IMAD R21, R162, R17, R21 ;  /* 0x00000011a2157224 */ /* 0x000fe400078e0215 */
[-CC-:B------:R-:W-:Y:S01]  /*b3a0*/  IMAD R26, R22, R3.reuse, R32.reuse ;  /* 0x00000003161a7224 */ /* 0x180fe200078e0220 */
[----:B------:R-:W-:Y:S01]  /*b3b0*/  STS.64 [R167+0xa0], R126 ;  /* 0x0000a07ea7007388 */ /* 0x000fe20000000a00 */
[----:B------:R-:W-:Y:S01]  /*b3c0*/  IMAD R32, R16, R3, R32 ;  /* 0x0000000310207224 */ /* 0x000fe200078e0220 */
[----:B------:R-:W-:Y:S02]  /*b3d0*/  SHF.R.S32.HI R17, RZ, 0x1f, R21 ;  /* 0x0000001fff117819 */ /* 0x000fe40000011415 */
        /* <DEDUP_REMOVED lines=8> */
[----:B------:R-:W-:-:S04]  /*b460*/  IMAD.WIDE.U32 R26, R168, R21, R26 ;  /* 0x00000015a81a7225 */ /* 0x000fc800078e001a */
[----:B-1----:R-:W-:-:S04]  /*b470*/  IMAD.WIDE.U32 R168, R168, R23, R32 ;  /* 0x00000017a8a87225 */ /* 0x002fc800078e0020 */
[-C--:B------:R-:W-:Y:S01]  /*b480*/  IMAD R21, R21, R0.reuse, R20 ;  /* 0x0000000015157224 */ /* 0x080fe200078e0214 */
[----:B------:R-:W-:Y:S01]  /*b490*/  SHF.L.U32 R20, R26, 0x1, RZ ;  /* 0x000000011a147819 */ /* 0x000fe200000006ff */
[----:B------:R-:W-:Y:S01]  /*b4a0*/  IMAD R23, R23, R0, R3 ;  /* 0x0000000017177224 */ /* 0x000fe200078e0203 */
[----:B------:R-:W-:Y:S02]  /*b4b0*/  SHF.L.U32 R0, R168, 0x1, RZ ;  /* 0x00000001a8007819 */ /* 0x000fe400000006ff */
[----:B------:R-:W-:Y:S02]  /*b4c0*/  IADD3 R3, R27, R21, RZ ;  /* 0x000000151b037210 */ /* 0x000fe40007ffe0ff */
[----:B------:R-:W-:Y:S02]  /*b4d0*/  LOP3.LUT R27, R0, 0xfffffffe, RZ, 0xc0, !PT ;  /* 0xfffffffe001b7812 */ /* 0x000fe400078ec0ff */
[----:B------:R-:W-:Y:S02]  /*b4e0*/  SHF.L.U64.HI R3, R26, 0x1, R3 ;  /* 0x000000011a037819 */ /* 0x000fe40000010203 */
[----:B------:R-:W-:Y:S01]  /*b4f0*/  LOP3.LUT R21, R20, 0xfffffffe, RZ, 0xc0, !PT ;  /* 0xfffffffe14157812 */ /* 0x000fe200078ec0ff */
[----:B------:R-:W1:Y:S01]  /*b500*/  LDS.128 R12, [R166] ;  /* 0x00000000a60c7984 */ /* 0x000e620000000c00 */
[----:B------:R-:W-:-:S02]  /*b510*/  IADD3 R26, P0, R156, R27, RZ ;  /* 0x0000001b9c1a7210 */ /* 0x000fc40007f1e0ff */
[----:B------:R-:W-:Y:S01]  /*b520*/  IADD3 R23, R169, R23, RZ ;  /* 0x00000017a9177210 */ /* 0x000fe20007ffe0ff */
[----:B------:R-:W2:Y:S01]  /*b530*/  LDS.128 R16, [R163] ;  /* 0x00000000a3107984 */ /* 0x000ea20000000c00 */
[----:B------:R-:W-:Y:S02]  /*b540*/  IADD3 R24, P1, R156, R21, RZ ;  /* 0x000000159c187210 */ /* 0x000fe40007f3e0ff */
[----:B------:R-:W-:-:S04]  /*b550*/  SHF.L.U64.HI R0, R168, 0x1, R23 ;  /* 0x00000001a8007819 */ /* 0x000fc80000010217 */
[----:B------:R-:W-:Y:S01]  /*b560*/  LOP3.LUT R0, R0, 0x1fffffff, RZ, 0xc0, !PT ;  /* 0x1fffffff00007812 */ /* 0x000fe200078ec0ff */
        /* <DEDUP_REMOVED lines=49> */
[----:B------:R-:W-:Y:S01]  /*b880*/  IADD3.X R27, R157, R0, RZ, P0, !PT ;  /* 0x000000009d1b7210 */ /* 0x000fe200007fe4ff */
[----:B-1----:R-:W-:-:S02]  /*b890*/  FFMA R7, R22, R2, R5 ;  /* 0x0000000216077223 */ /* 0x002fc40000000005 */
[-C--:B------:R-:W-:Y:S01]  /*b8a0*/  FFMA R21, R21, R2.reuse, R170 ;  /* 0x0000000215157223 */ /* 0x080fe200000000aa */
[-C--:B------:R-:W-:Y:S01]  /*b8b0*/  FFMA R16, R23, R2.reuse, R16 ;  /* 0x0000000217107223 */ /* 0x080fe20000000010 */
[-C--:B---3--:R-:W-:Y:S01]  /*b8c0*/  FFMA R11, R11, R2.reuse, R6 ;  /* 0x000000020b0b7223 */ /* 0x088fe20000000006 */
[-C--:B------:R-:W-:Y:S01]  /*b8d0*/  FFMA R3, R8, R2.reuse, R3 ;  /* 0x0000000208037223 */ /* 0x080fe20000000003 */
[-C--:B------:R-:W-:Y:S01]  /*b8e0*/  FFMA R4, R9, R2.reuse, R4 ;  /* 0x0000000209047223 */ /* 0x080fe20000000004 */
[-C--:B------:R-:W-:Y:S01]  /*b8f0*/  FFMA R10, R10, R2.reuse, R17 ;  /* 0x000000020a0a7223 */ /* 0x080fe20000000011 */
[----:B------:R-:W-:Y:S01]  /*b900*/  FFMA R6, R20, R2, R29 ;  /* 0x0000000214067223 */ /* 0x000fe2000000001d */
[----:B------:R-:W-:Y:S02]  /*b910*/  F2FP.F16.F32.PACK_AB R7, R16, R7 ;  /* 0x000000071007723e */ /* 0x000fe400000000ff */
[----:B------:R-:W-:Y:S02]  /*b920*/  F2FP.F16.F32.PACK_AB R4, R4, R3 ;  /* 0x000000030404723e */ /* 0x000fe400000000ff */
[----:B------:R-:W-:-:S02]  /*b930*/  F2FP.F16.F32.PACK_AB R5, R11, R10 ;  /* 0x0000000a0b05723e */ /* 0x000fc400000000ff */
[----:B------:R-:W-:Y:S01]  /*b940*/  F2FP.F16.F32.PACK_AB R6, R21, R6 ;  /* 0x000000061506723e */ /* 0x000fe200000000ff */
[----:B------:R-:W-:Y:S06]  /*b950*/  @!P2 BRA `(.L_x_1789) ;  /* 0x000000300038a947 */ /* 0x000fec0003800000 */
[----:B------:R3:W-:Y:S01]  /*b960*/  STG.E.128 desc[UR36][R26.64], R4 ;  /* 0x000000041a007986 */ /* 0x0007e2000c101d24 */
[----:B------:R-:W-:Y:S05]  /*b970*/  BRA `(.L_x_1789) ;  /* 0x0000003000307947 */ /* 0x000fea0003800000 */
.L_x_1788:
        /* <DEDUP_REMOVED lines=21> */
[----:B------:R-:W-:Y:S01]  /*bad0*/  STS.64 [R167+0xe0], R48 ;  /* 0x0000e030a7007388 */ /* 0x000fe20000000a00 */
        /* <DEDUP_REMOVED lines=8> */
[----:B-----5:R-:W-:Y:S02]  /*bb60*/  VIADD R32, R161, 0x8 ;  /* 0x00000008a1207836 */ /* 0x020fe40000000000 */
[----:B------:R-:W-:Y:S01]  /*bb70*/  IMAD.HI R16, R25, 0x2aaaaaab, RZ ;  /* 0x2aaaaaab19107827 */ /* 0x000fe200078e02ff */
[----:B------:R-:W-:Y:S02]  /*bb80*/  ISETP.GT.U32.AND P0, PT, R7, R8, PT ;  /* 0x000000080700720c */ /* 0x000fe40003f04070 */
[----:B------:R-:W-:Y:S01]  /*bb90*/  ISETP.GE.AND P1, PT, R4, RZ, PT ;  /* 0x000000ff0400720c */ /* 0x000fe20003f26270 */
[----:B------:R-:W-:Y:S01]  /*bba0*/  IMAD.HI R4, R161, 0x2aaaaaab, RZ ;  /* 0x2aaaaaaba1047827 */ /* 0x000fe200078e02ff */
[----:B------:R-:W-:Y:S01]  /*bbb0*/  SHF.R.U32.HI R29, RZ, 0x1f, R16 ;  /* 0x0000001fff1d7819 */ /* 0x000fe20000011610 */
[----:B------:R-:W2:Y:S03]  /*bbc0*/  LDS.128 R12, [R163] ;  /* 0x00000000a30c7984 */ /* 0x000ea60000000c00 */
[----:B------:R-:W-:Y:S01]  /*bbd0*/  SHF.R.U32.HI R5, RZ, 0x1f, R4 ;  /* 0x0000001fff057819 */ /* 0x000fe20000011604 */
[----:B-1--4-:R-:W1:Y:S01]  /*bbe0*/  LDS.128 R20, [R166] ;  /* 0x00000000a6147984 */ /* 0x012e620000000c00 */
[----:B------:R-:W-:-:S03]  /*bbf0*/  LEA.HI.SX32 R29, R16, R29, 0x1e ;  /* 0x0000001d101d7211 */ /* 0x000fc600078ff2ff */
[----:B------:R-:W-:Y:S02]  /*bc00*/  @!P0 IMAD.IADD R8, R8, 0x1, -R7 ;  /* 0x0000000108088824 */ /* 0x000fe400078e0a07 */
[----:B------:R-:W-:Y:S01]  /*bc10*/  @!P0 VIADD R6, R6, 0x1 ;  /* 0x0000000106068836 */ /* 0x000fe20000000000 */
[----:B------:R-:W-:Y:S02]  /*bc20*/  ISETP.NE.AND P0, PT, R3, RZ, PT ;  /* 0x000000ff0300720c */ /* 0x000fe40003f05270 */
[----:B------:R-:W-:Y:S02]  /*bc30*/  ISETP.GE.U32.AND P2, PT, R8, R7, PT ;  /* 0x000000070800720c */ /* 0x000fe40003f46070 */
[----:B------:R-:W-:Y:S01]  /*bc40*/  LEA.HI.SX32 R7, R4, R5, 0x1e ;  /* 0x0000000504077211 */ /* 0x000fe200078ff2ff */
[----:B------:R-:W-:-:S04]  /*bc50*/  IMAD.HI R4, R161, 0x55555556, RZ ;  /* 0x55555556a1047827 */ /* 0x000fc800078e02ff */
[----:B------:R-:W-:Y:S01]  /*bc60*/  IMAD.HI R5, R148, 0x55555556, RZ ;  /* 0x5555555694057827 */ /* 0x000fe200078e02ff */
[----:B------:R-:W-:-:S04]  /*bc70*/  LEA.HI R4, R4, R4, RZ, 0x1 ;  /* 0x0000000404047211 */ /* 0x000fc800078f08ff */
[----:B------:R-:W-:Y:S01]  /*bc80*/  LEA.HI R5, R5, R5, RZ, 0x1 ;  /* 0x0000000505057211 */ /* 0x000fe200078f08ff */
[----:B------:R-:W-:Y:S01]  /*bc90*/  @P2 VIADD R6, R6, 0x1 ;  /* 0x0000000106062836 */ /* 0x000fe20000000000 */
[----:B------:R-:W-:Y:S01]  /*bca0*/  SHF.R.S32.HI R11, RZ, 0x1f, R4 ;  /* 0x0000001fff0b7819 */ /* 0x000fe20000011404 */
[----:B------:R-:W-:Y:S01]  /*bcb0*/  IMAD R44, R4, -0x3, R161 ;  /* 0xfffffffd042c7824 */ /* 0x000fe200078e02a1 */
[----:B------:R-:W-:Y:S02]  /*bcc0*/  SHF.R.S32.HI R8, RZ, 0x1f, R5 ;  /* 0x0000001fff087819 */ /* 0x000fe40000011405 */
[----:B------:R-:W-:Y:S02]  /*bcd0*/  MOV R24, R6 ;  /* 0x0000000600187202 */ /* 0x000fe40000000f00 */
[----:B------:R-:W-:Y:S02]  /*bce0*/  LEA.HI R11, R11, R4, RZ, 0x3 ;  /* 0x000000040b0b7211 */ /* 0x000fe400078f18ff */
[----:B------:R-:W-:Y:S01]  /*bcf0*/  LEA.HI R6, R8, R5, RZ, 0x3 ;  /* 0x0000000508067211 */ /* 0x000fe200078f18ff */
[----:B------:R-:W-:Y:S01]  /*bd00*/  @!P1 IMAD.MOV R24, RZ, RZ, -R24 ;  /* 0x000000ffff189224 */ /* 0x000fe200078e0a18 */
[----:B------:R-:W-:-:S02]  /*bd10*/  LOP3.LUT R11, R11, 0xffffff8, RZ, 0xc0, !PT ;  /* 0x0ffffff80b0b7812 */ /* 0x000fc400078ec0ff */
[----:B------:R-:W-:Y:S02]  /*bd20*/  SHF.R.U32.HI R8, RZ, 0x1f, R9 ;  /* 0x0000001fff087819 */ /* 0x000fe40000011609 */
[----:B------:R-:W-:Y:S01]  /*bd30*/  LOP3.LUT R6, R6, 0xffffff8, RZ, 0xc0, !PT ;  /* 0x0ffffff806067812 */ /* 0x000fe200078ec0ff */
[----:B------:R-:W-:Y:S01]  /*bd40*/  IMAD.IADD R11, R4, 0x1, -R11 ;  /* 0x00000001040b7824 */ /* 0x000fe200078e0a0b */
[----:B------:R-:W-:Y:S01]  /*bd50*/  LEA.HI.SX32 R41, R9, R8, 0x1e ;  /* 0x0000000809297211 */ /* 0x000fe200078ff2ff */
[-C--:B--2---:R-:W-:Y:S01]  /*bd60*/  FMUL R12, R12, R2.reuse ;  /* 0x000000020c0c7220 */ /* 0x084fe20000400000 */
[----:B------:R-:W-:Y:S01]  /*bd70*/  @!P0 LOP3.LUT R24, RZ, R3, RZ, 0x33, !PT ;  /* 0x00000003ff188212 */ /* 0x000fe200078e33ff */
[----:B------:R-:W-:Y:S01]  /*bd80*/  FMUL R13, R13, R2 ;  /* 0x000000020d0d7220 */ /* 0x000fe20000400000 */
[----:B------:R-:W-:Y:S01]  /*bd90*/  IADD3 R9, R5, -R6, RZ ;  /* 0x8000000605097210 */ /* 0x000fe20007ffe0ff */
[-C--:B------:R-:W-:Y:S01]  /*bda0*/  FMUL R14, R14, R2.reuse ;  /* 0x000000020e0e7220 */ /* 0x080fe20000400000 */
[----:B-1----:R-:W-:Y:S01]  /*bdb0*/  FMUL R20, R20, R2 ;  /* 0x0000000214147220 */ /* 0x002fe20000400000 */
[--C-:B------:R-:W-:Y:S01]  /*bdc0*/  IMAD R49, R11, 0x10, R24.reuse ;  /* 0x000000100b317824 */ /* 0x100fe200078e0218 */
[----:B------:R-:W-:Y:S01]  /*bdd0*/  LEA R6, R9, R24, 0x4 ;  /* 0x0000001809067211 */ /* 0x000fe200078e20ff */
[----:B------:R-:W-:Y:S01]  /*bde0*/  IMAD.MOV R28, RZ, RZ, -R24 ;  /* 0x000000ffff1c7224 */ /* 0x000fe200078e0a18 */
[----:B------:R-:W1:Y:S01]  /*bdf0*/  LDS.128 R8, [R166+0x440] ;  /* 0x00044000a6087984 */ /* 0x000e620000000c00 */
[----:B------:R-:W-:-:S02]  /*be00*/  IMAD R49, R162, R49, R7 ;  /* 0x00000031a2317224 */ /* 0x000fc400078e0207 */
[----:B------:R-:W-:Y:S01]  /*be10*/  FMUL R21, R21, R2 ;  /* 0x0000000215157220 */ /* 0x000fe20000400000 */
[----:B------:R-:W-:Y:S01]  /*be20*/  IMAD R28, R3, R28, R150 ;  /* 0x0000001c031c7224 */ /* 0x000fe200078e0296 */
[----:B------:R-:W-:Y:S01]  /*be30*/  ISETP.LT.AND P1, PT, R161, UR4, P4 ;  /* 0x00000004a1007c0c */ /* 0x000fe2000a721270 */
[----:B------:R-:W-:Y:S01]  /*be40*/  IMAD R41, R162, R6, R41 ;  /* 0x00000006a2297224 */ /* 0x000fe200078e0229 */
[----:B------:R-:W-:Y:S01]  /*be50*/  SHF.R.S32.HI R17, RZ, 0x1f, R49 ;  /* 0x0000001fff117819 */ /* 0x000fe20000011431 */
[----:B------:R-:W-:Y:S01]  /*be60*/  IMAD R150, R5, -0x3, R148 ;  /* 0xfffffffd05967824 */ /* 0x000fe200078e0294 */
[----:B------:R-:W-:Y:S01]  /*be70*/  ISETP.LT.AND P0, PT, R148, UR4, P4 ;  /* 0x0000000494007c0c */ /* 0x000fe2000a701270 */
[----:B------:R-:W2:Y:S01]  /*be80*/  LDS.128 R4, [R163+0x440] ;  /* 0x00044000a3047984 */ /* 0x000ea20000000c00 */
[-CC-:B------:R-:W-:Y:S02]  /*be90*/  IMAD R44, R44, R3.reuse, R28.reuse ;  /* 0x000000032c2c7224 */ /* 0x180fe400078e021c */
[----:B------:R-:W-:Y:S01]  /*bea0*/  FMUL R22, R22, R2 ;  /* 0x0000000216167220 */ /* 0x000fe20000400000 */
        /* <DEDUP_REMOVED lines=9> */
[----:B------:R-:W-:Y:S01]  /*bf40*/  IMAD R17, R41, R0, R17 ;  /* 0x0000000029117224 */ /* 0x000fe200078e0211 */
[----:B------:R-:W-:Y:S01]  /*bf50*/  IADD3 R45, R49, R36, RZ ;  /* 0x00000024312d7210 */ /* 0x000fe20007ffe0ff */
[----:B------:R-:W-:-:S03]  /*bf60*/  IMAD.WIDE.U32 R40, R168, R41, R150 ;  /* 0x00000029a8287225 */ /* 0x000fc600078e0096 */
[----:B------:R-:W-:Y:S01]  /*bf70*/  SHF.L.U64.HI R16, R48, 0x1, R45 ;  /* 0x0000000130107819 */ /* 0x000fe2000001022d */
[----:B------:R-:W-:Y:S01]  /*bf80*/  IMAD.HI R44, R32, 0x2aaaaaab, RZ ;  /* 0x2aaaaaab202c7827 */ /* 0x000fe200078e02ff */
[----:B------:R-:W-:Y:S02]  /*bf90*/  SHF.L.U32 R36, R40, 0x1, RZ ;  /* 0x0000000128247819 */ /* 0x000fe400000006ff */
[----:B------:R-:W-:Y:S01]  /*bfa0*/  LOP3.LUT R16, R16, 0x1fffffff, RZ, 0xc0, !PT ;  /* 0x1fffffff10107812 */ /* 0x000fe200078ec0ff */
[----:B------:R-:W-:Y:S01]  /*bfb0*/  IMAD.IADD R17, R41, 0x1, R17 ;  /* 0x0000000129117824 */ /* 0x000fe200078e0211 */
[----:B------:R-:W-:Y:S01]  /*bfc0*/  SHF.R.U32.HI R33, RZ, 0x1f, R44 ;  /* 0x0000001fff217819 */ /* 0x000fe2000001162c */
[----:B------:R-:W-:Y:S02]  /*bfd0*/  IMAD.SHL.U32 R37, R48, 0x2, RZ ;  /* 0x0000000230257824 */ /* 0x000fe400078e00ff */
[-C--:B------:R-:W-:Y:S01]  /*bfe0*/  FMUL R41, R15, R2.reuse ;  /* 0x000000020f297220 */ /* 0x080fe20000400000 */
[----:B------:R-:W-:Y:S01]  /*bff0*/  SHF.L.U64.HI R17, R40, 0x1, R17 ;  /* 0x0000000128117819 */ /* 0x000fe20000010211 */
[----:B-1----:R-:W-:Y:S01]  /*c000*/  FMUL R40, R10, R2 ;  /* 0x000000020a287220 */ /* 0x002fe20000400000 */
[----:B------:R-:W-:Y:S01]  /*c010*/  F2FP.F16.F32.PACK_AB R10, R13, R12 ;  /* 0x0000000c0d0a723e */ /* 0x000fe200000000ff */
[-C--:B------:R-:W-:Y:S01]  /*c020*/  FMUL R49, R11, R2.reuse ;  /* 0x000000020b317220 */ /* 0x080fe20000400000 */
[----:B------:R-:W-:Y:S01]  /*c030*/  LOP3.LUT R37, R37, 0xfffffffe, RZ, 0xc0, !PT ;  /* 0xfffffffe25257812 */ /* 0x000fe200078ec0ff */
[----:B------:R-:W-:Y:S01]  /*c040*/  FMUL R15, R8, R2 ;  /* 0x00000002080f7220 */ /* 0x000fe20000400000 */
[----:B------:R-:W-:-:S02]  /*c050*/  LOP3.LUT R13, R36, 0xfffffffe, RZ, 0xc0, !PT ;  /* 0xfffffffe240d7812 */ /* 0x000fc400078ec0ff */
[----:B------:R-:W-:Y:S01]  /*c060*/  LEA.HI.SX32 R33, R44, R33, 0x1e ;  /* 0x000000212c217211 */ /* 0x000fe200078ff2ff */
[----:B------:R-:W-:Y:S01]  /*c070*/  FMUL R44, R9, R2 ;  /* 0x00000002092c7220 */ /* 0x000fe20000400000 */
[----:B------:R-:W-:Y:S01]  /*c080*/  F2FP.F16.F32.PACK_AB R11, R41, R14 ;  /* 0x0000000e290b723e */ /* 0x000fe200000000ff */
[----:B--2---:R-:W-:Y:S01]  /*c090*/  FMUL R45, R4, R2 ;  /* 0x00000002042d7220 */ /* 0x004fe20000400000 */
[----:B------:R-:W-:Y:S01]  /*c0a0*/  F2FP.F16.F32.PACK_AB R8, R21, R20 ;  /* 0x000000141508723e */ /* 0x000fe200000000ff */
[-C--:B------:R-:W-:Y:S01]  /*c0b0*/  FMUL R148, R5, R2.reuse ;  /* 0x0000000205947220 */ /* 0x080fe20000400000 */
[----:B------:R-:W-:Y:S01]  /*c0c0*/  IADD3 R14, P3, R156, R37, RZ ;  /* 0x000000259c0e7210 */ /* 0x000fe20007f7e0ff */
[-C--:B------:R-:W-:Y:S01]  /*c0d0*/  FMUL R48, R6, R2.reuse ;  /* 0x0000000206307220 */ /* 0x080fe20000400000 */
[----:B------:R-:W-:Y:S01]  /*c0e0*/  FMUL R7, R7, R2 ;  /* 0x0000000207077220 */ /* 0x000fe20000400000 */
[----:B------:R-:W-:Y:S02]  /*c0f0*/  LOP3.LUT R12, R17, 0x1fffffff, RZ, 0xc0, !PT ;  /* 0x1fffffff110c7812 */ /* 0x000fe400078ec0ff */
[----:B------:R-:W-:-:S02]  /*c100*/  IADD3 R20, P2, R156, R13, RZ ;  /* 0x0000000d9c147210 */ /* 0x000fc40007f5e0ff */
        /* <DEDUP_REMOVED lines=20> */
[----:B------:R-:W-:Y:S02]  /*c250*/  LOP3.LUT R13, R13, 0xffffff8, RZ, 0xc0, !PT ;  /* 0x0ffffff80d0d7812 */ /* 0x000fe400078ec0ff */
[----:B------:R-:W-:Y:S01]  /*c260*/  ISETP.LT.AND P0, PT, R25, UR4, P4 ;  /* 0x0000000419007c0c */ /* 0x000fe2000a701270 */
[----:B------:R-:W-:Y:S04]  /*c270*/  STS.64 [R169], R18 ;  /* 0x00000012a9007388 */ /* 0x000fe80000000a00 */
[----:B------:R2:W-:Y:S01]  /*c280*/  STS.64 [R169+0x20], R26 ;  /* 0x0000201aa9007388 */ /* 0x0005e20000000a00 */
[C---:B-1----:R-:W-:Y:S01]  /*c290*/  IADD3 R5, R23.reuse, -R12, RZ ;  /* 0x8000000c17057210 */ /* 0x042fe20007ffe0ff */
[----:B------:R-:W-:-:S02]  /*c2a0*/  IMAD R23, R23, -0x3, R32 ;  /* 0xfffffffd17177824 */ /* 0x000fc400078e0220 */
[----:B------:R1:W-:Y:S01]  /*c2b0*/  STS.64 [R169+0x40], R30 ;  /* 0x0000401ea9007388 */ /* 0x0003e20000000a00 */
[----:B------:R-:W-:Y:S02]  /*c2c0*/  VIADD R21, R161, 0x10 ;  /* 0x00000010a1157836 */ /* 0x000fe40000000000 */
[----:B------:R-:W-:Y:S01]  /*c2d0*/  IMAD R4, R5, 0x10, R24 ;  /* 0x0000001005047824 */ /* 0x000fe200078e0218 */
[----:B------:R3:W-:Y:S01]  /*c2e0*/  STS.64 [R169+0x60], R34 ;  /* 0x00006022a9007388 */ /* 0x0007e20000000a00 */
[----:B------:R-:W-:Y:S02]  /*c2f0*/  VIADD R20, R161, 0x12 ;  /* 0x00000012a1147836 */ /* 0x000fe40000000000 */
[----:B------:R-:W-:Y:S01]  /*c300*/  IMAD R33, R162, R4, R33 ;  /* 0x00000004a2217224 */ /* 0x000fe200078e0221 */
[----:B------:R-:W-:Y:S01]  /*c310*/  STS.64 [R167+0x80], R38 ;  /* 0x00008026a7007388 */ /* 0x000fe20000000a00 */
[----:B------:R-:W-:-:S03]  /*c320*/  IMAD.HI R32, R21, 0x2aaaaaab, RZ ;  /* 0x2aaaaaab15207827 */ /* 0x000fc600078e02ff */
[----:B------:R-:W-:Y:S04]  /*c330*/  STS.64 [R167+0xa0], R42 ;  /* 0x0000a02aa7007388 */ /* 0x000fe80000000a00 */
[----:B------:R-:W-:Y:S04]  /*c340*/  STS.64 [R167+0xc0], R46 ;  /* 0x0000c02ea7007388 */ /* 0x000fe80000000a00 */
[----:B------:R-:W-:Y:S01]  /*c350*/  STS.64 [R167+0xe0], R50 ;  /* 0x0000e032a7007388 */ /* 0x000fe20000000a00 */
[C---:B--2---:R-:W-:Y:S01]  /*c360*/  IMAD.IADD R27, R22.reuse, 0x1, -R13 ;  /* 0x00000001161b7824 */ /* 0x044fe200078e0a0d */
[----:B------:R-:W-:Y:S01]  /*c370*/  BAR.SYNC.DEFER_BLOCKING 0x0 ;  /* 0x0000000000007b1d */ /* 0x000fe20000010000 */
[----:B------:R-:W-:Y:S01]  /*c380*/  IMAD R22, R22, -0x3, R25 ;  /* 0xfffffffd16167824 */ /* 0x000fe200078e0219 */
[----:B-1----:R-:W-:-:S02]  /*c390*/  SHF.R.U32.HI R31, RZ, 0x1f, R32 ;  /* 0x0000001fff1f7819 */ /* 0x002fc40000011620 */
[----:B------:R-:W-:Y:S01]  /*c3a0*/  LEA R27, R27, R24, 0x4 ;  /* 0x000000181b1b7211 */ /* 0x000fe200078e20ff */
[--C-:B------:R-:W-:Y:S01]  /*c3b0*/  IMAD R36, R22, R3, R28.reuse ;  /* 0x0000000316247224 */ /* 0x100fe200078e021c */
[----:B------:R-:W-:Y:S01]  /*c3c0*/  LEA.HI.SX32 R25, R32, R31, 0x1e ;  /* 0x0000001f20197211 */ /* 0x000fe200078ff2ff */
[----:B---3--:R-:W-:Y:S01]  /*c3d0*/  IMAD R34, R23, R3, R28 ;  /* 0x0000000317227224 */ /* 0x008fe200078e021c */
[----:B------:R-:W-:Y:S01]  /*c3e0*/  SHF.R.S32.HI R23, RZ, 0x1f, R33 ;  /* 0x0000001fff177819 */ /* 0x000fe20000011421 */
[----:B------:R-:W-:Y:S01]  /*c3f0*/  IMAD R27, R162, R27, R29 ;  /* 0x0000001ba21b7224 */ /* 0x000fe200078e021d */
[----:B------:R-:W-:Y:S01]  /*c400*/  SHF.R.S32.HI R37, RZ, 0x1f, R36 ;  /* 0x0000001fff257819 */ /* 0x000fe20000011424 */
[----:B------:R-:W-:Y:S01]  /*c410*/  IMAD.HI R22, R20, 0x2aaaaaab, RZ ;  /* 0x2aaaaaab14167827 */ /* 0x000fe200078e02ff */
[----:B------:R-:W-:Y:S02]  /*c420*/  SHF.R.S32.HI R35, RZ, 0x1f, R34 ;  /* 0x0000001fff237819 */ /* 0x000fe40000011422 */
[----:B------:R-:W-:Y:S01]  /*c430*/  SHF.R.S32.HI R29, RZ, 0x1f, R27 ;  /* 0x0000001fff1d7819 */ /* 0x000fe2000001141b */
[----:B------:R-:W-:Y:S01]  /*c440*/  IMAD R30, R23, R168, RZ ;  /* 0x000000a8171e7224 */ /* 0x000fe200078e02ff */
[----:B------:R-:W-:Y:S01]  /*c450*/  SHF.R.U32.HI R23, RZ, 0x1f, R22 ;  /* 0x0000001fff177819 */ /* 0x000fe20000011616 */
[----:B------:R-:W-:-:S03]  /*c460*/  IMAD.WIDE.U32 R34, R168, R33, R34 ;  /* 0x00000021a8227225 */ /* 0x000fc600078e0022 */
[----:B------:R-:W-:Y:S01]  /*c470*/  LEA.HI.SX32 R23, R22, R23, 0x1e ;  /* 0x0000001716177211 */ /* 0x000fe200078ff2ff */
[----:B------:R-:W-:Y:S01]  /*c480*/  IMAD R29, R29, R168, RZ ;  /* 0x000000a81d1d7224 */ /* 0x000fe200078e02ff */
[----:B------:R-:W1:Y:S01]  /*c490*/  LDS.128 R12, [R163] ;  /* 0x00000000a30c7984 */ /* 0x000e620000000c00 */
[-C--:B------:R-:W-:Y:S02]  /*c4a0*/  IMAD R30, R33, R0.reuse, R30 ;  /* 0x00000000211e7224 */ /* 0x080fe400078e021e */
[----:B------:R-:W-:Y:S01]  /*c4b0*/  IMAD R29, R27, R0, R29 ;  /* 0x000000001b1d7224 */ /* 0x000fe200078e021d */
[----:B------:R-:W2:Y:S01]  /*c4c0*/  LDS.128 R8, [R166+0x440] ;  /* 0x00044000a6087984 */ /* 0x000ea20000000c00 */
[----:B------:R-:W-:Y:S01]  /*c4d0*/  IMAD.WIDE.U32 R26, R168, R27, R36 ;  /* 0x0000001ba81a7225 */ /* 0x000fe200078e0024 */
[----:B------:R-:W-:Y:S02]  /*c4e0*/  IADD3 R31, R35, R30, RZ ;  /* 0x0000001e231f7210 */ /* 0x000fe40007ffe0ff */
[----:B------:R-:W3:Y:S01]  /*c4f0*/  LDS.128 R16, [R166] ;  /* 0x00000000a6107984 */ /* 0x000ee20000000c00 */
[----:B------:R-:W-:Y:S01]  /*c500*/  IMAD.IADD R33, R27, 0x1, R29 ;  /* 0x000000011b217824 */ /* 0x000fe200078e021d */
[----:B------:R-:W-:Y:S01]  /*c510*/  SHF.L.U32 R27, R26, 0x1, RZ ;  /* 0x000000011a1b7819 */ /* 0x000fe200000006ff */
[C---:B------:R-:W-:Y:S01]  /*c520*/  IMAD.SHL.U32 R29, R34.reuse, 0x2, RZ ;  /* 0x00000002221d7824 */ /* 0x040fe200078e00ff */
[----:B------:R-:W4:Y:S01]  /*c530*/  LDS.128 R4, [R163+0x440] ;  /* 0x00044000a3047984 */ /* 0x000f220000000c00 */
[----:B------:R-:W-:-:S02]  /*c540*/  SHF.L.U64.HI R22, R34, 0x1, R31 ;  /* 0x0000000122167819 */ /* 0x000fc4000001021f */
[----:B------:R-:W-:Y:S02]  /*c550*/  SHF.L.U64.HI R26, R26, 0x1, R33 ;  /* 0x000000011a1a7819 */ /* 0x000fe40000010221 */
[----:B------:R-:W-:Y:S02]  /*c560*/  LOP3.LUT R29, R29, 0xfffffffe, RZ, 0xc0, !PT ;  /* 0xfffffffe1d1d7812 */ /* 0x000fe400078ec0ff */
        /* <DEDUP_REMOVED lines=49> */
[----:B------:R-:W-:Y:S01]  /*c880*/  IMAD.HI R30, R21, 0x2aaaaaab, RZ ;  /* 0x2aaaaaab151e7827 */ /* 0x000fe200078e02ff */
        /* <DEDUP_REMOVED lines=15> */
[----:B------:R-:W-:Y:S01]  /*c980*/  IMAD R26, R27, R3, R28 ;  /* 0x000000031b1a7224 */ /* 0x000fe200078e021c */
[----:B------:R-:W-:Y:S01]  /*c990*/  SHF.R.S32.HI R29, RZ, 0x1f, R23 ;  /* 0x0000001fff1d7819 */ /* 0x000fe20000011417 */
[----:B------:R-:W-:Y:S01]  /*c9a0*/  IMAD.WIDE.U32 R34, R168, R25, R34 ;  /* 0x00000019a8227225 */ /* 0x000fe200078e0022 */
[----:B------:R-:W-:Y:S01]  /*c9b0*/  STS.64 [R167+0xc0], R56 ;  /* 0x0000c038a7007388 */ /* 0x000fe20000000a00 */
[----:B------:R-:W-:-:S02]  /*c9c0*/  SHF.R.S32.HI R31, RZ, 0x1f, R25 ;  /* 0x0000001fff1f7819 */ /* 0x000fc40000011419 */
[--C-:B------:R-:W-:Y:S01]  /*c9d0*/  SHF.R.S32.HI R27, RZ, 0x1f, R26.reuse ;  /* 0x0000001fff1b7819 */ /* 0x100fe2000001141a */
[----:B------:R-:W-:Y:S01]  /*c9e0*/  STS.64 [R167+0xe0], R52 ;  /* 0x0000e034a7007388 */ /* 0x000fe20000000a00 */
[-C--:B------:R-:W-:Y:S02]  /*c9f0*/  IMAD R29, R29, R168.reuse, RZ ;  /* 0x000000a81d1d7224 */ /* 0x080fe400078e02ff */
[----:B------:R-:W-:Y:S01]  /*ca00*/  IMAD R31, R31, R168, RZ ;  /* 0x000000a81f1f7224 */ /* 0x000fe200078e02ff */
[----:B------:R-:W-:Y:S01]  /*ca10*/  BAR.SYNC.DEFER_BLOCKING 0x0 ;  /* 0x0000000000007b1d */ /* 0x000fe20000010000 */
[-C--:B------:R-:W-:Y:S02]  /*ca20*/  IMAD R29, R23, R0.reuse, R29 ;  /* 0x00000000171d7224 */ /* 0x080fe400078e021d */
[----:B------:R-:W-:Y:S02]  /*ca30*/  IMAD R31, R25, R0, R31 ;  /* 0x00000000191f7224 */ /* 0x000fe400078e021f */
[----:B------:R-:W-:Y:S01]  /*ca40*/  IMAD.WIDE.U32 R26, R168, R23, R26 ;  /* 0x00000017a81a7225 */ /* 0x000fe200078e001a */
[----:B------:R-:W-:-:S02]  /*ca50*/  SHF.R.U32.HI R23, RZ, 0x1f, R30 ;  /* 0x0000001fff177819 */ /* 0x000fc4000001161e */
[----:B------:R-:W-:Y:S01]  /*ca60*/  IADD3 R31, R35, R31, RZ ;  /* 0x0000001f231f7210 */ /* 0x000fe20007ffe0ff */
[----:B------:R-:W-:Y:S01]  /*ca70*/  IMAD.HI R32, R22, 0x2aaaaaab, RZ ;  /* 0x2aaaaaab16207827 */ /* 0x000fe200078e02ff */
[----:B------:R-:W-:Y:S02]  /*ca80*/  LEA.HI.SX32 R23, R30, R23, 0x1e ;  /* 0x000000171e177211 */ /* 0x000fe400078ff2ff */
[----:B------:R-:W-:Y:S01]  /*ca90*/  SHF.L.U64.HI R20, R34, 0x1, R31 ;  /* 0x0000000122147819 */ /* 0x000fe2000001021f */
[----:B------:R-:W-:Y:S01]  /*caa0*/  IMAD.IADD R33, R27, 0x1, R29 ;  /* 0x000000011b217824 */ /* 0x000fe200078e021d */
[----:B------:R-:W-:Y:S01]  /*cab0*/  SHF.L.U32 R27, R26, 0x1, RZ ;  /* 0x000000011a1b7819 */ /* 0x000fe200000006ff */
[----:B------:R-:W-:Y:S01]  /*cac0*/  IMAD.SHL.U32 R29, R34, 0x2, RZ ;  /* 0x00000002221d7824 */ /* 0x000fe200078e00ff */
[----:B------:R-:W-:Y:S02]  /*cad0*/  SHF.R.U32.HI R25, RZ, 0x1f, R32 ;  /* 0x0000001fff197819 */ /* 0x000fe40000011620 */
[----:B------:R-:W-:-:S02]  /*cae0*/  SHF.L.U64.HI R26, R26, 0x1, R33 ;  /* 0x000000011a1a7819 */ /* 0x000fc40000010221 */
[----:B------:R-:W-:Y:S02]  /*caf0*/  LOP3.LUT R29, R29, 0xfffffffe, RZ, 0xc0, !PT ;  /* 0xfffffffe1d1d7812 */ /* 0x000fe400078ec0ff */
[----:B------:R-:W-:Y:S01]  /*cb00*/  LOP3.LUT R27, R27, 0xfffffffe, RZ, 0xc0, !PT ;  /* 0xfffffffe1b1b7812 */ /* 0x000fe200078ec0ff */
[----:B------:R-:W1:Y:S01]  /*cb10*/  LDS.128 R12, [R163] ;  /* 0x00000000a30c7984 */ /* 0x000e620000000c00 */
[----:B------:R-:W-:Y:S02]  /*cb20*/  LEA.HI.SX32 R25, R32, R25, 0x1e ;  /* 0x0000001920197211 */ /* 0x000fe400078ff2ff */
[----:B------:R-:W-:Y:S01]  /*cb30*/  LOP3.LUT R20, R20, 0x1fffffff, RZ, 0xc0, !PT ;  /* 0x1fffffff14147812 */ /* 0x000fe200078ec0ff */
        /* <DEDUP_REMOVED lines=38> */
[----:B------:R-:W-:Y:S01]  /*cda0*/  SHF.R.S32.HI R17, RZ, 0x1f, R20 ;  /* 0x0000001fff117819 */ /* 0x000fe20000011414 */
[----:B------:R-:W-:Y:S01]  /*cdb0*/  IMAD R36, R20, -0x3, R21 ;  /* 0xfffffffd14247824 */ /* 0x000fe200078e0215 */
[----:B------:R-:W-:Y:S01]  /*cdc0*/  SHF.R.S32.HI R16, RZ, 0x1f, R27 ;  /* 0x0000001fff107819 */ /* 0x000fe2000001141b */
[----:B------:R-:W-:Y:S01]  /*cdd0*/  BAR.SYNC.DEFER_BLOCKING 0x0 ;  /* 0x0000000000007b1d */ /* 0x000fe20000010000 */
[----:B------:R-:W-:Y:S01]  /*cde0*/  LEA.HI R17, R17, R20, RZ, 0x3 ;  /* 0x0000001411117211 */ /* 0x000fe200078f18ff */
[----:B------:R-:W-:Y:S01]  /*cdf0*/  IMAD R38, R27, -0x3, R22 ;  /* 0xfffffffd1b267824 */ /* 0x000fe200078e0216 */
[----:B------:R-:W-:Y:S01]  /*ce00*/  LEA.HI R16, R16, R27, RZ, 0x3 ;  /* 0x0000001b10107211 */ /* 0x000fe200078f18ff */
[-CC-:B------:R-:W-:Y:S01]  /*ce10*/  IMAD R36, R36, R3.reuse, R28.reuse ;  /* 0x0000000324247224 */ /* 0x180fe200078e021c */
[----:B------:R-:W-:Y:S01]  /*ce20*/  ISETP.LT.AND P1, PT, R22, UR4, P4 ;  /* 0x0000000416007c0c */ /* 0x000fe2000a721270 */
[----:B------:R-:W-:Y:S01]  /*ce30*/  IMAD R38, R38, R3, R28 ;  /* 0x0000000326267224 */ /* 0x000fe200078e021c */
[----:B------:R-:W-:Y:S01]  /*ce40*/  LOP3.LUT R16, R16, 0xffffff8, RZ, 0xc0, !PT ;  /* 0x0ffffff810107812 */ /* 0x000fe200078ec0ff */
[----:B------:R-:W-:Y:S01]  /*ce50*/  VIADD R22, R161, 0x20 ;  /* 0x00000020a1167836 */ /* 0x000fe20000000000 */
[----:B------:R-:W-:-:S02]  /*ce60*/  SHF.R.S32.HI R37, RZ, 0x1f, R36 ;  /* 0x0000001fff257819 */ /* 0x000fc40000011424 */
[----:B------:R-:W-:Y:S01]  /*ce70*/  IADD3 R35, R27, -R16, RZ ;  /* 0x800000101b237210 */ /* 0x000fe20007ffe0ff */
[----:B------:R-:W-:Y:S01]  /*ce80*/  IMAD.HI R32, R22, 0x2aaaaaab, RZ ;  /* 0x2aaaaaab16207827 */ /* 0x000fe200078e02ff */
[----:B------:R-:W-:Y:S02]  /*ce90*/  SHF.R.S32.HI R39, RZ, 0x1f, R38 ;  /* 0x0000001fff277819 */ /* 0x000fe40000011426 */
[----:B------:R-:W-:Y:S01]  /*cea0*/  ISETP.LT.AND P0, PT, R21, UR4, P4 ;  /* 0x0000000415007c0c */ /* 0x000fe2000a701270 */
[----:B------:R-:W-:-:S04]  /*ceb0*/  IMAD R35, R35, 0x10, R24 ;  /* 0x0000001023237824 */ /* 0x000fc800078e0218 */
[----:B------:R-:W-:Y:S01]  /*cec0*/  IMAD R35, R162, R35, R25 ;  /* 0x00000023a2237224 */ /* 0x000fe200078e0219 */
[----:B------:R-:W-:Y:S04]  /*ced0*/  STS.64 [R169], R82 ;  /* 0x00000052a9007388 */ /* 0x000fe80000000a00 */
[----:B------:R-:W-:Y:S01]  /*cee0*/  SHF.R.S32.HI R31, RZ, 0x1f, R35 ;  /* 0x0000001fff1f7819 */ /* 0x000fe20000011423 */
[----:B------:R-:W-:Y:S01]  /*cef0*/  STS.64 [R169+0x20], R78 ;  /* 0x0000204ea9007388 */ /* 0x000fe20000000a00 */
[----:B-1----:R-:W-:-:S03]  /*cf00*/  LOP3.LUT R5, R17, 0xffffff8, RZ, 0xc0, !PT ;  /* 0x0ffffff811057812 */ /* 0x002fc600078ec0ff */
[----:B------:R-:W-:Y:S01]  /*cf10*/  IMAD R31, R31, R168, RZ ;  /* 0x000000a81f1f7224 */ /* 0x000fe200078e02ff */
[----:B------:R-:W-:Y:S01]  /*cf20*/  STS.64 [R169+0x40], R74 ;  /* 0x0000404aa9007388 */ /* 0x000fe20000000a00 */
[----:B------:R-:W-:Y:S01]  /*cf30*/  IMAD.IADD R5, R20, 0x1, -R5 ;  /* 0x0000000114057824 */ /* 0x000fe200078e0a05 */
[----:B------:R-:W-:Y:S02]  /*cf40*/  IADD3 R20, R161, 0x22, RZ ;  /* 0x00000022a1147810 */ /* 0x000fe40007ffe0ff */
[----:B------:R-:W-:Y:S01]  /*cf50*/  STS.64 [R169+0x60], R70 ;  /* 0x00006046a9007388 */ /* 0x000fe20000000a00 */
[----:B------:R-:W-:Y:S01]  /*cf60*/  IMAD R31, R35, R0, R31 ;  /* 0x00000000231f7224 */ /* 0x000fe200078e021f */
[----:B------:R-:W-:Y:S02]  /*cf70*/  LEA R4, R5, R24, 0x4 ;  /* 0x0000001805047211 */ /* 0x000fe400078e20ff */
[----:B------:R-:W-:Y:S01]  /*cf80*/  STS.64 [R167+0x80], R66 ;  /* 0x00008042a7007388 */ /* 0x000fe20000000a00 */
[----:B------:R-:W-:-:S03]  /*cf90*/  IMAD.HI R30, R20, 0x2aaaaaab, RZ ;  /* 0x2aaaaaab141e7827 */ /* 0x000fc600078e02ff */
[----:B------:R-:W-:Y:S01]  /*cfa0*/  STS.64 [R167+0xa0], R62 ;  /* 0x0000a03ea7007388 */ /* 0x000fe20000000a00 */
[----:B------:R-:W-:Y:S01]  /*cfb0*/  IMAD R27, R162, R4, R23 ;  /* 0x00000004a21b7224 */ /* 0x000fe200078e0217 */
[----:B------:R-:W-:Y:S01]  /*cfc0*/  SHF.R.U32.HI R29, RZ, 0x1f, R30 ;  /* 0x0000001fff1d7819 */ /* 0x000fe2000001161e */
[----:B------:R-:W-:Y:S01]  /*cfd0*/  IMAD.WIDE.U32 R34, R168, R35, R38 ;  /* 0x00000023a8227225 */ /* 0x000fe200078e0026 */
[----:B------:R-:W-:Y:S01]  /*cfe0*/  STS.64 [R167+0xc0], R58 ;  /* 0x0000c03aa7007388 */ /* 0x000fe20000000a00 */
[----:B------:R-:W-:Y:S02]  /*cff0*/  SHF.R.U32.HI R23, RZ, 0x1f, R32 ;  /* 0x0000001fff177819 */ /* 0x000fe40000011620 */
[----:B------:R-:W-:Y:S01]  /*d000*/  SHF.R.S32.HI R25, RZ, 0x1f, R27 ;  /* 0x0000001fff197819 */ /* 0x000fe2000001141b */
[----:B------:R-:W-:Y:S01]  /*d010*/  STS.64 [R167+0xe0], R54 ;  /* 0x0000e036a7007388 */ /* 0x000fe20000000a00 */
[----:B------:R-:W-:Y:S01]  /*d020*/  IMAD.IADD R31, R35, 0x1, R31 ;  /* 0x00000001231f7824 */ /* 0x000fe200078e021f */
[----:B------:R-:W-:Y:S01]  /*d030*/  LEA.HI.SX32 R21, R30, R29, 0x1e ;  /* 0x0000001d1e157211 */ /* 0x000fe200078ff2ff */
[----:B------:R-:W-:Y:S01]  /*d040*/  IMAD.SHL.U32 R29, R34, 0x2, RZ ;  /* 0x00000002221d7824 */ /* 0x000fe200078e00ff */
[----:B------:R-:W-:Y:S01]  /*d050*/  BAR.SYNC.DEFER_BLOCKING 0x0 ;  /* 0x0000000000007b1d */ /* 0x000fe20000010000 */
[----:B------:R-:W-:Y:S01]  /*d060*/  IMAD R25, R25, R168, RZ ;  /* 0x000000a819197224 */ /* 0x000fe200078e02ff */
[----:B------:R-:W-:-:S02]  /*d070*/  LEA.HI.SX32 R23, R32, R23, 0x1e ;  /* 0x0000001720177211 */ /* 0x000fc400078ff2ff */
[----:B------:R-:W-:Y:S01]  /*d080*/  LOP3.LUT R29, R29, 0xfffffffe, RZ, 0xc0, !PT ;  /* 0xfffffffe1d1d7812 */ /* 0x000fe200078ec0ff */
[----:B------:R-:W-:Y:S02]  /*d090*/  IMAD R25, R27, R0, R25 ;  /* 0x000000001b197224 */ /* 0x000fe400078e0219 */
[----:B------:R-:W-:-:S05]  /*d0a0*/  IMAD.WIDE.U32 R26, R168, R27, R36 ;  /* 0x0000001ba81a7225 */ /* 0x000fca00078e0024 */
[----:B------:R-:W-:Y:S02]  /*d0b0*/  IADD3 R33, R27, R25, RZ ;  /* 0x000000191b217210 */ /* 0x000fe40007ffe0ff */
[----:B------:R-:W-:Y:S02]  /*d0c0*/  SHF.L.U64.HI R25, R34, 0x1, R31 ;  /* 0x0000000122197819 */ /* 0x000fe4000001021f */
[C---:B------:R-:W-:Y:S02]  /*d0d0*/  SHF.L.U32 R27, R26.reuse, 0x1, RZ ;  /* 0x000000011a1b7819 */ /* 0x040fe400000006ff */
        /* <DEDUP_REMOVED lines=22> */
[-C--:B------:R-:W-:Y:S01]  /*d240*/  FMUL R36, R5, R2.reuse ;  /* 0x0000000205247220 */ /* 0x080fe20000400000 */
[----:B------:R-:W-:Y:S01]  /*d250*/  LOP3.LUT R12, R25, 0x1fffffff, RZ, 0xc0, !PT ;  /* 0x1fffffff190c7812 */ /* 0x000fe200078ec0ff */
[-C--:B------:R-:W-:Y:S01]  /*d260*/  FMUL R34, R6, R2.reuse ;  /* 0x0000000206227220 */ /* 0x080fe20000400000 */
        /* <DEDUP_REMOVED lines=22> */
[----:B------:R-:W-:Y:S01]  /*d3d0*/  IMAD R34, R34, R3, R28 ;  /* 0x0000000322227224 */ /* 0x000fe200078e021c */
[----:B------:R-:W-:-:S02]  /*d3e0*/  LEA.HI R12, R12, R25, RZ, 0x3 ;  /* 0x000000190c0c7211 */ /* 0x000fc400078f18ff */
[----:B------:R-:W-:Y:S02]  /*d3f0*/  LOP3.LUT R18, R18, 0xffffff8, RZ, 0xc0, !PT ;  /* 0x0ffffff812127812 */ /* 0x000fe400078ec0ff */
[----:B------:R-:W-:Y:S02]  /*d400*/  LOP3.LUT R12, R12, 0xffffff8, RZ, 0xc0, !PT ;  /* 0x0ffffff80c0c7812 */ /* 0x000fe400078ec0ff */
[----:B------:R-:W-:Y:S02]  /*d410*/  SHF.R.S32.HI R35, RZ, 0x1f, R34 ;  /* 0x0000001fff237819 */ /* 0x000fe40000011422 */
[----:B------:R-:W-:Y:S01]  /*d420*/  ISETP.LT.AND P1, PT, R22, UR4, P4 ;  /* 0x0000000416007c0c */ /* 0x000fe2000a721270 */
[----:B------:R-:W-:Y:S01]  /*d430*/  VIADD R22, R161, 0x28 ;  /* 0x00000028a1167836 */ /* 0x000fe20000000000 */
[----:B------:R-:W-:-:S03]  /*d440*/  ISETP.LT.AND P0, PT, R20, UR4, P4 ;  /* 0x0000000414007c0c */ /* 0x000fc6000a701270 */
[----:B------:R-:W-:Y:S01]  /*d450*/  IMAD.HI R32, R22, 0x2aaaaaab, RZ ;  /* 0x2aaaaaab16207827 */ /* 0x000fe200078e02ff */
        /* <DEDUP_REMOVED lines=8> */
[----:B------:R-:W-:Y:S01]  /*d4e0*/  IMAD R36, R25, R3, R28 ;  /* 0x0000000319247224 */ /* 0x000fe200078e021c */
[----:B------:R-:W-:Y:S01]  /*d4f0*/  STS.64 [R169+0x60], R96 ;  /* 0x00006060a9007388 */ /* 0x000fe20000000a00 */
[C---:B------:R-:W-:Y:S01]  /*d500*/  IMAD R23, R162.reuse, R5, R23 ;  /* 0x00000005a2177224 */ /* 0x040fe200078e0217 */
[----:B------:R-:W-:Y:S01]  /*d510*/  SHF.R.U32.HI R25, RZ, 0x1f, R32 ;  /* 0x0000001fff197819 */ /* 0x000fe20000011620 */
[----:B------:R-:W-:Y:S01]  /*d520*/  IMAD R27, R162, R4, R21 ;  /* 0x00000004a21b7224 */ /* 0x000fe200078e0215 */
[----:B------:R-:W-:Y:S01]  /*d530*/  STS.64 [R167+0x80], R100 ;  /* 0x00008064a7007388 */ /* 0x000fe20000000a00 */
[----:B------:R-:W-:Y:S01]  /*d540*/  SHF.R.S32.HI R37, RZ, 0x1f, R36 ;  /* 0x0000001fff257819 */ /* 0x000fe20000011424 */
[----:B------:R-:W-:Y:S01]  /*d550*/  IMAD.WIDE.U32 R34, R168, R23, R34 ;  /* 0x00000017a8227225 */ /* 0x000fe200078e0022 */
[----:B------:R-:W-:Y:S01]  /*d560*/  SHF.R.S32.HI R31, RZ, 0x1f, R23 ;  /* 0x0000001fff1f7819 */ /* 0x000fe20000011417 */
[----:B------:R-:W-:Y:S01]  /*d570*/  STS.64 [R167+0xa0], R104 ;  /* 0x0000a068a7007388 */ /* 0x000fe20000000a00 */
[----:B------:R-:W-:-:S02]  /*d580*/  SHF.R.S32.HI R29, RZ, 0x1f, R27 ;  /* 0x0000001fff1d7819 */ /* 0x000fc4000001141b */
[----:B------:R-:W-:Y:S01]  /*d590*/  IADD3 R21, R161, 0x2a, RZ ;  /* 0x0000002aa1157810 */ /* 0x000fe20007ffe0ff */
[----:B------:R-:W-:Y:S01]  /*d5a0*/  STS.64 [R167+0xc0], R108 ;  /* 0x0000c06ca7007388 */ /* 0x000fe20000000a00 */
[-C--:B------:R-:W-:Y:S01]  /*d5b0*/  IMAD R31, R31, R168.reuse, RZ ;  /* 0x000000a81f1f7224 */ /* 0x080fe200078e02ff */
[----:B------:R-:W-:Y:S01]  /*d5c0*/  LEA.HI.SX32 R25, R32, R25, 0x1e ;  /* 0x0000001920197211 */ /* 0x000fe200078ff2ff */
[----:B------:R-:W-:Y:S01]  /*d5d0*/  IMAD R29, R29, R168, RZ ;  /* 0x000000a81d1d7224 */ /* 0x000fe200078e02ff */
[----:B------:R-:W-:Y:S01]  /*d5e0*/  STS.64 [R167+0xe0], R112 ;  /* 0x0000e070a7007388 */ /* 0x000fe20000000a00 */
[-C--:B------:R-:W-:Y:S02]  /*d5f0*/  IMAD R31, R23, R0.reuse, R31 ;  /* 0x00000000171f7224 */ /* 0x080fe400078e021f */
[----:B------:R-:W-:Y:S01]  /*d600*/  IMAD R29, R27, R0, R29 ;  /* 0x000000001b1d7224 */ /* 0x000fe200078e021d */
[----:B------:R-:W-:Y:S01]  /*d610*/  BAR.SYNC.DEFER_BLOCKING 0x0 ;  /* 0x0000000000007b1d */ /* 0x000fe20000010000 */
[----:B------:R-:W-:-:S04]  /*d620*/  IMAD.WIDE.U32 R26, R168, R27, R36 ;  /* 0x0000001ba81a7225 */ /* 0x000fc800078e0024 */
[----:B------:R-:W-:Y:S01]  /*d630*/  IMAD.HI R30, R21, 0x2aaaaaab, RZ ;  /* 0x2aaaaaab151e7827 */ /* 0x000fe200078e02ff */
[----:B------:R-:W-:Y:S02]  /*d640*/  IADD3 R33, R27, R29, RZ ;  /* 0x0000001d1b217210 */ /* 0x000fe40007ffe0ff */
[----:B------:R-:W-:Y:S01]  /*d650*/  SHF.L.U32 R27, R26, 0x1, RZ ;  /* 0x000000011a1b7819 */ /* 0x000fe200000006ff */
[----:B------:R-:W-:Y:S01]  /*d660*/  IMAD.IADD R31, R35, 0x1, R31 ;  /* 0x00000001231f7824 */ /* 0x000fe200078e021f */
[----:B------:R-:W-:Y:S01]  /*d670*/  SHF.R.U32.HI R23, RZ, 0x1f, R30 ;  /* 0x0000001fff177819 */ /* 0x000fe2000001161e */
[----:B------:R-:W-:Y:S01]  /*d680*/  IMAD.SHL.U32 R29, R34, 0x2, RZ ;  /* 0x00000002221d7824 */ /* 0x000fe200078e00ff */
[----:B------:R-:W-:Y:S02]  /*d690*/  SHF.L.U64.HI R26, R26, 0x1, R33 ;  /* 0x000000011a1a7819 */ /* 0x000fe40000010221 */
[----:B------:R-:W-:Y:S02]  /*d6a0*/  SHF.L.U64.HI R20, R34, 0x1, R31 ;  /* 0x0000000122147819 */ /* 0x000fe4000001021f */
[----:B------:R-:W-:-:S02]  /*d6b0*/  LOP3.LUT R29, R29, 0xfffffffe, RZ, 0xc0, !PT ;  /* 0xfffffffe1d1d7812 */ /* 0x000fc400078ec0ff */
[----:B------:R-:W-:Y:S02]  /*d6c0*/  LEA.HI.SX32 R23, R30, R23, 0x1e ;  /* 0x000000171e177211 */ /* 0x000fe400078ff2ff */
[----:B------:R-:W-:Y:S02]  /*d6d0*/  LOP3.LUT R27, R27, 0xfffffffe, RZ, 0xc0, !PT ;  /* 0xfffffffe1b1b7812 */ /* 0x000fe400078ec0ff */
[----:B------:R-:W-:Y:S01]  /*d6e0*/  LOP3.LUT R20, R20, 0x1fffffff, RZ, 0xc0, !PT ;  /* 0x1fffffff14147812 */ /* 0x000fe200078ec0ff */
[----:B------:R-:W1:Y:S01]  /*d6f0*/  LDS.128 R12, [R163] ;  /* 0x00000000a30c7984 */ /* 0x000e620000000c00 */
[----:B------:R-:W-:-:S03]  /*d700*/  LOP3.LUT R26, R26, 0x1fffffff, RZ, 0xc0, !PT ;  /* 0x1fffffff1a1a7812 */ /* 0x000fc600078ec0ff */
        /* <DEDUP_REMOVED lines=50> */
[----:B------:R-:W-:Y:S01]  /*da30*/  SHF.R.S32.HI R39, RZ, 0x1f, R38 ;  /* 0x0000001fff277819 */ /* 0x000fe20000011426 */
[----:B------:R-:W-:Y:S01]  /*da40*/  IMAD.IADD R35, R27, 0x1, -R16 ;  /* 0x000000011b237824 */ /* 0x000fe200078e0a10 */
[----:B------:R-:W-:Y:S01]  /*da50*/  ISETP.LT.AND P0, PT, R21, UR4, P4 ;  /* 0x0000000415007c0c */ /* 0x000fe2000a701270 */
[----:B------:R-:W-:-:S04]  /*da60*/  IMAD.HI R32, R22, 0x2aaaaaab, RZ ;  /* 0x2aaaaaab16207827 */ /* 0x000fc800078e02ff */
[----:B------:R-:W-:-:S04]  /*da70*/  IMAD R35, R35, 0x10, R24 ;  /* 0x0000001023237824 */ /* 0x000fc800078e0218 */
[----:B------:R-:W-:Y:S01]  /*da80*/  IMAD R35, R162, R35, R25 ;  /* 0x00000023a2237224 */ /* 0x000fe200078e0219 */
[----:B------:R-:W-:Y:S04]  /*da90*/  STS.64 [R169], R86 ;  /* 0x00000056a9007388 */ /* 0x000fe80000000a00 */
[----:B------:R-:W-:Y:S01]  /*daa0*/  SHF.R.S32.HI R31, RZ, 0x1f, R35 ;  /* 0x0000001fff1f7819 */ /* 0x000fe20000011423 */
[----:B------:R-:W-:Y:S01]  /*dab0*/  STS.64 [R169+0x20], R90 ;  /* 0x0000205aa9007388 */ /* 0x000fe20000000a00 */
[----:B-1----:R-:W-:-:S03]  /*dac0*/  LOP3.LUT R5, R17, 0xffffff8, RZ, 0xc0, !PT ;  /* 0x0ffffff811057812 */ /* 0x002fc600078ec0ff */
[----:B------:R-:W-:Y:S01]  /*dad0*/  STS.64 [R169+0x40], R94 ;  /* 0x0000405ea9007388 */ /* 0x000fe20000000a00 */
[----:B------:R-:W-:Y:S01]  /*dae0*/  IADD3 R5, R20, -R5, RZ ;  /* 0x8000000514057210 */ /* 0x000fe20007ffe0ff */
[----:B------:R-:W-:Y:S01]  /*daf0*/  IMAD R31, R31, R168, RZ ;  /* 0x000000a81f1f7224 */ /* 0x000fe200078e02ff */
[----:B------:R-:W-:Y:S01]  /*db00*/  IADD3 R20, R161, 0x32, RZ ;  /* 0x00000032a1147810 */ /* 0x000fe20007ffe0ff */
[----:B------:R-:W-:Y:S01]  /*db10*/  STS.64 [R169+0x60], R98 ;  /* 0x00006062a9007388 */ /* 0x000fe20000000a00 */
[----:B------:R-:W-:Y:S01]  /*db20*/  LEA R4, R5, R24, 0x4 ;  /* 0x0000001805047211 */ /* 0x000fe200078e20ff */
[----:B------:R-:W-:Y:S02]  /*db30*/  IMAD R31, R35, R0, R31 ;  /* 0x00000000231f7224 */ /* 0x000fe400078e021f */
        /* <DEDUP_REMOVED lines=75> */
[----:B------:R-:W-:Y:S02]  /*dff0*/  IADD3 R27, R19, -R12, RZ ;  /* 0x8000000c131b7210 */ /* 0x000fe40007ffe0ff */
[----:B------:R-:W-:Y:S01]  /*e000*/  SHF.R.S32.HI R37, RZ, 0x1f, R36 ;  /* 0x0000001fff257819 */ /* 0x000fe20000011424 */
[----:B------:R-:W-:Y:S01]  /*e010*/  IMAD R34, R22, R3, R28 ;  /* 0x0000000316227224 */ /* 0x000fe200078e021c */
[----:B------:R-:W-:-:S02]  /*e020*/  LEA R27, R27, R24, 0x4 ;  /* 0x000000181b1b7211 */ /* 0x000fc400078e20ff */
[----:B------:R-:W-:Y:S02]  /*e030*/  ISETP.LT.AND P0, PT, R20, UR4, P4 ;  /* 0x0000000414007c0c */ /* 0x000fe4000a701270 */
[----:B------:R-:W-:Y:S01]  /*e040*/  SHF.R.S32.HI R35, RZ, 0x1f, R34 ;  /* 0x0000001fff237819 */ /* 0x000fe20000011422 */
[----:B------:R-:W-:Y:S02]  /*e050*/  IMAD R27, R162, R27, R21 ;  /* 0x0000001ba21b7224 */ /* 0x000fe400078e0215 */
[C---:B------:R-:W-:Y:S01]  /*e060*/  VIADD R21, R161.reuse, 0x38 ;  /* 0x00000038a1157836 */ /* 0x040fe20000000000 */
[----:B------:R-:W-:Y:S01]  /*e070*/  IADD3 R161, R161, 0x3a, RZ ;  /* 0x0000003aa1a17810 */ /* 0x000fe20007ffe0ff */
[----:B------:R-:W-:Y:S01]  /*e080*/  STS.64 [R169], R144 ;  /* 0x00000090a9007388 */ /* 0x000fe20000000a00 */
[----:B------:R-:W-:Y:S01]  /*e090*/  SHF.R.S32.HI R29, RZ, 0x1f, R27 ;  /* 0x0000001fff1d7819 */ /* 0x000fe2000001141b */
[----:B------:R-:W-:Y:S02]  /*e0a0*/  IMAD.HI R32, R21, 0x2aaaaaab, RZ ;  /* 0x2aaaaaab15207827 */ /* 0x000fe400078e02ff */
[----:B------:R-:W-:Y:S02]  /*e0b0*/  STS.64 [R169+0x20], R140 ;  /* 0x0000208ca9007388 */ /* 0x000fe40000000a00 */
[----:B-1----:R-:W-:-:S02]  /*e0c0*/  IMAD.IADD R5, R25, 0x1, -R18 ;  /* 0x0000000119057824 */ /* 0x002fc400078e0a12 */
[----:B------:R-:W-:Y:S01]  /*e0d0*/  STS.64 [R169+0x40], R136 ;  /* 0x00004088a9007388 */ /* 0x000fe20000000a00 */
[----:B------:R-:W-:Y:S02]  /*e0e0*/  IMAD R29, R29, R168, RZ ;  /* 0x000000a81d1d7224 */ /* 0x000fe400078e02ff */
[----:B------:R-:W-:Y:S01]  /*e0f0*/  IMAD R4, R5, 0x10, R24 ;  /* 0x0000001005047824 */ /* 0x000fe200078e0218 */
[----:B------:R-:W-:Y:S01]  /*e100*/  STS.64 [R169+0x60], R132 ;  /* 0x00006084a9007388 */ /* 0x000fe20000000a00 */
[----:B------:R-:W-:Y:S02]  /*e110*/  IMAD R29, R27, R0, R29 ;  /* 0x000000001b1d7224 */ /* 0x000fe400078e021d */
[----:B------:R-:W-:Y:S01]  /*e120*/  IMAD R23, R162, R4, R23 ;  /* 0x00000004a2177224 */ /* 0x000fe200078e0217 */
[----:B------:R-:W-:Y:S01]  /*e130*/  STS.64 [R167+0x80], R128 ;  /* 0x00008080a7007388 */ /* 0x000fe20000000a00 */
[----:B------:R-:W-:-:S03]  /*e140*/  IMAD.WIDE.U32 R26, R168, R27, R36 ;  /* 0x0000001ba81a7225 */ /* 0x000fc600078e0024 */
[----:B------:R-:W-:Y:S01]  /*e150*/  STS.64 [R167+0xa0], R124 ;  /* 0x0000a07ca7007388 */ /* 0x000fe20000000a00 */
[----:B------:R-:W-:Y:S01]  /*e160*/  SHF.R.S32.HI R25, RZ, 0x1f, R23 ;  /* 0x0000001fff197819 */ /* 0x000fe20000011417 */
[----:B------:R-:W-:Y:S01]  /*e170*/  IMAD.WIDE.U32 R34, R168, R23, R34 ;  /* 0x00000017a8227225 */ /* 0x000fe200078e0022 */
[----:B------:R-:W-:Y:S01]  /*e180*/  IADD3 R29, R27, R29, RZ ;  /* 0x0000001d1b1d7210 */ /* 0x000fe20007ffe0ff */
[----:B------:R-:W-:Y:S01]  /*e190*/  STS.64 [R167+0xc0], R120 ;  /* 0x0000c078a7007388 */ /* 0x000fe20000000a00 */
[C---:B------:R-:W-:Y:S01]  /*e1a0*/  SHF.L.U32 R27, R26.reuse, 0x1, RZ ;  /* 0x000000011a1b7819 */ /* 0x040fe200000006ff */
[----:B------:R-:W-:Y:S01]  /*e1b0*/  IMAD R30, R25, R168, RZ ;  /* 0x000000a8191e7224 */ /* 0x000fe200078e02ff */
[----:B------:R-:W-:Y:S01]  /*e1c0*/  SHF.R.U32.HI R25, RZ, 0x1f, R32 ;  /* 0x0000001fff197819 */ /* 0x000fe20000011620 */
[----:B------:R-:W-:Y:S01]  /*e1d0*/  STS.64 [R167+0xe0], R116 ;  /* 0x0000e074a7007388 */ /* 0x000fe20000000a00 */
[----:B------:R-:W-:Y:S01]  /*e1e0*/  SHF.L.U64.HI R26, R26, 0x1, R29 ;  /* 0x000000011a1a7819 */ /* 0x000fe2000001021d */
[----:B------:R-:W-:Y:S01]  /*e1f0*/  IMAD R30, R23, R0, R30 ;  /* 0x00000000171e7224 */ /* 0x000fe200078e021e */
[----:B------:R-:W-:Y:S01]  /*e200*/  LEA.HI.SX32 R25, R32, R25, 0x1e ;  /* 0x0000001920197211 */ /* 0x000fe200078ff2ff */
[----:B------:R-:W-:Y:S01]  /*e210*/  BAR.SYNC.DEFER_BLOCKING 0x0 ;  /* 0x0000000000007b1d */ /* 0x000fe20000010000 */
[----:B------:R-:W-:Y:S01]  /*e220*/  IMAD.HI R22, R161, 0x2aaaaaab, RZ ;  /* 0x2aaaaaaba1167827 */ /* 0x000fe200078e02ff */
[----:B------:R-:W-:-:S02]  /*e230*/  LOP3.LUT R27, R27, 0xfffffffe, RZ, 0xc0, !PT ;  /* 0xfffffffe1b1b7812 */ /* 0x000fc400078ec0ff */
[----:B------:R-:W-:Y:S01]  /*e240*/  LOP3.LUT R26, R26, 0x1fffffff, RZ, 0xc0, !PT ;  /* 0x1fffffff1a1a7812 */ /* 0x000fe200078ec0ff */
[----:B------:R-:W-:Y:S01]  /*e250*/  IMAD.IADD R31, R35, 0x1, R30 ;  /* 0x00000001231f7824 */ /* 0x000fe200078e021e */
[----:B------:R-:W-:-:S04]  /*e260*/  SHF.R.U32.HI R23, RZ, 0x1f, R22 ;  /* 0x0000001fff177819 */ /* 0x000fc80000011616 */
[----:B------:R-:W-:Y:S02]  /*e270*/  SHF.L.U64.HI R20, R34, 0x1, R31 ;  /* 0x0000000122147819 */ /* 0x000fe4000001021f */
[----:B------:R-:W-:Y:S01]  /*e280*/  LEA.HI.SX32 R23, R22, R23, 0x1e ;  /* 0x0000001716177211 */ /* 0x000fe200078ff2ff */
[----:B------:R-:W-:Y:S01]  /*e290*/  IMAD.SHL.U32 R22, R34, 0x2, RZ ;  /* 0x0000000222167824 */ /* 0x000fe200078e00ff */
        /* <DEDUP_REMOVED lines=16> */
[----:B------:R-:W-:Y:S01]  /*e3a0*/  F2FP.F16.F32.PACK_AB R10, R32, R15 ;  /* 0x0000000f200a723e */ /* 0x000fe200000000ff */
        /* <DEDUP_REMOVED lines=8> */
[-C--:B------:R-:W-:Y:S01]  /*e430*/  FMUL R4, R4, R2.reuse ;  /* 0x0000000204047220 */ /* 0x080fe20000400000 */
[----:B------:R-:W-:Y:S01]  /*e440*/  SHF.R.S32.HI R15, RZ, 0x1f, R12 ;  /* 0x0000001fff0f7819 */ /* 0x000fe2000001140c */
[-C--:B------:R-:W-:Y:S01]  /*e450*/  FMUL R7, R18, R2.reuse ;  /* 0x0000000212077220 */ /* 0x080fe20000400000 */
[----:B------:R-:W-:Y:S01]  /*e460*/  LOP3.LUT R17, R22, 0xfffffffe, RZ, 0xc0, !PT ;  /* 0xfffffffe16117812 */ /* 0x000fe200078ec0ff */
[----:B------:R-:W-:Y:S01]  /*e470*/  FMUL R18, R19, R2 ;  /* 0x0000000213127220 */ /* 0x000fe20000400000 */
[----:B------:R-:W-:-:S02]  /*e480*/  LEA.HI R15, R15, R12, RZ, 0x3 ;  /* 0x0000000c0f0f7211 */ /* 0x000fc400078f18ff */
[----:B------:R-:W-:Y:S02]  /*e490*/  F2FP.F16.F32.PACK_AB R9, R29, R14 ;  /* 0x0000000e1d09723e */ /* 0x000fe400000000ff */
[----:B------:R-:W-:Y:S02]  /*e4a0*/  LOP3.LUT R15, R15, 0xffffff8, RZ, 0xc0, !PT ;  /* 0x0ffffff80f0f7812 */ /* 0x000fe400078ec0ff */
[C---:B------:R-:W-:Y:S02]  /*e4b0*/  IADD3 R14, P3, R156.reuse, R17, RZ ;  /* 0x000000119c0e7210 */ /* 0x040fe40007f7e0ff */
[----:B------:R-:W-:Y:S02]  /*e4c0*/  F2FP.F16.F32.PACK_AB R11, R11, R30 ;  /* 0x0000001e0b0b723e */ /* 0x000fe400000000ff */
[----:B------:R-:W-:Y:S02]  /*e4d0*/  IADD3 R30, P2, R156, R27, RZ ;  /* 0x0000001b9c1e7210 */ /* 0x000fe40007f5e0ff */
[C---:B------:R-:W-:Y:S01]  /*e4e0*/  IADD3 R17, R12.reuse, -R15, RZ ;  /* 0x8000000f0c117210 */ /* 0x040fe20007ffe0ff */
[----:B------:R-:W-:Y:S01]  /*e4f0*/  IMAD.X R15, R157, 0x1, R20, P3 ;  /* 0x000000019d0f7824 */ /* 0x000fe200018e0614 */
[----:B------:R-:W-:Y:S01]  /*e500*/  F2FP.F16.F32.PACK_AB R4, R31, R4 ;  /* 0x000000041f04723e */ /* 0x000fe200000000ff */
[----:B------:R-:W-:Y:S01]  /*e510*/  IMAD R12, R12, -0x3, R161 ;  /* 0xfffffffd0c0c7824 */ /* 0x000fe200078e02a1 */
[----:B------:R-:W-:-:S02]  /*e520*/  F2FP.F16.F32.PACK_AB R5, R34, R5 ;  /* 0x000000052205723e */ /* 0x000fc400000000ff */
[----:B------:R-:W-:Y:S01]  /*e530*/  F2FP.F16.F32.PACK_AB R7, R18, R7 ;  /* 0x000000071207723e */ /* 0x000fe200000000ff */
[----:B------:R-:W-:Y:S01]  /*e540*/  @P1 STG.E.128 desc[UR36][R14.64], R8 ;  /* 0x000000080e001986 */ /* 0x000fe2000c101d24 */
[----:B------:R-:W-:Y:S02]  /*e550*/  IADD3.X R31, R157, R26, RZ, P2, !PT ;  /* 0x0000001a9d1f7210 */ /* 0x000fe400017fe4ff */
[----:B------:R-:W-:Y:S02]  /*e560*/  SHF.R.S32.HI R13, RZ, 0x1f, R16 ;  /* 0x0000001fff0d7819 */ /* 0x000fe40000011410 */
[----:B------:R-:W-:Y:S01]  /*e570*/  ISETP.LT.AND P1, PT, R21, UR4, P4 ;  /* 0x0000000415007c0c */ /* 0x000fe2000a721270 */
[----:B------:R1:W-:Y:S01]  /*e580*/  @P0 STG.E.128 desc[UR36][R30.64], R4 ;  /* 0x000000041e000986 */ /* 0x0003e2000c101d24 */
[----:B------:R-:W-:Y:S01]  /*e590*/  LEA.HI R13, R13, R16, RZ, 0x3 ;  /* 0x000000100d0d7211 */ /* 0x000fe200078f18ff */
[----:B------:R-:W-:Y:S03]  /*e5a0*/  BAR.SYNC.DEFER_BLOCKING 0x0 ;  /* 0x0000000000007b1d */ /* 0x000fe60000010000 */
[----:B------:R-:W-:-:S02]  /*e5b0*/  LOP3.LUT R13, R13, 0xffffff8, RZ, 0xc0, !PT ;  /* 0x0ffffff80d0d7812 */ /* 0x000fc400078ec0ff */
[----:B------:R-:W-:-:S03]  /*e5c0*/  ISETP.LT.AND P0, PT, R161, UR4, P4 ;  /* 0x00000004a1007c0c */ /* 0x000fc6000a701270 */
[C---:B------:R-:W-:Y:S02]  /*e5d0*/  IMAD.IADD R13, R16.reuse, 0x1, -R13 ;  /* 0x00000001100d7824 */ /* 0x040fe400078e0a0d */
[----:B------:R-:W-:Y:S02]  /*e5e0*/  IMAD R16, R16, -0x3, R21 ;  /* 0xfffffffd10107824 */ /* 0x000fe400078e0215 */
[----:B------:R-:W-:Y:S01]  /*e5f0*/  IMAD R13, R13, 0x10, R24 ;  /* 0x000000100d0d7824 */ /* 0x000fe200078e0218 */
[----:B------:R-:W-:Y:S01]  /*e600*/  LEA R24, R17, R24, 0x4 ;  /* 0x0000001811187211 */ /* 0x000fe200078e20ff */
[----:B------:R-:W-:Y:S02]  /*e610*/  IMAD R26, R16, R3, R28 ;  /* 0x00000003101a7224 */ /* 0x000fe400078e021c */
[C---:B------:R-:W-:Y:S02]  /*e620*/  IMAD R25, R162.reuse, R13, R25 ;  /* 0x0000000da2197224 */ /* 0x040fe400078e0219 */
[----:B------:R-:W-:Y:S01]  /*e630*/  IMAD R23, R162, R24, R23 ;  /* 0x00000018a2177224 */ /* 0x000fe200078e0217 */
[----:B------:R-:W-:-:S02]  /*e640*/  SHF.R.S32.HI R27, RZ, 0x1f, R26 ;  /* 0x0000001fff1b7819 */ /* 0x000fc4000001141a */
[----:B------:R-:W-:Y:S01]  /*e650*/  SHF.R.S32.HI R29, RZ, 0x1f, R25 ;  /* 0x0000001fff1d7819 */ /* 0x000fe20000011419 */
[----:B------:R-:W-:Y:S01]  /*e660*/  IMAD.WIDE.U32 R26, R168, R25, R26 ;  /* 0x00000019a81a7225 */ /* 0x000fe200078e001a */
[----:B------:R-:W-:Y:S03]  /*e670*/  STS.64 [R169], R146 ;  /* 0x00000092a9007388 */ /* 0x000fe60000000a00 */
[----:B------:R-:W-:Y:S01]  /*e680*/  IMAD R29, R29, R168, RZ ;  /* 0x000000a81d1d7224 */ /* 0x000fe200078e02ff */
[----:B------:R-:W-:Y:S01]  /*e690*/  STS.64 [R169+0x20], R142 ;  /* 0x0000208ea9007388 */ /* 0x000fe20000000a00 */
[----:B-1----:R-:W-:Y:S01]  /*e6a0*/  IMAD R30, R12, R3, R28 ;  /* 0x000000030c1e7224 */ /* 0x002fe200078e021c */
[----:B------:R-:W-:Y:S01]  /*e6b0*/  SHF.R.S32.HI R3, RZ, 0x1f, R23 ;  /* 0x0000001fff037819 */ /* 0x000fe20000011417 */
[----:B------:R-:W-:Y:S01]  /*e6c0*/  IMAD R29, R25, R0, R29 ;  /* 0x00000000191d7224 */ /* 0x000fe200078e021d */
[----:B------:R-:W-:Y:S02]  /*e6d0*/  STS.64 [R169+0x40], R138 ;  /* 0x0000408aa9007388 */ /* 0x000fe40000000a00 */
[----:B------:R-:W-:Y:S01]  /*e6e0*/  SHF.R.S32.HI R31, RZ, 0x1f, R30 ;  /* 0x0000001fff1f7819 */ /* 0x000fe2000001141e */
[----:B------:R-:W-:Y:S01]  /*e6f0*/  IMAD R3, R3, R168, RZ ;  /* 0x000000a803037224 */ /* 0x000fe200078e02ff */
[----:B------:R-:W-:Y:S01]  /*e700*/  STS.64 [R169+0x60], R134 ;  /* 0x00006086a9007388 */ /* 0x000fe20000000a00 */
[----:B------:R-:W-:-:S02]  /*e710*/  IMAD.IADD R29, R27, 0x1, R29 ;  /* 0x000000011b1d7824 */ /* 0x000fc400078e021d */
[----:B------:R-:W-:Y:S01]  /*e720*/  IMAD.WIDE.U32 R30, R168, R23, R30 ;  /* 0x00000017a81e7225 */ /* 0x000fe200078e001e */
[----:B------:R-:W-:Y:S03]  /*e730*/  STS.64 [R167+0x80], R130 ;  /* 0x00008082a7007388 */ /* 0x000fe60000000a00 */
[----:B------:R-:W-:Y:S01]  /*e740*/  IMAD R25, R23, R0, R3 ;  /* 0x0000000017197224 */ /* 0x000fe200078e0203 */
[----:B------:R-:W-:Y:S01]  /*e750*/  STS.64 [R167+0xa0], R126 ;  /* 0x0000a07ea7007388 */ /* 0x000fe20000000a00 */
[----:B------:R-:W-:Y:S01]  /*e760*/  IMAD.SHL.U32 R23, R26, 0x2, RZ ;  /* 0x000000021a177824 */ /* 0x000fe200078e00ff */
[----:B------:R-:W-:Y:S02]  /*e770*/  SHF.L.U32 R3, R30, 0x1, RZ ;  /* 0x000000011e037819 */ /* 0x000fe400000006ff */
[----:B------:R-:W-:Y:S01]  /*e780*/  STS.64 [R167+0xc0], R122 ;  /* 0x0000c07aa7007388 */ /* 0x000fe20000000a00 */
[----:B------:R-:W-:-:S02]  /*e790*/  IADD3 R25, R31, R25, RZ ;  /* 0x000000191f197210 */ /* 0x000fc40007ffe0ff */
[----:B------:R-:W-:Y:S01]  /*e7a0*/  LOP3.LUT R23, R23, 0xfffffffe, RZ, 0xc0, !PT ;  /* 0xfffffffe17177812 */ /* 0x000fe200078ec0ff */
[----:B------:R-:W-:Y:S01]  /*e7b0*/  STS.64 [R167+0xe0], R118 ;  /* 0x0000e076a7007388 */ /* 0x000fe20000000a00 */
[----:B------:R-:W-:Y:S02]  /*e7c0*/  SHF.L.U64.HI R26, R26, 0x1, R29 ;  /* 0x000000011a1a7819 */ /* 0x000fe4000001021d */
[----:B------:R-:W-:Y:S01]  /*e7d0*/  LOP3.LUT R3, R3, 0xfffffffe, RZ, 0xc0, !PT ;  /* 0xfffffffe03037812 */ /* 0x000fe200078ec0ff */
[----:B------:R-:W-:Y:S01]  /*e7e0*/  BAR.SYNC.DEFER_BLOCKING 0x0 ;  /* 0x0000000000007b1d */ /* 0x000fe20000010000 */
[----:B------:R-:W-:Y:S02]  /*e7f0*/  SHF.L.U64.HI R25, R30, 0x1, R25 ;  /* 0x000000011e197819 */ /* 0x000fe40000010219 */
[----:B------:R-:W-:Y:S02]  /*e800*/  IADD3 R20, P3, R156, R23, RZ ;  /* 0x000000179c147210 */ /* 0x000fe40007f7e0ff */
[----:B------:R-:W-:-:S02]  /*e810*/  LOP3.LUT R26, R26, 0x1fffffff, RZ, 0xc0, !PT ;  /* 0x1fffffff1a1a7812 */ /* 0x000fc400078ec0ff */
        /* <DEDUP_REMOVED lines=34> */
.L_x_1789:
        /* <DEDUP_REMOVED lines=19> */
.L_x_1735:
[----:B------:R-:W-:Y:S02]  /*eb70*/  MOV R12, RZ ;  /* 0x000000ff000c7202 */ /* 0x000fe40000000f00 */
[----:B------:R-:W-:Y:S02]  /*eb80*/  MOV R11, 0x1f ;  /* 0x0000001f000b7802 */ /* 0x000fe40000000f00 */
[----:B------:R-:W-:-:S07]  /*eb90*/  MOV R15, 0xffffffff ;  /* 0xffffffff000f7802 */ /* 0x000fce0000000f00 */
[----:B------:R-:W-:Y:S05]  /*eba0*/  WARPSYNC.COLLECTIVE R15, `(.L_x_1790) ;  /* 0x000000000f087348 */ /* 0x000fea0003c00000 */
[----:B------:R1:W2:Y:S02]  /*ebb0*/  SHFL.IDX P6, R14, R13, R12, R11 ;  /* 0x0000000c0d0e7389 */ /* 0x0002a400000c000b */
[----:B-12---:R-:W-:Y:S01]  /*ebc0*/  ENDCOLLECTIVE ;  /* 0x000000000000791b */ /* 0x006fe20003800000 */
.L_x_1790:
[----:B------:R-:W-:Y:S05]  /*ebd0*/  BRA `(.L_x_1791) ;  /* 0xffffff1c00c87947 */ /* 0x000fea000383ffff */
.L_x_1792:
        /* <DEDUP_REMOVED lines=10> */
.L_x_3464:


//--------------------- .text._ZN7cutlass7Kernel2INS_4gemm6kernel20DefaultGemmUniversalINS_6half_tENS_6layout11ColumnMajorELNS_16ComplexTransformE0ELi8ES4_S6_LS7_0ELi8ES4_NS5_8RowMajorEfNS_4arch15OpClassTensorOpENS9_4Sm80ENS1_9GemmShapeILi128ELi128ELi32EEENSC_ILi64ELi64ELi32EEENSC_ILi16ELi8ELi16EEENS_8epilogue6thread17LinearCombinationIS4_Li8EffLNSH_9ScaleType4KindE0ELNS_15FloatRoundStyleE2ES4_EENS1_11threadblock30GemmIdentityThreadblockSwizzleILi8EEELi4ENS9_13OpMultiplyAddELNS1_23SharedMemoryClearOptionE0ELb0ELb0ELb0ENS5_9NoPermuteESS_NS5_34Tensor4DPermute0213RowMajorInverseILi8ELi4EEEvE10SelectBaseISP_vEEEEvNT_6ParamsE --------------------------
	.section	.text._ZN7cutlass7Kernel2INS_4gemm6kernel20DefaultGemmUniversalINS_6half_tENS_6layout11ColumnMajorELNS_16ComplexTransformE0ELi8ES4_S6_LS7_0ELi8ES4_NS5_8RowMajorEfNS_4arch15OpClassTensorOpENS9_4Sm80ENS1_9GemmShapeILi128ELi128ELi32EEENSC_ILi64ELi64ELi32EEENSC_ILi16ELi8ELi16EEENS_8epilogue6thread17LinearCombinationIS4_Li8EffLNSH_9ScaleType4KindE0ELNS_15FloatRoundStyleE2ES4_EENS1_11threadblock30GemmIdentityThreadblockSwizzleILi8EEELi4ENS9_13OpMultiplyAddELNS1_23SharedMemoryClearOptionE0ELb0ELb0ELb0ENS5_9NoPermuteESS_NS5_34Tensor4DPermute0213RowMajorInverseILi8ELi4EEEvE10SelectBaseISP_vEEEEvNT_6ParamsE,"ax",@progbits
	.align	128
.text._ZN7cutlass7Kernel2INS_4gemm6kernel20DefaultGemmUniversalINS_6half_tENS_6layout11ColumnMajorELNS_16ComplexTransformE0ELi8ES4_S6_LS7_0ELi8ES4_NS5_8RowMajorEfNS_4arch15OpClassTensorOpENS9_4Sm80ENS1_9GemmShapeILi128ELi128ELi32EEENSC_ILi64ELi64ELi32EEENSC_ILi16ELi8ELi16EEENS_8epilogue6thread17LinearCombinationIS4_Li8EffLNSH_9ScaleType4KindE0ELNS_15FloatRoundStyleE2ES4_EENS1_11threadblock30GemmIdentityThreadblockSwizzleILi8EEELi4ENS9_13OpMultiplyAddELNS1_23SharedMemoryClearOptionE0ELb0ELb0ELb0ENS5_9NoPermuteESS_NS5_34Tensor4DPermute0213RowMajorInverseILi8ELi4EEEvE10SelectBaseISP_vEEEEvNT_6ParamsE:
        .type           _ZN7cutlass7Kernel2INS_4gemm6kernel20DefaultGemmUniversalINS_6half_tENS_6layout11ColumnMajorELNS_16ComplexTransformE0ELi8ES4_S6_LS7_0ELi8ES4_NS5_8RowMajorEfNS_4arch15OpClassTensorOpENS9_4Sm80ENS1_9GemmShapeILi128ELi128ELi32EEENSC_ILi64ELi64ELi32EEENSC_ILi16ELi8ELi16EEENS_8epilogue6thread17LinearCombinationIS4_Li8EffLNSH_9ScaleType4KindE0ELNS_15FloatRoundStyleE2ES4_EENS1_11threadblock30GemmIdentityThreadblockSwizzleILi8EEELi4ENS9_13OpMultiplyAddELNS1_23SharedMemoryClearOptionE0ELb0ELb0ELb0ENS5_9NoPermuteESS_NS5_34Tensor4DPermute0213RowMajorInverseILi8ELi4EEEvE10SelectBaseISP_vEEEEvNT_6ParamsE,@function
        .size           _ZN7cutlass7Kernel2INS_4gemm6kernel20DefaultGemmUniversalINS_6half_tENS_6layout11ColumnMajorELNS_16ComplexTransformE0ELi8ES4_S6_LS7_0ELi8ES4_NS5_8RowMajorEfNS_4arch15OpClassTensorOpENS9_4Sm80ENS1_9GemmShapeILi128ELi128ELi32EEENSC_ILi64ELi64ELi32EEENSC_ILi16ELi8ELi16EEENS_8epilogue6thread17LinearCombinationIS4_Li8EffLNSH_9ScaleType4KindE0ELNS_15FloatRoundStyleE2ES4_EENS1_11threadblock30GemmIdentityThreadblockSwizzleILi8EEELi4ENS9_13OpMultiplyAddELNS1_23SharedMemoryClearOptionE0ELb0ELb0ELb0ENS5_9NoPermuteESS_NS5_34Tensor4DPermute0213RowMajorInverseILi8ELi4EEEvE10SelectBaseISP_vEEEEvNT_6ParamsE,(.L_x_3465 - _ZN7cutlass7Kernel2INS_4gemm6kernel20DefaultGemmUniversalINS_6half_tENS_6layout11ColumnMajorELNS_16ComplexTransformE0ELi8ES4_S6_LS7_0ELi8ES4_NS5_8RowMajorEfNS_4arch15OpClassTensorOpENS9_4Sm80ENS1_9GemmShapeILi128ELi128ELi32EEENSC_ILi64ELi64ELi32EEENSC_ILi16ELi8ELi16EEENS_8epilogue6thread17LinearCombinationIS4_Li8EffLNSH_9ScaleType4KindE0ELNS_15FloatRoundStyleE2ES4_EENS1_11threadblock30GemmIdentityThreadblockSwizzleILi8EEELi4ENS9_13OpMultiplyAddELNS1_23SharedMemoryClearOptionE0ELb0ELb0ELb0ENS5_9NoPermuteESS_NS5_34Tensor4DPermute0213RowMajorInverseILi8ELi4EEEvE10SelectBaseISP_vEEEEvNT_6ParamsE)
        .other          _ZN7cutlass7Kernel2INS_4gemm6kernel20DefaultGemmUniversalINS_6half_tENS_6layout11ColumnMajorELNS_16ComplexTransformE0ELi8ES4_S6_LS7_0ELi8ES4_NS5_8RowMajorEfNS_4arch15OpClassTensorOpENS9_4Sm80ENS1_9GemmShapeILi128ELi128ELi32EEENSC_ILi64ELi64ELi32EEENSC_ILi16ELi8ELi16EEENS_8epilogue6thread17LinearCombinationIS4_Li8EffLNSH_9ScaleType4KindE0ELNS_15FloatRoundStyleE2ES4_EENS1_11threadblock30GemmIdentityThreadblockSwizzleILi8EEELi4ENS9_13OpMultiplyAddELNS1_23SharedMemoryClearOptionE0ELb0ELb0ELb0ENS5_9NoPermuteESS_NS5_34Tensor4DPermute0213RowMajorInverseILi8ELi4EEEvE10SelectBaseISP_vEEEEvNT_6ParamsE,@"STO_CUDA_ENTRY STV_DEFAULT"
_ZN7cutlass7Kernel2INS_4gemm6kernel20DefaultGemmUniversalINS_6half_tENS_6layout11ColumnMajorELNS_16ComplexTransformE0ELi8ES4_S6_LS7_0ELi8ES4_NS5_8RowMajorEfNS_4arch15OpClassTensorOpENS9_4Sm80ENS1_9GemmShapeILi128ELi128ELi32EEENSC_ILi64ELi64ELi32EEENSC_ILi16ELi8ELi16EEENS_8epilogue6thread17LinearCombinationIS4_Li8EffLNSH_9ScaleType4KindE0ELNS_15FloatRoundStyleE2ES4_EENS1_11threadblock30GemmIdentityThreadblockSwizzleILi8EEELi4ENS9_13OpMultiplyAddELNS1_23SharedMemoryClearOptionE0ELb0ELb0ELb0ENS5_9NoPermuteESS_NS5_34Tensor4DPermute0213RowMajorInverseILi8ELi4EEEvE10SelectBaseISP_vEEEEvNT_6ParamsE:
        /* <DEDUP_REMOVED lines=40> */
.L_x_1794:
        /* <DEDUP_REMOVED lines=18> */
.L_x_1793:
[----:B------:R-:W1:Y:S01]  /*03a0*/  LDC R2, c[0x0][0x224] ;  /* 0x00008900ff027b82 */ /* 0x000e620000000800 */
[----:B------:R-:W-:-:S07]  /*03b0*/  IADD3 R23, R204, 0x1, RZ ;  /* 0x00000001cc177810 */ /* 0x000fce0007ffe0ff */
[----:B------:R-:W2:Y:S01]  /*03c0*/  LDC R3, c[0x0][0x234] ;  /* 0x00008d00ff037b82 */ /* 0x000ea20000000800 */
[C---:B-1----:R-:W-:Y:S01]  /*03d0*/  ISETP.GE.AND P0, PT, R23.reuse, R2, PT ;  /* 0x000000021700720c */ /* 0x042fe20003f06270 */
[-C--:B--2---:R-:W-:Y:S02]  /*03e0*/  IMAD R23, R23, R3.reuse, RZ ;  /* 0x0000000317177224 */ /* 0x084fe400078e02ff */
[----:B------:R-:W-:-:S10]  /*03f0*/  IMAD R22, R204, R3, RZ ;  /* 0x00000003cc167224 */ /* 0x000fd400078e02ff */
[----:B------:R-:W1:Y:S02]  /*0400*/  @P0 LDC R23, c[0x0][0x218] ;  /* 0x00008600ff170b82 */ /* 0x000e640000000800 */
.L_x_1795:
        /* <DEDUP_REMOVED lines=39> */
.L_x_1796:
        /* <DEDUP_REMOVED lines=18> */
.L_x_1797:
[----:B------:R-:W1:Y:S01]  /*07a0*/  LDC.64 R4, c[0x0][0x210] ;  /* 0x00008400ff047b82 */ /* 0x000e620000000a00 */
[C---:B------:R-:W-:Y:S01]  /*07b0*/  IMAD.SHL.U32 R20, R26.reuse, 0x20, RZ ;  /* 0x000000201a147824 */ /* 0x040fe200078e00ff */
[----:B------:R-:W-:Y:S01]  /*07c0*/  LEA.HI R21, R29, R2, RZ, 0x2 ;  /* 0x000000021d157211 */ /* 0x000fe200078f10ff */
[----:B------:R-:W-:Y:S01]  /*07d0*/  IMAD.SHL.U32 R26, R26, 0x8, RZ ;  /* 0x000000081a1a7824 */ /* 0x000fe200078e00ff */
[----:B------:R-:W-:Y:S01]  /*07e0*/  VIADDMNMX R6, R22, R221, R23, PT ;  /* 0x000000dd16067246 */ /* 0x000fe20003800117 */
[----:B------:R-:W-:Y:S01]  /*07f0*/  UMOV UR4, 0xffffffff ;  /* 0xffffffff00047882 */ /* 0x000fe20000000000 */
[C---:B------:R-:W-:Y:S02]  /*0800*/  LEA.HI.SX32 R20, R21.reuse, R20, 0x1e ;  /* 0x0000001415147211 */ /* 0x040fe400078ff2ff */
[----:B------:R-:W-:Y:S01]  /*0810*/  LOP3.LUT R21, R21, 0xfffffffc, RZ, 0xc0, !PT ;  /* 0xfffffffc15157812 */ /* 0x000fe200078ec0ff */
[----:B------:R-:W2:Y:S02]  /*0820*/  LDC R11, c[0x0][0x268] ;  /* 0x00009a00ff0b7b82 */ /* 0x000ea40000000800 */
[----:B------:R-:W-:-:S02]  /*0830*/  IMAD R214, R27, 0x80, R20 ;  /* 0x000000801bd67824 */ /* 0x000fc400078e0214 */
[----:B------:R-:W-:Y:S02]  /*0840*/  IMAD.IADD R21, R2, 0x1, -R21 ;  /* 0x0000000102157824 */ /* 0x000fe400078e0a15 */
[C---:B------:R-:W-:Y:S02]  /*0850*/  VIADD R212, R214.reuse, 0x8 ;  /* 0x00000008d6d47836 */ /* 0x040fe40000000000 */
[----:B------:R-:W3:Y:S01]  /*0860*/  LDC.64 R2, c[0x0][0x248] ;  /* 0x00009200ff027b82 */ /* 0x000ee20000000a00 */
[C---:B------:R-:W-:Y:S02]  /*0870*/  VIADD R210, R214.reuse, 0x10 ;  /* 0x00000010d6d27836 */ /* 0x040fe40000000000 */
[C---:B------:R-:W-:Y:S02]  /*0880*/  VIADD R208, R214.reuse, 0x18 ;  /* 0x00000018d6d07836 */ /* 0x040fe40000000000 */
[----:B------:R-:W-:Y:S01]  /*0890*/  IMAD R7, R21, 0x8, R22 ;  /* 0x0000000815077824 */ /* 0x000fe200078e0216 */
[----:B-1----:R-:W-:-:S02]  /*08a0*/  ISETP.GE.AND P0, PT, R214, R5, PT ;  /* 0x00000005d600720c */ /* 0x002fc40003f06270 */
[-C--:B------:R-:W-:Y:S02]  /*08b0*/  ISETP.GE.AND P1, PT, R212, R5.reuse, PT ;  /* 0x00000005d400720c */ /* 0x080fe40003f26270 */
[-C--:B------:R-:W-:Y:S02]  /*08c0*/  ISETP.GE.AND P2, PT, R210, R5.reuse, PT ;  /* 0x00000005d200720c */ /* 0x080fe40003f46270 */
[----:B------:R-:W-:Y:S02]  /*08d0*/  ISETP.GE.AND P3, PT, R208, R5, PT ;  /* 0x00000005d000720c */ /* 0x000fe40003f66270 */
[----:B------:R-:W-:Y:S02]  /*08e0*/  LEA.HI.SX32 R5, R25, R26, 0x1d ;  /* 0x0000001a19057211 */ /* 0x000fe400078feaff */
[----:B------:R-:W-:Y:S02]  /*08f0*/  P2R R8, PR, RZ, 0x1 ;  /* 0x00000001ff087803 */ /* 0x000fe40000000000 */
[----:B------:R-:W-:Y:S01]  /*0900*/  ISETP.LT.AND P0, PT, R7, R6, !P0 ;  /* 0x000000060700720c */ /* 0x000fe20004701270 */
[----:B------:R-:W-:Y:S01]  /*0910*/  IMAD.IADD R15, R5, 0x1, R22 ;  /* 0x00000001050f7824 */ /* 0x000fe200078e0216 */
[----:B------:R-:W-:-:S02]  /*0920*/  P2R R18, PR, RZ, 0x2 ;  /* 0x00000002ff127803 */ /* 0x000fc40000000000 */
[----:B------:R-:W-:Y:S02]  /*0930*/  P2R R10, PR, RZ, 0x4 ;  /* 0x00000004ff0a7803 */ /* 0x000fe40000000000 */
[----:B------:R-:W-:Y:S02]  /*0940*/  SHF.R.S32.HI R13, RZ, 0x1f, R15 ;  /* 0x0000001fff0d7819 */ /* 0x000fe4000001140f */
[----:B------:R-:W-:Y:S02]  /*0950*/  P2R R9, PR, RZ, 0x8 ;  /* 0x00000008ff097803 */ /* 0x000fe40000000000 */
[--C-:B------:R-:W-:Y:S01]  /*0960*/  SHF.R.S32.HI R25, RZ, 0x1f, R24.reuse ;  /* 0x0000001fff197819 */ /* 0x100fe20000011418 */
[----:B---3--:R-:W-:Y:S01]  /*0970*/  IMAD R12, R13, R2, RZ ;  /* 0x000000020d0c7224 */ /* 0x008fe200078e02ff */
[-C--:B------:R-:W-:Y:S01]  /*0980*/  ISETP.LT.AND P1, PT, R7, R6.reuse, !P1 ;  /* 0x000000060700720c */ /* 0x080fe20004f21270 */
[----:B------:R-:W-:Y:S01]  /*0990*/  VIADD R13, R15, 0x4 ;  /* 0x000000040f0d7836 */ /* 0x000fe20000000000 */
[----:B------:R-:W-:Y:S01]  /*09a0*/  ISETP.LT.AND P2, PT, R7, R6, !P2 ;  /* 0x000000060700720c */ /* 0x000fe20005741270 */
[----:B------:R-:W-:Y:S01]  /*09b0*/  IMAD.WIDE.U32 R26, R15, R2, R24 ;  /* 0x000000020f1a7225 */ /* 0x000fe200078e0018 */
[----:B------:R-:W-:-:S02]  /*09c0*/  SEL R0, RZ, 0x1, !P0 ;  /* 0x00000001ff007807 */ /* 0x000fc40004000000 */
[-C--:B------:R-:W-:Y:S01]  /*09d0*/  ISETP.LT.AND P3, PT, R7, R6.reuse, !P3 ;  /* 0x000000060700720c */ /* 0x080fe20005f61270 */
[----:B------:R-:W-:Y:S01]  /*09e0*/  IMAD R12, R15, R3, R12 ;  /* 0x000000030f0c7224 */ /* 0x000fe200078e020c */
[----:B--2---:R-:W-:Y:S02]  /*09f0*/  LEA.HI R207, R11, R11, RZ, 0x1 ;  /* 0x0000000b0bcf7211 */ /* 0x004fe400078f08ff */
[----:B------:R-:W-:Y:S01]  /*0a00*/  P2R R0, PR, R0, 0xf ;  /* 0x0000000f00007803 */ /* 0x000fe20000000000 */
[----:B------:R-:W-:Y:S01]  /*0a10*/  IMAD.IADD R12, R27, 0x1, R12 ;  /* 0x000000011b0c7824 */ /* 0x000fe200078e020c */
[-C--:B------:R-:W-:Y:S01]  /*0a20*/  ISETP.GE.AND P1, PT, R15, R6.reuse, PT ;  /* 0x000000060f00720c */ /* 0x080fe20003f26270 */
[----:B------:R-:W-:Y:S01]  /*0a30*/  VIADD R27, R24, 0x40 ;  /* 0x00000040181b7836 */ /* 0x000fe20000000000 */
[----:B------:R-:W-:Y:S02]  /*0a40*/  ISETP.GE.AND P3, PT, R13, R6, PT ;  /* 0x000000060d00720c */ /* 0x000fe40003f66270 */
[----:B------:R-:W-:-:S02]  /*0a50*/  SHF.R.S32.HI R6, RZ, 0x1f, R23 ;  /* 0x0000001fff067819 */ /* 0x000fc40000011417 */
[----:B-----5:R-:W-:Y:S02]  /*0a60*/  LEA R16, P0, R26, R16, 0x1 ;  /* 0x000000101a107211 */ /* 0x020fe400078008ff */
[----:B------:R-:W-:Y:S02]  /*0a70*/  LEA.HI R6, R6, R23, RZ, 0x3 ;  /* 0x0000001706067211 */ /* 0x000fe400078f18ff */
[----:B------:R-:W-:Y:S02]  /*0a80*/  LEA.HI.X R17, R26, R17, R12, 0x1, P0 ;  /* 0x000000111a117211 */ /* 0x000fe400000f0c0c */
[----:B------:R-:W-:Y:S02]  /*0a90*/  SHF.R.U32.HI R13, RZ, 0x5, R205 ;  /* 0x00000005ff0d7819 */ /* 0x000fe400000116cd */
[----:B------:R-:W-:Y:S02]  /*0aa0*/  ISETP.GE.AND P5, PT, R24, R4, PT ;  /* 0x000000041800720c */ /* 0x000fe40003fa6270 */
[----:B------:R-:W-:-:S02]  /*0ab0*/  SHF.R.S32.HI R206, RZ, 0x3, R6 ;  /* 0x00000003ffce7819 */ /* 0x000fc40000011406 */
[----:B------:R-:W-:Y:S02]  /*0ac0*/  SHF.R.S32.HI R207, RZ, 0x1, R207 ;  /* 0x00000001ffcf7819 */ /* 0x000fe400000114cf */
[----:B------:R-:W-:Y:S01]  /*0ad0*/  ISETP.GE.AND P4, PT, R27, R4, PT ;  /* 0x000000041b00720c */ /* 0x000fe20003f86270 */
[----:B------:R-:W-:-:S12]  /*0ae0*/  BRA.DIV UR4, `(.L_x_1798) ;  /* 0x000000aa04247947 */ /* 0x000fd8000b800000 */
[----:B------:R1:W2:Y:S02]  /*0af0*/  SHFL.IDX PT, R14, R13, RZ, 0x1f ;  /* 0x00001fff0d0e7589 */ /* 0x0002a400000e0000 */
.L_x_1850:
[----:B------:R-:W-:Y:S01]  /*0b00*/  SHF.R.S32.HI R12, RZ, 0x1f, R5 ;  /* 0x0000001fff0c7819 */ /* 0x000fe20000011405 */
[----:B------:R-:W-:Y:S01]  /*0b10*/  BSSY B0, `(.L_x_1799) ;  /* 0x0000087000007945 */ /* 0x000fe20003800000 */
[----:B------:R-:W-:Y:S02]  /*0b20*/  IADD3 R22, R23, 0x1f, -R22 ;  /* 0x0000001f17167810 */ /* 0x000fe40007ffe816 */
[----:B------:R-:W-:Y:S02]  /*0b30*/  LEA.HI R12, R12, R5, RZ, 0x3 ;  /* 0x000000050c0c7211 */ /* 0x000fe400078f18ff */
[-C--:B------:R-:W-:Y:S01]  /*0b40*/  ISETP.LT.AND P0, PT, R24, R4.reuse, !P1 ;  /* 0x000000041800720c */ /* 0x080fe20004f01270 */
[----:B------:R-:W-:Y:S01]  /*0b50*/  VIADD R23, R22, 0x1f ;  /* 0x0000001f16177836 */ /* 0x000fe20000000000 */
[----:B------:R-:W-:Y:S02]  /*0b60*/  LOP3.LUT R12, R12, 0xfffffff8, RZ, 0xc0, !PT ;  /* 0xfffffff80c0c7812 */ /* 0x000fe400078ec0ff */
[----:B------:R-:W-:-:S02]  /*0b70*/  ISETP.LT.AND P2, PT, R24, R4, !P3 ;  /* 0x000000041800720c */ /* 0x000fc40005f41270 */
[----:B------:R-:W-:Y:S01]  /*0b80*/  SHF.R.S32.HI R26, RZ, 0x1f, R19 ;  /* 0x0000001fff1a7819 */ /* 0x000fe20000011413 */
[----:B------:R-:W-:Y:S01]  /*0b90*/  IMAD.IADD R12, R5, 0x1, -R12 ;  /* 0x00000001050c7824 */ /* 0x000fe200078e0a0c */
[CC--:B------:R-:W-:Y:S02]  /*0ba0*/  ISETP.LT.AND P1, PT, R27.reuse, R4.reuse, !P1 ;  /* 0x000000041b00720c */ /* 0x0c0fe40004f21270 */
[----:B------:R-:W-:Y:S02]  /*0bb0*/  ISETP.LT.AND P3, PT, R27, R4, !P3 ;  /* 0x000000041b00720c */ /* 0x000fe40005f61270 */
[----:B------:R-:W-:Y:S01]  /*0bc0*/  SHF.R.S32.HI R11, RZ, 0x1f, R12 ;  /* 0x0000001fff0b7819 */ /* 0x000fe2000001140c */
[----:B------:R-:W3:Y:S01]  /*0bd0*/  S2R R4, SR_CgaCtaId ;  /* 0x0000000000047919 */ /* 0x000ee20000008800 */
[----:B------:R-:W-:Y:S02]  /*0be0*/  SEL R6, RZ, 0x1, !P0 ;  /* 0x00000001ff067807 */ /* 0x000fe40004000000 */
[----:B------:R-:W-:-:S02]  /*0bf0*/  LEA.HI R11, R11, R12, RZ, 0x2 ;  /* 0x0000000c0b0b7211 */ /* 0x000fc400078f10ff */
[----:B------:R-:W-:Y:S02]  /*0c00*/  LEA.HI R15, R26, R19, RZ, 0x2 ;  /* 0x000000131a0f7211 */ /* 0x000fe400078f10ff */
[----:B------:R-:W-:Y:S02]  /*0c10*/  SHF.R.S32.HI R24, RZ, 0x2, R11 ;  /* 0x00000002ff187819 */ /* 0x000fe4000001140b */
[----:B------:R-:W-:Y:S02]  /*0c20*/  P2R R6, PR, R6, 0xf ;  /* 0x0000000f06067803 */ /* 0x000fe40000000000 */
[----:B-1----:R-:W-:Y:S02]  /*0c30*/  LEA.HI R13, R11, R24, RZ, 0x1 ;  /* 0x000000180b0d7211 */ /* 0x002fe400078f08ff */
[----:B------:R-:W-:Y:S02]  /*0c40*/  LOP3.LUT R26, R15, 0xfffffffc, RZ, 0xc0, !PT ;  /* 0xfffffffc0f1a7812 */ /* 0x000fe400078ec0ff */
[----:B------:R-:W-:-:S02]  /*0c50*/  ISETP.GE.U32.AND P0, PT, R23, 0x3f, PT ;  /* 0x0000003f1700780c */ /* 0x000fc40003f06070 */
[----:B------:R-:W-:Y:S01]  /*0c60*/  LOP3.LUT R23, R11, 0x1ffffffc, RZ, 0xc0, !PT ;  /* 0x1ffffffc0b177812 */ /* 0x000fe200078ec0ff */
[----:B------:R-:W-:Y:S01]  /*0c70*/  VIADD R11, R5, 0x4 ;  /* 0x00000004050b7836 */ /* 0x000fe20000000000 */
[----:B------:R-:W-:Y:S01]  /*0c80*/  LOP3.LUT R13, R13, 0x7fffffe, RZ, 0xc0, !PT ;  /* 0x07fffffe0d0d7812 */ /* 0x000fe200078ec0ff */
[----:B------:R-:W-:Y:S01]  /*0c90*/  IMAD.IADD R19, R19, 0x1, -R26 ;  /* 0x0000000113137824 */ /* 0x000fe200078e0a1a */
[----:B------:R-:W-:Y:S01]  /*0ca0*/  SEL R6, R6, RZ, P0 ;  /* 0x000000ff06067207 */ /* 0x000fe20000000000 */
[----:B------:R-:W-:Y:S01]  /*0cb0*/  IMAD.IADD R26, R12, 0x1, -R23 ;  /* 0x000000010c1a7824 */ /* 0x000fe200078e0a17 */
[----:B------:R-:W-:Y:S01]  /*0cc0*/  SHF.R.S32.HI R12, RZ, 0x2, R15 ;  /* 0x00000002ff0c7819 */ /* 0x000fe2000001140f */
[----:B------:R-:W-:Y:S01]  /*0cd0*/  IMAD.IADD R13, R24, 0x1, -R13 ;  /* 0x00000001180d7824 */ /* 0x000fe200078e0a0d */
[----:B------:R-:W-:Y:S02]  /*0ce0*/  SHF.R.S32.HI R24, RZ, 0x1f, R11 ;  /* 0x0000001fff187819 */ /* 0x000fe4000001140b */
[----:B------:R-:W-:-:S02]  /*0cf0*/  LOP3.LUT R26, R19, R26, RZ, 0x3c, !PT ;  /* 0x0000001a131a7212 */ /* 0x000fc400078e3cff */
[----:B------:R-:W-:Y:S01]  /*0d00*/  LOP3.LUT R23, R13, R12, RZ, 0x3c, !PT ;  /* 0x0000000c0d177212 */ /* 0x000fe200078e3cff */
[----:B------:R-:W-:Y:S01]  /*0d10*/  IMAD.SHL.U32 R13, R6, 0x10, RZ ;  /* 0x00000010060d7824 */ /* 0x000fe200078e00ff */
[----:B------:R-:W-:Y:S02]  /*0d20*/  LEA.HI R15, R24, R11, RZ, 0x3 ;  /* 0x0000000b180f7211 */ /* 0x000fe400078f18ff */
[----:B------:R-:W-:Y:S01]  /*0d30*/  SHF.R.S32.HI R213, RZ, 0x1f, R22 ;  /* 0x0000001fffd57819 */ /* 0x000fe20000011416 */
[----:B------:R-:W-:Y:S01]  /*0d40*/  IMAD R24, R23, 0x4, R26 ;  /* 0x0000000417187824 */ /* 0x000fe200078e021a */
[----:B------:R-:W-:Y:S02]  /*0d50*/  LOP3.LUT R26, R15, 0xfffffff8, RZ, 0xc0, !PT ;  /* 0xfffffff80f1a7812 */ /* 0x000fe400078ec0ff */
[----:B------:R-:W-:Y:S01]  /*0d60*/  SEL R15, R0, RZ, P0 ;  /* 0x000000ff000f7207 */ /* 0x000fe20000000000 */
[----:B------:R-:W-:Y:S01]  /*0d70*/  IMAD R5, R5, 0x10, R24 ;  /* 0x0000001005057824 */ /* 0x000fe200078e0218 */
[----:B------:R-:W-:Y:S01]  /*0d80*/  LOP3.LUT P0, RZ, R13, 0x10, RZ, 0xc0, !PT ;  /* 0x000000100dff7812 */ /* 0x000fe2000780c0ff */
[----:B------:R-:W-:Y:S01]  /*0d90*/  IMAD.IADD R13, R11, 0x1, -R26 ;  /* 0x000000010b0d7824 */ /* 0x000fe200078e0a1a */
[----:B------:R-:W-:-:S02]  /*0da0*/  MOV R23, 0x400 ;  /* 0x0000040000177802 */ /* 0x000fc40000000f00 */
[----:B------:R-:W-:Y:S02]  /*0db0*/  LEA.HI R213, R213, R22, RZ, 0x5 ;  /* 0x00000016d5d57211 */ /* 0x000fe400078f28ff */
[----:B---3--:R-:W-:Y:S01]  /*0dc0*/  LEA R0, R4, R23, 0x18 ;  /* 0x0000001704007211 */ /* 0x008fe200078ec0ff */
[----:B------:R-:W-:Y:S01]  /*0dd0*/  IMAD.SHL.U32 R23, R5, 0x8, RZ ;  /* 0x0000000805177824 */ /* 0x000fe200078e00ff */
[----:B------:R-:W-:Y:S01]  /*0de0*/  SHF.R.S32.HI R24, RZ, 0x1f, R13 ;  /* 0x0000001fff187819 */ /* 0x000fe2000001140d */
[----:B------:R-:W1:Y:S01]  /*0df0*/  LDC.64 R4, c[0x0][0x250] ;  /* 0x00009400ff047b82 */ /* 0x000e620000000a00 */
[----:B------:R-:W-:Y:S01]  /*0e00*/  LEA.HI.SX32 R213, R213, 0xfffffffd, 0x1b ;  /* 0xfffffffdd5d57811 */ /* 0x000fe200078fdaff */
[----:B------:R-:W-:Y:S01]  /*0e10*/  IMAD R216, R23, 0x2, R0 ;  /* 0x0000000217d87824 */ /* 0x000fe200078e0200 */
[----:B------:R-:W-:Y:S01]  /*0e20*/  LEA.HI R25, R24, R13, RZ, 0x2 ;  /* 0x0000000d18197211 */ /* 0x000fe200078f10ff */
[----:B------:R-:W-:-:S03]  /*0e30*/  IMAD.SHL.U32 R23, R6, 0x8, RZ ;  /* 0x0000000806177824 */ /* 0x000fc600078e00ff */
[----:B------:R-:W-:Y:S01]  /*0e40*/  SHF.R.S32.HI R24, RZ, 0x2, R25 ;  /* 0x00000002ff187819 */ /* 0x000fe20000011419 */
[----:B------:R-:W-:Y:S01]  /*0e50*/  @!PT LDS RZ, [RZ] ;  /* 0x00000000fffff984 */ /* 0x000fe20000000800 */
[----:B------:R-:W-:Y:S01]  /*0e60*/  @!PT LDS RZ, [RZ] ;  /* 0x00000000fffff984 */ /* 0x000fe20000000800 */
[----:B------:R-:W-:Y:S01]  /*0e70*/  @!PT LDS RZ, [RZ] ;  /* 0x00000000fffff984 */ /* 0x000fe20000000800 */
[----:B------:R3:W-:Y:S01]  /*0e80*/  LDGSTS.E.BYPASS.LTC128B.128 [R216], desc[UR36][R16.64], P0 ;  /* 0x0000000010d87fae */ /* 0x0007e20008101d64 */
[----:B------:R-:W-:Y:S02]  /*0e90*/  LOP3.LUT P0, RZ, R23, 0x10, RZ, 0xc0, !PT ;  /* 0x0000001017ff7812 */ /* 0x000fe4000780c0ff */
[C---:B------:R-:W-:Y:S02]  /*0ea0*/  LEA.HI R23, R25.reuse, R24, RZ, 0x1 ;  /* 0x0000001819177211 */ /* 0x040fe400078f08ff */
[----:B------:R-:W-:Y:S02]  /*0eb0*/  LOP3.LUT R26, R25, 0x1ffffffc, RZ, 0xc0, !PT ;  /* 0x1ffffffc191a7812 */ /* 0x000fe400078ec0ff */
[----:B------:R-:W-:-:S03]  /*0ec0*/  LOP3.LUT R23, R23, 0x7fffffe, RZ, 0xc0, !PT ;  /* 0x07fffffe17177812 */ /* 0x000fc600078ec0ff */
[----:B------:R-:W-:Y:S02]  /*0ed0*/  IMAD.IADD R26, R13, 0x1, -R26 ;  /* 0x000000010d1a7824 */ /* 0x000fe400078e0a1a */
[----:B------:R-:W-:Y:S02]  /*0ee0*/  IMAD.IADD R23, R24, 0x1, -R23 ;  /* 0x0000000118177824 */ /* 0x000fe400078e0a17 */
[----:B------:R3:W-:Y:S01]  /*0ef0*/  LDGSTS.E.BYPASS.LTC128B.128 [R216+0x80], desc[UR36][R16.64+0x80], P0 ;  /* 0x0008008010d87fae */ /* 0x0007e20008101d64 */
[----:B------:R-:W-:Y:S02]  /*0f00*/  LOP3.LUT R19, R19, R26, RZ, 0x3c, !PT ;  /* 0x0000001a13137212 */ /* 0x000fe400078e3cff */
[----:B------:R-:W-:Y:S01]  /*0f10*/  LOP3.LUT R26, R23, R12, RZ, 0x3c, !PT ;  /* 0x0000000c171a7212 */ /* 0x000fe200078e3cff */
[----:B------:R-:W-:Y:S01]  /*0f20*/  IMAD.SHL.U32 R12, R6, 0x4, RZ ;  /* 0x00000004060c7824 */ /* 0x000fe200078e00ff */
[----:B-1----:R-:W-:Y:S01]  /*0f30*/  IADD3 R24, P0, R16, R4, RZ ;  /* 0x0000000410187210 */ /* 0x002fe20007f1e0ff */
[----:B------:R-:W-:-:S02]  /*0f40*/  IMAD.SHL.U32 R6, R6, 0x2, RZ ;  /* 0x0000000206067824 */ /* 0x000fc400078e00ff */
[----:B------:R-:W-:Y:S02]  /*0f50*/  IMAD R26, R26, 0x4, R19 ;  /* 0x000000041a1a7824 */ /* 0x000fe400078e0213 */
[----:B------:R-:W-:Y:S01]  /*0f60*/  IMAD.X R25, R17, 0x1, R5, P0 ;  /* 0x0000000111197824 */ /* 0x000fe200000e0605 */
[----:B------:R-:W-:Y:S01]  /*0f70*/  LOP3.LUT P0, RZ, R12, 0x10, RZ, 0xc0, !PT ;  /* 0x000000100cff7812 */ /* 0x000fe2000780c0ff */
[----:B------:R-:W-:Y:S01]  /*0f80*/  IMAD R26, R11, 0x10, R26 ;  /* 0x000000100b1a7824 */ /* 0x000fe200078e021a */
[----:B--2---:R-:W-:Y:S02]  /*0f90*/  SHF.R.S32.HI R11, RZ, 0x1f, R14 ;  /* 0x0000001fff0b7819 */ /* 0x004fe4000001140e */
[----:B------:R-:W-:Y:S01]  /*0fa0*/  CS2R R12, SRZ ;  /* 0x00000000000c7805 */ /* 0x000fe2000001ff00 */
[----:B------:R-:W-:Y:S01]  /*0fb0*/  IMAD.SHL.U32 R215, R26, 0x8, RZ ;  /* 0x000000081ad77824 */ /* 0x000fe200078e00ff */
[----:B------:R-:W-:-:S03]  /*0fc0*/  LEA.HI R220, R11, R14, RZ, 0x2 ;  /* 0x0000000e0bdc7211 */ /* 0x000fc600078f10ff */
[----:B------:R-:W-:Y:S01]  /*0fd0*/  IMAD R215, R215, 0x2, R0 ;  /* 0x00000002d7d77824 */ /* 0x000fe200078e0200 */
[----:B------:R-:W-:Y:S02]  /*0fe0*/  LOP3.LUT R11, R220, 0xfffffffc, RZ, 0xc0, !PT ;  /* 0xfffffffcdc0b7812 */ /* 0x000fe400078ec0ff */
[----:B------:R-:W-:Y:S02]  /*0ff0*/  SHF.R.S32.HI R220, RZ, 0x2, R220 ;  /* 0x00000002ffdc7819 */ /* 0x000fe400000114dc */
[----:B------:R3:W-:Y:S01]  /*1000*/  LDGSTS.E.BYPASS.LTC128B.128 [R215], desc[UR36][R24.64], P0 ;  /* 0x0000000018d77fae */ /* 0x0007e20008101d64 */
[----:B------:R-:W-:Y:S01]  /*1010*/  LOP3.LUT P0, RZ, R6, 0x10, RZ, 0xc0, !PT ;  /* 0x0000001006ff7812 */ /* 0x000fe2000780c0ff */
[----:B------:R-:W-:Y:S02]  /*1020*/  IMAD.IADD R14, R14, 0x1, -R11 ;  /* 0x000000010e0e7824 */ /* 0x000fe400078e0a0b */
        /* <DEDUP_REMOVED lines=53> */
.L_x_1800:
[----:B------:R-:W-:Y:S05]  /*1380*/  BSYNC B0 ;  /* 0x0000000000007941 */ /* 0x000fea0003800000 */
.L_x_1799:
[C---:B------:R-:W-:Y:S01]  /*1390*/  LEA.HI R23, R20.reuse, R20, RZ, 0x1 ;  /* 0x0000001414177211 */ /* 0x040fe200078f08ff */
        /* <DEDUP_REMOVED lines=66> */
.L_x_1802:
[----:B------:R-:W-:Y:S05]  /*17c0*/  BSYNC B0 ;  /* 0x0000000000007941 */ /* 0x000fea0003800000 */
.L_x_1801:
        /* <DEDUP_REMOVED lines=9> */
[----:B------:R-:W-:-:S02]  /*1860*/  SHF.R.S32.HI R20, RZ, 0x1, R19 ;  /* 0x00000001ff147819 */ /* 0x000fc40000011413 */
[----:B------:R-:W-:Y:S01]  /*1870*/  MOV R11, RZ ;  /* 0x000000ff000b7202 */ /* 0x000fe20000000f00 */
[----:B------:R-:W-:-:S04]  /*1880*/  IMAD.IADD R14, R23, 0x1, -R14 ;  /* 0x00000001170e7824 */ /* 0x000fc800078e0a0e */
[----:B------:R-:W-:Y:S01]  /*1890*/  IMAD R14, R14, 0x4, R21 ;  /* 0x000000040e0e7824 */ /* 0x000fe200078e0215 */
[----:B------:R-:W-:-:S04]  /*18a0*/  SHF.R.S32.HI R21, RZ, 0x1f, R19 ;  /* 0x0000001fff157819 */ /* 0x000fc80000011413 */
[----:B------:R-:W-:Y:S02]  /*18b0*/  SHF.R.S32.HI R19, RZ, 0x1f, R14 ;  /* 0x0000001fff137819 */ /* 0x000fe4000001140e */
[----:B------:R-:W-:Y:S02]  /*18c0*/  LEA.HI R21, R21, R20, RZ, 0x2 ;  /* 0x0000001415157211 */ /* 0x000fe400078f10ff */
[----:B------:R-:W-:Y:S02]  /*18d0*/  LEA.HI R19, R19, R14, RZ, 0x2 ;  /* 0x0000000e13137211 */ /* 0x000fe400078f10ff */
[----:B------:R-:W-:Y:S02]  /*18e0*/  LOP3.LUT R21, R21, 0x1ffffffc, RZ, 0xc0, !PT ;  /* 0x1ffffffc15157812 */ /* 0x000fe400078ec0ff */
        /* <DEDUP_REMOVED lines=55> */
.L_x_1804:
[----:B------:R-:W-:Y:S05]  /*1c60*/  BSYNC B0 ;  /* 0x0000000000007941 */ /* 0x000fea0003800000 */
.L_x_1803:
        /* <DEDUP_REMOVED lines=55> */
.L_x_1806:
[----:B------:R-:W-:Y:S05]  /*1fe0*/  BSYNC B0 ;  /* 0x0000000000007941 */ /* 0x000fea0003800000 */
.L_x_1805:
[----:B------:R-:W-:Y:S01]  /*1ff0*/  ISETP.NE.AND P6, PT, R9, RZ, PT ;  /* 0x000000ff0900720c */ /* 0x000fe20003fc5270 */
[----:B-1----:R-:W-:Y:S01]  /*2000*/  IMAD.WIDE.U32 R24, R221, R2, RZ ;  /* 0x00000002dd187225 */ /* 0x002fe200078e00ff */
[----:B------:R-:W-:Y:S01]  /*2010*/  SEL R9, RZ, 0xffffffff, P4 ;  /* 0xffffffffff097807 */ /* 0x000fe20002000000 */
[----:B------:R-:W-:Y:S01]  /*2020*/  BSSY B0, `(.L_x_1807) ;  /* 0x0000061000007945 */ /* 0x000fe20003800000 */
[----:B------:R-:W-:Y:S01]  /*2030*/  ISETP.NE.AND P3, PT, R8, RZ, PT ;  /* 0x000000ff0800720c */ /* 0x000fe20003f65270 */
[----:B------:R-:W-:Y:S01]  /*2040*/  IMAD.SHL.U32 R15, R15, 0x2, RZ ;  /* 0x000000020f0f7824 */ /* 0x000fe200078e00ff */
[----:B------:R-:W-:Y:S01]  /*2050*/  SEL R8, RZ, 0x1, P5 ;  /* 0x00000001ff087807 */ /* 0x000fe20002800000 */
[----:B------:R-:W-:Y:S01]  /*2060*/  IMAD.SHL.U32 R9, R9, 0x2, RZ ;  /* 0x0000000209097824 */ /* 0x000fe200078e00ff */
[----:B------:R-:W-:Y:S01]  /*2070*/  SHF.R.S32.HI R13, RZ, 0x1f, R221 ;  /* 0x0000001fff0d7819 */ /* 0x000fe200000114dd */
[----:B------:R-:W-:Y:S01]  /*2080*/  IMAD.MOV.U32 R14, RZ, RZ, RZ ;  /* 0x000000ffff0e7224 */ /* 0x000fe200078e00ff */
[----:B------:R-:W-:-:S02]  /*2090*/  ISETP.NE.U32.AND P1, PT, R15, RZ, PT ;  /* 0x000000ff0f00720c */ /* 0x000fc40003f25070 */
[----:B------:R-:W-:Y:S02]  /*20a0*/  LOP3.LUT R9, R9, 0x2, R8, 0xe2, !PT ;  /* 0x0000000209097812 */ /* 0x000fe400078ee208 */
[----:B------:R-:W-:Y:S02]  /*20b0*/  SEL R8, RZ, 0x4, P5 ;  /* 0x00000004ff087807 */ /* 0x000fe40002800000 */
[----:B------:R-:W-:Y:S01]  /*20c0*/  ISETP.NE.AND P5, PT, R10, RZ, PT ;  /* 0x000000ff0a00720c */ /* 0x000fe20003fa5270 */
[----:B------:R-:W-:Y:S01]  /*20d0*/  IMAD R10, R13, R2, RZ ;  /* 0x000000020d0a7224 */ /* 0x000fe200078e02ff */
[----:B------:R-:W-:Y:S02]  /*20e0*/  SEL R13, RZ, 0x8, P4 ;  /* 0x00000008ff0d7807 */ /* 0x000fe40002000000 */
[----:B------:R-:W-:Y:S01]  /*20f0*/  LOP3.LUT R2, R22, 0xffffffe0, RZ, 0xc0, !PT ;  /* 0xffffffe016027812 */ /* 0x000fe200078ec0ff */
[----:B------:R-:W-:Y:S01]  /*2100*/  IMAD R10, R221, R3, R10 ;  /* 0x00000003dd0a7224 */ /* 0x000fe200078e020a */
[----:B------:R-:W-:Y:S01]  /*2110*/  LOP3.LUT R8, R13, R8, R9, 0xfe, !PT ;  /* 0x000000080d087212 */ /* 0x000fe200078efe09 */
[----:B------:R-:W-:Y:S01]  /*2120*/  IMAD.MOV.U32 R13, RZ, RZ, R11 ;  /* 0x000000ffff0d7224 */ /* 0x000fe200078e000b */
[----:B------:R-:W-:Y:S01]  /*2130*/  ISETP.NE.AND P4, PT, R2, 0x20, PT ;  /* 0x000000200200780c */ /* 0x000fe20003f85270 */
[----:B------:R-:W-:Y:S01]  /*2140*/  IMAD.IADD R10, R25, 0x1, R10 ;  /* 0x00000001190a7824 */ /* 0x000fe200078e020a */
[----:B------:R-:W-:Y:S01]  /*2150*/  LEA R3, P0, R24, R20, 0x1 ;  /* 0x0000001418037211 */ /* 0x000fe200078008ff */
[----:B------:R-:W-:Y:S01]  /*2160*/  IMAD.IADD R221, R221, 0x1, R7 ;  /* 0x00000001dddd7824 */ /* 0x000fe200078e0207 */
[----:B------:R-:W-:Y:S01]  /*2170*/  SEL R223, R8, RZ, P4 ;  /* 0x000000ff08df7207 */ /* 0x000fe20002000000 */
[----:B------:R-:W-:Y:S01]  /*2180*/  @!PT LDS RZ, [RZ] ;  /* 0x00000000fffff984 */ /* 0x000fe20000000800 */
[----:B------:R-:W-:Y:S01]  /*2190*/  @!PT LDS RZ, [RZ] ;  /* 0x00000000fffff984 */ /* 0x000fe20000000800 */
[----:B------:R-:W-:Y:S01]  /*21a0*/  @!PT LDS RZ, [RZ] ;  /* 0x00000000fffff984 */ /* 0x000fe20000000800 */
[----:B------:R1:W-:Y:S01]  /*21b0*/  LDGSTS.E.BYPASS.LTC128B.128 [R209+0x9000], desc[UR36][R12.64], P1 ;  /* 0x090000000cd17fae */ /* 0x0003e20008901d64 */
[----:B------:R-:W-:Y:S01]  /*21c0*/  LEA.HI.X R19, R24, R19, R10, 0x1, P0 ;  /* 0x0000001318137211 */ /* 0x000fe200000f0c0a */
[----:B------:R-:W-:Y:S01]  /*21d0*/  IMAD.MOV.U32 R7, RZ, RZ, RZ ;  /* 0x000000ffff077224 */ /* 0x000fe200078e00ff */
[----:B------:R-:W-:Y:S01]  /*21e0*/  IADD3 R16, P0, R3, R16, RZ ;  /* 0x0000001003107210 */ /* 0x000fe20007f1e0ff */
[C---:B------:R-:W-:Y:S01]  /*21f0*/  IMAD.SHL.U32 R3, R223.reuse, 0x10, RZ ;  /* 0x00000010df037824 */ /* 0x040fe200078e00ff */
[----:B------:R-:W-:Y:S01]  /*2200*/  ISETP.NE.AND P2, PT, R18, RZ, PT ;  /* 0x000000ff1200720c */ /* 0x000fe20003f45270 */
[----:B------:R-:W-:Y:S01]  /*2210*/  IMAD.SHL.U32 R9, R223, 0x4, RZ ;  /* 0x00000004df097824 */ /* 0x000fe200078e00ff */
[----:B------:R-:W-:Y:S01]  /*2220*/  SEL R10, RZ, 0x1, P3 ;  /* 0x00000001ff0a7807 */ /* 0x000fe20001800000 */
[----:B------:R-:W-:Y:S01]  /*2230*/  IMAD.X R17, R19, 0x1, R17, P0 ;  /* 0x0000000113117824 */ /* 0x000fe200000e0611 */
[----:B------:R-:W-:Y:S01]  /*2240*/  LOP3.LUT P0, RZ, R3, 0x10, RZ, 0xc0, !PT ;  /* 0x0000001003ff7812 */ /* 0x000fe2000780c0ff */
[C---:B------:R-:W-:Y:S01]  /*2250*/  IMAD.SHL.U32 R3, R223.reuse, 0x8, RZ ;  /* 0x00000008df037824 */ /* 0x040fe200078e00ff */
[----:B------:R-:W0:Y:S01]  /*2260*/  LDGDEPBAR ;  /* 0x00000000000079af */ /* 0x000e220000000000 */
[----:B------:R-:W-:Y:S01]  /*2270*/  IMAD.SHL.U32 R8, R223, 0x2, RZ ;  /* 0x00000002df087824 */ /* 0x000fe200078e00ff */
[----:B------:R-:W-:-:S02]  /*2280*/  SEL R11, RZ, 0x4, P5 ;  /* 0x00000004ff0b7807 */ /* 0x000fc40002800000 */
[----:B------:R-:W-:Y:S02]  /*2290*/  LOP3.LUT P3, RZ, R3, 0x10, RZ, 0xc0, !PT ;  /* 0x0000001003ff7812 */ /* 0x000fe4000786c0ff */
[----:B------:R-:W-:Y:S02]  /*22a0*/  SEL R3, RZ, 0xffffffff, P2 ;  /* 0xffffffffff037807 */ /* 0x000fe40001000000 */
[----:B------:R-:W-:Y:S02]  /*22b0*/  LOP3.LUT P2, RZ, R9, 0x10, RZ, 0xc0, !PT ;  /* 0x0000001009ff7812 */ /* 0x000fe4000784c0ff */
[----:B------:R-:W-:Y:S01]  /*22c0*/  LOP3.LUT P1, RZ, R8, 0x10, RZ, 0xc0, !PT ;  /* 0x0000001008ff7812 */ /* 0x000fe2000782c0ff */
[----:B------:R-:W-:Y:S01]  /*22d0*/  IMAD.SHL.U32 R3, R3, 0x2, RZ ;  /* 0x0000000203037824 */ /* 0x000fe200078e00ff */
[----:B------:R2:W-:Y:S01]  /*22e0*/  LDGSTS.E.BYPASS.LTC128B.128 [R216+0x2000], desc[UR36][R16.64], P0 ;  /* 0x0200000010d87fae */ /* 0x0005e20008101d64 */
[----:B------:R-:W-:-:S03]  /*22f0*/  IADD3 R8, P0, R16, R4, RZ ;  /* 0x0000000410087210 */ /* 0x000fc60007f1e0ff */
[----:B------:R-:W-:Y:S01]  /*2300*/  LOP3.LUT R3, R3, 0x2, R10, 0xe2, !PT ;  /* 0x0000000203037812 */ /* 0x000fe200078ee20a */
[----:B------:R2:W-:Y:S01]  /*2310*/  LDGSTS.E.BYPASS.LTC128B.128 [R216+0x2080], desc[UR36][R16.64+0x80], P3 ;  /* 0x0208008010d87fae */ /* 0x0005e20009901d64 */
[----:B------:R-:W-:Y:S01]  /*2320*/  SEL R10, RZ, 0x8, P6 ;  /* 0x00000008ff0a7807 */ /* 0x000fe20003000000 */
[----:B------:R-:W-:Y:S02]  /*2330*/  IMAD.X R9, R17, 0x1, R5, P0 ;  /* 0x0000000111097824 */ /* 0x000fe400000e0605 */
[----:B-1----:R-:W-:Y:S01]  /*2340*/  IMAD.MOV.U32 R13, RZ, RZ, RZ ;  /* 0x000000ffff0d7224 */ /* 0x002fe200078e00ff */
[----:B------:R-:W-:Y:S01]  /*2350*/  LOP3.LUT R3, R10, R11, R3, 0xfe, !PT ;  /* 0x0000000b0a037212 */ /* 0x000fe200078efe03 */
[----:B------:R-:W-:Y:S01]  /*2360*/  IMAD.MOV.U32 R10, RZ, RZ, RZ ;  /* 0x000000ffff0a7224 */ /* 0x000fe200078e00ff */
[----:B------:R2:W-:Y:S02]  /*2370*/  LDGSTS.E.BYPASS.LTC128B.128 [R215+0x2000], desc[UR36][R8.64], P2 ;  /* 0x0200000008d77fae */ /* 0x0005e40009101d64 */
[----:B------:R-:W-:-:S02]  /*2380*/  SEL R222, R3, RZ, P4 ;  /* 0x000000ff03de7207 */ /* 0x000fc40002000000 */
[----:B------:R2:W-:Y:S02]  /*2390*/  LDGSTS.E.BYPASS.LTC128B.128 [R215+0x2080], desc[UR36][R8.64+0x80], P1 ;  /* 0x0208008008d77fae */ /* 0x0005e40008901d64 */
[----:B------:R-:W-:-:S13]  /*23a0*/  LOP3.LUT P0, R3, R222, 0x1, RZ, 0xc0, !PT ;  /* 0x00000001de037812 */ /* 0x000fda000780c0ff */
        /* <DEDUP_REMOVED lines=40> */
.L_x_1808:
[----:B------:R-:W-:Y:S05]  /*2630*/  BSYNC B0 ;  /* 0x0000000000007941 */ /* 0x000fea0003800000 */
.L_x_1807:
        /* <DEDUP_REMOVED lines=49> */
.L_x_1810:
[----:B------:R-:W-:Y:S05]  /*2950*/  BSYNC B0 ;  /* 0x0000000000007941 */ /* 0x000fea0003800000 */
.L_x_1809:
        /* <DEDUP_REMOVED lines=54> */
.L_x_1812:
[----:B------:R-:W-:Y:S05]  /*2cc0*/  BSYNC B0 ;  /* 0x0000000000007941 */ /* 0x000fea0003800000 */
.L_x_1811:
        /* <DEDUP_REMOVED lines=49> */
.L_x_1814:
[----:B------:R-:W-:Y:S05]  /*2fe0*/  BSYNC B0 ;  /* 0x0000000000007941 */ /* 0x000fea0003800000 */
.L_x_1813:
        /* <DEDUP_REMOVED lines=9> */
[C---:B------:R-:W-:Y:S01]  /*3080*/  IMAD.SHL.U32 R2, R223.reuse, 0x8, RZ ;  /* 0x00000008df027824 */ /* 0x040fe200078e00ff */
[----:B------:R-:W-:Y:S01]  /*3090*/  SEL R222, R222, RZ, P1 ;  /* 0x000000ffdede7207 */ /* 0x000fe20000800000 */
[----:B------:R-:W-:-:S02]  /*30a0*/  IMAD.SHL.U32 R7, R223, 0x10, RZ ;  /* 0x00000010df077824 */ /* 0x000fc400078e00ff */
        /* <DEDUP_REMOVED lines=12> */
[----:B------:R-:W-:Y:S01]  /*3170*/  LOP3.LUT P0, R9, R222, 0x1, RZ, 0xc0, !PT ;  /* 0x00000001de097812 */ /* 0x000fe2000780c0ff */
[----:B------:R-:W0:Y:S01]  /*3180*/  LDGDEPBAR ;  /* 0x00000000000079af */ /* 0x000e220000000000 */
[----:B------:R-:W-:-:S05]  /*3190*/  CS2R R2, SRZ ;  /* 0x0000000000027805 */ /* 0x000fca000001ff00 */
[----:B------:R2:W-:Y:S04]  /*31a0*/  LDGSTS.E.BYPASS.LTC128B.128 [R216+0x4000], desc[UR36][R14.64], P5 ;  /* 0x040000000ed87fae */ /* 0x0005e8000a901d64 */
[----:B------:R2:W-:Y:S04]  /*31b0*/  LDGSTS.E.BYPASS.LTC128B.128 [R216+0x4080], desc[UR36][R14.64+0x80], P4 ;  /* 0x040800800ed87fae */ /* 0x0005e8000a101d64 */
[----:B------:R2:W-:Y:S04]  /*31c0*/  LDGSTS.E.BYPASS.LTC128B.128 [R215+0x4000], desc[UR36][R4.64], P3 ;  /* 0x0400000004d77fae */ /* 0x0005e80009901d64 */
[----:B------:R2:W-:Y:S01]  /*31d0*/  LDGSTS.E.BYPASS.LTC128B.128 [R215+0x4080], desc[UR36][R4.64+0x80], P2 ;  /* 0x0408008004d77fae */ /* 0x0005e20009101d64 */
[----:B---3--:R-:W-:Y:S01]  /*31e0*/  CS2R R10, SRZ ;  /* 0x00000000000a7805 */ /* 0x008fe2000001ff00 */
[----:B------:R-:W-:Y:S06]  /*31f0*/  @!P0 BRA `(.L_x_1816) ;  /* 0x00000000009c8947 */ /* 0x000fec0003800000 */
        /* <DEDUP_REMOVED lines=39> */
.L_x_1816:
[----:B------:R-:W-:Y:S05]  /*3470*/  BSYNC B0 ;  /* 0x0000000000007941 */ /* 0x000fea0003800000 */
.L_x_1815:
        /* <DEDUP_REMOVED lines=48> */
.L_x_1818:
[----:B------:R-:W-:Y:S05]  /*3780*/  BSYNC B0 ;  /* 0x0000000000007941 */ /* 0x000fea0003800000 */
.L_x_1817:
        /* <DEDUP_REMOVED lines=51> */
.L_x_1820:
[----:B------:R-:W-:Y:S05]  /*3ac0*/  BSYNC B0 ;  /* 0x0000000000007941 */ /* 0x000fea0003800000 */
.L_x_1819:
        /* <DEDUP_REMOVED lines=25> */
[----:B------:R-:W-:-:S13]  /*3c60*/  ISETP.GT.U32.AND P0, PT, R9, R2, PT ;  /* 0x000000020900720c */ /* 0x000fda0003f04070 */
[-C--:B------:R-:W-:Y:S01]  /*3c70*/  @!P0 IADD3 R2, R2, -R9.reuse, RZ ;  /* 0x8000000902028210 */ /* 0x080fe20007ffe0ff */
[----:B------:R-:W-:Y:S01]  /*3c80*/  @!P0 VIADD R8, R8, 0x1 ;  /* 0x0000000108088836 */ /* 0x000fe20000000000 */
[----:B------:R-:W-:Y:S02]  /*3c90*/  ISETP.NE.AND P0, PT, R206, RZ, PT ;  /* 0x000000ffce00720c */ /* 0x000fe40003f05270 */
[----:B------:R-:W-:Y:S02]  /*3ca0*/  ISETP.GE.U32.AND P2, PT, R2, R9, PT ;  /* 0x000000090200720c */ /* 0x000fe40003f46070 */
[----:B------:R-:W-:-:S04]  /*3cb0*/  LOP3.LUT R2, R13, R206, RZ, 0x3c, !PT ;  /* 0x000000ce0d027212 */ /* 0x000fc800078e3cff */
[----:B------:R-:W-:Y:S02]  /*3cc0*/  ISETP.GE.AND P1, PT, R2, RZ, PT ;  /* 0x000000ff0200720c */ /* 0x000fe40003f26270 */
[----:B------:R-:W-:-:S04]  /*3cd0*/  LEA.HI R2, R3, R208, RZ, 0x2 ;  /* 0x000000d003027211 */ /* 0x000fc800078f10ff */
[----:B------:R-:W-:Y:S01]  /*3ce0*/  LOP3.LUT R3, R2, 0xfffffffc, RZ, 0xc0, !PT ;  /* 0xfffffffc02037812 */ /* 0x000fe200078ec0ff */
[----:B------:R-:W-:Y:S01]  /*3cf0*/  @P2 VIADD R8, R8, 0x1 ;  /* 0x0000000108082836 */ /* 0x000fe20000000000 */
[----:B------:R-:W-:-:S03]  /*3d00*/  SHF.L.U32 R2, R2, 0x1, RZ ;  /* 0x0000000102027819 */ /* 0x000fc600000006ff */
[----:B------:R-:W-:Y:S01]  /*3d10*/  IMAD.MOV.U32 R9, RZ, RZ, R8 ;  /* 0x000000ffff097224 */ /* 0x000fe200078e0008 */
[----:B------:R-:W-:Y:S01]  /*3d20*/  LOP3.LUT R2, R2, 0xfffffff8, RZ, 0xc0, !PT ;  /* 0xfffffff802027812 */ /* 0x000fe200078ec0ff */
[----:B------:R-:W-:-:S03]  /*3d30*/  IMAD.IADD R3, R208, 0x1, -R3 ;  /* 0x00000001d0037824 */ /* 0x000fc600078e0a03 */
        /* <DEDUP_REMOVED lines=10> */
.L_x_1822:
[----:B------:R-:W-:Y:S05]  /*3de0*/  BSYNC B0 ;  /* 0x0000000000007941 */ /* 0x000fea0003800000 */
.L_x_1821:
        /* <DEDUP_REMOVED lines=98> */
[----:B-1----:R-:W-:Y:S02]  /*4410*/  CS2R R16, SRZ ;  /* 0x0000000000107805 */ /* 0x002fe4000001ff00 */
[----:B------:R-:W-:Y:S02]  /*4420*/  CS2R R122, SRZ ;  /* 0x00000000007a7805 */ /* 0x000fe4000001ff00 */
[----:B------:R-:W-:Y:S01]  /*4430*/  CS2R R120, SRZ ;  /* 0x0000000000787805 */ /* 0x000fe2000001ff00 */
[----:B------:R-:W1:Y:S01]  /*4440*/  LDSM.16.MT88.4 R160, [R160] ;  /* 0x00000000a0a0783b */ /* 0x000e620000004200 */
[----:B------:R-:W-:Y:S02]  /*4450*/  CS2R R78, SRZ ;  /* 0x00000000004e7805 */ /* 0x000fe4000001ff00 */
[----:B------:R-:W-:-:S02]  /*4460*/  CS2R R76, SRZ ;  /* 0x00000000004c7805 */ /* 0x000fc4000001ff00 */
[----:B------:R-:W-:Y:S01]  /*4470*/  CS2R R58, SRZ ;  /* 0x00000000003a7805 */ /* 0x000fe2000001ff00 */
[----:B------:R-:W1:Y:S01]  /*4480*/  LDSM.16.M88.4 R136, [R136] ;  /* 0x000000008888783b */ /* 0x000e620000000200 */
        /* <DEDUP_REMOVED lines=22> */
[----:B--234-:R-:W-:Y:S06]  /*45f0*/  @!P1 BRA `(.L_x_1823) ;  /* 0x0000001800009947 */ /* 0x01cfec0003800000 */
        /* <DEDUP_REMOVED lines=10> */
[----:B------:R-:W-:Y:S01]  /*46a0*/  UMOV UR10, 0x3 ;  /* 0x00000003000a7882 */ /* 0x000fe20000000000 */
[----:B------:R-:W-:Y:S01]  /*46b0*/  ULDC.64 UR6, c[0x0][0x250] ;  /* 0x0000940000067ab9 */ /* 0x000fe20000000a00 */
[----:B------:R-:W-:-:S05]  /*46c0*/  ULDC.64 UR4, c[0x0][0x258] ;  /* 0x0000960000047ab9 */ /* 0x000fca0000000a00 */
.L_x_1832:
[C---:B---3--:R-:W-:Y:S01]  /*46d0*/  HMMA.16816.F32 R4, R132.reuse, R136, R4 ;  /* 0x000000888404723c */ /* 0x048fe20000001804 */
[----:B------:R-:W-:Y:S01]  /*46e0*/  BSSY B0, `(.L_x_1824) ;  /* 0x000006a000007945 */ /* 0x000fe20003800000 */
[----:B--2---:R-:W-:Y:S01]  /*46f0*/  IMAD.MOV.U32 R230, RZ, RZ, RZ ;  /* 0x000000ffffe67224 */ /* 0x004fe200078e00ff */
        /* <DEDUP_REMOVED lines=104> */
.L_x_1825:
[----:B------:R-:W-:Y:S05]  /*4d80*/  BSYNC B0 ;  /* 0x0000000000007941 */ /* 0x000fea0003800000 */
.L_x_1824:
        /* <DEDUP_REMOVED lines=55> */
.L_x_1827:
[----:B------:R-:W-:Y:S05]  /*5100*/  BSYNC B0 ;  /* 0x0000000000007941 */ /* 0x000fea0003800000 */
.L_x_1826:
        /* <DEDUP_REMOVED lines=37> */
[----:B------:R-:W-:Y:S03]  /*5360*/  IMAD.HI.U32 R139, R139, R134, RZ ;  /* 0x000000868b8b7227 */ /* 0x000fe600078e00ff */
[C---:B------:R-:W-:Y:S01]  /*5370*/  LOP3.LUT R141, R138.reuse, 0xfffffffc, RZ, 0xc0, !PT ;  /* 0xfffffffc8a8d7812 */ /* 0x040fe200078ec0ff */
        /* <DEDUP_REMOVED lines=28> */
.L_x_1829:
[----:B------:R-:W-:Y:S05]  /*5540*/  BSYNC B0 ;  /* 0x0000000000007941 */ /* 0x000fea0003800000 */
.L_x_1828:
        /* <DEDUP_REMOVED lines=54> */
.L_x_1831:
[----:B------:R-:W-:Y:S05]  /*58b0*/  BSYNC B0 ;  /* 0x0000000000007941 */ /* 0x000fea0003800000 */
.L_x_1830:
        /* <DEDUP_REMOVED lines=84> */
.L_x_1823:
        /* <DEDUP_REMOVED lines=13> */
[----:B-1----:R4:W5:Y:S01]  /*5ed0*/  LD.E R0, desc[UR36][R2.64] ;  /* 0x0000002402007980 */ /* 0x002962000c101900 */
[----:B------:R-:W-:Y:S05]  /*5ee0*/  BRA `(.L_x_1834) ;  /* 0x0000000000247947 */ /* 0x000fea0003800000 */
.L_x_1833:
[----:B------:R-:W-:Y:S02]  /*5ef0*/  ULDC.64 UR4, c[0x0][0x310] ;  /* 0x0000c40000047ab9 */ /* 0x000fe40000000a00 */
[----:B------:R-:W-:-:S04]  /*5f00*/  ISETP.NE.U32.AND P0, PT, RZ, UR4, PT ;  /* 0x00000004ff007c0c */ /* 0x000fc8000bf05070 */
[----:B------:R-:W-:-:S13]  /*5f10*/  ISETP.NE.AND.EX P0, PT, RZ, UR5, PT, P0 ;  /* 0x00000005ff007c0c */ /* 0x000fda000bf05300 */
[----:B------:R-:W-:Y:S05]  /*5f20*/  @!P0 BRA `(.L_x_1835) ;  /* 0x00000000000c8947 */ /* 0x000fea0003800000 */
[----:B------:R-:W1:Y:S02]  /*5f30*/  LDC.64 R2, c[0x0][0x310] ;  /* 0x0000c400ff027b82 */ /* 0x000e640000000a00 */
[----:B-1----:R1:W5:Y:S01]  /*5f40*/  LDG.E R0, desc[UR36][R2.64] ;  /* 0x0000002402007981 */ /* 0x002362000c1e1900 */
[----:B------:R-:W-:Y:S05]  /*5f50*/  BRA `(.L_x_1834) ;  /* 0x0000000000087947 */ /* 0x000fea0003800000 */
.L_x_1835:
[----:B------:R-:W-:Y:S02]  /*5f60*/  ULDC UR4, c[0x0][0x308] ;  /* 0x0000c20000047ab9 */ /* 0x000fe40000000800 */
[----:B-1----:R-:W-:-:S07]  /*5f70*/  MOV R0, UR4 ;  /* 0x0000000400007c02 */ /* 0x002fce0008000f00 */
.L_x_1834:
        /* <DEDUP_REMOVED lines=11> */
.L_x_1836:
[----:B------:R-:W-:Y:S02]  /*6030*/  ULDC.64 UR4, c[0x0][0x318] ;  /* 0x0000c60000047ab9 */ /* 0x000fe40000000a00 */
[----:B------:R-:W-:-:S04]  /*6040*/  ISETP.NE.U32.AND P0, PT, RZ, UR4, PT ;  /* 0x00000004ff007c0c */ /* 0x000fc8000bf05070 */
[----:B------:R-:W-:-:S13]  /*6050*/  ISETP.NE.AND.EX P0, PT, RZ, UR5, PT, P0 ;  /* 0x00000005ff007c0c */ /* 0x000fda000bf05300 */
[----:B------:R-:W-:Y:S05]  /*6060*/  @!P0 BRA `(.L_x_1838) ;  /* 0x00000000000c8947 */ /* 0x000fea0003800000 */
[----:B------:R-:W1:Y:S02]  /*6070*/  LDC.64 R164, c[0x0][0x318] ;  /* 0x0000c600ffa47b82 */ /* 0x000e640000000a00 */
[----:B-1----:R1:W5:Y:S01]  /*6080*/  LDG.E R164, desc[UR36][R164.64] ;  /* 0x00000024a4a47981 */ /* 0x002362000c1e1900 */
[----:B------:R-:W-:Y:S05]  /*6090*/  BRA `(.L_x_1837) ;  /* 0x0000000000087947 */ /* 0x000fea0003800000 */
.L_x_1838:
[----:B------:R-:W-:Y:S02]  /*60a0*/  ULDC UR4, c[0x0][0x30c] ;  /* 0x0000c30000047ab9 */ /* 0x000fe40000000800 */
[----:B------:R-:W-:-:S07]  /*60b0*/  MOV R164, UR4 ;  /* 0x0000000400a47c02 */ /* 0x000fce0008000f00 */
.L_x_1837:
[----:B-1--4-:R-:W1:Y:S01]  /*60c0*/  S2R R3, SR_CTAID.Y ;  /* 0x0000000000037919 */ /* 0x012e620000002600 */
[----:B---3--:R-:W3:Y:S01]  /*60d0*/  LDC.64 R138, c[0x0][0x228] ;  /* 0x00008a00ff8a7b82 */ /* 0x008ee20000000a00 */
[----:B------:R-:W-:Y:S01]  /*60e0*/  IMAD.MOV.U32 R132, RZ, RZ, -0x1 ;  /* 0xffffffffff847424 */ /* 0x000fe200078e00ff */
[----:B------:R-:W-:Y:S01]  /*60f0*/  ULDC UR4, c[0x0][0x21c] ;  /* 0x0000870000047ab9 */ /* 0x000fe20000000800 */
[----:B------:R-:W4:Y:S01]  /*6100*/  S2R R163, SR_CTAID.X ;  /* 0x0000000000a37919 */ /* 0x000f220000002500 */
[----:B------:R-:W-:Y:S01]  /*6110*/  ULDC.64 UR6, c[0x0][0x340] ;  /* 0x0000d00000067ab9 */ /* 0x000fe20000000a00 */
[----:B------:R-:W-:Y:S01]  /*6120*/  MOV R141, 0xffffffff ;  /* 0xffffffff008d7802 */ /* 0x000fe20000000f00 */
[----:B------:R-:W-:Y:S01]  /*6130*/  IMAD.U32 R134, RZ, RZ, UR6 ;  /* 0x00000006ff867e24 */ /* 0x000fe2000f8e00ff */
[----:B------:R-:W-:Y:S01]  /*6140*/  MOV R135, UR7 ;  /* 0x0000000700877c02 */ /* 0x000fe20008000f00 */
[----:B------:R-:W2:Y:S01]  /*6150*/  LDC.64 R158, c[0x0][0x240] ;  /* 0x00009000ff9e7b82 */ /* 0x000ea20000000a00 */
[----:B---3--:R-:W-:-:S02]  /*6160*/  SHF.L.U32 R2, R132, R138, RZ ;  /* 0x0000008a84027219 */ /* 0x008fc400000006ff */
[----:B------:R-:W-:Y:S02]  /*6170*/  ISETP.NE.AND P0, PT, R139, RZ, PT ;  /* 0x000000ff8b00720c */ /* 0x000fe40003f05270 */
[----:B-1----:R-:W-:Y:S02]  /*6180*/  SHF.L.U32 R3, R3, R138, RZ ;  /* 0x0000008a03037219 */ /* 0x002fe400000006ff */
[----:B----4-:R-:W-:Y:S02]  /*6190*/  LOP3.LUT R2, R163, R2, RZ, 0x30, !PT ;  /* 0x00000002a3027212 */ /* 0x010fe400078e30ff */
        /* <DEDUP_REMOVED lines=12> */
.L_x_3350:
[----:B------:R-:W-:Y:S05]  /*6260*/  BRX R136 -0x6270                                                                                                                           (*"BRANCH_TARGETS .L_x_3351,.L_x_3352,.L_x_3353"*) ;  /* 0xffffff9c88647949 */ /* 0x000fea000383ffff */
.L_x_3353:
        /* <DEDUP_REMOVED lines=9> */
.L_x_3351:
        /* <DEDUP_REMOVED lines=10> */
.L_x_3352:
        /* <DEDUP_REMOVED lines=18> */
.L_x_1839:
        /* <DEDUP_REMOVED lines=9> */
.L_x_1842:
[----:B------:R-:W-:Y:S05]  /*6550*/  BSYNC B0 ;  /* 0x0000000000007941 */ /* 0x000fea0003800000 */
.L_x_1841:
[----:B------:R-:W-:-:S04]  /*6560*/  ISETP.NE.AND P0, PT, R204, RZ, PT ;  /* 0x000000ffcc00720c */ /* 0x000fc80003f05270 */
[----:B-----5:R-:W-:-:S09]  /*6570*/  FSEL R164, R164, 1, !P0 ;  /* 0x3f800000a4a47808 */ /* 0x020fd20004000000 */
.L_x_1840:
[----:B------:R-:W2:Y:S01]  /*6580*/  S2R R156, SR_TID.X ;  /* 0x00000000009c7919 */ /* 0x000ea20000002100 */
[----:B------:R-:W-:Y:S01]  /*6590*/  IMAD R161, R220, 0x2, R217 ;  /* 0x00000002dca17824 */ /* 0x000fe200078e02d9 */
[----:B------:R-:W3:Y:S01]  /*65a0*/  S2UR UR8, SR_CgaCtaId ;  /* 0x00000000000879c3 */ /* 0x000ee20000008800 */
[----:B------:R-:W-:Y:S01]  /*65b0*/  ULDC UR4, c[0x0][0x214] ;  /* 0x0000850000047ab9 */ /* 0x000fe20000000800 */
[----:B-----5:R-:W-:Y:S01]  /*65c0*/  ISETP.NE.U32.AND P3, PT, R134, RZ, PT ;  /* 0x000000ff8600720c */ /* 0x020fe20003f65070 */
[----:B------:R-:W-:Y:S01]  /*65d0*/  IMAD R161, R161, 0x11, R218 ;  /* 0x00000011a1a17824 */ /* 0x000fe200078e02da */
[----:B------:R-:W-:Y:S01]  /*65e0*/  ISETP.NE.U32.AND P1, PT, R2, RZ, PT ;  /* 0x000000ff0200720c */ /* 0x000fe20003f25070 */
[----:B------:R-:W-:Y:S01]  /*65f0*/  ULDC.64 UR6, c[0x0][0x288] ;  /* 0x0000a20000067ab9 */ /* 0x000fe20000000a00 */
[----:B------:R-:W-:Y:S01]  /*6600*/  UMOV UR9, 0x400 ;  /* 0x0000040000097882 */ /* 0x000fe20000000000 */
        /* <DEDUP_REMOVED lines=10> */
[C---:B------:R-:W-:Y:S01]  /*66b0*/  IMAD.IADD R137, R156.reuse, 0x1, -R137 ;  /* 0x000000019c897824 */ /* 0x040fe200078e0a89 */
[----:B------:R-:W-:Y:S02]  /*66c0*/  LEA.HI R143, R143, R136, RZ, 0x2 ;  /* 0x000000888f8f7211 */ /* 0x000fe400078f10ff */
[----:B------:R-:W-:Y:S02]  /*66d0*/  SHF.R.U32.HI R147, RZ, 0x2, R147 ;  /* 0x00000002ff937819 */ /* 0x000fe40000011693 */
[----:B------:R-:W-:Y:S02]  /*66e0*/  LOP3.LUT R143, R143, 0xfffffffc, RZ, 0xc0, !PT ;  /* 0xfffffffc8f8f7812 */ /* 0x000fe400078ec0ff */
[----:B------:R-:W-:Y:S01]  /*66f0*/  SHF.R.S32.HI R132, RZ, 0x1f, R137 ;  /* 0x0000001fff847819 */ /* 0x000fe20000011489 */
[----:B------:R-:W-:Y:S01]  /*6700*/  IMAD R147, R147, 0x44, RZ ;  /* 0x0000004493937824 */ /* 0x000fe200078e02ff */
[----:B------:R-:W-:Y:S01]  /*6710*/  LOP3.LUT R145, R156, 0x2, RZ, 0xc0, !PT ;  /* 0x000000029c917812 */ /* 0x000fe200078ec0ff */
[----:B------:R-:W-:Y:S01]  /*6720*/  IMAD.IADD R136, R136, 0x1, -R143 ;  /* 0x0000000188887824 */ /* 0x000fe200078e0a8f */
[----:B------:R-:W-:-:S02]  /*6730*/  LEA.HI R143, R132, R137, RZ, 0x4 ;  /* 0x00000089848f7211 */ /* 0x000fc400078f20ff */
[----:B------:R-:W-:Y:S02]  /*6740*/  SHF.R.S32.HI R142, RZ, 0x7, R142 ;  /* 0x00000007ff8e7819 */ /* 0x000fe4000001148e */
[----:B------:R-:W-:Y:S02]  /*6750*/  LEA.HI R140, R136, R136, RZ, 0x1 ;  /* 0x00000088888c7211 */ /* 0x000fe400078f08ff */
[C---:B------:R-:W-:Y:S02]  /*6760*/  LOP3.LUT R132, R143.reuse, 0xfffffff0, RZ, 0xc0, !PT ;  /* 0xfffffff08f847812 */ /* 0x040fe400078ec0ff */
[----:B------:R-:W-:Y:S02]  /*6770*/  LOP3.LUT R133, R140, 0x3ffffffe, RZ, 0xc0, !PT ;  /* 0x3ffffffe8c857812 */ /* 0x000fe400078ec0ff */
[----:B------:R-:W-:Y:S01]  /*6780*/  LEA.HI.SX32 R143, R143, R144, 0x1c ;  /* 0x000000908f8f7211 */ /* 0x000fe200078fe2ff */
[----:B------:R-:W-:Y:S01]  /*6790*/  IMAD.IADD R137, R137, 0x1, -R132 ;  /* 0x0000000189897824 */ /* 0x000fe200078e0a84 */
[----:B------:R-:W-:Y:S01]  /*67a0*/  SHF.R.S32.HI R140, RZ, 0x1, R140 ;  /* 0x00000001ff8c7819 */ /* 0x000fe2000001148c */
[----:B------:R-:W-:Y:S01]  /*67b0*/  IMAD.IADD R136, R136, 0x1, -R133 ;  /* 0x0000000188887824 */ /* 0x000fe200078e0a85 */
[----:B------:R-:W-:-:S02]  /*67c0*/  LOP3.LUT R133, R156, 0x2, RZ, 0xc, !PT ;  /* 0x000000029c857812 */ /* 0x000fc400078e0cff */
[--C-:B------:R-:W-:Y:S01]  /*67d0*/  LOP3.LUT R162, R145, 0x1, R156.reuse, 0xf8, !PT ;  /* 0x0000000191a27812 */ /* 0x100fe200078ef89c */
[--C-:B------:R-:W-:Y:S01]  /*67e0*/  IMAD R145, R142, -0x70, R143.reuse ;  /* 0xffffff908e917824 */ /* 0x100fe200078e028f */
[----:B------:R-:W-:Y:S01]  /*67f0*/  LOP3.LUT R132, R133, 0x1, R156, 0xf8, !PT ;  /* 0x0000000185847812 */ /* 0x000fe200078ef89c */
[----:B------:R-:W-:Y:S01]  /*6800*/  IMAD R143, R140, 0x40, R143 ;  /* 0x000000408c8f7824 */ /* 0x000fe200078e028f */
[C---:B------:R-:W-:Y:S01]  /*6810*/  LOP3.LUT R162, R147.reuse, R162, RZ, 0xfc, !PT ;  /* 0x000000a293a27212 */ /* 0x040fe200078efcff */
[----:B------:R-:W-:Y:S01]  /*6820*/  IMAD R133, R138, 0x10, R137 ;  /* 0x000000108a857824 */ /* 0x000fe200078e0289 */
[----:B------:R-:W-:Y:S01]  /*6830*/  LOP3.LUT R138, R147, R132, RZ, 0xfc, !PT ;  /* 0x00000084938a7212 */ /* 0x000fe200078efcff */
[----:B------:R-:W-:Y:S02]  /*6840*/  IMAD R132, R136, 0x4, R143 ;  /* 0x0000000488847824 */ /* 0x000fe400078e028f */
[----:B------:R-:W-:Y:S02]  /*6850*/  IMAD.SHL.U32 R133, R133, 0x8, RZ ;  /* 0x0000000885857824 */ /* 0x000fe400078e00ff */
[----:B------:R-:W-:-:S02]  /*6860*/  IMAD R163, R163, 0x80, R132 ;  /* 0x00000080a3a37824 */ /* 0x000fc400078e0284 */
[----:B------:R-:W2:Y:S01]  /*6870*/  LDC R132, c[0x0][0x224] ;  /* 0x00008900ff847b82 */ /* 0x000ea20000000800 */
[C---:B------:R-:W-:Y:S01]  /*6880*/  IMAD.WIDE R142, R133.reuse, 0x2, RZ ;  /* 0x00000002858e7825 */ /* 0x040fe200078e02ff */
[----:B------:R-:W-:Y:S01]  /*6890*/  ISETP.GE.AND P0, PT, R133, UR4, PT ;  /* 0x0000000485007c0c */ /* 0x000fe2000bf06270 */
[----:B------:R-:W-:Y:S02]  /*68a0*/  ULDC.64 UR4, c[0x0][0x2c8] ;  /* 0x0000b20000047ab9 */ /* 0x000fe40000000a00 */
[--C-:B------:R-:W-:Y:S01]  /*68b0*/  IMAD.IADD R162, R162, 0x1, R161.reuse ;  /* 0x00000001a2a27824 */ /* 0x100fe200078e02a1 */
[----:B------:R-:W-:Y:S01]  /*68c0*/  ISETP.NE.AND.EX P3, PT, R135, RZ, !P0, P3 ;  /* 0x000000ff8700720c */ /* 0x000fe20004765330 */
[----:B------:R-:W-:Y:S01]  /*68d0*/  IMAD.IADD R161, R138, 0x1, R161 ;  /* 0x000000018aa17824 */ /* 0x000fe200078e02a1 */
[----:B------:R-:W-:Y:S01]  /*68e0*/  ISETP.NE.AND.EX P4, PT, R3, RZ, !P0, P1 ;  /* 0x000000ff0300720c */ /* 0x000fe20004785310 */
[----:B------:R-:W-:Y:S01]  /*68f0*/  IMAD R145, R140, 0x8, R145 ;  /* 0x000000088c917824 */ /* 0x000fe200078e0291 */
[----:B------:R-:W-:-:S02]  /*6900*/  LOP3.LUT R142, R142, 0xfffffff0, RZ, 0xc0, !PT ;  /* 0xfffffff08e8e7812 */ /* 0x000fc400078ec0ff */
[----:B------:R-:W-:Y:S01]  /*6910*/  LOP3.LUT R143, R143, 0x1fffffff, RZ, 0xc0, !PT ;  /* 0x1fffffff8f8f7812 */ /* 0x000fe200078ec0ff */
[----:B------:R-:W-:Y:S01]  /*6920*/  IMAD R136, R136, 0x4, R145 ;  /* 0x0000000488887824 */ /* 0x000fe200078e0291 */
[----:B------:R-:W-:Y:S02]  /*6930*/  SHF.R.S32.HI R138, RZ, 0x1f, R163 ;  /* 0x0000001fff8a7819 */ /* 0x000fe400000114a3 */
[----:B------:R-:W-:Y:S01]  /*6940*/  LEA R162, R162, UR8, 0x3 ;  /* 0x00000008a2a27c11 */ /* 0x000fe2000f8e18ff */
[----:B------:R-:W-:-:S04]  /*6950*/  IMAD.WIDE.U32 R144, R163, UR6, R142 ;  /* 0x00000006a3907c25 */ /* 0x000fc8000f8e008e */
[----:B------:R-:W-:Y:S01]  /*6960*/  IMAD R140, R138, UR6, RZ ;  /* 0x000000068a8c7c24 */ /* 0x000fe2000f8e02ff */
[----:B------:R-:W-:Y:S01]  /*6970*/  IADD3 R167, P2, R134, R144, RZ ;  /* 0x0000009086a77210 */ /* 0x000fe20007f5e0ff */
[----:B------:R-:W-:Y:S01]  /*6980*/  IMAD R138, R138, UR4, RZ ;  /* 0x000000048a8a7c24 */ /* 0x000fe2000f8e02ff */
[----:B--2---:R-:W-:Y:S01]  /*6990*/  ISETP.GT.AND P0, PT, R132, 0x1, PT ;  /* 0x000000018400780c */ /* 0x004fe20003f04270 */
[----:B------:R-:W-:Y:S01]  /*69a0*/  IMAD.WIDE.U32 R142, R163, UR4, R142 ;  /* 0x00000004a38e7c25 */ /* 0x000fe2000f8e008e */
[----:B------:R-:W-:Y:S02]  /*69b0*/  SEL R134, RZ, 0x1, !P3 ;  /* 0x00000001ff867807 */ /* 0x000fe40005800000 */
[----:B------:R-:W-:Y:S01]  /*69c0*/  ISETP.EQ.AND P6, PT, R139, RZ, P0 ;  /* 0x000000ff8b00720c */ /* 0x000fe200007c2270 */
        /* <DEDUP_REMOVED lines=27> */
.L_x_1846:
[----:B------:R-:W-:Y:S05]  /*6b80*/  YIELD ;  /* 0x0000000000007946 */ /* 0x000fea0003800000 */
[----:B---3--:R-:W-:Y:S05]  /*6b90*/  @P1 BRA `(.L_x_1845) ;  /* 0x0000000000081947 */ /* 0x008fea0003800000 */
[----:B------:R3:W5:Y:S04]  /*6ba0*/  LDG.E.STRONG.GPU R141, desc[UR36][R158.64] ;  /* 0x000000249e8d7981 */ /* 0x000768000c1ef900 */
[----:B-----5:R-:W-:Y:S01]  /*6bb0*/  CCTL.IVALL ;  /* 0x00000000ff00798f */ /* 0x020fe20002000000 */
.L_x_1845:
[----:B------:R-:W-:Y:S01]  /*6bc0*/  ISETP.NE.AND P0, PT, R141, R204, PT ;  /* 0x000000cc8d00720c */ /* 0x000fe20003f05270 */
[----:B------:R-:W-:-:S12]  /*6bd0*/  WARPSYNC.ALL ;  /* 0x0000000000007948 */ /* 0x000fd80003800000 */
[----:B------:R-:W-:Y:S06]  /*6be0*/  BAR.RED.AND.DEFER_BLOCKING 0x0, P0 ;  /* 0x0000000000007b1d */ /* 0x000fec0000014400 */
[----:B------:R-:W5:Y:S02]  /*6bf0*/  B2R.RESULT RZ, P0 ;  /* 0x0000000000ff731c */ /* 0x000f640000004000 */
[----:B-----5:R-:W-:Y:S05]  /*6c00*/  @P0 BRA `(.L_x_1846) ;  /* 0xfffffffc00dc0947 */ /* 0x020fea000383ffff */
.L_x_1844:
[----:B------:R-:W-:Y:S05]  /*6c10*/  WARPSYNC.ALL ;  /* 0x0000000000007948 */ /* 0x000fea0003800000 */
[----:B------:R-:W-:Y:S06]  /*6c20*/  BAR.SYNC.DEFER_BLOCKING 0x0 ;  /* 0x0000000000007b1d */ /* 0x000fec0000010000 */
.L_x_1843:
        /* <DEDUP_REMOVED lines=735> */
.L_x_1847:
        /* <DEDUP_REMOVED lines=14> */
[----:B------:R1:W-:Y:S04]  /*9b00*/  STS.64 [R161+0x80], R20 ;  /* 0x00008014a1007388 */ /* 0x0003e80000000a00 */
[----:B------:R-:W-:Y:S04]  /*9b10*/  STS.64 [R161+0xa0], R24 ;  /* 0x0000a018a1007388 */ /* 0x000fe80000000a00 */
[----:B------:R-:W-:Y:S04]  /*9b20*/  STS.64 [R161+0xc0], R28 ;  /* 0x0000c01ca1007388 */ /* 0x000fe80000000a00 */
[----:B------:R-:W-:Y:S01]  /*9b30*/  STS.64 [R161+0xe0], R32 ;  /* 0x0000e020a1007388 */ /* 0x000fe20000000a00 */
[----:B------:R-:W-:Y:S01]  /*9b40*/  BAR.SYNC.DEFER_BLOCKING 0x0 ;  /* 0x0000000000007b1d */ /* 0x000fe20000010000 */
[----:B-1----:R-:W-:-:S04]  /*9b50*/  IADD3 R20, P1, R168, UR4, RZ ;  /* 0x00000004a8147c10 */ /* 0x002fc8000ff3e0ff */
[----:B------:R-:W-:Y:S01]  /*9b60*/  IADD3.X R21, R169, UR5, RZ, P1, !PT ;  /* 0x00000005a9157c10 */ /* 0x000fe20008ffe4ff */
        /* <DEDUP_REMOVED lines=36> */
[----:B------:R-:W-:-:S03]  /*9db0*/  ISETP.LT.AND P0, PT, R8, UR6, P4 ;  /* 0x0000000608007c0c */ /* 0x000fc6000a701270 */
        /* <DEDUP_REMOVED lines=329> */
.L_x_1848:
[----:B------:R-:W-:Y:S05]  /*b250*/  @!P6 EXIT ;  /* 0x000000000000e94d */ /* 0x000fea0003800000 */
[----:B------:R-:W-:Y:S05]  /*b260*/  WARPSYNC.ALL ;  /* 0x0000000000007948 */ /* 0x000fea0003800000 */
[----:B------:R-:W-:Y:S01]  /*b270*/  BAR.SYNC.DEFER_BLOCKING 0x0 ;  /* 0x0000000000007b1d */ /* 0x000fe20000010000 */
[----:B------:R-:W-:-:S13]  /*b280*/  ISETP.GT.AND P0, PT, R156, RZ, PT ;  /* 0x000000ff9c00720c */ /* 0x000fda0003f04270 */
[----:B------:R-:W-:Y:S05]  /*b290*/  @P0 EXIT ;  /* 0x000000000000094d */ /* 0x000fea0003800000 */
[----:B------:R-:W4:Y:S01]  /*b2a0*/  LDC R0, c[0x0][0x224] ;  /* 0x00008900ff007b82 */ /* 0x000f220000000800 */
[----:B-1----:R-:W-:-:S05]  /*b2b0*/  VIADD R3, R204, 0x1 ;  /* 0x00000001cc037836 */ /* 0x002fca0000000000 */
        /* <DEDUP_REMOVED lines=12> */
.L_x_1798:
[----:B------:R-:W-:Y:S02]  /*b380*/  MOV R12, RZ ;  /* 0x000000ff000c7202 */ /* 0x000fe40000000f00 */
[----:B------:R-:W-:Y:S02]  /*b390*/  MOV R11, 0x1f ;  /* 0x0000001f000b7802 */ /* 0x000fe40000000f00 */
[----:B------:R-:W-:-:S07]  /*b3a0*/  MOV R15, 0xffffffff ;  /* 0xffffffff000f7802 */ /* 0x000fce0000000f00 */
[----:B------:R-:W-:Y:S05]  /*b3b0*/  WARPSYNC.COLLECTIVE R15, `(.L_x_1849) ;  /* 0x000000000f087348 */ /* 0x000fea0003c00000 */
[----:B------:R1:W2:Y:S02]  /*b3c0*/  SHFL.IDX P6, R14, R13, R12, R11 ;  /* 0x0000000c0d0e7389 */ /* 0x0002a400000c000b */
[----:B-12---:R-:W-:Y:S01]  /*b3d0*/  ENDCOLLECTIVE ;  /* 0x000000000000791b */ /* 0x006fe20003800000 */
.L_x_1849:
[----:B------:R-:W-:Y:S05]  /*b3e0*/  BRA `(.L_x_1850) ;  /* 0xffffff5400c47947 */ /* 0x000fea000383ffff */
.L_x_1851:
        /* <DEDUP_REMOVED lines=9> */
.L_x_3465:


//--------------------- .text._ZN7cutlass7Kernel2INS_4gemm6kernel20DefaultGemmUniversalINS_6half_tENS_6layout11ColumnMajorELNS_16ComplexTransformE0ELi8ES4_S6_LS7_0ELi8ES4_NS5_8RowMajorEfNS_4arch15OpClassTensorOpENS9_4Sm80ENS1_9GemmShapeILi128ELi128ELi32EEENSC_ILi64ELi64ELi32EEENSC_ILi16ELi8ELi16EEENS_8epilogue6thread17LinearCombinationIS4_Li8EffLNSH_9ScaleType4KindE0ELNS_15FloatRoundStyleE2ES4_EENS1_11threadblock30GemmIdentityThreadblockSwizzleILi8EEELi4ENS9_13OpMultiplyAddELNS1_23SharedMemoryClearOptionE0ELb0ELb0ELb0ENS5_28Tensor5DPermute20314RowMajorILi16ELi3ELi8EEENS5_34Tensor4DPermute0213RowMajorInverseILi8ELi4EEENS5_37Tensor4DPermute0213ColumnMajorInverseILi8ELi4EEEvE10SelectBaseISP_vEEEEvNT_6ParamsE --------------------------
	.section	.text._ZN7cutlass7Kernel2INS_4gemm6kernel20DefaultGemmUniversalINS_6half_tENS_6layout11ColumnMajorELNS_16ComplexTransformE0ELi8ES4_S6_LS7_0ELi8ES4_NS5_8RowMajorEfNS_4arch15OpClassTensorOpENS9_4Sm80ENS1_9GemmShapeILi128ELi128ELi32EEENSC_ILi64ELi64ELi32EEENSC_ILi16ELi8ELi16EEENS_8epilogue6thread17LinearCombinationIS4_Li8EffLNSH_9ScaleType4KindE0ELNS_15FloatRoundStyleE2ES4_EENS1_11threadblock30GemmIdentityThreadblockSwizzleILi8EEELi4ENS9_13OpMultiplyAddELNS1_23SharedMemoryClearOptionE0ELb0ELb0ELb0ENS5_28Tensor5DPermute20314RowMajorILi16ELi3ELi8EEENS5_34Tensor4DPermute0213RowMajorInverseILi8ELi4EEENS5_37Tensor4DPermute0213ColumnMajorInverseILi8ELi4EEEvE10SelectBaseISP_vEEEEvNT_6ParamsE,"ax",@progbits
	.align	128
.text._ZN7cutlass7Kernel2INS_4gemm6kernel20DefaultGemmUniversalINS_6half_tENS_6layout11ColumnMajorELNS_16ComplexTransformE0ELi8ES4_S6_LS7_0ELi8ES4_NS5_8RowMajorEfNS_4arch15OpClassTensorOpENS9_4Sm80ENS1_9GemmShapeILi128ELi128ELi32EEENSC_ILi64ELi64ELi32EEENSC_ILi16ELi8ELi16EEENS_8epilogue6thread17LinearCombinationIS4_Li8EffLNSH_9ScaleType4KindE0ELNS_15FloatRoundStyleE2ES4_EENS1_11threadblock30GemmIdentityThreadblockSwizzleILi8EEELi4ENS9_13OpMultiplyAddELNS1_23SharedMemoryClearOptionE0ELb0ELb0ELb0ENS5_28Tensor5DPermute20314RowMajorILi16ELi3ELi8EEENS5_34Tensor4DPermute0213RowMajorInverseILi8ELi4EEENS5_37Tensor4DPermute0213ColumnMajorInverseILi8ELi4EEEvE10SelectBaseISP_vEEEEvNT_6ParamsE:
        .type           _ZN7cutlass7Kernel2INS_4gemm6kernel20DefaultGemmUniversalINS_6half_tENS_6layout11ColumnMajorELNS_16ComplexTransformE0ELi8ES4_S6_LS7_0ELi8ES4_NS5_8RowMajorEfNS_4arch15OpClassTensorOpENS9_4Sm80ENS1_9GemmShapeILi128ELi128ELi32EEENSC_ILi64ELi64ELi32EEENSC_ILi16ELi8ELi16EEENS_8epilogue6thread17LinearCombinationIS4_Li8EffLNSH_9ScaleType4KindE0ELNS_15FloatRoundStyleE2ES4_EENS1_11threadblock30GemmIdentityThreadblockSwizzleILi8EEELi4ENS9_13OpMultiplyAddELNS1_23SharedMemoryClearOptionE0ELb0ELb0ELb0ENS5_28Tensor5DPermute20314RowMajorILi16ELi3ELi8EEENS5_34Tensor4DPermute0213RowMajorInverseILi8ELi4EEENS5_37Tensor4DPermute0213ColumnMajorInverseILi8ELi4EEEvE10SelectBaseISP_vEEEEvNT_6ParamsE,@function
        .size           _ZN7cutlass7Kernel2INS_4gemm6kernel20DefaultGemmUniversalINS_6half_tENS_6layout11ColumnMajorELNS_16ComplexTransformE0ELi8ES4_S6_LS7_0ELi8ES4_NS5_8RowMajorEfNS_4arch15OpClassTensorOpENS9_4Sm80ENS1_9GemmShapeILi128ELi128ELi32EEENSC_ILi64ELi64ELi32EEENSC_ILi16ELi8ELi16EEENS_8epilogue6thread17LinearCombinationIS4_Li8EffLNSH_9ScaleType4KindE0ELNS_15FloatRoundStyleE2ES4_EENS1_11threadblock30GemmIdentityThreadblockSwizzleILi8EEELi4ENS9_13OpMultiplyAddELNS1_23SharedMemoryClearOptionE0ELb0ELb0ELb0ENS5_28Tensor5DPermute20314RowMajorILi16ELi3ELi8EEENS5_34Tensor4DPermute0213RowMajorInverseILi8ELi4EEENS5_37Tensor4DPermute0213ColumnMajorInverseILi8ELi4EEEvE10SelectBaseISP_vEEEEvNT_6ParamsE,(.L_x_3466 - _ZN7cutlass7Kernel2INS_4gemm6kernel20DefaultGemmUniversalINS_6half_tENS_6layout11ColumnMajorELNS_16ComplexTransformE0ELi8ES4_S6_LS7_0ELi8ES4_NS5_8RowMajorEfNS_4arch15OpClassTensorOpENS9_4Sm80ENS1_9GemmShapeILi128ELi128ELi32EEENSC_ILi64ELi64ELi32EEENSC_ILi16ELi8ELi16EEENS_8epilogue6thread17LinearCombinationIS4_Li8EffLNSH_9ScaleType4KindE0ELNS_15FloatRoundStyleE2ES4_EENS1_11threadblock30GemmIdentityThreadblockSwizzleILi8EEELi4ENS9_13OpMultiplyAddELNS1_23SharedMemoryClearOptionE0ELb0ELb0ELb0ENS5_28Tensor5DPermute20314RowMajorILi16ELi3ELi8EEENS5_34Tensor4DPermute0213RowMajorInverseILi8ELi4EEENS5_37Tensor4DPermute0213ColumnMajorInverseILi8ELi4EEEvE10SelectBaseISP_vEEEEvNT_6ParamsE)
        .other          _ZN7cutlass7Kernel2INS_4gemm6kernel20DefaultGemmUniversalINS_6half_tENS_6layout11ColumnMajorELNS_16ComplexTransformE0ELi8ES4_S6_LS7_0ELi8ES4_NS5_8RowMajorEfNS_4arch15OpClassTensorOpENS9_4Sm80ENS1_9GemmShapeILi128ELi128ELi32EEENSC_ILi64ELi64ELi32EEENSC_ILi16ELi8ELi16EEENS_8epilogue6thread17LinearCombinationIS4_Li8EffLNSH_9ScaleType4KindE0ELNS_15FloatRoundStyleE2ES4_EENS1_11threadblock30GemmIdentityThreadblockSwizzleILi8EEELi4ENS9_13OpMultiplyAddELNS1_23SharedMemoryClearOptionE0ELb0ELb0ELb0ENS5_28Tensor5DPermute20314RowMajorILi16ELi3ELi8EEENS5_34Tensor4DPermute0213RowMajorInverseILi8ELi4EEENS5_37Tensor4DPermute0213ColumnMajorInverseILi8ELi4EEEvE10SelectBaseISP_vEEEEvNT_6ParamsE,@"STO_CUDA_ENTRY STV_DEFAULT"
_ZN7cutlass7Kernel2INS_4gemm6kernel20DefaultGemmUniversalINS_6half_tENS_6layout11ColumnMajorELNS_16ComplexTransformE0ELi8ES4_S6_LS7_0ELi8ES4_NS5_8RowMajorEfNS_4arch15OpClassTensorOpENS9_4Sm80ENS1_9GemmShapeILi128ELi128ELi32EEENSC_ILi64ELi64ELi32EEENSC_ILi16ELi8ELi16EEENS_8epilogue6thread17LinearCombinationIS4_Li8EffLNSH_9ScaleType4KindE0ELNS_15FloatRoundStyleE2ES4_EENS1_11threadblock30GemmIdentityThreadblockSwizzleILi8EEELi4ENS9_13OpMultiplyAddELNS1_23SharedMemoryClearOptionE0ELb0ELb0ELb0ENS5_28Tensor5DPermute20314RowMajorILi16ELi3ELi8EEENS5_34Tensor4DPermute0213RowMajorInverseILi8ELi4EEENS5_37Tensor4DPermute0213ColumnMajorInverseILi8ELi4EEEvE10SelectBaseISP_vEEEEvNT_6ParamsE:
        /* <DEDUP_REMOVED lines=40> */
.L_x_1853:
        /* <DEDUP_REMOVED lines=18> */
.L_x_1852:
[----:B------:R-:W1:Y:S01]  /*03a0*/  LDC R0, c[0x0][0x224] ;  /* 0x00008900ff007b82 */ /* 0x000e620000000800 */
[----:B------:R-:W-:-:S07]  /*03b0*/  IADD3 R19, R207, 0x1, RZ ;  /* 0x00000001cf137810 */ /* 0x000fce0007ffe0ff */
[----:B------:R-:W2:Y:S01]  /*03c0*/  LDC R22, c[0x0][0x234] ;  /* 0x00008d00ff167b82 */ /* 0x000ea20000000800 */
[C---:B-1----:R-:W-:Y:S01]  /*03d0*/  ISETP.GE.AND P0, PT, R19.reuse, R0, PT ;  /* 0x000000001300720c */ /* 0x042fe20003f06270 */
[-C--:B--2---:R-:W-:Y:S02]  /*03e0*/  IMAD R19, R19, R22.reuse, RZ ;  /* 0x0000001613137224 */ /* 0x084fe400078e02ff */
[----:B------:R-:W-:-:S10]  /*03f0*/  IMAD R22, R207, R22, RZ ;  /* 0x00000016cf167224 */ /* 0x000fd400078e02ff */
[----:B------:R-:W1:Y:S02]  /*0400*/  @P0 LDC R19, c[0x0][0x218] ;  /* 0x00008600ff130b82 */ /* 0x000e640000000800 */
.L_x_1854:
[----:B------:R-:W-:Y:S01]  /*0410*/  BAR.SYNC.DEFER_BLOCKING 0x0 ;  /* 0x0000000000007b1d */ /* 0x000fe20000010000 */
[----:B-1----:R-:W-:-:S04]  /*0420*/  LOP3.LUT P0, RZ, R19, 0x3, RZ, 0xc0, !PT ;  /* 0x0000000313ff7812 */ /* 0x002fc8000780c0ff */
        /* <DEDUP_REMOVED lines=18> */
.L_x_1855:
        /* <DEDUP_REMOVED lines=20> */
.L_x_1856:
[----:B------:R-:W-:Y:S01]  /*0690*/  SHF.R.S32.HI R3, RZ, 0x1f, R206 ;  /* 0x0000001fff037819 */ /* 0x000fe200000114ce */
[----:B------:R-:W-:Y:S01]  /*06a0*/  IMAD.IADD R0, R19, 0x1, -R22 ;  /* 0x0000000113007824 */ /* 0x000fe200078e0a16 */
[----:B------:R-:W-:Y:S02]  /*06b0*/  ISETP.NE.AND P6, PT, R16, RZ, PT ;  /* 0x000000ff1000720c */ /* 0x000fe40003fc5270 */
[----:B------:R-:W-:Y:S02]  /*06c0*/  LEA.HI R24, R3, R206, RZ, 0x5 ;  /* 0x000000ce03187211 */ /* 0x000fe400078f28ff */
[----:B------:R-:W-:Y:S02]  /*06d0*/  SHF.R.S32.HI R229, RZ, 0x1f, R0 ;  /* 0x0000001fffe57819 */ /* 0x000fe40000011400 */
[----:B------:R-:W-:Y:S02]  /*06e0*/  LOP3.LUT R3, R24, 0xffffffe0, RZ, 0xc0, !PT ;  /* 0xffffffe018037812 */ /* 0x000fe400078ec0ff */
[----:B------:R-:W-:-:S02]  /*06f0*/  LEA.HI R229, R229, R0, RZ, 0x5 ;  /* 0x00000000e5e57211 */ /* 0x000fc400078f28ff */
[----:B------:R-:W-:Y:S01]  /*0700*/  SHF.R.S32.HI R24, RZ, 0x5, R24 ;  /* 0x00000005ff187819 */ /* 0x000fe20000011418 */
[----:B------:R-:W-:Y:S01]  /*0710*/  IMAD.IADD R18, R206, 0x1, -R3 ;  /* 0x00000001ce127824 */ /* 0x000fe200078e0a03 */
[----:B------:R-:W-:-:S03]  /*0720*/  LOP3.LUT R229, R229, 0xffffffe0, RZ, 0xc0, !PT ;  /* 0xffffffe0e5e57812 */ /* 0x000fc600078ec0ff */
[----:B------:R-:W-:Y:S01]  /*0730*/  IMAD.SHL.U32 R16, R24, 0x8, RZ ;  /* 0x0000000818107824 */ /* 0x000fe200078e00ff */
[----:B------:R-:W-:Y:S01]  /*0740*/  SHF.R.S32.HI R25, RZ, 0x1f, R18 ;  /* 0x0000001fff197819 */ /* 0x000fe20000011412 */
[----:B------:R-:W-:-:S03]  /*0750*/  IMAD.IADD R229, R0, 0x1, -R229 ;  /* 0x0000000100e57824 */ /* 0x000fc600078e0ae5 */
[----:B------:R-:W-:Y:S02]  /*0760*/  LEA.HI R3, R25, R18, RZ, 0x3 ;  /* 0x0000001219037211 */ /* 0x000fe400078f18ff */
[----:B------:R-:W-:Y:S02]  /*0770*/  ISETP.NE.AND P0, PT, R229, RZ, PT ;  /* 0x000000ffe500720c */ /* 0x000fe40003f05270 */
[C---:B------:R-:W-:Y:S02]  /*0780*/  LOP3.LUT R17, R3.reuse, 0xfffffff8, RZ, 0xc0, !PT ;  /* 0xfffffff803117812 */ /* 0x040fe400078ec0ff */
[----:B------:R-:W-:Y:S02]  /*0790*/  LEA.HI.SX32 R16, R3, R16, 0x1d ;  /* 0x0000001003107211 */ /* 0x000fe400078feaff */
[----:B------:R-:W-:Y:S01]  /*07a0*/  SEL R229, R229, 0x20, P0 ;  /* 0x00000020e5e57807 */ /* 0x000fe20000000000 */
[----:B------:R-:W-:-:S04]  /*07b0*/  IMAD.IADD R17, R18, 0x1, -R17 ;  /* 0x0000000112117824 */ /* 0x000fc800078e0a11 */
[----:B------:R-:W-:Y:S02]  /*07c0*/  IMAD R215, R2, 0x10, R17 ;  /* 0x0000001002d77824 */ /* 0x000fe400078e0211 */
[----:B------:R-:W-:Y:S02]  /*07d0*/  IMAD.IADD R2, R16, 0x1, R22 ;  /* 0x0000000110027824 */ /* 0x000fe400078e0216 */
        /* <DEDUP_REMOVED lines=19> */
.L_x_1857:
        /* <DEDUP_REMOVED lines=19> */
.L_x_1858:
        /* <DEDUP_REMOVED lines=38> */
.L_x_1947:
[----:B--2---:R-:W-:Y:S01]  /*0ca0*/  SHF.R.S32.HI R211, RZ, 0x1f, R14 ;  /* 0x0000001fffd37819 */ /* 0x004fe2000001140e */
[----:B------:R-:W2:Y:S01]  /*0cb0*/  LDC R219, c[0x0][0x248] ;  /* 0x00009200ffdb7b82 */ /* 0x000ea20000000800 */
[----:B------:R-:W-:Y:S01]  /*0cc0*/  IADD3 R11, R19, 0x1f, -R22 ;  /* 0x0000001f130b7810 */ /* 0x000fe20007ffe816 */
[----:B------:R-:W-:Y:S01]  /*0cd0*/  BSSY B0, `(.L_x_1860) ;  /* 0x000004c000007945 */ /* 0x000fe20003800000 */
[----:B------:R-:W-:Y:S01]  /*0ce0*/  LEA.HI R211, R211, R14, RZ, 0x2 ;  /* 0x0000000ed3d37211 */ /* 0x000fe200078f10ff */
[----:B------:R-:W-:Y:S01]  /*0cf0*/  IMAD.MOV.U32 R20, RZ, RZ, RZ ;  /* 0x000000ffff147224 */ /* 0x000fe200078e00ff */
        /* <DEDUP_REMOVED lines=19> */
[----:B------:R-:W-:Y:S01]  /*0e30*/  LEA.HI R220, R19, R4, RZ, 0x3 ;  /* 0x0000000413dc7211 */ /* 0x000fe200078f18ff */
[----:B------:R-:W-:Y:S01]  /*0e40*/  IMAD.MOV.U32 R19, RZ, RZ, RZ ;  /* 0x000000ffff137224 */ /* 0x000fe200078e00ff */
        /* <DEDUP_REMOVED lines=52> */
.L_x_1861:
[----:B------:R-:W-:Y:S05]  /*1190*/  BSYNC B0 ;  /* 0x0000000000007941 */ /* 0x000fea0003800000 */
.L_x_1860:
[----:B------:R-:W-:Y:S01]  /*11a0*/  SHF.R.S32.HI R27, RZ, 0x1f, R16 ;  /* 0x0000001fff1b7819 */ /* 0x000fe20000011410 */
[----:B------:R-:W1:Y:S01]  /*11b0*/  S2R R21, SR_CgaCtaId ;  /* 0x0000000000157919 */ /* 0x000e620000008800 */
[----:B------:R-:W-:Y:S01]  /*11c0*/  IMAD.SHL.U32 R0, R0, 0x10, RZ ;  /* 0x0000001000007824 */ /* 0x000fe200078e00ff */
[----:B------:R-:W-:Y:S01]  /*11d0*/  BSSY B0, `(.L_x_1862) ;  /* 0x0000048000007945 */ /* 0x000fe20003800000 */
[----:B------:R-:W-:-:S03]  /*11e0*/  LEA.HI R27, R27, R16, RZ, 0x3 ;  /* 0x000000101b1b7211 */ /* 0x000fc600078f18ff */
[----:B------:R-:W-:Y:S02]  /*11f0*/  ISETP.NE.U32.AND P0, PT, R0, RZ, PT ;  /* 0x000000ff0000720c */ /* 0x000fe40003f05070 */
[----:B------:R-:W-:Y:S02]  /*1200*/  LOP3.LUT R27, R27, 0xfffffff8, RZ, 0xc0, !PT ;  /* 0xfffffff81b1b7812 */ /* 0x000fe400078ec0ff */
[----:B------:R-:W-:-:S03]  /*1210*/  MOV R0, 0x400 ;  /* 0x0000040000007802 */ /* 0x000fc60000000f00 */
        /* <DEDUP_REMOVED lines=10> */
[----:B------:R-:W-:Y:S01]  /*12c0*/  IMAD.IADD R24, R17, 0x1, -R24 ;  /* 0x0000000111187824 */ /* 0x000fe200078e0a18 */
[----:B-1----:R-:W-:Y:S01]  /*12d0*/  LEA R0, R21, R0, 0x18 ;  /* 0x0000000015007211 */ /* 0x002fe200078ec0ff */
[----:B------:R-:W-:Y:S02]  /*12e0*/  IMAD.IADD R27, R27, 0x1, -R22 ;  /* 0x000000011b1b7824 */ /* 0x000fe400078e0a16 */
[----:B------:R-:W-:Y:S01]  /*12f0*/  IMAD.IADD R26, R26, 0x1, -R23 ;  /* 0x000000011a1a7824 */ /* 0x000fe200078e0a17 */
[----:B------:R-:W-:Y:S01]  /*1300*/  SHF.R.S32.HI R23, RZ, 0x2, R25 ;  /* 0x00000002ff177819 */ /* 0x000fe20000011419 */
[----:B------:R-:W-:Y:S01]  /*1310*/  IMAD.MOV.U32 R21, RZ, RZ, R19 ;  /* 0x000000ffff157224 */ /* 0x000fe200078e0013 */
[----:B------:R-:W-:-:S02]  /*1320*/  LOP3.LUT R27, R24, R27, RZ, 0x3c, !PT ;  /* 0x0000001b181b7212 */ /* 0x000fc400078e3cff */
        /* <DEDUP_REMOVED lines=11> */
[-C--:B-1----:R-:W-:Y:S01]  /*13e0*/  IABS R20, R220.reuse ;  /* 0x000000dc00147213 */ /* 0x082fe20000000000 */
        /* <DEDUP_REMOVED lines=17> */
[----:B------:R-:W-:Y:S02]  /*1500*/  ISETP.GE.U32.AND P0, PT, R15, R20, PT ;  /* 0x000000140f00720c */ /* 0x000fe40003f06070 */
[----:B------:R-:W-:-:S11]  /*1510*/  SHF.R.S32.HI R15, RZ, 0x1f, R2 ;  /* 0x0000001fff0f7819 */ /* 0x000fd60000011402 */
[----:B------:R-:W-:Y:S01]  /*1520*/  @P0 VIADD R26, R26, 0x1 ;  /* 0x000000011a1a0836 */ /* 0x000fe20000000000 */
[----:B------:R-:W-:Y:S02]  /*1530*/  ISETP.GE.AND P0, PT, R14, RZ, PT ;  /* 0x000000ff0e00720c */ /* 0x000fe40003f06270 */
[----:B------:R-:W-:Y:S01]  /*1540*/  LEA.HI R14, R15, R2, RZ, 0x2 ;  /* 0x000000020f0e7211 */ /* 0x000fe200078f10ff */
[----:B------:R-:W-:-:S03]  /*1550*/  IMAD.MOV.U32 R20, RZ, RZ, R26 ;  /* 0x000000ffff147224 */ /* 0x000fc600078e001a */
[C---:B------:R-:W-:Y:S02]  /*1560*/  LOP3.LUT R15, R14.reuse, 0xfffffffc, RZ, 0xc0, !PT ;  /* 0xfffffffc0e0f7812 */ /* 0x040fe400078ec0ff */
[----:B------:R-:W-:-:S03]  /*1570*/  SHF.L.U32 R14, R14, 0x1, RZ ;  /* 0x000000010e0e7819 */ /* 0x000fc600000006ff */
[----:B------:R-:W-:Y:S02]  /*1580*/  IMAD.IADD R15, R2, 0x1, -R15 ;  /* 0x00000001020f7824 */ /* 0x000fe400078e0a0f */
        /* <DEDUP_REMOVED lines=12> */
.L_x_1863:
[----:B------:R-:W-:Y:S05]  /*1650*/  BSYNC B0 ;  /* 0x0000000000007941 */ /* 0x000fea0003800000 */
.L_x_1862:
[----:B------:R-:W-:Y:S01]  /*1660*/  IMAD.SHL.U32 R17, R17, 0x8, RZ ;  /* 0x0000000811117824 */ /* 0x000fe200078e00ff */
[----:B------:R-:W-:Y:S01]  /*1670*/  MOV R27, R15 ;  /* 0x0000000f001b7202 */ /* 0x000fe20000000f00 */
[----:B------:R-:W-:Y:S01]  /*1680*/  IMAD.MOV.U32 R26, RZ, RZ, R14 ;  /* 0x000000ffff1a7224 */ /* 0x000fe200078e000e */
[----:B------:R-:W-:Y:S01]  /*1690*/  BSSY B0, `(.L_x_1864) ;  /* 0x0000032000007945 */ /* 0x000fe20003800000 */
[----:B------:R-:W-:Y:S02]  /*16a0*/  CS2R R14, SRZ ;  /* 0x00000000000e7805 */ /* 0x000fe4000001ff00 */
[----:B------:R-:W-:Y:S01]  /*16b0*/  ISETP.NE.U32.AND P0, PT, R17, RZ, PT ;  /* 0x000000ff1100720c */ /* 0x000fe20003f05070 */
[----:B-1----:R-:W-:Y:S01]  /*16c0*/  IMAD.MOV.U32 R20, RZ, RZ, RZ ;  /* 0x000000ffff147224 */ /* 0x002fe200078e00ff */
        /* <DEDUP_REMOVED lines=46> */
.L_x_1865:
[----:B------:R-:W-:Y:S05]  /*19b0*/  BSYNC B0 ;  /* 0x0000000000007941 */ /* 0x000fea0003800000 */
.L_x_1864:
        /* <DEDUP_REMOVED lines=9> */
[----:B-1----:R-:W-:-:S04]  /*1a50*/  LEA.HI R27, R16, R21, RZ, 0x2 ;  /* 0x00000015101b7211 */ /* 0x002fc800078f10ff */
[----:B------:R-:W-:Y:S02]  /*1a60*/  SHF.R.S32.HI R26, RZ, 0x2, R27 ;  /* 0x00000002ff1a7819 */ /* 0x000fe4000001141b */
[C---:B------:R-:W-:Y:S02]  /*1a70*/  LOP3.LUT R16, R27.reuse, 0x1ffffffc, RZ, 0xc0, !PT ;  /* 0x1ffffffc1b107812 */ /* 0x040fe400078ec0ff */
[----:B------:R-:W-:-:S03]  /*1a80*/  LEA.HI R19, R27, R26, RZ, 0x1 ;  /* 0x0000001a1b137211 */ /* 0x000fc600078f08ff */
[----:B------:R-:W-:Y:S01]  /*1a90*/  IMAD.IADD R21, R21, 0x1, -R16 ;  /* 0x0000000115157824 */ /* 0x000fe200078e0a10 */
[----:B------:R-:W-:-:S04]  /*1aa0*/  LOP3.LUT R19, R19, 0x7fffffe, RZ, 0xc0, !PT ;  /* 0x07fffffe13137812 */ /* 0x000fc800078ec0ff */
[----:B------:R-:W-:Y:S01]  /*1ab0*/  LOP3.LUT R21, R24, R21, RZ, 0x3c, !PT ;  /* 0x0000001518157212 */ /* 0x000fe200078e3cff */
[----:B------:R-:W-:-:S05]  /*1ac0*/  IMAD.IADD R26, R26, 0x1, -R19 ;  /* 0x000000011a1a7824 */ /* 0x000fca00078e0a13 */
[----:B------:R-:W-:-:S05]  /*1ad0*/  LOP3.LUT R26, R26, R23, RZ, 0x3c, !PT ;  /* 0x000000171a1a7212 */ /* 0x000fca00078e3cff */
[----:B------:R-:W-:Y:S02]  /*1ae0*/  IMAD R26, R26, 0x4, R21 ;  /* 0x000000041a1a7824 */ /* 0x000fe400078e0215 */
[----:B------:R-:W-:Y:S02]  /*1af0*/  IMAD.MOV.U32 R21, RZ, RZ, R17 ;  /* 0x000000ffff157224 */ /* 0x000fe400078e0011 */
        /* <DEDUP_REMOVED lines=48> */
.L_x_1867:
[----:B------:R-:W-:Y:S05]  /*1e00*/  BSYNC B0 ;  /* 0x0000000000007941 */ /* 0x000fea0003800000 */
.L_x_1866:
[----:B------:R-:W-:Y:S01]  /*1e10*/  IMAD.SHL.U32 R13, R13, 0x2, RZ ;  /* 0x000000020d0d7824 */ /* 0x000fe200078e00ff */
[----:B------:R-:W2:Y:S01]  /*1e20*/  LDC R217, c[0x0][0x268] ;  /* 0x00009a00ffd97b82 */ /* 0x000ea20000000800 */
[----:B------:R-:W-:Y:S01]  /*1e30*/  IMAD.MOV.U32 R18, RZ, RZ, R14 ;  /* 0x000000ffff127224 */ /* 0x000fe200078e000e */
[----:B------:R-:W-:Y:S01]  /*1e40*/  MOV R19, R15 ;  /* 0x0000000f00137202 */ /* 0x000fe20000000f00 */
[----:B------:R-:W-:Y:S01]  /*1e50*/  BSSY B0, `(.L_x_1868) ;  /* 0x0000032000007945 */ /* 0x000fe20003800000 */
[----:B------:R-:W-:Y:S02]  /*1e60*/  ISETP.NE.U32.AND P0, PT, R13, RZ, PT ;  /* 0x000000ff0d00720c */ /* 0x000fe40003f05070 */
[----:B------:R-:W-:Y:S01]  /*1e70*/  CS2R R14, SRZ ;  /* 0x00000000000e7805 */ /* 0x000fe2000001ff00 */
[----:B------:R-:W-:Y:S01]  /*1e80*/  IMAD.MOV.U32 R13, RZ, RZ, RZ ;  /* 0x000000ffff0d7224 */ /* 0x000fe200078e00ff */
[----:B------:R-:W-:-:S09]  /*1e90*/  MOV R16, RZ ;  /* 0x000000ff00107202 */ /* 0x000fd20000000f00 */
[----:B------:R-:W-:Y:S01]  /*1ea0*/  @!PT LDS RZ, [RZ] ;  /* 0x00000000fffff984 */ /* 0x000fe20000000800 */
[----:B------:R-:W-:Y:S01]  /*1eb0*/  @!PT LDS RZ, [RZ] ;  /* 0x00000000fffff984 */ /* 0x000fe20000000800 */
[----:B------:R-:W-:Y:S01]  /*1ec0*/  @!PT LDS RZ, [RZ] ;  /* 0x00000000fffff984 */ /* 0x000fe20000000800 */
[----:B------:R3:W-:Y:S01]  /*1ed0*/  LDGSTS.E.BYPASS.LTC128B.128 [R223+0x80], desc[UR36][R18.64], P0 ;  /* 0x0008000012df7fae */ /* 0x0007e20008101d64 */
[----:B------:R-:W-:Y:S01]  /*1ee0*/  LOP3.LUT P0, R17, R12, 0x1, RZ, 0xc0, !PT ;  /* 0x000000010c117812 */ /* 0x000fe2000780c0ff */
[----:B--2---:R-:W-:-:S12]  /*1ef0*/  IMAD.SHL.U32 R217, R217, 0x2, RZ ;  /* 0x00000002d9d97824 */ /* 0x004fd800078e00ff */
[----:B---3--:R-:W-:Y:S05]  /*1f00*/  @!P0 BRA `(.L_x_1869) ;  /* 0x0000000000988947 */ /* 0x008fea0003800000 */
        /* <DEDUP_REMOVED lines=21> */
[----:B------:R-:W-:Y:S02]  /*2060*/  SHF.R.S32.HI R15, RZ, 0x1f, R218 ;  /* 0x0000001fff0f7819 */ /* 0x000fe400000114da */
[----:B------:R-:W-:Y:S02]  /*2070*/  MOV R16, R21 ;  /* 0x0000001500107202 */ /* 0x000fe40000000f00 */
[----:B------:R-:W-:-:S04]  /*2080*/  LEA.HI R18, R15, R218, RZ, 0x3 ;  /* 0x000000da0f127211 */ /* 0x000fc800078f18ff */
[----:B------:R-:W-:-:S03]  /*2090*/  LOP3.LUT R19, R18, 0xfffffff8, RZ, 0xc0, !PT ;  /* 0xfffffff812137812 */ /* 0x000fc600078ec0ff */
[----:B------:R-:W-:Y:S01]  /*20a0*/  @!P0 IMAD.MOV R16, RZ, RZ, -R16 ;  /* 0x000000ffff108224 */ /* 0x000fe200078e0a10 */
[----:B------:R-:W-:Y:S02]  /*20b0*/  ISETP.NE.AND P0, PT, R210, RZ, PT ;  /* 0x000000ffd200720c */ /* 0x000fe40003f05270 */
[----:B------:R-:W-:-:S11]  /*20c0*/  IADD3 R19, R218, -R19, RZ ;  /* 0x80000013da137210 */ /* 0x000fd60007ffe0ff */
[----:B------:R-:W-:-:S05]  /*20d0*/  @!P0 LOP3.LUT R16, RZ, R210, RZ, 0x33, !PT ;  /* 0x000000d2ff108212 */ /* 0x000fca00078e33ff */
[----:B------:R-:W-:-:S04]  /*20e0*/  IMAD.MOV R15, RZ, RZ, -R16 ;  /* 0x000000ffff0f7224 */ /* 0x000fc800078e0a10 */
[----:B------:R-:W-:-:S04]  /*20f0*/  IMAD R15, R210, R15, R3 ;  /* 0x0000000fd20f7224 */ /* 0x000fc800078e0203 */
[----:B------:R-:W-:Y:S01]  /*2100*/  IMAD R20, R210, R19, R15 ;  /* 0x00000013d2147224 */ /* 0x000fe200078e020f */
[----:B------:R-:W-:-:S04]  /*2110*/  SHF.R.S32.HI R15, RZ, 0x3, R18 ;  /* 0x00000003ff0f7819 */ /* 0x000fc80000011412 */
[----:B------:R-:W-:Y:S01]  /*2120*/  SHF.R.S32.HI R21, RZ, 0x1f, R20 ;  /* 0x0000001fff157819 */ /* 0x000fe20000011414 */
[----:B------:R-:W-:-:S04]  /*2130*/  IMAD R15, R15, 0x4, R16 ;  /* 0x000000040f0f7824 */ /* 0x000fc800078e0210 */
[----:B------:R-:W-:-:S03]  /*2140*/  IMAD.WIDE R20, R15, R217, R20 ;  /* 0x000000d90f147225 */ /* 0x000fc600078e0214 */
[----:B-----5:R-:W-:-:S04]  /*2150*/  LEA R16, P0, R20, R204, 0x1 ;  /* 0x000000cc14107211 */ /* 0x020fc800078008ff */
[----:B------:R-:W-:-:S09]  /*2160*/  LEA.HI.X R15, R20, R205, R21, 0x1, P0 ;  /* 0x000000cd140f7211 */ /* 0x000fd200000f0c15 */
.L_x_1869:
[----:B------:R-:W-:Y:S05]  /*2170*/  BSYNC B0 ;  /* 0x0000000000007941 */ /* 0x000fea0003800000 */
.L_x_1868:
[----:B------:R-:W-:Y:S01]  /*2180*/  LEA.HI R18, R8, R8, RZ, 0x1 ;  /* 0x0000000808127211 */ /* 0x000fe200078f08ff */
[----:B------:R-:W-:Y:S01]  /*2190*/  IMAD.SHL.U32 R17, R17, 0x10, RZ ;  /* 0x0000001011117824 */ /* 0x000fe200078e00ff */
[----:B------:R-:W-:Y:S02]  /*21a0*/  BSSY B0, `(.L_x_1870) ;  /* 0x000003f000007945 */ /* 0x000fe40003800000 */
[----:B------:R-:W-:Y:S02]  /*21b0*/  LOP3.LUT R19, R18, 0x3ffffffe, RZ, 0xc0, !PT ;  /* 0x3ffffffe12137812 */ /* 0x000fe400078ec0ff */
[--C-:B-1----:R-:W-:Y:S02]  /*21c0*/  SHF.R.S32.HI R21, RZ, 0x1, R18.reuse ;  /* 0x00000001ff157819 */ /* 0x102fe40000011412 */
        /* <DEDUP_REMOVED lines=15> */
[----:B------:R-:W-:Y:S02]  /*22c0*/  IMAD R222, R17, 0x2, R0 ;  /* 0x0000000211de7824 */ /* 0x000fe400078e0200 */
[----:B------:R-:W-:-:S05]  /*22d0*/  IMAD.MOV.U32 R17, RZ, RZ, R15 ;  /* 0x000000ffff117224 */ /* 0x000fca00078e000f */
        /* <DEDUP_REMOVED lines=27> */
[----:B------:R-:W-:-:S04]  /*2490*/  SHF.R.S32.HI R13, RZ, 0x1f, R216 ;  /* 0x0000001fff0d7819 */ /* 0x000fc800000114d8 */
[----:B------:R-:W-:-:S04]  /*24a0*/  LEA.HI R14, R13, R216, RZ, 0x3 ;  /* 0x000000d80d0e7211 */ /* 0x000fc800078f18ff */
[----:B------:R-:W-:Y:S02]  /*24b0*/  LOP3.LUT R17, R14, 0xfffffff8, RZ, 0xc0, !PT ;  /* 0xfffffff80e117812 */ /* 0x000fe400078ec0ff */
[----:B------:R-:W-:Y:S01]  /*24c0*/  SHF.R.S32.HI R14, RZ, 0x3, R14 ;  /* 0x00000003ff0e7819 */ /* 0x000fe2000001140e */
[----:B------:R-:W-:Y:S01]  /*24d0*/  @!P0 IMAD.MOV R19, RZ, RZ, -R19 ;  /* 0x000000ffff138224 */ /* 0x000fe200078e0a13 */
[----:B------:R-:W-:Y:S02]  /*24e0*/  ISETP.NE.AND P0, PT, R210, RZ, PT ;  /* 0x000000ffd200720c */ /* 0x000fe40003f05270 */
[----:B------:R-:W-:-:S11]  /*24f0*/  IADD3 R17, R216, -R17, RZ ;  /* 0x80000011d8117210 */ /* 0x000fd60007ffe0ff */
[----:B------:R-:W-:-:S05]  /*2500*/  @!P0 LOP3.LUT R19, RZ, R210, RZ, 0x33, !PT ;  /* 0x000000d2ff138212 */ /* 0x000fca00078e33ff */
[--C-:B------:R-:W-:Y:S02]  /*2510*/  IMAD.MOV R13, RZ, RZ, -R19.reuse ;  /* 0x000000ffff0d7224 */ /* 0x100fe400078e0a13 */
[----:B------:R-:W-:Y:S02]  /*2520*/  IMAD R14, R14, 0x4, R19 ;  /* 0x000000040e0e7824 */ /* 0x000fe400078e0213 */
[----:B------:R-:W-:-:S04]  /*2530*/  IMAD R13, R210, R13, R3 ;  /* 0x0000000dd20d7224 */ /* 0x000fc800078e0203 */
[----:B------:R-:W-:-:S05]  /*2540*/  IMAD R16, R210, R17, R13 ;  /* 0x00000011d2107224 */ /* 0x000fca00078e020d */
[----:B------:R-:W-:-:S03]  /*2550*/  SHF.R.S32.HI R17, RZ, 0x1f, R16 ;  /* 0x0000001fff117819 */ /* 0x000fc60000011410 */
[----:B------:R-:W-:-:S03]  /*2560*/  IMAD.WIDE R16, R14, R217, R16 ;  /* 0x000000d90e107225 */ /* 0x000fc600078e0210 */
[----:B-----5:R-:W-:-:S04]  /*2570*/  LEA R14, P0, R16, R204, 0x1 ;  /* 0x000000cc100e7211 */ /* 0x020fc800078008ff */
[----:B------:R-:W-:-:S09]  /*2580*/  LEA.HI.X R13, R16, R205, R17, 0x1, P0 ;  /* 0x000000cd100d7211 */ /* 0x000fd200000f0c11 */
.L_x_1871:
[----:B------:R-:W-:Y:S05]  /*2590*/  BSYNC B0 ;  /* 0x0000000000007941 */ /* 0x000fea0003800000 */
.L_x_1870:
[----:B-1----:R-:W-:Y:S01]  /*25a0*/  VIADD R17, R8, 0x8 ;  /* 0x0000000808117836 */ /* 0x002fe20000000000 */
[----:B------:R-:W-:Y:S01]  /*25b0*/  MOV R19, R13 ;  /* 0x0000000d00137202 */ /* 0x000fe20000000f00 */
[----:B------:R-:W-:Y:S01]  /*25c0*/  IMAD.SHL.U32 R15, R15, 0x8, RZ ;  /* 0x000000080f0f7824 */ /* 0x000fe200078e00ff */
[----:B------:R-:W-:Y:S01]  /*25d0*/  BSSY B0, `(.L_x_1872) ;  /* 0x0000043000007945 */ /* 0x000fe20003800000 */
[----:B------:R-:W-:Y:S01]  /*25e0*/  IMAD.MOV.U32 R18, RZ, RZ, R14 ;  /* 0x000000ffff127224 */ /* 0x000fe200078e000e */
[----:B------:R-:W-:Y:S02]  /*25f0*/  LEA.HI R16, R17, R17, RZ, 0x1 ;  /* 0x0000001111107211 */ /* 0x000fe400078f08ff */
        /* <DEDUP_REMOVED lines=13> */
[----:B------:R-:W-:-:S05]  /*26d0*/  LOP3.LUT R7, R7, R16, RZ, 0x3c, !PT ;  /* 0x0000001007077212 */ /* 0x000fca00078e3cff */
[----:B------:R-:W-:Y:S02]  /*26e0*/  IMAD.IADD R8, R8, 0x1, R7 ;  /* 0x0000000108087824 */ /* 0x000fe400078e0207 */
[----:B------:R-:W-:-:S03]  /*26f0*/  IMAD.MOV.U32 R7, RZ, RZ, RZ ;  /* 0x000000ffff077224 */ /* 0x000fc600078e00ff */
[----:B------:R-:W-:Y:S02]  /*2700*/  LEA R8, R17, R8, 0x5 ;  /* 0x0000000811087211 */ /* 0x000fe400078e28ff */
[----:B------:R-:W-:-:S03]  /*2710*/  CS2R R16, SRZ ;  /* 0x0000000000107805 */ /* 0x000fc6000001ff00 */
[----:B------:R-:W-:Y:S02]  /*2720*/  IMAD.SHL.U32 R221, R8, 0x8, RZ ;  /* 0x0000000808dd7824 */ /* 0x000fe400078e00ff */
[----:B------:R-:W-:Y:S02]  /*2730*/  IMAD.MOV.U32 R8, RZ, RZ, RZ ;  /* 0x000000ffff087224 */ /* 0x000fe400078e00ff */
        /* <DEDUP_REMOVED lines=44> */
.L_x_1873:
[----:B------:R-:W-:Y:S05]  /*2a00*/  BSYNC B0 ;  /* 0x0000000000007941 */ /* 0x000fea0003800000 */
.L_x_1872:
[----:B------:R-:W-:Y:S01]  /*2a10*/  IMAD.SHL.U32 R15, R15, 0x4, RZ ;  /* 0x000000040f0f7824 */ /* 0x000fe200078e00ff */
[----:B------:R-:W-:Y:S01]  /*2a20*/  MOV R14, R8 ;  /* 0x00000008000e7202 */ /* 0x000fe20000000f00 */
[----:B------:R-:W-:Y:S03]  /*2a30*/  BSSY B0, `(.L_x_1874) ;  /* 0x000002e000007945 */ /* 0x000fe60003800000 */
        /* <DEDUP_REMOVED lines=45> */
.L_x_1875:
[----:B------:R-:W-:Y:S05]  /*2d10*/  BSYNC B0 ;  /* 0x0000000000007941 */ /* 0x000fea0003800000 */
.L_x_1874:
[----:B------:R-:W-:Y:S01]  /*2d20*/  ISETP.NE.AND P1, PT, R9, RZ, PT ;  /* 0x000000ff0900720c */ /* 0x000fe20003f25270 */
[----:B------:R-:W-:Y:S01]  /*2d30*/  IMAD.SHL.U32 R12, R12, 0x2, RZ ;  /* 0x000000020c0c7824 */ /* 0x000fe200078e00ff */
[----:B------:R-:W-:Y:S01]  /*2d40*/  ISETP.NE.AND P2, PT, R10, RZ, PT ;  /* 0x000000ff0a00720c */ /* 0x000fe20003f45270 */
[----:B------:R-:W-:Y:S01]  /*2d50*/  BSSY B0, `(.L_x_1876) ;  /* 0x0000049000007945 */ /* 0x000fe20003800000 */
[----:B------:R-:W-:Y:S01]  /*2d60*/  SEL R10, RZ, 0xffffffff, P1 ;  /* 0xffffffffff0a7807 */ /* 0x000fe20000800000 */
[C---:B------:R-:W-:Y:S01]  /*2d70*/  IMAD.IADD R227, R229.reuse, 0x1, R2 ;  /* 0x00000001e5e37824 */ /* 0x040fe200078e0202 */
[----:B------:R-:W-:Y:S01]  /*2d80*/  ISETP.NE.U32.AND P0, PT, R12, RZ, PT ;  /* 0x000000ff0c00720c */ /* 0x000fe20003f05070 */
[----:B------:R-:W-:Y:S01]  /*2d90*/  IMAD.IADD R229, R229, 0x1, R3 ;  /* 0x00000001e5e57824 */ /* 0x000fe200078e0203 */
[----:B------:R-:W-:Y:S01]  /*2da0*/  ISETP.NE.AND P6, PT, R5, RZ, PT ;  /* 0x000000ff0500720c */ /* 0x000fe20003fc5270 */
[----:B------:R-:W-:Y:S01]  /*2db0*/  IMAD.SHL.U32 R10, R10, 0x2, RZ ;  /* 0x000000020a0a7824 */ /* 0x000fe200078e00ff */
[----:B------:R-:W-:-:S02]  /*2dc0*/  SEL R5, RZ, 0x1, P2 ;  /* 0x00000001ff057807 */ /* 0x000fc40001000000 */
[----:B------:R-:W-:Y:S02]  /*2dd0*/  CS2R R2, SRZ ;  /* 0x0000000000027805 */ /* 0x000fe4000001ff00 */
[----:B------:R-:W-:Y:S02]  /*2de0*/  SEL R8, RZ, 0x4, P2 ;  /* 0x00000004ff087807 */ /* 0x000fe40001000000 */
[----:B------:R-:W-:Y:S02]  /*2df0*/  LOP3.LUT R10, R10, 0x2, R5, 0xe2, !PT ;  /* 0x000000020a0a7812 */ /* 0x000fe400078ee205 */
[----:B------:R-:W-:Y:S02]  /*2e00*/  SEL R7, RZ, 0x8, P1 ;  /* 0x00000008ff077807 */ /* 0x000fe40000800000 */
        /* <DEDUP_REMOVED lines=9> */
[----:B------:R-:W-:-:S02]  /*2ea0*/  SEL R9, RZ, 0xffffffff, P6 ;  /* 0xffffffffff097807 */ /* 0x000fc40003000000 */
[----:B------:R-:W-:Y:S02]  /*2eb0*/  SEL R230, R8, RZ, P0 ;  /* 0x000000ff08e67207 */ /* 0x000fe40000000000 */
[----:B------:R-:W-:Y:S01]  /*2ec0*/  ISETP.NE.AND P3, PT, R6, RZ, PT ;  /* 0x000000ff0600720c */ /* 0x000fe20003f65270 */
[----:B------:R-:W-:Y:S01]  /*2ed0*/  IMAD.SHL.U32 R9, R9, 0x2, RZ ;  /* 0x0000000209097824 */ /* 0x000fe200078e00ff */
[----:B------:R-:W-:Y:S02]  /*2ee0*/  LOP3.LUT P1, R8, R230, 0x1, RZ, 0xc0, !PT ;  /* 0x00000001e6087812 */ /* 0x000fe4000782c0ff */
[----:B------:R-:W-:Y:S02]  /*2ef0*/  SEL R6, RZ, 0x1, P3 ;  /* 0x00000001ff067807 */ /* 0x000fe40001800000 */
[----:B------:R-:W-:Y:S02]  /*2f00*/  SEL R7, RZ, 0x4, P5 ;  /* 0x00000004ff077807 */ /* 0x000fe40002800000 */
[----:B------:R-:W-:-:S02]  /*2f10*/  LOP3.LUT R9, R9, 0x2, R6, 0xe2, !PT ;  /* 0x0000000209097812 */ /* 0x000fc400078ee206 */
[----:B------:R-:W-:-:S04]  /*2f20*/  SEL R6, RZ, 0x8, P4 ;  /* 0x00000008ff067807 */ /* 0x000fc80002000000 */
[----:B------:R-:W-:Y:S01]  /*2f30*/  LOP3.LUT R6, R6, R7, R9, 0xfe, !PT ;  /* 0x0000000706067212 */ /* 0x000fe200078efe09 */
[----:B------:R-:W-:-:S03]  /*2f40*/  IMAD.MOV.U32 R9, RZ, RZ, RZ ;  /* 0x000000ffff097224 */ /* 0x000fc600078e00ff */
[----:B------:R-:W-:Y:S01]  /*2f50*/  SEL R228, R6, RZ, P0 ;  /* 0x000000ff06e47207 */ /* 0x000fe20000000000 */
[----:B---3--:R-:W-:Y:S06]  /*2f60*/  @!P1 BRA `(.L_x_1877) ;  /* 0x00000000009c9947 */ /* 0x008fec0003800000 */
        /* <DEDUP_REMOVED lines=39> */
.L_x_1877:
[----:B------:R-:W-:Y:S05]  /*31e0*/  BSYNC B0 ;  /* 0x0000000000007941 */ /* 0x000fea0003800000 */
.L_x_1876:
        /* <DEDUP_REMOVED lines=48> */
.L_x_1879:
[----:B------:R-:W-:Y:S05]  /*34f0*/  BSYNC B0 ;  /* 0x0000000000007941 */ /* 0x000fea0003800000 */
.L_x_1878:
[----:B------:R-:W-:Y:S01]  /*3500*/  IMAD.SHL.U32 R2, R2, 0x8, RZ ;  /* 0x0000000802027824 */ /* 0x000fe200078e00ff */
[----:B------:R-:W-:Y:S01]  /*3510*/  MOV R7, R9 ;  /* 0x0000000900077202 */ /* 0x000fe20000000f00 */
[----:B------:R-:W-:Y:S01]  /*3520*/  IMAD.MOV.U32 R6, RZ, RZ, R10 ;  /* 0x000000ffff067224 */ /* 0x000fe200078e000a */
[----:B------:R-:W-:Y:S01]  /*3530*/  BSSY B0, `(.L_x_1880) ;  /* 0x0000032000007945 */ /* 0x000fe20003800000 */
[----:B------:R-:W-:Y:S01]  /*3540*/  IMAD.MOV.U32 R10, RZ, RZ, RZ ;  /* 0x000000ffff0a7224 */ /* 0x000fe200078e00ff */
[----:B------:R-:W-:Y:S02]  /*3550*/  ISETP.NE.U32.AND P0, PT, R2, RZ, PT ;  /* 0x000000ff0200720c */ /* 0x000fe40003f05070 */
        /* <DEDUP_REMOVED lines=28> */
[----:B------:R-:W-:Y:S01]  /*3720*/  ISETP.GE.AND P1, PT, R2, RZ, PT ;  /* 0x000000ff0200720c */ /* 0x000fe20003f26270 */
[----:B------:R-:W-:-:S05]  /*3730*/  VIADD R2, R227, 0x4 ;  /* 0x00000004e3027836 */ /* 0x000fca0000000000 */
[----:B------:R-:W-:Y:S01]  /*3740*/  SHF.R.S32.HI R3, RZ, 0x1f, R2 ;  /* 0x0000001fff037819 */ /* 0x000fe20000011402 */
[----:B------:R-:W-:-:S03]  /*3750*/  @P2 VIADD R6, R6, 0x1 ;  /* 0x0000000106062836 */ /* 0x000fc60000000000 */
[----:B------:R-:W-:-:S03]  /*3760*/  LEA.HI R12, R3, R2, RZ, 0x2 ;  /* 0x00000002030c7211 */ /* 0x000fc600078f10ff */
[----:B------:R-:W-:Y:S02]  /*3770*/  @!P1 IADD3 R6, -R6, RZ, RZ ;  /* 0x000000ff06069210 */ /* 0x000fe40007ffe1ff */
[----:B------:R-:W-:Y:S02]  /*3780*/  @!P0 LOP3.LUT R6, RZ, R220, RZ, 0x33, !PT ;  /* 0x000000dcff068212 */ /* 0x000fe400078e33ff */
[C---:B------:R-:W-:Y:S02]  /*3790*/  LOP3.LUT R7, R12.reuse, 0xfffffffc, RZ, 0xc0, !PT ;  /* 0xfffffffc0c077812 */ /* 0x040fe400078ec0ff */
[----:B------:R-:W-:Y:S01]  /*37a0*/  SHF.L.U32 R12, R12, 0x1, RZ ;  /* 0x000000010c0c7819 */ /* 0x000fe200000006ff */
[----:B------:R-:W-:Y:S02]  /*37b0*/  IMAD.MOV R3, RZ, RZ, -R6 ;  /* 0x000000ffff037224 */ /* 0x000fe400078e0a06 */
[----:B------:R-:W-:Y:S02]  /*37c0*/  IMAD.IADD R7, R2, 0x1, -R7 ;  /* 0x0000000102077824 */ /* 0x000fe400078e0a07 */
        /* <DEDUP_REMOVED lines=8> */
.L_x_1881:
[----:B------:R-:W-:Y:S05]  /*3850*/  BSYNC B0 ;  /* 0x0000000000007941 */ /* 0x000fea0003800000 */
.L_x_1880:
[----:B------:R-:W-:Y:S01]  /*3860*/  IMAD.SHL.U32 R8, R8, 0x4, RZ ;  /* 0x0000000408087824 */ /* 0x000fe200078e00ff */
[----:B------:R-:W-:Y:S04]  /*3870*/  BSSY B0, `(.L_x_1882) ;  /* 0x0000030000007945 */ /* 0x000fe80003800000 */
[----:B------:R-:W-:-:S13]  /*3880*/  ISETP.NE.U32.AND P0, PT, R8, RZ, PT ;  /* 0x000000ff0800720c */ /* 0x000fda0003f05070 */
[----:B------:R-:W-:Y:S01]  /*3890*/  @!PT LDS RZ, [RZ] ;  /* 0x00000000fffff984 */ /* 0x000fe20000000800 */
[----:B------:R-:W-:Y:S01]  /*38a0*/  @!PT LDS RZ, [RZ] ;  /* 0x00000000fffff984 */ /* 0x000fe20000000800 */
[----:B------:R-:W-:Y:S01]  /*38b0*/  @!PT LDS RZ, [RZ] ;  /* 0x00000000fffff984 */ /* 0x000fe20000000800 */
[----:B------:R4:W-:Y:S02]  /*38c0*/  LDGSTS.E.BYPASS.LTC128B.128 [R223+0x2000], desc[UR36][R2.64], P0 ;  /* 0x0200000002df7fae */ /* 0x0009e40008101d64 */
[----:B----4-:R-:W-:-:S13]  /*38d0*/  LOP3.LUT P0, R2, R230, 0x8, RZ, 0xc0, !PT ;  /* 0x00000008e6027812 */ /* 0x010fda000780c0ff */
[----:B------:R-:W-:Y:S05]  /*38e0*/  @!P0 BRA `(.L_x_1883) ;  /* 0x0000000000a08947 */ /* 0x000fea0003800000 */
[-C--:B------:R-:W-:Y:S02]  /*38f0*/  IABS R8, R220.reuse ;  /* 0x000000dc00087213 */ /* 0x080fe40000000000 */
[----:B---3--:R-:W-:Y:S02]  /*3900*/  IABS R6, R213 ;  /* 0x000000d500067213 */ /* 0x008fe40000000000 */
[----:B------:R-:W3:Y:S01]  /*3910*/  I2F.RP R9, R8 ;  /* 0x0000000800097306 */ /* 0x000ee20000209400 */
[----:B------:R-:W-:-:S04]  /*3920*/  IABS R3, R220 ;  /* 0x000000dc00037213 */ /* 0x000fc80000000000 */
[----:B------:R-:W-:-:S03]  /*3930*/  IADD3 R3, RZ, -R3, RZ ;  /* 0x80000003ff037210 */ /* 0x000fc60007ffe0ff */
        /* <DEDUP_REMOVED lines=35> */
.L_x_1883:
[----:B------:R-:W-:Y:S05]  /*3b70*/  BSYNC B0 ;  /* 0x0000000000007941 */ /* 0x000fea0003800000 */
.L_x_1882:
[----:B------:R-:W-:Y:S01]  /*3b80*/  IMAD.SHL.U32 R2, R2, 0x2, RZ ;  /* 0x0000000202027824 */ /* 0x000fe200078e00ff */
[----:B---3--:R-:W-:Y:S01]  /*3b90*/  MOV R7, R9 ;  /* 0x0000000900077202 */ /* 0x008fe20000000f00 */
        /* <DEDUP_REMOVED lines=37> */
[----:B------:R-:W-:Y:S02]  /*3df0*/  SHF.R.S32.HI R2, RZ, 0x3, R2 ;  /* 0x00000003ff027819 */ /* 0x000fe40000011402 */
[----:B------:R-:W-:Y:S02]  /*3e00*/  IADD3 R3, R218, -R3, RZ ;  /* 0x80000003da037210 */ /* 0x000fe40007ffe0ff */
[----:B------:R-:W-:-:S05]  /*3e10*/  MOV R7, R6 ;  /* 0x0000000600077202 */ /* 0x000fca0000000f00 */
[----:B------:R-:W-:Y:S01]  /*3e20*/  @!P1 IMAD.MOV R7, RZ, RZ, -R7 ;  /* 0x000000ffff079224 */ /* 0x000fe200078e0a07 */
        /* <DEDUP_REMOVED lines=9> */
.L_x_1885:
[----:B------:R-:W-:Y:S05]  /*3ec0*/  BSYNC B0 ;  /* 0x0000000000007941 */ /* 0x000fea0003800000 */
.L_x_1884:
        /* <DEDUP_REMOVED lines=33> */
[----:B------:R-:W-:Y:S02]  /*40e0*/  LOP3.LUT R3, R6, 0xfffffff8, RZ, 0xc0, !PT ;  /* 0xfffffff806037812 */ /* 0x000fe400078ec0ff */
[----:B------:R-:W-:Y:S02]  /*40f0*/  MOV R8, R7 ;  /* 0x0000000700087202 */ /* 0x000fe40000000f00 */
[----:B------:R-:W-:-:S03]  /*4100*/  IADD3 R3, R216, -R3, RZ ;  /* 0x80000003d8037210 */ /* 0x000fc60007ffe0ff */
[----:B------:R-:W-:Y:S01]  /*4110*/  @!P1 IMAD.MOV R8, RZ, RZ, -R8 ;  /* 0x000000ffff089224 */ /* 0x000fe200078e0a08 */
        /* <DEDUP_REMOVED lines=10> */
.L_x_1887:
[----:B------:R-:W-:Y:S05]  /*41c0*/  BSYNC B0 ;  /* 0x0000000000007941 */ /* 0x000fea0003800000 */
.L_x_1886:
        /* <DEDUP_REMOVED lines=52> */
.L_x_1889:
[----:B------:R-:W-:Y:S05]  /*4510*/  BSYNC B0 ;  /* 0x0000000000007941 */ /* 0x000fea0003800000 */
.L_x_1888:
        /* <DEDUP_REMOVED lines=47> */
.L_x_1891:
[----:B------:R-:W-:Y:S05]  /*4810*/  BSYNC B0 ;  /* 0x0000000000007941 */ /* 0x000fea0003800000 */
.L_x_1890:
[----:B------:R-:W-:Y:S01]  /*4820*/  IMAD.SHL.U32 R2, R2, 0x2, RZ ;  /* 0x0000000202027824 */ /* 0x000fe200078e00ff */
[----:B------:R-:W-:Y:S01]  /*4830*/  ISETP.NE.AND P1, PT, R5, 0x40, PT ;  /* 0x000000400500780c */ /* 0x000fe20003f25270 */
[----:B--2---:R-:W-:Y:S01]  /*4840*/  IMAD.MOV.U32 R14, RZ, RZ, R10 ;  /* 0x000000ffff0e7224 */ /* 0x004fe200078e000a */
[----:B------:R-:W-:Y:S01]  /*4850*/  BSSY B0, `(.L_x_1892) ;  /* 0x0000036000007945 */ /* 0x000fe20003800000 */
[----:B------:R-:W-:Y:S01]  /*4860*/  IMAD.MOV.U32 R15, RZ, RZ, R9 ;  /* 0x000000ffff0f7224 */ /* 0x000fe200078e0009 */
[----:B------:R-:W-:Y:S01]  /*4870*/  ISETP.NE.U32.AND P0, PT, R2, RZ, PT ;  /* 0x000000ff0200720c */ /* 0x000fe20003f05070 */
[----:B------:R-:W-:Y:S01]  /*4880*/  VIADD R8, R227, 0x20 ;  /* 0x00000020e3087836 */ /* 0x000fe20000000000 */
[----:B------:R-:W-:Y:S01]  /*4890*/  SEL R230, R230, RZ, P1 ;  /* 0x000000ffe6e67207 */ /* 0x000fe20000800000 */
[----:B------:R-:W-:Y:S01]  /*48a0*/  VIADD R9, R229, 0x20 ;  /* 0x00000020e5097836 */ /* 0x000fe20000000000 */
[----:B------:R-:W-:Y:S02]  /*48b0*/  CS2R R12, SRZ ;  /* 0x00000000000c7805 */ /* 0x000fe4000001ff00 */
        /* <DEDUP_REMOVED lines=47> */
.L_x_1893:
[----:B------:R-:W-:Y:S05]  /*4bb0*/  BSYNC B0 ;  /* 0x0000000000007941 */ /* 0x000fea0003800000 */
.L_x_1892:
        /* <DEDUP_REMOVED lines=48> */
.L_x_1895:
[----:B------:R-:W-:Y:S05]  /*4ec0*/  BSYNC B0 ;  /* 0x0000000000007941 */ /* 0x000fea0003800000 */
.L_x_1894:
        /* <DEDUP_REMOVED lines=52> */
.L_x_1897:
[----:B------:R-:W-:Y:S05]  /*5210*/  BSYNC B0 ;  /* 0x0000000000007941 */ /* 0x000fea0003800000 */
.L_x_1896:
        /* <DEDUP_REMOVED lines=49> */
.L_x_1899:
[----:B------:R-:W-:Y:S05]  /*5530*/  BSYNC B0 ;  /* 0x0000000000007941 */ /* 0x000fea0003800000 */
.L_x_1898:
        /* <DEDUP_REMOVED lines=36> */
[----:B------:R-:W-:-:S03]  /*5780*/  LOP3.LUT R3, R2, 0xfffffff8, RZ, 0xc0, !PT ;  /* 0xfffffff802037812 */ /* 0x000fc600078ec0ff */
[----:B------:R-:W-:Y:S01]  /*5790*/  @P2 VIADD R14, R14, 0x1 ;  /* 0x000000010e0e2836 */ /* 0x000fe20000000000 */
[----:B------:R-:W-:-:S04]  /*57a0*/  IADD3 R3, R218, -R3, RZ ;  /* 0x80000003da037210 */ /* 0x000fc80007ffe0ff */
[----:B------:R-:W-:-:S05]  /*57b0*/  MOV R6, R14 ;  /* 0x0000000e00067202 */ /* 0x000fca0000000f00 */
        /* <DEDUP_REMOVED lines=11> */
.L_x_1901:
[----:B------:R-:W-:Y:S05]  /*5870*/  BSYNC B0 ;  /* 0x0000000000007941 */ /* 0x000fea0003800000 */
.L_x_1900:
        /* <DEDUP_REMOVED lines=28> */
[----:B------:R-:W-:-:S04]  /*5a40*/  LOP3.LUT R3, R5, 0xfffffff8, RZ, 0xc0, !PT ;  /* 0xfffffff805037812 */ /* 0x000fc800078ec0ff */
[----:B------:R-:W-:Y:S01]  /*5a50*/  IADD3 R3, R216, -R3, RZ ;  /* 0x80000003d8037210 */ /* 0x000fe20007ffe0ff */
[----:B------:R-:W-:Y:S01]  /*5a60*/  @!P0 VIADD R6, R6, 0x1 ;  /* 0x0000000106068836 */ /* 0x000fe20000000000 */
[-C--:B------:R-:W-:Y:S02]  /*5a70*/  @!P0 IADD3 R8, R8, -R7.reuse, RZ ;  /* 0x8000000708088210 */ /* 0x080fe40007ffe0ff */
[----:B------:R-:W-:Y:S02]  /*5a80*/  ISETP.NE.AND P0, PT, R210, RZ, PT ;  /* 0x000000ffd200720c */ /* 0x000fe40003f05270 */
[----:B------:R-:W-:-:S13]  /*5a90*/  ISETP.GE.U32.AND P2, PT, R8, R7, PT ;  /* 0x000000070800720c */ /* 0x000fda0003f46070 */
[----:B------:R-:W-:-:S05]  /*5aa0*/  @P2 VIADD R6, R6, 0x1 ;  /* 0x0000000106062836 */ /* 0x000fca0000000000 */
        /* <DEDUP_REMOVED lines=12> */
.L_x_1903:
[----:B------:R-:W-:Y:S05]  /*5b70*/  BSYNC B0 ;  /* 0x0000000000007941 */ /* 0x000fea0003800000 */
.L_x_1902:
        /* <DEDUP_REMOVED lines=33> */
[----:B------:R-:W-:Y:S02]  /*5d90*/  ISETP.GE.U32.AND P2, PT, R3, R6, PT ;  /* 0x000000060300720c */ /* 0x000fe40003f46070 */
[----:B------:R-:W-:-:S04]  /*5da0*/  SHF.R.S32.HI R3, RZ, 0x1f, R214 ;  /* 0x0000001fff037819 */ /* 0x000fc800000114d6 */
[----:B------:R-:W-:-:S04]  /*5db0*/  LEA.HI R2, R3, R214, RZ, 0x3 ;  /* 0x000000d603027211 */ /* 0x000fc800078f18ff */
[----:B------:R-:W-:-:S03]  /*5dc0*/  LOP3.LUT R3, R2, 0xfffffff8, RZ, 0xc0, !PT ;  /* 0xfffffff802037812 */ /* 0x000fc600078ec0ff */
[----:B------:R-:W-:Y:S01]  /*5dd0*/  @P2 VIADD R14, R14, 0x1 ;  /* 0x000000010e0e2836 */ /* 0x000fe20000000000 */
        /* <DEDUP_REMOVED lines=12> */
.L_x_1905:
[----:B------:R-:W-:Y:S05]  /*5ea0*/  BSYNC B0 ;  /* 0x0000000000007941 */ /* 0x000fea0003800000 */
.L_x_1904:
        /* <DEDUP_REMOVED lines=47> */
.L_x_1907:
[----:B------:R-:W-:Y:S05]  /*61a0*/  BSYNC B0 ;  /* 0x0000000000007941 */ /* 0x000fea0003800000 */
.L_x_1906:
        /* <DEDUP_REMOVED lines=129> */
[----:B------:R-:W-:Y:S01]  /*69c0*/  SEL R230, R230, RZ, P0 ;  /* 0x000000ffe6e67207 */ /* 0x000fe20000000000 */
[----:B------:R-:W-:Y:S01]  /*69d0*/  IMAD.MOV.U32 R231, RZ, RZ, RZ ;  /* 0x000000ffffe77224 */ /* 0x000fe200078e00ff */
[----:B------:R-:W-:Y:S01]  /*69e0*/  SEL R228, R228, RZ, P0 ;  /* 0x000000ffe4e47207 */ /* 0x000fe20000000000 */
[----:B------:R-:W-:Y:S01]  /*69f0*/  IMAD.MOV.U32 R119, RZ, RZ, RZ ;  /* 0x000000ffff777224 */ /* 0x000fe200078e00ff */
[----:B--2---:R-:W-:Y:S01]  /*6a00*/  LOP3.LUT R0, R2, 0x20, RZ, 0x3c, !PT ;  /* 0x0000002002007812 */ /* 0x004fe200078e3cff */
[----:B------:R-:W-:Y:S01]  /*6a10*/  UMOV UR8, 0x6000 ;  /* 0x0000600000087882 */ /* 0x000fe20000000000 */
[----:B------:R-:W-:Y:S01]  /*6a20*/  UMOV UR7, 0x180 ;  /* 0x0000018000077882 */ /* 0x000fe20000000000 */
[----:B------:R-:W-:-:S05]  /*6a30*/  UMOV UR6, 0x3 ;  /* 0x0000000300067882 */ /* 0x000fca0000000000 */
.L_x_1925:
[C---:B---34-:R-:W-:Y:S01]  /*6a40*/  HMMA.16816.F32 R16, R4.reuse, R8, R16 ;  /* 0x000000080410723c */ /* 0x058fe20000001810 */
        /* <DEDUP_REMOVED lines=11> */
[C---:B------:R-:W-:Y:S05]  /*6b00*/  HMMA.16816.F32 R36, R4.reuse, R20, R36 ;  /* 0x000000140424723c */ /* 0x040fea0000001824 */
        /* <DEDUP_REMOVED lines=82> */
.L_x_1910:
[----:B------:R-:W-:Y:S05]  /*7030*/  BSYNC B0 ;  /* 0x0000000000007941 */ /* 0x000fea0003800000 */
.L_x_1909:
        /* <DEDUP_REMOVED lines=33> */
[C---:B------:R-:W-:Y:S01]  /*7250*/  LOP3.LUT R6, R8.reuse, 0xfffffffc, RZ, 0xc0, !PT ;  /* 0xfffffffc08067812 */ /* 0x040fe200078ec0ff */
[----:B------:R-:W-:Y:S05]  /*7260*/  IMAD.SHL.U32 R8, R8, 0x2, RZ ;  /* 0x0000000208087824 */ /* 0x000fea00078e00ff */
[----:B------:R-:W-:Y:S05]  /*7270*/  LOP3.LUT R8, R8, 0xfffffff8, RZ, 0xc0, !PT ;  /* 0xfffffff808087812 */ /* 0x000fea00078ec0ff */
[----:B------:R-:W-:Y:S05]  /*7280*/  @P2 IADD3 R11, R11, 0x1, RZ ;  /* 0x000000010b0b2810 */ /* 0x000fea0007ffe0ff */
[----:B------:R-:W-:Y:S02]  /*7290*/  IMAD.MOV.U32 R5, RZ, RZ, R11 ;  /* 0x000000ffff057224 */ /* 0x000fe400078e000b */
[----:B------:R-:W-:Y:S02]  /*72a0*/  IMAD.IADD R11, R227, 0x1, -R6 ;  /* 0x00000001e30b7824 */ /* 0x000fe400078e0a06 */
        /* <DEDUP_REMOVED lines=14> */
.L_x_1912:
[----:B------:R-:W-:Y:S05]  /*7390*/  BSYNC B0 ;  /* 0x0000000000007941 */ /* 0x000fea0003800000 */
.L_x_1911:
[----:B------:R-:W-:Y:S01]  /*73a0*/  IMAD.MOV.U32 R232, RZ, RZ, R234 ;  /* 0x000000ffffe87224 */ /* 0x000fe200078e00ea */
[----:B------:R-:W-:Y:S01]  /*73b0*/  ISETP.NE.AND P0, PT, R4, RZ, PT ;  /* 0x000000ff0400720c */ /* 0x000fe20003f05270 */
[----:B------:R-:W-:Y:S01]  /*73c0*/  BSSY B0, `(.L_x_1913) ;  /* 0x0000031000007945 */ /* 0x000fe20003800000 */
[----:B------:R-:W-:Y:S01]  /*73d0*/  CS2R R4, SRZ ;  /* 0x0000000000047805 */ /* 0x000fe2000001ff00 */
[----:B------:R-:W-:Y:S02]  /*73e0*/  IMAD.MOV.U32 R6, RZ, RZ, RZ ;  /* 0x000000ffff067224 */ /* 0x000fe400078e00ff */
[----:B------:R-:W-:Y:S08]  /*73f0*/  IMAD.MOV.U32 R13, RZ, RZ, RZ ;  /* 0x000000ffff0d7224 */ /* 0x000ff000078e00ff */
        /* <DEDUP_REMOVED lines=12> */
[----:B------:R-:W3:Y:S01]  /*74c0*/  F2I.FTZ.U32.TRUNC.NTZ R13, R12 ;  /* 0x0000000c000d7305 */ /* 0x000ee2000021f000 */
[----:B------:R-:W-:Y:S02]  /*74d0*/  IMAD.MOV R6, RZ, RZ, -R6 ;  /* 0x000000ffff067224 */ /* 0x000fe400078e0a06 */
[--C-:B---34-:R-:W-:Y:S02]  /*74e0*/  IMAD.MOV R7, RZ, RZ, -R13.reuse ;  /* 0x000000ffff077224 */ /* 0x118fe400078e0a0d */
        /* <DEDUP_REMOVED lines=9> */
[-C--:B------:R-:W-:Y:S01]  /*7580*/  @!P0 IADD3 R7, R7, -R10.reuse, RZ ;  /* 0x8000000a07078210 */ /* 0x080fe20007ffe0ff */
[----:B------:R-:W-:Y:S01]  /*7590*/  @!P0 VIADD R13, R13, 0x1 ;  /* 0x000000010d0d8836 */ /* 0x000fe20000000000 */
[----:B------:R-:W-:Y:S02]  /*75a0*/  ISETP.NE.AND P0, PT, R210, RZ, PT ;  /* 0x000000ffd200720c */ /* 0x000fe40003f05270 */
[----:B------:R-:W-:Y:S02]  /*75b0*/  ISETP.GE.U32.AND P2, PT, R7, R10, PT ;  /* 0x0000000a0700720c */ /* 0x000fe40003f46070 */
[----:B------:R-:W-:Y:S04]  /*75c0*/  SHF.R.S32.HI R7, RZ, 0x1f, R218 ;  /* 0x0000001fff077819 */ /* 0x000fe800000114da */
[----:B------:R-:W-:Y:S04]  /*75d0*/  LEA.HI R6, R7, R218, RZ, 0x3 ;  /* 0x000000da07067211 */ /* 0x000fe800078f18ff */
[----:B------:R-:W-:Y:S03]  /*75e0*/  LOP3.LUT R7, R6, 0xfffffff8, RZ, 0xc0, !PT ;  /* 0xfffffff806077812 */ /* 0x000fe600078ec0ff */
[----:B------:R-:W-:Y:S01]  /*75f0*/  @P2 VIADD R13, R13, 0x1 ;  /* 0x000000010d0d2836 */ /* 0x000fe20000000000 */
[----:B------:R-:W-:Y:S04]  /*7600*/  IADD3 R7, R218, -R7, RZ ;  /* 0x80000007da077210 */ /* 0x000fe80007ffe0ff */
[----:B------:R-:W-:Y:S05]  /*7610*/  MOV R10, R13 ;  /* 0x0000000d000a7202 */ /* 0x000fea0000000f00 */
[----:B------:R-:W-:Y:S01]  /*7620*/  @!P1 IMAD.MOV R10, RZ, RZ, -R10 ;  /* 0x000000ffff0a9224 */ /* 0x000fe200078e0a0a */
[----:B------:R-:W-:Y:S05]  /*7630*/  @!P0 LOP3.LUT R10, RZ, R210, RZ, 0x33, !PT ;  /* 0x000000d2ff0a8212 */ /* 0x000fea00078e33ff */
[----:B------:R-:W-:Y:S04]  /*7640*/  IMAD.MOV R8, RZ, RZ, -R10 ;  /* 0x000000ffff087224 */ /* 0x000fe800078e0a0a */
[C---:B------:R-:W-:Y:S04]  /*7650*/  IMAD R12, R210.reuse, R8, R229 ;  /* 0x00000008d20c7224 */ /* 0x040fe800078e02e5 */
[----:B------:R-:W-:Y:S01]  /*7660*/  IMAD R12, R210, R7, R12 ;  /* 0x00000007d20c7224 */ /* 0x000fe200078e020c */
[----:B------:R-:W-:Y:S04]  /*7670*/  SHF.R.S32.HI R7, RZ, 0x3, R6 ;  /* 0x00000003ff077819 */ /* 0x000fe80000011406 */
[----:B------:R-:W-:Y:S01]  /*7680*/  SHF.R.S32.HI R13, RZ, 0x1f, R12 ;  /* 0x0000001fff0d7819 */ /* 0x000fe2000001140c */
[----:B------:R-:W-:Y:S04]  /*7690*/  IMAD R7, R7, 0x4, R10 ;  /* 0x0000000407077824 */ /* 0x000fe800078e020a */
[----:B------:R-:W-:Y:S03]  /*76a0*/  IMAD.WIDE R12, R7, R217, R12 ;  /* 0x000000d9070c7225 */ /* 0x000fe600078e020c */
[C---:B-----5:R-:W-:Y:S04]  /*76b0*/  LEA R6, P0, R12.reuse, R204, 0x1 ;  /* 0x000000cc0c067211 */ /* 0x060fe800078008ff */
[----:B------:R-:W-:Y:S09]  /*76c0*/  LEA.HI.X R13, R12, R205, R13, 0x1, P0 ;  /* 0x000000cd0c0d7211 */ /* 0x000ff200000f0c0d */
.L_x_1914:
[----:B------:R-:W-:Y:S05]  /*76d0*/  BSYNC B0 ;  /* 0x0000000000007941 */ /* 0x000fea0003800000 */
.L_x_1913:
        /* <DEDUP_REMOVED lines=13> */
[----:B-1----:R-:W1:Y:S10]  /*77b0*/  I2F.RP R12, R8 ;  /* 0x00000008000c7306 */ /* 0x002e740000209400 */
[----:B-1----:R-:W1:Y:S02]  /*77c0*/  MUFU.RCP R4, R12 ;  /* 0x0000000c00047308 */ /* 0x002e640000001000 */
[----:B-1----:R-:W-:Y:S01]  /*77d0*/  VIADD R10, R4, 0xffffffe ;  /* 0x0ffffffe040a7836 */ /* 0x002fe20000000000 */
[----:B------:R-:W-:Y:S07]  /*77e0*/  IABS R4, R210 ;  /* 0x000000d200047213 */ /* 0x000fee0000000000 */
[----:B------:R-:W3:Y:S01]  /*77f0*/  F2I.FTZ.U32.TRUNC.NTZ R11, R10 ;  /* 0x0000000a000b7305 */ /* 0x000ee2000021f000 */
[----:B------:R-:W-:Y:S02]  /*7800*/  IMAD.MOV R4, RZ, RZ, -R4 ;  /* 0x000000ffff047224 */ /* 0x000fe400078e0a04 */
[--C-:B---34-:R-:W-:Y:S02]  /*7810*/  IMAD.MOV R7, RZ, RZ, -R11.reuse ;  /* 0x000000ffff077224 */ /* 0x118fe400078e0a0b */
[----:B------:R-:W-:Y:S02]  /*7820*/  IMAD.MOV.U32 R10, RZ, RZ, RZ ;  /* 0x000000ffff0a7224 */ /* 0x000fe400078e00ff */
[----:B------:R-:W-:Y:S04]  /*7830*/  IMAD R7, R7, R8, RZ ;  /* 0x0000000807077224 */ /* 0x000fe800078e02ff */
[----:B------:R-:W-:Y:S06]  /*7840*/  IMAD.HI.U32 R11, R11, R7, R10 ;  /* 0x000000070b0b7227 */ /* 0x000fec00078e000a */
[----:B------:R-:W-:Y:S04]  /*7850*/  IMAD.HI.U32 R11, R11, R5, RZ ;  /* 0x000000050b0b7227 */ /* 0x000fe800078e00ff */
[----:B------:R-:W-:Y:S01]  /*7860*/  IMAD R5, R11, R4, R5 ;  /* 0x000000040b057224 */ /* 0x000fe200078e0205 */
[----:B------:R-:W-:Y:S04]  /*7870*/  LOP3.LUT R4, R229, R210, RZ, 0x3c, !PT ;  /* 0x000000d2e5047212 */ /* 0x000fe800078e3cff */
[----:B------:R-:W-:Y:S02]  /*7880*/  ISETP.GT.U32.AND P0, PT, R8, R5, PT ;  /* 0x000000050800720c */ /* 0x000fe40003f04070 */
[----:B------:R-:W-:Y:S11]  /*7890*/  ISETP.GE.AND P1, PT, R4, RZ, PT ;  /* 0x000000ff0400720c */ /* 0x000ff60003f26270 */
[----:B------:R-:W-:Y:S01]  /*78a0*/  @!P0 IADD3 R11, R11, 0x1, RZ ;  /* 0x000000010b0b8810 */ /* 0x000fe20007ffe0ff */
[----:B------:R-:W-:Y:S01]  /*78b0*/  @!P0 IMAD.IADD R5, R5, 0x1, -R8 ;  /* 0x0000000105058824 */ /* 0x000fe200078e0a08 */
[----:B------:R-:W-:Y:S04]  /*78c0*/  ISETP.NE.AND P0, PT, R210, RZ, PT ;  /* 0x000000ffd200720c */ /* 0x000fe80003f05270 */
[----:B------:R-:W-:Y:S02]  /*78d0*/  ISETP.GE.U32.AND P2, PT, R5, R8, PT ;  /* 0x000000080500720c */ /* 0x000fe40003f46070 */
[----:B------:R-:W-:Y:S04]  /*78e0*/  SHF.R.S32.HI R5, RZ, 0x1f, R216 ;  /* 0x0000001fff057819 */ /* 0x000fe800000114d8 */
[----:B------:R-:W-:Y:S04]  /*78f0*/  LEA.HI R4, R5, R216, RZ, 0x3 ;  /* 0x000000d805047211 */ /* 0x000fe800078f18ff */
[----:B------:R-:W-:Y:S02]  /*7900*/  LOP3.LUT R5, R4, 0xfffffff8, RZ, 0xc0, !PT ;  /* 0xfffffff804057812 */ /* 0x000fe400078ec0ff */
[----:B------:R-:W-:Y:S01]  /*7910*/  SHF.R.S32.HI R4, RZ, 0x3, R4 ;  /* 0x00000003ff047819 */ /* 0x000fe20000011404 */
[----:B------:R-:W-:Y:S01]  /*7920*/  @P2 VIADD R11, R11, 0x1 ;  /* 0x000000010b0b2836 */ /* 0x000fe20000000000 */
[----:B------:R-:W-:Y:S03]  /*7930*/  IADD3 R5, R216, -R5, RZ ;  /* 0x80000005d8057210 */ /* 0x000fe60007ffe0ff */
[----:B------:R-:W-:Y:S01]  /*7940*/  @!P1 IMAD.MOV R11, RZ, RZ, -R11 ;  /* 0x000000ffff0b9224 */ /* 0x000fe200078e0a0b */
[----:B------:R-:W-:Y:S05]  /*7950*/  @!P0 LOP3.LUT R11, RZ, R210, RZ, 0x33, !PT ;  /* 0x000000d2ff0b8212 */ /* 0x000fea00078e33ff */
[--C-:B------:R-:W-:Y:S02]  /*7960*/  IMAD.MOV R7, RZ, RZ, -R11.reuse ;  /* 0x000000ffff077224 */ /* 0x100fe400078e0a0b */
[----:B------:R-:W-:Y:S02]  /*7970*/  IMAD R4, R4, 0x4, R11 ;  /* 0x0000000404047824 */ /* 0x000fe400078e020b */
[C---:B------:R-:W-:Y:S04]  /*7980*/  IMAD R12, R210.reuse, R7, R229 ;  /* 0x00000007d20c7224 */ /* 0x040fe800078e02e5 */
[----:B------:R-:W-:Y:S05]  /*7990*/  IMAD R12, R210, R5, R12 ;  /* 0x00000005d20c7224 */ /* 0x000fea00078e020c */
[--C-:B------:R-:W-:Y:S03]  /*79a0*/  SHF.R.S32.HI R13, RZ, 0x1f, R12.reuse ;  /* 0x0000001fff0d7819 */ /* 0x100fe6000001140c */
[----:B------:R-:W-:Y:S03]  /*79b0*/  IMAD.WIDE R12, R4, R217, R12 ;  /* 0x000000d9040c7225 */ /* 0x000fe600078e020c */
[C---:B-----5:R-:W-:Y:S04]  /*79c0*/  LEA R4, P0, R12.reuse, R204, 0x1 ;  /* 0x000000cc0c047211 */ /* 0x060fe800078008ff */
[----:B------:R-:W-:Y:S09]  /*79d0*/  LEA.HI.X R5, R12, R205, R13, 0x1, P0 ;  /* 0x000000cd0c057211 */ /* 0x000ff200000f0c0d */
.L_x_1916:
[----:B------:R-:W-:Y:S05]  /*79e0*/  BSYNC B0 ;  /* 0x0000000000007941 */ /* 0x000fea0003800000 */
.L_x_1915:
[----:B------:R-:W-:Y:S01]  /*79f0*/  VIADD R234, R221, UR7 ;  /* 0x00000007ddea7c36 */ /* 0x000fe20008000000 */
        /* <DEDUP_REMOVED lines=9> */
[----:B---34-:R-:W-:Y:S11]  /*7a90*/  LOP3.LUT P0, R7, R230, 0x4, RZ, 0xc0, !PT ;  /* 0x00000004e6077812 */ /* 0x018ff6000780c0ff */
[----:B------:R-:W-:Y:S02]  /*7aa0*/  @!UPT UIADD3 URZ, URZ, URZ, URZ ;  /* 0x0000003f3f3ff290 */ /* 0x000fe4000fffe03f */
[----:B------:R-:W-:Y:S05]  /*7ab0*/  @!P0 BRA `(.L_x_1918) ;  /* 0x0000000000ac8947 */ /* 0x000fea0003800000 */
[----:B------:R-:W-:Y:S01]  /*7ac0*/  VIADD R15, R227, 0x4 ;  /* 0x00000004e30f7836 */ /* 0x000fe20000000000 */
[-C--:B------:R-:W-:Y:S04]  /*7ad0*/  IABS R8, R220.reuse ;  /* 0x000000dc00087213 */ /* 0x080fe80000000000 */
[----:B------:R-:W1:Y:S10]  /*7ae0*/  I2F.RP R14, R8 ;  /* 0x00000008000e7306 */ /* 0x000e740000209400 */
[----:B-1----:R-:W1:Y:S02]  /*7af0*/  MUFU.RCP R4, R14 ;  /* 0x0000000e00047308 */ /* 0x002e640000001000 */
[----:B-1----:R-:W-:Y:S01]  /*7b00*/  VIADD R12, R4, 0xffffffe ;  /* 0x0ffffffe040c7836 */ /* 0x002fe20000000000 */
[----:B------:R-:W-:Y:S07]  /*7b10*/  IABS R4, R220 ;  /* 0x000000dc00047213 */ /* 0x000fee0000000000 */
[----:B------:R1:W3:Y:S01]  /*7b20*/  F2I.FTZ.U32.TRUNC.NTZ R13, R12 ;  /* 0x0000000c000d7305 */ /* 0x0002e2000021f000 */
[----:B------:R-:W-:Y:S01]  /*7b30*/  IMAD.MOV R4, RZ, RZ, -R4 ;  /* 0x000000ffff047224 */ /* 0x000fe200078e0a04 */
[----:B-1----:R-:W-:Y:S01]  /*7b40*/  MOV R12, RZ ;  /* 0x000000ff000c7202 */ /* 0x002fe20000000f00 */
[--C-:B---3--:R-:W-:Y:S04]  /*7b50*/  IMAD.MOV R5, RZ, RZ, -R13.reuse ;  /* 0x000000ffff057224 */ /* 0x108fe800078e0a0d */
        /* <DEDUP_REMOVED lines=33> */
.L_x_1918:
[----:B------:R-:W-:Y:S05]  /*7d70*/  BSYNC B0 ;  /* 0x0000000000007941 */ /* 0x000fea0003800000 */
.L_x_1917:
        /* <DEDUP_REMOVED lines=54> */
.L_x_1920:
[----:B------:R-:W-:Y:S05]  /*80e0*/  BSYNC B0 ;  /* 0x0000000000007941 */ /* 0x000fea0003800000 */
.L_x_1919:
[----:B------:R-:W-:Y:S01]  /*80f0*/  IMAD.MOV.U32 R232, RZ, RZ, RZ ;  /* 0x000000ffffe87224 */ /* 0x000fe200078e00ff */
[----:B------:R-:W-:Y:S01]  /*8100*/  ISETP.NE.AND P0, PT, R4, RZ, PT ;  /* 0x000000ff0400720c */ /* 0x000fe20003f05270 */
[----:B------:R-:W-:Y:S01]  /*8110*/  BSSY B0, `(.L_x_1921) ;  /* 0x0000030000007945 */ /* 0x000fe20003800000 */
[----:B--2---:R-:W-:Y:S01]  /*8120*/  IMAD.MOV.U32 R201, RZ, RZ, RZ ;  /* 0x000000ffffc97224 */ /* 0x004fe200078e00ff */
[----:B------:R-:W-:Y:S01]  /*8130*/  MOV R4, RZ ;  /* 0x000000ff00047202 */ /* 0x000fe20000000f00 */
[----:B------:R-:W-:Y:S09]  /*8140*/  IMAD.MOV.U32 R13, RZ, RZ, RZ ;  /* 0x000000ffff0d7224 */ /* 0x000ff200078e00ff */
[----:B------:R-:W-:Y:S01]  /*8150*/  @!PT LDS RZ, [RZ] ;  /* 0x00000000fffff984 */ /* 0x000fe20000000800 */
[----:B------:R-:W-:Y:S01]  /*8160*/  @!PT LDS RZ, [RZ] ;  /* 0x00000000fffff984 */ /* 0x000fe20000000800 */
[----:B------:R-:W-:Y:S01]  /*8170*/  @!PT LDS RZ, [RZ] ;  /* 0x00000000fffff984 */ /* 0x000fe20000000800 */
[----:B------:R2:W-:Y:S01]  /*8180*/  @P0 LDGSTS.E.BYPASS.LTC128B.128 [R5+0x80], desc[UR36][R10.64] ;  /* 0x000800000a050fae */ /* 0x0005e2000b901d64 */
[----:B-1----:R-:W-:Y:S11]  /*8190*/  LOP3.LUT P0, R7, R228, 0x4, RZ, 0xc0, !PT ;  /* 0x00000004e4077812 */ /* 0x002ff6000780c0ff */
[----:B------:R-:W-:Y:S02]  /*81a0*/  @!UPT UIADD3 URZ, URZ, URZ, URZ ;  /* 0x0000003f3f3ff290 */ /* 0x000fe4000fffe03f */
[----:B------:R-:W-:Y:S05]  /*81b0*/  @!P0 BRA `(.L_x_1922) ;  /* 0x0000000000948947 */ /* 0x000fea0003800000 */
[-C--:B------:R-:W-:Y:S04]  /*81c0*/  IABS R8, R210.reuse ;  /* 0x000000d200087213 */ /* 0x080fe80000000000 */
[----:B------:R-:W1:Y:S10]  /*81d0*/  I2F.RP R12, R8 ;  /* 0x00000008000c7306 */ /* 0x000e740000209400 */
[----:B-1----:R-:W2:Y:S02]  /*81e0*/  MUFU.RCP R4, R12 ;  /* 0x0000000c00047308 */ /* 0x002ea40000001000 */
[----:B--2---:R-:W-:Y:S01]  /*81f0*/  VIADD R10, R4, 0xffffffe ;  /* 0x0ffffffe040a7836 */ /* 0x004fe20000000000 */
[----:B------:R-:W-:Y:S07]  /*8200*/  IABS R4, R210 ;  /* 0x000000d200047213 */ /* 0x000fee0000000000 */
[----:B------:R-:W1:Y:S01]  /*8210*/  F2I.FTZ.U32.TRUNC.NTZ R11, R10 ;  /* 0x0000000a000b7305 */ /* 0x000e62000021f000 */
[----:B------:R-:W-:Y:S02]  /*8220*/  IMAD.MOV R4, RZ, RZ, -R4 ;  /* 0x000000ffff047224 */ /* 0x000fe400078e0a04 */
        /* <DEDUP_REMOVED lines=30> */
.L_x_1922:
[----:B------:R-:W-:Y:S05]  /*8410*/  BSYNC B0 ;  /* 0x0000000000007941 */ /* 0x000fea0003800000 */
.L_x_1921:
        /* <DEDUP_REMOVED lines=11> */
[----:B------:R-:W3:Y:S10]  /*84d0*/  I2F.RP R7, R8 ;  /* 0x0000000800077306 */ /* 0x000ef40000209400 */
[----:B---3--:R-:W2:Y:S02]  /*84e0*/  MUFU.RCP R4, R7 ;  /* 0x0000000700047308 */ /* 0x008ea40000001000 */
[----:B--2---:R-:W-:Y:S01]  /*84f0*/  VIADD R10, R4, 0xffffffe ;  /* 0x0ffffffe040a7836 */ /* 0x004fe20000000000 */
[----:B------:R-:W-:Y:S07]  /*8500*/  IABS R4, R210 ;  /* 0x000000d200047213 */ /* 0x000fee0000000000 */
[----:B------:R-:W2:Y:S01]  /*8510*/  F2I.FTZ.U32.TRUNC.NTZ R11, R10 ;  /* 0x0000000a000b7305 */ /* 0x000ea2000021f000 */
[----:B------:R-:W-:Y:S02]  /*8520*/  IMAD.MOV R4, RZ, RZ, -R4 ;  /* 0x000000ffff047224 */ /* 0x000fe400078e0a04 */
[--C-:B--2---:R-:W-:Y:S02]  /*8530*/  IMAD.MOV R5, RZ, RZ, -R11.reuse ;  /* 0x000000ffff057224 */ /* 0x104fe400078e0a0b */
        /* <DEDUP_REMOVED lines=29> */
.L_x_1924:
[----:B------:R-:W-:Y:S05]  /*8710*/  BSYNC B0 ;  /* 0x0000000000007941 */ /* 0x000fea0003800000 */
.L_x_1923:
        /* <DEDUP_REMOVED lines=9> */
[----:B------:R-:W-:Y:S01]  /*87b0*/  VIADD R231, R231, 0x1 ;  /* 0x00000001e7e77836 */ /* 0x000fe20000000000 */
[C---:B------:R-:W-:Y:S01]  /*87c0*/  HMMA.16816.F32 R32, R164.reuse, R174, R32 ;  /* 0x000000aea420723c */ /* 0x040fe20000001820 */
[----:B------:R-:W-:Y:S01]  /*87d0*/  @!PT LDS RZ, [RZ] ;  /* 0x00000000fffff984 */ /* 0x000fe20000000800 */
[----:B------:R-:W-:Y:S01]  /*87e0*/  @!PT LDS RZ, [RZ] ;  /* 0x00000000fffff984 */ /* 0x000fe20000000800 */
[----:B------:R-:W-:Y:S01]  /*87f0*/  @!PT LDS RZ, [RZ] ;  /* 0x00000000fffff984 */ /* 0x000fe20000000800 */
[----:B-1----:R1:W-:Y:S01]  /*8800*/  @P0 LDGSTS.E.BYPASS.LTC128B.128 [R234+0x9000], desc[UR36][R232.64] ;  /* 0x09000000e8ea0fae */ /* 0x0023e2000b901d64 */
[----:B------:R-:W-:Y:S02]  /*8810*/  @!UP0 UIADD3 UR4, UR7, -0x180, URZ ;  /* 0xfffffe8007048890 */ /* 0x000fe4000fffe03f */
[----:B------:R-:W-:Y:S01]  /*8820*/  ISETP.NE.AND P1, PT, R231, 0x4, PT ;  /* 0x00000004e700780c */ /* 0x000fe20003f25270 */
[----:B------:R-:W-:Y:S01]  /*8830*/  VIADD R229, R229, 0x20 ;  /* 0x00000020e5e57836 */ /* 0x000fe20000000000 */
[C---:B------:R-:W-:Y:S01]  /*8840*/  HMMA.16816.F32 R36, R164.reuse, R176, R36 ;  /* 0x000000b0a424723c */ /* 0x040fe20000001824 */
[----:B------:R-:W-:Y:S02]  /*8850*/  @!UP0 UIADD3 UR5, UR8, -0x6000, URZ ;  /* 0xffffa00008058890 */ /* 0x000fe4000fffe03f */
[----:B------:R-:W0:Y:S01]  /*8860*/  LDGDEPBAR ;  /* 0x00000000000079af */ /* 0x000e220000000000 */
[----:B------:R-:W-:Y:S01]  /*8870*/  @!UP0 UMOV UR6, URZ ;  /* 0x0000003f00068c82 */ /* 0x000fe20008000000 */
[----:B------:R-:W-:Y:S01]  /*8880*/  IADD3 R201, R225, -0x1, RZ ;  /* 0xffffffffe1c97810 */ /* 0x000fe20007ffe0ff */
[C---:B------:R-:W-:Y:S01]  /*8890*/  HMMA.16816.F32 R40, R164.reuse, R178, R40 ;  /* 0x000000b2a428723c */ /* 0x040fe20000001828 */
[----:B------:R-:W-:Y:S01]  /*88a0*/  UMOV UR7, UR4 ;  /* 0x0000000400077c82 */ /* 0x000fe20008000000 */
[----:B------:R-:W-:Y:S01]  /*88b0*/  UMOV UR8, UR5 ;  /* 0x0000000500087c82 */ /* 0x000fe20008000000 */
[----:B------:R-:W-:Y:S02]  /*88c0*/  ISETP.NE.AND P0, PT, R201, RZ, PT ;  /* 0x000000ffc900720c */ /* 0x000fe40003f05270 */
[----:B------:R-:W-:Y:S01]  /*88d0*/  @!P1 IMAD.MOV.U32 R231, RZ, RZ, RZ ;  /* 0x000000ffffe79224 */ /* 0x000fe200078e00ff */
[C---:B------:R-:W-:Y:S05]  /*88e0*/  HMMA.16816.F32 R44, R164.reuse, R180, R44 ;  /* 0x000000b4a42c723c */ /* 0x040fea000000182c */
[----:B------:R-:W-:Y:S01]  /*88f0*/  SEL R230, R230, RZ, P0 ;  /* 0x000000ffe6e67207 */ /* 0x000fe20000000000 */
[-C--:B------:R-:W-:Y:S05]  /*8900*/  HMMA.16816.F32 R48, R164, R182.reuse, R48 ;  /* 0x000000b6a430723c */ /* 0x080fea0000001830 */
[C---:B-1----:R-:W-:Y:S01]  /*8910*/  IADD3 R232, R200.reuse, 0x2000, RZ ;  /* 0x00002000c8e87810 */ /* 0x042fe20007ffe0ff */
[C---:B------:R-:W-:Y:S05]  /*8920*/  HMMA.16816.F32 R52, R184.reuse, R182, R52 ;  /* 0x000000b6b834723c */ /* 0x040fea0000001834 */
[----:B------:R-:W-:Y:S01]  /*8930*/  @!P1 VIADD R232, R200, 0xffffa000 ;  /* 0xffffa000c8e89836 */ /* 0x000fe20000000000 */
[C---:B------:R-:W-:Y:S01]  /*8940*/  HMMA.16816.F32 R56, R184.reuse, R180, R56 ;  /* 0x000000b4b838723c */ /* 0x040fe20000001838 */
[----:B------:R-:W-:Y:S04]  /*8950*/  DEPBAR.LE SB0, 0x2 ;  /* 0x000080800000791a */ /* 0x000fe80000000000 */
[----:B------:R-:W-:Y:S01]  /*8960*/  BAR.SYNC.DEFER_BLOCKING 0x0 ;  /* 0x0000000000007b1d */ /* 0x000fe20000010000 */
[C---:B------:R-:W-:Y:S05]  /*8970*/  HMMA.16816.F32 R60, R184.reuse, R178, R60 ;  /* 0x000000b2b83c723c */ /* 0x040fea000000183c */
[-C--:B------:R-:W-:Y:S01]  /*8980*/  IADD3 R238, R198, R232.reuse, RZ ;  /* 0x000000e8c6ee7210 */ /* 0x080fe20007ffe0ff */
[C---:B------:R-:W-:Y:S05]  /*8990*/  HMMA.16816.F32 R64, R184.reuse, R176, R64 ;  /* 0x000000b0b840723c */ /* 0x040fea0000001840 */
[--C-:B------:R-:W-:Y:S01]  /*89a0*/  IMAD.IADD R237, R197, 0x1, R232.reuse ;  /* 0x00000001c5ed7824 */ /* 0x100fe200078e02e8 */
[C---:B------:R-:W-:Y:S05]  /*89b0*/  HMMA.16816.F32 R68, R184.reuse, R174, R68 ;  /* 0x000000aeb844723c */ /* 0x040fea0000001844 */
[--C-:B------:R-:W-:Y:S01]  /*89c0*/  IMAD.IADD R236, R196, 0x1, R232.reuse ;  /* 0x00000001c4ec7824 */ /* 0x100fe200078e02e8 */
[C---:B------:R-:W-:Y:S01]  /*89d0*/  HMMA.16816.F32 R72, R184.reuse, R172, R72 ;  /* 0x000000acb848723c */ /* 0x040fe20000001848 */
[----:B--2---:R1:W4:Y:S05]  /*89e0*/  LDSM.16.MT88.4 R4, [R238] ;  /* 0x00000000ee04783b */ /* 0x00432a0000004200 */
[C---:B------:R-:W-:Y:S05]  /*89f0*/  HMMA.16816.F32 R76, R184.reuse, R170, R76 ;  /* 0x000000aab84c723c */ /* 0x040fea000000184c */
[----:B------:R-:W-:Y:S01]  /*8a00*/  IADD3 R235, R3, R232, RZ ;  /* 0x000000e803eb7210 */ /* 0x000fe20007ffe0ff */
[-C--:B------:R-:W-:Y:S01]  /*8a10*/  HMMA.16816.F32 R80, R184, R168.reuse, R80 ;  /* 0x000000a8b850723c */ /* 0x080fe20000001850 */
[----:B------:R1:W4:Y:S04]  /*8a20*/  LDSM.16.MT88.4 R152, [R237] ;  /* 0x00000000ed98783b */ /* 0x0003280000004200 */
[C---:B------:R-:W-:Y:S01]  /*8a30*/  VIADD R233, R199.reuse, 0x80 ;  /* 0x00000080c7e97836 */ /* 0x040fe20000000000 */
[C---:B------:R-:W-:Y:S03]  /*8a40*/  HMMA.16816.F32 R84, R188.reuse, R168, R84 ;  /* 0x000000a8bc54723c */ /* 0x040fe60000001854 */
[----:B------:R1:W4:Y:S02]  /*8a50*/  LDSM.16.MT88.4 R156, [R236] ;  /* 0x00000000ec9c783b */ /* 0x0003240000004200 */
[----:B------:R-:W-:Y:S01]  /*8a60*/  @!P1 VIADD R233, R199, 0xfffffe80 ;  /* 0xfffffe80c7e99836 */ /* 0x000fe20000000000 */
[C---:B------:R-:W-:Y:S05]  /*8a70*/  HMMA.16816.F32 R88, R188.reuse, R170, R88 ;  /* 0x000000aabc58723c */ /* 0x040fea0000001858 */
[----:B------:R1:W4:Y:S01]  /*8a80*/  LDSM.16.MT88.4 R160, [R235] ;  /* 0x00000000eba0783b */ /* 0x0003220000004200 */
[C---:B------:R-:W-:Y:S05]  /*8a90*/  HMMA.16816.F32 R92, R188.reuse, R172, R92 ;  /* 0x000000acbc5c723c */ /* 0x040fea000000185c */
[----:B------:R-:W-:Y:S01]  /*8aa0*/  IMAD.IADD R234, R2, 0x1, R233 ;  /* 0x0000000102ea7824 */ /* 0x000fe200078e02e9 */
[C---:B------:R-:W-:Y:S04]  /*8ab0*/  HMMA.16816.F32 R96, R188.reuse, R174, R96 ;  /* 0x000000aebc60723c */ /* 0x040fe80000001860 */
[----:B------:R1:W4:Y:S01]  /*8ac0*/  LDSM.16.M88.4 R8, [R234] ;  /* 0x00000000ea08783b */ /* 0x0003220000000200 */
[----:B------:R-:W-:Y:S01]  /*8ad0*/  SEL R228, R228, RZ, P0 ;  /* 0x000000ffe4e47207 */ /* 0x000fe20000000000 */
[C---:B------:R-:W-:Y:S03]  /*8ae0*/  HMMA.16816.F32 R100, R188.reuse, R176, R100 ;  /* 0x000000b0bc64723c */ /* 0x040fe60000001864 */
[----:B------:R-:W-:Y:S02]  /*8af0*/  ISETP.GT.AND P0, PT, R225, -0x2, PT ;  /* 0xfffffffee100780c */ /* 0x000fe40003f04270 */
[----:B------:R-:W-:Y:S01]  /*8b00*/  IMAD.MOV.U32 R200, RZ, RZ, R232 ;  /* 0x000000ffffc87224 */ /* 0x000fe200078e00e8 */
[C---:B------:R-:W-:Y:S01]  /*8b10*/  HMMA.16816.F32 R104, R188.reuse, R178, R104 ;  /* 0x000000b2bc68723c */ /* 0x040fe20000001868 */
[----:B------:R1:W4:Y:S04]  /*8b20*/  LDSM.16.M88.4 R12, [R234+0x1000] ;  /* 0x00100000ea0c783b */ /* 0x0003280000000200 */
[----:B------:R-:W-:Y:S01]  /*8b30*/  IADD3 R227, R227, 0x20, RZ ;  /* 0x00000020e3e37810 */ /* 0x000fe20007ffe0ff */
[C---:B------:R-:W-:Y:S03]  /*8b40*/  HMMA.16816.F32 R108, R188.reuse, R180, R108 ;  /* 0x000000b4bc6c723c */ /* 0x040fe6000000186c */
[----:B------:R1:W4:Y:S02]  /*8b50*/  LDSM.16.M88.4 R20, [R234+0x2000] ;  /* 0x00200000ea14783b */ /* 0x0003240000000200 */
[----:B------:R-:W-:Y:S01]  /*8b60*/  MOV R199, R233 ;  /* 0x000000e900c77202 */ /* 0x000fe20000000f00 */
[-C--:B------:R-:W-:Y:S05]  /*8b70*/  HMMA.16816.F32 R112, R188, R182.reuse, R112 ;  /* 0x000000b6bc70723c */ /* 0x080fea0000001870 */
[----:B------:R1:W4:Y:S01]  /*8b80*/  LDSM.16.M88.4 R148, [R234+0x3000] ;  /* 0x00300000ea94783b */ /* 0x0003220000000200 */
        /* <DEDUP_REMOVED lines=12> */
.L_x_1908:
        /* <DEDUP_REMOVED lines=15> */
.L_x_1926:
[----:B------:R-:W-:Y:S02]  /*8d40*/  ULDC.64 UR4, c[0x0][0x310] ;  /* 0x0000c40000047ab9 */ /* 0x000fe40000000a00 */
[----:B------:R-:W-:-:S04]  /*8d50*/  ISETP.NE.U32.AND P0, PT, RZ, UR4, PT ;  /* 0x00000004ff007c0c */ /* 0x000fc8000bf05070 */
[----:B------:R-:W-:-:S13]  /*8d60*/  ISETP.NE.AND.EX P0, PT, RZ, UR5, PT, P0 ;  /* 0x00000005ff007c0c */ /* 0x000fda000bf05300 */
[----:B------:R-:W-:Y:S05]  /*8d70*/  @!P0 BRA `(.L_x_1928) ;  /* 0x00000000000c8947 */ /* 0x000fea0003800000 */
[----:B------:R-:W3:Y:S02]  /*8d80*/  LDC.64 R2, c[0x0][0x310] ;  /* 0x0000c400ff027b82 */ /* 0x000ee40000000a00 */
[----:B---34-:R3:W5:Y:S01]  /*8d90*/  LDG.E R161, desc[UR36][R2.64] ;  /* 0x0000002402a17981 */ /* 0x018762000c1e1900 */
[----:B------:R-:W-:Y:S05]  /*8da0*/  BRA `(.L_x_1927) ;  /* 0x0000000000087947 */ /* 0x000fea0003800000 */
.L_x_1928:
[----:B------:R-:W-:Y:S02]  /*8db0*/  ULDC UR4, c[0x0][0x308] ;  /* 0x0000c20000047ab9 */ /* 0x000fe40000000800 */
[----:B---34-:R-:W-:-:S07]  /*8dc0*/  MOV R161, UR4 ;  /* 0x0000000400a17c02 */ /* 0x018fce0008000f00 */
.L_x_1927:
        /* <DEDUP_REMOVED lines=11> */
.L_x_1929:
[----:B------:R-:W-:Y:S02]  /*8e80*/  ULDC.64 UR4, c[0x0][0x318] ;  /* 0x0000c60000047ab9 */ /* 0x000fe40000000a00 */
[----:B------:R-:W-:-:S04]  /*8e90*/  ISETP.NE.U32.AND P0, PT, RZ, UR4, PT ;  /* 0x00000004ff007c0c */ /* 0x000fc8000bf05070 */
[----:B------:R-:W-:-:S13]  /*8ea0*/  ISETP.NE.AND.EX P0, PT, RZ, UR5, PT, P0 ;  /* 0x00000005ff007c0c */ /* 0x000fda000bf05300 */
[----:B------:R-:W-:Y:S05]  /*8eb0*/  @!P0 BRA `(.L_x_1931) ;  /* 0x00000000000c8947 */ /* 0x000fea0003800000 */
[----:B---34-:R-:W3:Y:S02]  /*8ec0*/  LDC.64 R2, c[0x0][0x318] ;  /* 0x0000c600ff027b82 */ /* 0x018ee40000000a00 */
[----:B---3--:R3:W5:Y:S01]  /*8ed0*/  LDG.E R169, desc[UR36][R2.64] ;  /* 0x0000002402a97981 */ /* 0x008762000c1e1900 */
[----:B------:R-:W-:Y:S05]  /*8ee0*/  BRA `(.L_x_1930) ;  /* 0x0000000000087947 */ /* 0x000fea0003800000 */
.L_x_1931:
[----:B------:R-:W-:Y:S02]  /*8ef0*/  ULDC UR4, c[0x0][0x30c] ;  /* 0x0000c30000047ab9 */ /* 0x000fe40000000800 */
[----:B------:R-:W-:-:S07]  /*8f00*/  MOV R169, UR4 ;  /* 0x0000000400a97c02 */ /* 0x000fce0008000f00 */
.L_x_1930:
        /* <DEDUP_REMOVED lines=26> */
.L_x_3354:
[----:B------:R-:W-:Y:S05]  /*90b0*/  BRX R4 -0x90c0                                                                                                                             (*"BRANCH_TARGETS .L_x_3355,.L_x_3356,.L_x_3357"*) ;  /* 0xffffff6c04d07949 */ /* 0x000fea000383ffff */
.L_x_3357:
        /* <DEDUP_REMOVED lines=9> */
.L_x_3355:
        /* <DEDUP_REMOVED lines=10> */
.L_x_3356:
        /* <DEDUP_REMOVED lines=18> */
.L_x_1932:
        /* <DEDUP_REMOVED lines=9> */
.L_x_1935:
[----:B------:R-:W-:Y:S05]  /*93a0*/  BSYNC B0 ;  /* 0x0000000000007941 */ /* 0x000fea0003800000 */
.L_x_1934:
[----:B------:R-:W-:-:S04]  /*93b0*/  ISETP.NE.AND P0, PT, R207, RZ, PT ;  /* 0x000000ffcf00720c */ /* 0x000fc80003f05270 */
[----:B-----5:R-:W-:-:S09]  /*93c0*/  FSEL R169, R169, 1, !P0 ;  /* 0x3f800000a9a97808 */ /* 0x020fd20004000000 */
.L_x_1933:
        /* <DEDUP_REMOVED lines=26> */
.L_x_1936:
        /* <DEDUP_REMOVED lines=24> */
.L_x_1937:
        /* <DEDUP_REMOVED lines=11> */
[----:B------:R-:W-:Y:S01]  /*97a0*/  LOP3.LUT R4, R3, 0xffffff80, RZ, 0xc0, !PT ;  /* 0xffffff8003047812 */ /* 0x000fe200078ec0ff */
[----:B------:R-:W-:Y:S01]  /*97b0*/  IMAD.IADD R153, R206, 0x1, -R153 ;  /* 0x00000001ce997824 */ /* 0x000fe200078e0a99 */
[----:B------:R-:W-:Y:S02]  /*97c0*/  LEA.HI R11, R11, R164, RZ, 0x2 ;  /* 0x000000a40b0b7211 */ /* 0x000fe400078f10ff */
[----:B------:R-:W-:Y:S02]  /*97d0*/  LOP3.LUT P6, RZ, R152, 0xf, RZ, 0xc0, !PT ;  /* 0x0000000f98ff7812 */ /* 0x000fe400078cc0ff */
[----:B------:R-:W-:Y:S02]  /*97e0*/  SHF.R.S32.HI R2, RZ, 0x1f, R153 ;  /* 0x0000001fff027819 */ /* 0x000fe40000011499 */
[----:B------:R-:W-:-:S02]  /*97f0*/  LOP3.LUT R11, R11, 0xfffffffc, RZ, 0xc0, !PT ;  /* 0xfffffffc0b0b7812 */ /* 0x000fc400078ec0ff */
[----:B------:R-:W-:Y:S02]  /*9800*/  LEA.HI R155, R2, R153, RZ, 0x4 ;  /* 0x00000099029b7211 */ /* 0x000fe400078f20ff */
[----:B---3--:R-:W-:Y:S01]  /*9810*/  SHF.L.U32 R2, R9, R0, RZ ;  /* 0x0000000009027219 */ /* 0x008fe200000006ff */
[----:B------:R-:W-:Y:S01]  /*9820*/  IMAD.IADD R164, R164, 0x1, -R11 ;  /* 0x00000001a4a47824 */ /* 0x000fe200078e0a0b */
[C---:B------:R-:W-:Y:S02]  /*9830*/  LOP3.LUT R6, R155.reuse, 0xfffffff0, RZ, 0xc0, !PT ;  /* 0xfffffff09b067812 */ /* 0x040fe400078ec0ff */
[----:B------:R-:W-:Y:S02]  /*9840*/  LEA.HI.SX32 R155, R155, R4, 0x1c ;  /* 0x000000049b9b7211 */ /* 0x000fe400078fe2ff */
[----:B--2---:R-:W-:Y:S01]  /*9850*/  SHF.L.U32 R7, R7, R0, RZ ;  /* 0x0000000007077219 */ /* 0x004fe200000006ff */
[----:B------:R-:W-:Y:S01]  /*9860*/  IMAD.IADD R153, R153, 0x1, -R6 ;  /* 0x0000000199997824 */ /* 0x000fe200078e0a06 */
[----:B------:R-:W-:-:S02]  /*9870*/  LEA.HI R166, R164, R164, RZ, 0x1 ;  /* 0x000000a4a4a67211 */ /* 0x000fc400078f08ff */
[----:B----4-:R-:W-:Y:S02]  /*9880*/  LOP3.LUT R2, R5, R2, RZ, 0x30, !PT ;  /* 0x0000000205027212 */ /* 0x010fe400078e30ff */
[----:B-----5:R-:W-:-:S03]  /*9890*/  ISETP.NE.U32.AND P0, PT, R148, RZ, PT ;  /* 0x000000ff9400720c */ /* 0x020fc60003f05070 */
[----:B------:R-:W-:Y:S01]  /*98a0*/  IMAD.IADD R2, R7, 0x1, R2 ;  /* 0x0000000107027824 */ /* 0x000fe200078e0202 */
[----:B------:R-:W-:Y:S02]  /*98b0*/  LOP3.LUT R7, R166, 0x3ffffffe, RZ, 0xc0, !PT ;  /* 0x3ffffffea6077812 */ /* 0x000fe400078ec0ff */
[----:B------:R-:W-:Y:S01]  /*98c0*/  SHF.R.S32.HI R166, RZ, 0x1, R166 ;  /* 0x00000001ffa67819 */ /* 0x000fe200000114a6 */
[----:B------:R-:W-:Y:S02]  /*98d0*/  IMAD R2, R2, 0x10, R153 ;  /* 0x0000001002027824 */ /* 0x000fe400078e0299 */
[----:B------:R-:W-:Y:S02]  /*98e0*/  IMAD.IADD R164, R164, 0x1, -R7 ;  /* 0x00000001a4a47824 */ /* 0x000fe400078e0a07 */
[----:B------:R-:W-:Y:S02]  /*98f0*/  IMAD R7, R166, 0x40, R155 ;  /* 0x00000040a6077824 */ /* 0x000fe400078e029b */
[----:B------:R-:W-:Y:S01]  /*9900*/  IMAD.SHL.U32 R151, R2, 0x8, RZ ;  /* 0x0000000802977824 */ /* 0x000fe200078e00ff */
[----:B------:R-:W-:Y:S01]  /*9910*/  SHF.R.S32.HI R2, RZ, R0, R5 ;  /* 0x00000000ff027219 */ /* 0x000fe20000011405 */
[----:B------:R-:W-:-:S02]  /*9920*/  IMAD R7, R164, 0x4, R7 ;  /* 0x00000004a4077824 */ /* 0x000fc400078e0207 */
[C---:B------:R-:W-:Y:S01]  /*9930*/  IMAD.WIDE R4, R151.reuse, 0x2, RZ ;  /* 0x0000000297047825 */ /* 0x040fe200078e02ff */
[----:B------:R-:W-:Y:S01]  /*9940*/  ISETP.GE.AND P1, PT, R151, UR4, PT ;  /* 0x0000000497007c0c */ /* 0x000fe2000bf26270 */
[----:B------:R-:W-:Y:S02]  /*9950*/  ULDC.64 UR4, c[0x0][0x288] ;  /* 0x0000a20000047ab9 */ /* 0x000fe40000000a00 */
[----:B------:R-:W-:Y:S01]  /*9960*/  IMAD R2, R2, 0x80, R7 ;  /* 0x0000008002027824 */ /* 0x000fe200078e0207 */
[----:B------:R-:W-:Y:S02]  /*9970*/  LOP3.LUT R172, R4, 0xfffffff0, RZ, 0xc0, !PT ;  /* 0xfffffff004ac7812 */ /* 0x000fe400078ec0ff */
[----:B------:R-:W-:Y:S02]  /*9980*/  LOP3.LUT R173, R5, 0x1fffffff, RZ, 0xc0, !PT ;  /* 0x1fffffff05ad7812 */ /* 0x000fe400078ec0ff */
[----:B------:R-:W-:Y:S02]  /*9990*/  SHF.R.S32.HI R154, RZ, 0x1f, R2 ;  /* 0x0000001fff9a7819 */ /* 0x000fe40000011402 */
[----:B------:R-:W-:Y:S01]  /*99a0*/  ISETP.NE.AND.EX P0, PT, R149, RZ, !P1, P0 ;  /* 0x000000ff9500720c */ /* 0x000fe20004f05300 */
[----:B------:R-:W-:Y:S01]  /*99b0*/  IMAD.WIDE.U32 R6, R2, UR4, R172 ;  /* 0x0000000402067c25 */ /* 0x000fe2000f8e00ac */
[----:B------:R-:W-:-:S02]  /*99c0*/  P2R R167, PR, RZ, 0x2 ;  /* 0x00000002ffa77803 */ /* 0x000fc40000000000 */
[----:B------:R-:W-:Y:S01]  /*99d0*/  SEL R0, RZ, 0x1, !P0 ;  /* 0x00000001ff007807 */ /* 0x000fe20004000000 */
[----:B------:R-:W-:Y:S01]  /*99e0*/  IMAD R5, R154, UR4, RZ ;  /* 0x000000049a057c24 */ /* 0x000fe2000f8e02ff */
[----:B------:R-:W-:Y:S02]  /*99f0*/  IADD3 R171, P0, R148, R6, RZ ;  /* 0x0000000694ab7210 */ /* 0x000fe40007f1e0ff */
[----:B------:R-:W-:Y:S01]  /*9a00*/  SHF.R.S32.HI R148, RZ, 0x7, R3 ;  /* 0x00000007ff947819 */ /* 0x000fe20000011403 */
[----:B------:R-:W-:Y:S01]  /*9a10*/  IMAD R170, R2, UR5, R5 ;  /* 0x0000000502aa7c24 */ /* 0x000fe2000f8e0205 */
[----:B------:R-:W-:-:S04]  /*9a20*/  PRMT R152, R0, 0x7610, R152 ;  /* 0x0000761000987816 */ /* 0x000fc80000000098 */
        /* <DEDUP_REMOVED lines=18> */
.L_x_1938:
        /* <DEDUP_REMOVED lines=18> */
.L_x_1939:
        /* <DEDUP_REMOVED lines=12> */
[----:B------:R-:W-:Y:S01]  /*9d30*/  IMAD R155, R148, -0x70, R155 ;  /* 0xffffff90949b7824 */ /* 0x000fe200078e029b */
[----:B------:R-:W-:Y:S01]  /*9d40*/  UMOV UR8, 0x400 ;  /* 0x0000040000087882 */ /* 0x000fe20000000000 */
[----:B------:R-:W-:Y:S01]  /*9d50*/  IMAD.SHL.U32 R5, R208, 0x20, RZ ;  /* 0x00000020d0057824 */ /* 0x000fe200078e00ff */
[C---:B------:R-:W-:Y:S01]  /*9d60*/  LOP3.LUT R4, R3.reuse, R4, RZ, 0xfc, !PT ;  /* 0x0000000403047212 */ /* 0x040fe200078efcff */
[----:B------:R-:W-:Y:S01]  /*9d70*/  IMAD R155, R166, 0x8, R155 ;  /* 0x00000008a69b7824 */ /* 0x000fe200078e029b */
[----:B------:R-:W-:Y:S01]  /*9d80*/  LOP3.LUT R6, R3, R6, RZ, 0xfc, !PT ;  /* 0x0000000603067212 */ /* 0x000fe200078efcff */
[----:B------:R-:W-:Y:S01]  /*9d90*/  ULDC.64 UR4, c[0x0][0x2c8] ;  /* 0x0000b20000047ab9 */ /* 0x000fe20000000a00 */
[----:B------:R-:W-:Y:S01]  /*9da0*/  IMAD.MOV.U32 R7, RZ, RZ, R173 ;  /* 0x000000ffff077224 */ /* 0x000fe200078e00ad */
[----:B------:R-:W-:Y:S01]  /*9db0*/  ISETP.NE.AND P5, PT, R167, RZ, PT ;  /* 0x000000ffa700720c */ /* 0x000fe20003fa5270 */
[--C-:B------:R-:W-:Y:S01]  /*9dc0*/  IMAD.IADD R4, R4, 0x1, R5.reuse ;  /* 0x0000000104047824 */ /* 0x100fe200078e0205 */
[----:B------:R-:W-:Y:S01]  /*9dd0*/  ISETP.NE.U32.AND P1, PT, R156, RZ, PT ;  /* 0x000000ff9c00720c */ /* 0x000fe20003f25070 */
[----:B------:R-:W-:Y:S01]  /*9de0*/  IMAD.IADD R166, R6, 0x1, R5 ;  /* 0x0000000106a67824 */ /* 0x000fe200078e0205 */
[----:B--2---:R-:W-:Y:S01]  /*9df0*/  ISETP.GT.AND P6, PT, R0, 0x1, PT ;  /* 0x000000010000780c */ /* 0x004fe20003fc4270 */
[----:B------:R-:W-:Y:S01]  /*9e00*/  IMAD R3, R154, UR4, RZ ;  /* 0x000000049a037c24 */ /* 0x000fe2000f8e02ff */
[----:B------:R-:W-:Y:S01]  /*9e10*/  ISETP.NE.AND.EX P1, PT, R157, RZ, !P5, P1 ;  /* 0x000000ff9d00720c */ /* 0x000fe20006f25310 */
[----:B------:R-:W-:Y:S01]  /*9e20*/  IMAD.MOV.U32 R6, RZ, RZ, R172 ;  /* 0x000000ffff067224 */ /* 0x000fe200078e00ac */
[----:B------:R-:W-:Y:S01]  /*9e30*/  ISETP.EQ.AND P6, PT, RZ, UR6, P6 ;  /* 0x00000006ff007c0c */ /* 0x000fe2000b7c2270 */
[----:B------:R-:W-:-:S02]  /*9e40*/  IMAD R0, R2, UR5, R3 ;  /* 0x0000000502007c24 */ /* 0x000fc4000f8e0203 */
[----:B------:R-:W-:Y:S01]  /*9e50*/  IMAD.WIDE.U32 R6, R2, UR4, R6 ;  /* 0x0000000402067c25 */ /* 0x000fe2000f8e0006 */
[----:B---3--:R-:W-:-:S03]  /*9e60*/  ULEA UR7, UR7, UR8, 0x18 ;  /* 0x0000000807077291 */ /* 0x008fc6000f8ec03f */
[----:B------:R-:W-:-:S03]  /*9e70*/  IMAD R155, R164, 0x4, R155 ;  /* 0x00000004a49b7824 */ /* 0x000fc600078e029b */
[----:B------:R-:W-:-:S03]  /*9e80*/  LEA R168, R4, UR7, 0x3 ;  /* 0x0000000704a87c11 */ /* 0x000fc6000f8e18ff */
        /* <DEDUP_REMOVED lines=19> */
.L_x_1943:
[----:B------:R-:W-:Y:S05]  /*9fc0*/  YIELD ;  /* 0x0000000000007946 */ /* 0x000fea0003800000 */
[----:B---3--:R-:W-:Y:S05]  /*9fd0*/  @P2 BRA `(.L_x_1942) ;  /* 0x0000000000082947 */ /* 0x008fea0003800000 */
[----:B------:R3:W5:Y:S04]  /*9fe0*/  LDG.E.STRONG.GPU R150, desc[UR36][R162.64] ;  /* 0x00000024a2967981 */ /* 0x000768000c1ef900 */
[----:B-----5:R-:W-:Y:S01]  /*9ff0*/  CCTL.IVALL ;  /* 0x00000000ff00798f */ /* 0x020fe20002000000 */
.L_x_1942:
[----:B------:R-:W-:Y:S01]  /*a000*/  ISETP.NE.AND P0, PT, R150, R207, PT ;  /* 0x000000cf9600720c */ /* 0x000fe20003f05270 */
[----:B------:R-:W-:-:S12]  /*a010*/  WARPSYNC.ALL ;  /* 0x0000000000007948 */ /* 0x000fd80003800000 */
[----:B------:R-:W-:Y:S06]  /*a020*/  BAR.RED.AND.DEFER_BLOCKING 0x0, P0 ;  /* 0x0000000000007b1d */ /* 0x000fec0000014400 */
[----:B------:R-:W5:Y:S02]  /*a030*/  B2R.RESULT RZ, P0 ;  /* 0x0000000000ff731c */ /* 0x000f640000004000 */
[----:B-----5:R-:W-:Y:S05]  /*a040*/  @P0 BRA `(.L_x_1943) ;  /* 0xfffffffc00dc0947 */ /* 0x020fea000383ffff */
.L_x_1941:
[----:B------:R-:W-:Y:S05]  /*a050*/  WARPSYNC.ALL ;  /* 0x0000000000007948 */ /* 0x000fea0003800000 */
[----:B------:R-:W-:Y:S06]  /*a060*/  BAR.SYNC.DEFER_BLOCKING 0x0 ;  /* 0x0000000000007b1d */ /* 0x000fec0000010000 */
.L_x_1940:
        /* <DEDUP_REMOVED lines=15> */
[----:B------:R-:W-:Y:S01]  /*a160*/  IMAD.HI R4, R4, 0x55555556, RZ ;  /* 0x5555555604047827 */ /* 0x000fe200078e02ff */
[----:B--2---:R-:W-:Y:S02]  /*a170*/  ULEA UR4, UR4, UR5, 0x18 ;  /* 0x0000000504047291 */ /* 0x004fe4000f8ec03f */
[----:B------:R-:W-:Y:S01]  /*a180*/  LOP3.LUT R0, R0, 0xffffffe, RZ, 0xc0, !PT ;  /* 0x0ffffffe00007812 */ /* 0x000fe200078ec0ff */
[----:B------:R-:W-:Y:S01]  /*a190*/  IMAD R165, R155, 0x22, R6 ;  /* 0x000000229ba57824 */ /* 0x000fe200078e0206 */
[----:B------:R-:W-:-:S03]  /*a1a0*/  LEA.HI R167, R4, R4, RZ, 0x1 ;  /* 0x0000000404a77211 */ /* 0x000fc600078f08ff */
[----:B------:R-:W-:Y:S01]  /*a1b0*/  IMAD.IADD R0, R7, 0x1, -R0 ;  /* 0x0000000107007824 */ /* 0x000fe200078e0a00 */
[----:B------:R-:W-:Y:S01]  /*a1c0*/  LEA R166, R166, UR4, 0x3 ;  /* 0x00000004a6a67c11 */ /* 0x000fe2000f8e18ff */
[----:B------:R-:W-:Y:S01]  /*a1d0*/  IMAD.SHL.U32 R167, R167, 0x10, RZ ;  /* 0x00000010a7a77824 */ /* 0x000fe200078e00ff */
[----:B---3--:R-:W-:Y:S01]  /*a1e0*/  SHF.R.S32.HI R148, RZ, 0x1f, R3 ;  /* 0x0000001fff947819 */ /* 0x008fe20000011403 */
[----:B------:R-:W-:Y:S01]  /*a1f0*/  IMAD R164, R153, 0x2, R0 ;  /* 0x0000000299a47824 */ /* 0x000fe200078e0200 */
[----:B------:R-:W-:Y:S02]  /*a200*/  LEA R165, R165, UR4, 0x4 ;  /* 0x00000004a5a57c11 */ /* 0x000fe4000f8e20ff */
[----:B------:R-:W-:Y:S01]  /*a210*/  LEA.HI R148, R148, R3, RZ, 0x4 ;  /* 0x0000000394947211 */ /* 0x000fe200078f20ff */
[----:B------:R-:W-:Y:S01]  /*a220*/  IMAD R164, R155, 0x22, R164 ;  /* 0x000000229ba47824 */ /* 0x000fe200078e02a4 */
[----:B------:R-:W-:Y:S02]  /*a230*/  SHF.R.S32.HI R0, RZ, 0x1f, R167 ;  /* 0x0000001fff007819 */ /* 0x000fe400000114a7 */
[----:B------:R-:W-:-:S02]  /*a240*/  SHF.R.S32.HI R148, RZ, 0x4, R148 ;  /* 0x00000004ff947819 */ /* 0x000fc40000011494 */
[----:B------:R-:W-:Y:S01]  /*a250*/  LEA R164, R164, UR4, 0x4 ;  /* 0x00000004a4a47c11 */ /* 0x000fe2000f8e20ff */
[----:B------:R-:W-:Y:S06]  /*a260*/  @!P0 BRA `(.L_x_1944) ;  /* 0x0000003c00e48947 */ /* 0x000fec0003800000 */
[----:B------:R-:W-:Y:S02]  /*a270*/  PRMT R152, R152, 0x9910, RZ ;  /* 0x0000991098987816 */ /* 0x000fe400000000ff */
[----:B------:R-:W-:Y:S02]  /*a280*/  CS2R R8, SRZ ;  /* 0x0000000000087805 */ /* 0x000fe4000001ff00 */
[----:B------:R-:W-:Y:S02]  /*a290*/  CS2R R10, SRZ ;  /* 0x00000000000a7805 */ /* 0x000fe4000001ff00 */
[----:B------:R-:W-:-:S04]  /*a2a0*/  ISETP.NE.AND P0, PT, R152, RZ, PT ;  /* 0x000000ff9800720c */ /* 0x000fc80003f05270 */
[----:B------:R-:W-:-:S13]  /*a2b0*/  ISETP.LT.AND P2, PT, R2, R3, P0 ;  /* 0x000000030200720c */ /* 0x000fda0000741270 */
        /* <DEDUP_REMOVED lines=10> */
[----:B------:R-:W-:Y:S01]  /*a360*/  IABS R15, R160 ;  /* 0x000000a0000f7213 */ /* 0x000fe20000000000 */
[----:B------:R-:W-:Y:S05]  /*a370*/  WARPSYNC.ALL ;  /* 0x0000000000007948 */ /* 0x000fea0003800000 */
[----:B--2---:R-:W1:Y:S01]  /*a380*/  I2F.RP R20, R15 ;  /* 0x0000000f00147306 */ /* 0x004e620000209400 */
[----:B------:R-:W-:Y:S01]  /*a390*/  IABS R14, R151 ;  /* 0x00000097000e7213 */ /* 0x000fe20000000000 */
[----:B------:R-:W-:Y:S01]  /*a3a0*/  BAR.SYNC.DEFER_BLOCKING 0x0 ;  /* 0x0000000000007b1d */ /* 0x000fe20000010000 */
[----:B------:R-:W-:-:S02]  /*a3b0*/  ISETP.NE.AND P3, PT, R160, RZ, PT ;  /* 0x000000ffa000720c */ /* 0x000fc40003f65270 */
[----:B------:R-:W-:-:S03]  /*a3c0*/  ISETP.LT.AND P5, PT, R12, R3, P1 ;  /* 0x000000030c00720c */ /* 0x000fc60000fa1270 */
[----:B-1----:R-:W1:Y:S01]  /*a3d0*/  MUFU.RCP R22, R20 ;  /* 0x0000001400167308 */ /* 0x002e620000001000 */
[----:B------:R-:W-:Y:S04]  /*a3e0*/  STS.64 [R168], R16 ;  /* 0x00000010a8007388 */ /* 0x000fe80000000a00 */
[----:B------:R-:W-:Y:S01]  /*a3f0*/  STS.64 [R168+0x20], R24 ;  /* 0x00002018a8007388 */ /* 0x000fe20000000a00 */
[----:B-1----:R-:W-:-:S03]  /*a400*/  IADD3 R22, R22, 0xffffffe, RZ ;  /* 0x0ffffffe16167810 */ /* 0x002fc60007ffe0ff */
[----:B------:R1:W-:Y:S01]  /*a410*/  STS.64 [R168+0x40], R28 ;  /* 0x0000401ca8007388 */ /* 0x0003e20000000a00 */
[----:B------:R-:W2:Y:S03]  /*a420*/  F2I.FTZ.U32.TRUNC.NTZ R23, R22 ;  /* 0x0000001600177305 */ /* 0x000ea6000021f000 */
[----:B------:R5:W-:Y:S04]  /*a430*/  STS.64 [R168+0x60], R32 ;  /* 0x00006020a8007388 */ /* 0x000be80000000a00 */
[----:B------:R5:W-:Y:S04]  /*a440*/  STS.64 [R166+0x80], R36 ;  /* 0x00008024a6007388 */ /* 0x000be80000000a00 */
[----:B------:R3:W-:Y:S04]  /*a450*/  STS.64 [R166+0xa0], R40 ;  /* 0x0000a028a6007388 */ /* 0x0007e80000000a00 */
[----:B------:R3:W-:Y:S01]  /*a460*/  STS.64 [R166+0xc0], R44 ;  /* 0x0000c02ca6007388 */ /* 0x0007e20000000a00 */
[----:B--2---:R-:W-:-:S02]  /*a470*/  IADD3 R13, RZ, -R23, RZ ;  /* 0x80000017ff0d7210 */ /* 0x004fc40007ffe0ff */
[----:B------:R-:W-:Y:S01]  /*a480*/  MOV R22, RZ ;  /* 0x000000ff00167202 */ /* 0x000fe20000000f00 */
[----:B------:R2:W-:Y:S02]  /*a490*/  STS.64 [R166+0xe0], R48 ;  /* 0x0000e030a6007388 */ /* 0x0005e40000000a00 */
[----:B------:R-:W-:Y:S01]  /*a4a0*/  IMAD R21, R13, R15, RZ ;  /* 0x0000000f0d157224 */ /* 0x000fe200078e02ff */
[----:B------:R-:W-:Y:S01]  /*a4b0*/  IABS R13, R160 ;  /* 0x000000a0000d7213 */ /* 0x000fe20000000000 */
[----:B------:R-:W-:Y:S02]  /*a4c0*/  BAR.SYNC.DEFER_BLOCKING 0x0 ;  /* 0x0000000000007b1d */ /* 0x000fe40000010000 */
[----:B------:R-:W-:Y:S01]  /*a4d0*/  IMAD.HI.U32 R21, R23, R21, R22 ;  /* 0x0000001517157227 */ /* 0x000fe200078e0016 */
[----:B------:R-:W-:-:S05]  /*a4e0*/  IADD3 R13, RZ, -R13, RZ ;  /* 0x8000000dff0d7210 */ /* 0x000fca0007ffe0ff */
[----:B------:R-:W-:-:S04]  /*a4f0*/  IMAD.HI.U32 R21, R21, R14, RZ ;  /* 0x0000000e15157227 */ /* 0x000fc800078e00ff */
[----:B------:R-:W-:Y:S01]  /*a500*/  IMAD R14, R21, R13, R14 ;  /* 0x0000000d150e7224 */ /* 0x000fe200078e020e */
[----:B------:R-:W-:-:S04]  /*a510*/  LOP3.LUT R13, R151, R160, RZ, 0x3c, !PT ;  /* 0x000000a0970d7212 */ /* 0x000fc800078e3cff */
[----:B------:R-:W-:Y:S01]  /*a520*/  ISETP.GT.U32.AND P2, PT, R15, R14, PT ;  /* 0x0000000e0f00720c */ /* 0x000fe20003f44070 */
[----:B------:R-:W2:-:S12]  /*a530*/  LDS.128 R152, [R165] ;  /* 0x00000000a5987984 */ /* 0x000e980000000c00 */
[-C--:B------:R-:W-:Y:S02]  /*a540*/  @!P2 IADD3 R14, R14, -R15.reuse, RZ ;  /* 0x8000000f0e0ea210 */ /* 0x080fe40007ffe0ff */
[----:B------:R-:W-:Y:S02]  /*a550*/  @!P2 IADD3 R21, R21, 0x1, RZ ;  /* 0x000000011515a810 */ /* 0x000fe40007ffe0ff */
[----:B------:R-:W-:Y:S02]  /*a560*/  ISETP.GE.U32.AND P4, PT, R14, R15, PT ;  /* 0x0000000f0e00720c */ /* 0x000fe40003f86070 */
[----:B------:R-:W-:Y:S02]  /*a570*/  ISETP.GE.AND P2, PT, R13, RZ, PT ;  /* 0x000000ff0d00720c */ /* 0x000fe40003f46270 */
[----:B------:R-:W-:-:S04]  /*a580*/  SHF.R.S32.HI R15, RZ, 0x1f, R12 ;  /* 0x0000001fff0f7819 */ /* 0x000fc8000001140c */
[----:B------:R-:W-:-:S04]  /*a590*/  LEA.HI R15, R15, R12, RZ, 0x4 ;  /* 0x0000000c0f0f7211 */ /* 0x000fc800078f20ff */
[----:B------:R-:W-:Y:S02]  /*a5a0*/  LOP3.LUT R23, R15, 0xfffffff0, RZ, 0xc0, !PT ;  /* 0xfffffff00f177812 */ /* 0x000fe400078ec0ff */
[----:B------:R-:W-:-:S04]  /*a5b0*/  @P4 IADD3 R21, R21, 0x1, RZ ;  /* 0x0000000115154810 */ /* 0x000fc80007ffe0ff */
[----:B------:R-:W-:Y:S02]  /*a5c0*/  MOV R13, R21 ;  /* 0x00000015000d7202 */ /* 0x000fe40000000f00 */
[----:B------:R-:W-:Y:S02]  /*a5d0*/  SHF.R.S32.HI R21, RZ, 0x1f, R2 ;  /* 0x0000001fff157819 */ /* 0x000fe40000011402 */
[----:B------:R-:W-:Y:S02]  /*a5e0*/  @!P2 IADD3 R13, -R13, RZ, RZ ;  /* 0x000000ff0d0da210 */ /* 0x000fe40007ffe1ff */
[----:B------:R-:W-:Y:S02]  /*a5f0*/  @!P3 LOP3.LUT R13, RZ, R160, RZ, 0x33, !PT ;  /* 0x000000a0ff0db212 */ /* 0x000fe400078e33ff */
[----:B------:R-:W-:Y:S02]  /*a600*/  LEA.HI R21, R21, R2, RZ, 0x4 ;  /* 0x0000000215157211 */ /* 0x000fe400078f20ff */
[----:B------:R-:W-:-:S02]  /*a610*/  SHF.R.S32.HI R14, RZ, 0x1f, R13 ;  /* 0x0000001fff0e7819 */ /* 0x000fc4000001140d */
[----:B-1----:R-:W-:Y:S02]  /*a620*/  IADD3 R29, -R13, RZ, RZ ;  /* 0x000000ff0d1d7210 */ /* 0x002fe40007ffe1ff */
[----:B------:R-:W-:Y:S02]  /*a630*/  LEA.HI R25, R14, R13, RZ, 0x3 ;  /* 0x0000000d0e197211 */ /* 0x000fe400078f18ff */
[----:B------:R-:W-:Y:S01]  /*a640*/  LOP3.LUT R17, R21, 0xfffffff0, RZ, 0xc0, !PT ;  /* 0xfffffff015117812 */ /* 0x000fe200078ec0ff */
[----:B------:R-:W-:Y:S01]  /*a650*/  IMAD R29, R160, R29, R151 ;  /* 0x0000001da01d7224 */ /* 0x000fe200078e0297 */
[----:B-----5:R-:W-:Y:S02]  /*a660*/  LOP3.LUT R32, R25, 0xffffff8, RZ, 0xc0, !PT ;  /* 0x0ffffff819207812 */ /* 0x020fe400078ec0ff */
[----:B------:R-:W-:Y:S02]  /*a670*/  SHF.R.S32.HI R25, RZ, 0x3, R25 ;  /* 0x00000003ff197819 */ /* 0x000fe40000011419 */
[----:B------:R-:W-:-:S02]  /*a680*/  IADD3 R32, R13, -R32, RZ ;  /* 0x800000200d207210 */ /* 0x000fc40007ffe0ff */
[----:B------:R-:W-:Y:S01]  /*a690*/  IADD3 R13, R12, -R23, RZ ;  /* 0x800000170c0d7210 */ /* 0x000fe20007ffe0ff */
[----:B------:R-:W-:Y:S01]  /*a6a0*/  IMAD R28, R25, R148, RZ ;  /* 0x00000094191c7224 */ /* 0x000fe200078e02ff */
[----:B------:R-:W-:Y:S01]  /*a6b0*/  IADD3 R17, R2, -R17, RZ ;  /* 0x8000001102117210 */ /* 0x000fe20007ffe0ff */
[----:B------:R-:W1:Y:S01]  /*a6c0*/  LDS.128 R148, [R164] ;  /* 0x00000000a4947984 */ /* 0x000e620000000c00 */
[----:B------:R-:W-:Y:S02]  /*a6d0*/  LEA R20, R32, R13, 0x4 ;  /* 0x0000000d20147211 */ /* 0x000fe400078e20ff */
[-C--:B------:R-:W-:Y:S02]  /*a6e0*/  LEA.HI.SX32 R36, R21, R28.reuse, 0x1c ;  /* 0x0000001c15247211 */ /* 0x080fe400078fe2ff */
[----:B------:R-:W-:Y:S01]  /*a6f0*/  LEA.HI.SX32 R14, R15, R28, 0x1c ;  /* 0x0000001c0f0e7211 */ /* 0x000fe200078fe2ff */
[----:B------:R-:W-:Y:S01]  /*a700*/  IMAD R20, R160, R20, R29 ;  /* 0x00000014a0147224 */ /* 0x000fe200078e021d */
[----:B------:R-:W-:-:S02]  /*a710*/  LEA R24, R32, R17, 0x4 ;  /* 0x0000001120187211 */ /* 0x000fc400078e20ff */
[----:B------:R-:W-:Y:S02]  /*a720*/  SHF.R.S32.HI R22, RZ, 0x1f, R36 ;  /* 0x0000001fff167819 */ /* 0x000fe40000011424 */
[----:B------:R-:W-:Y:S01]  /*a730*/  SHF.R.S32.HI R16, RZ, 0x1f, R14 ;  /* 0x0000001fff107819 */ /* 0x000fe2000001140e */
[----:B------:R-:W-:Y:S01]  /*a740*/  IMAD R24, R160, R24, R29 ;  /* 0x00000018a0187224 */ /* 0x000fe200078e021d */
[----:B------:R-:W-:Y:S01]  /*a750*/  SHF.R.S32.HI R21, RZ, 0x1f, R20 ;  /* 0x0000001fff157819 */ /* 0x000fe20000011414 */
[----:B------:R-:W-:Y:S01]  /*a760*/  IMAD R15, R22, R167, RZ ;  /* 0x000000a7160f7224 */ /* 0x000fe200078e02ff */
[----:B------:R-:W-:Y:S01]  /*a770*/  ISETP.LT.AND P2, PT, R2, R3, P1 ;  /* 0x000000030200720c */ /* 0x000fe20000f41270 */
[----:B------:R-:W-:Y:S01]  /*a780*/  IMAD R13, R16, R167, RZ ;  /* 0x000000a7100d7224 */ /* 0x000fe200078e02ff */
[----:B------:R-:W-:Y:S01]  /*a790*/  SHF.R.S32.HI R25, RZ, 0x1f, R24 ;  /* 0x0000001fff197819 */ /* 0x000fe20000011418 */
[-C--:B------:R-:W-:Y:S02]  /*a7a0*/  IMAD R16, R36, R0.reuse, R15 ;  /* 0x0000000024107224 */ /* 0x080fe400078e020f */
[----:B------:R-:W-:-:S02]  /*a7b0*/  IMAD R13, R14, R0, R13 ;  /* 0x000000000e0d7224 */ /* 0x000fc400078e020d */
[C---:B------:R-:W-:Y:S02]  /*a7c0*/  IMAD.WIDE.U32 R14, R167.reuse, R14, R20 ;  /* 0x0000000ea70e7225 */ /* 0x040fe400078e0014 */
[----:B------:R-:W5:Y:S02]  /*a7d0*/  LDS.128 R20, [R165+0x440] ;  /* 0x00044000a5147984 */ /* 0x000f640000000c00 */
[----:B------:R-:W-:Y:S01]  /*a7e0*/  IMAD.WIDE.U32 R36, R167, R36, R24 ;  /* 0x00000024a7247225 */ /* 0x000fe200078e0018 */
[----:B------:R-:W-:Y:S02]  /*a7f0*/  IADD3 R24, R15, R13, RZ ;  /* 0x0000000d0f187210 */ /* 0x000fe40007ffe0ff */
[C---:B------:R-:W-:Y:S02]  /*a800*/  SHF.L.U32 R25, R14.reuse, 0x1, RZ ;  /* 0x000000010e197819 */ /* 0x040fe400000006ff */
[----:B------:R-:W-:Y:S02]  /*a810*/  SHF.L.U64.HI R24, R14, 0x1, R24 ;  /* 0x000000010e187819 */ /* 0x000fe40000010218 */
[----:B------:R-:W-:-:S02]  /*a820*/  IADD3 R16, R37, R16, RZ ;  /* 0x0000001025107210 */ /* 0x000fc40007ffe0ff */
[C---:B------:R-:W-:Y:S02]  /*a830*/  SHF.L.U32 R17, R36.reuse, 0x1, RZ ;  /* 0x0000000124117819 */ /* 0x040fe400000006ff */
[----:B------:R-:W-:Y:S02]  /*a840*/  SHF.L.U64.HI R16, R36, 0x1, R16 ;  /* 0x0000000124107819 */ /* 0x000fe40000010210 */
[----:B------:R-:W-:Y:S02]  /*a850*/  LOP3.LUT R17, R17, 0xfffffffe, RZ, 0xc0, !PT ;  /* 0xfffffffe11117812 */ /* 0x000fe400078ec0ff */
[----:B------:R-:W-:Y:S01]  /*a860*/  LOP3.LUT R25, R25, 0xfffffffe, RZ, 0xc0, !PT ;  /* 0xfffffffe19197812 */ /* 0x000fe200078ec0ff */
[----:B---3--:R-:W-:Y:S02]  /*a870*/  HADD2.F32 R12, -RZ, R8.H0_H0 ;  /* 0x20000008ff0c7230 */ /* 0x008fe40000004100 */
[----:B------:R-:W-:Y:S02]  /*a880*/  HADD2.F32 R40, -RZ, R9.H0_H0 ;  /* 0x20000009ff287230 */ /* 0x000fe40000004100 */
[----:B------:R-:W-:-:S02]  /*a890*/  HADD2.F32 R36, -RZ, R10.H0_H0 ;  /* 0x2000000aff247230 */ /* 0x000fc40000004100 */
[----:B------:R-:W-:Y:S01]  /*a8a0*/  FMUL R33, R12, R169 ;  /* 0x000000a90c217220 */ /* 0x000fe20000400000 */
[----:B------:R-:W-:Y:S01]  /*a8b0*/  HADD2.F32 R44, -RZ, R9.H1_H1 ;  /* 0x30000009ff2c7230 */ /* 0x000fe20000004100 */
[----:B------:R-:W3:Y:S01]  /*a8c0*/  LDS.128 R12, [R164+0x440] ;  /* 0x00044000a40c7984 */ /* 0x000ee20000000c00 */
[----:B--2---:R-:W-:Y:S02]  /*a8d0*/  HADD2.F32 R48, -RZ, R8.H1_H1 ;  /* 0x30000008ff307230 */ /* 0x004fe40000004100 */
[----:B------:R-:W-:Y:S01]  /*a8e0*/  FFMA R152, R152, R161, R33 ;  /* 0x000000a198987223 */ /* 0x000fe20000000021 */
[-C--:B------:R-:W-:Y:S01]  /*a8f0*/  FMUL R33, R40, R169.reuse ;  /* 0x000000a928217220 */ /* 0x080fe20000400000 */
[-C--:B------:R-:W-:Y:S01]  /*a900*/  FMUL R44, R44, R169.reuse ;  /* 0x000000a92c2c7220 */ /* 0x080fe20000400000 */
[----:B------:R-:W-:Y:S02]  /*a910*/  HADD2.F32 R40, -RZ, R10.H1_H1 ;  /* 0x3000000aff287230 */ /* 0x000fe40000004100 */
[----:B------:R-:W-:Y:S01]  /*a920*/  FMUL R48, R48, R169 ;  /* 0x000000a930307220 */ /* 0x000fe20000400000 */
[----:B------:R-:W-:Y:S01]  /*a930*/  FFMA R154, R154, R161, R33 ;  /* 0x000000a19a9a7223 */ /* 0x000fe20000000021 */
[----:B------:R-:W-:Y:S01]  /*a940*/  FMUL R33, R36, R169 ;  /* 0x000000a924217220 */ /* 0x000fe20000400000 */
[----:B------:R-:W-:-:S02]  /*a950*/  HADD2.F32 R36, -RZ, R11.H0_H0 ;  /* 0x2000000bff247230 */ /* 0x000fc40000004100 */
[-C--:B------:R-:W-:Y:S01]  /*a960*/  FFMA R155, R155, R161.reuse, R44 ;  /* 0x000000a19b9b7223 */ /* 0x080fe2000000002c */
[----:B----4-:R-:W-:Y:S02]  /*a970*/  HADD2.F32 R44, -RZ, R4.H0_H0 ;  /* 0x20000004ff2c7230 */ /* 0x010fe40000004100 */
[-C--:B-1----:R-:W-:Y:S01]  /*a980*/  FFMA R148, R148, R161.reuse, R33 ;  /* 0x000000a194947223 */ /* 0x082fe20000000021 */
[----:B------:R-:W-:Y:S01]  /*a990*/  FFMA R153, R153, R161, R48 ;  /* 0x000000a199997223 */ /* 0x000fe20000000030 */
[-C--:B------:R-:W-:Y:S01]  /*a9a0*/  FMUL R33, R36, R169.reuse ;  /* 0x000000a924217220 */ /* 0x080fe20000400000 */
[----:B------:R-:W-:Y:S02]  /*a9b0*/  HADD2.F32 R36, -RZ, R5.H0_H0 ;  /* 0x20000005ff247230 */ /* 0x000fe40000004100 */
[----:B------:R-:W-:Y:S01]  /*a9c0*/  FMUL R40, R40, R169 ;  /* 0x000000a928287220 */ /* 0x000fe20000400000 */
[----:B------:R-:W-:Y:S02]  /*a9d0*/  HADD2.F32 R48, -RZ, R11.H1_H1 ;  /* 0x3000000bff307230 */ /* 0x000fe40000004100 */
[----:B------:R-:W-:Y:S01]  /*a9e0*/  FFMA R150, R150, R161, R33 ;  /* 0x000000a196967223 */ /* 0x000fe20000000021 */
[-C--:B------:R-:W-:Y:S01]  /*a9f0*/  FMUL R33, R44, R169.reuse ;  /* 0x000000a92c217220 */ /* 0x080fe20000400000 */
[----:B------:R-:W-:Y:S01]  /*aa00*/  FMUL R37, R36, R169 ;  /* 0x000000a924257220 */ /* 0x000fe20000400000 */
[----:B------:R-:W-:Y:S01]  /*aa10*/  FFMA R149, R149, R161, R40 ;  /* 0x000000a195957223 */ /* 0x000fe20000000028 */
[----:B------:R-:W-:Y:S01]  /*aa20*/  FMUL R48, R48, R169 ;  /* 0x000000a930307220 */ /* 0x000fe20000400000 */
[----:B-----5:R-:W-:Y:S01]  /*aa30*/  FFMA R33, R20, R161, R33 ;  /* 0x000000a114217223 */ /* 0x020fe20000000021 */
[----:B------:R-:W-:-:S02]  /*aa40*/  HADD2.F32 R20, -RZ, R7.H0_H0 ;  /* 0x20000007ff147230 */ /* 0x000fc40000004100 */
[-C--:B------:R-:W-:Y:S01]  /*aa50*/  FFMA R37, R22, R161.reuse, R37 ;  /* 0x000000a116257223 */ /* 0x080fe20000000025 */
[----:B------:R-:W-:Y:S02]  /*aa60*/  HADD2.F32 R22, -RZ, R6.H0_H0 ;  /* 0x20000006ff167230 */ /* 0x000fe40000004100 */
[----:B------:R-:W-:Y:S01]  /*aa70*/  FFMA R151, R151, R161, R48 ;  /* 0x000000a197977223 */ /* 0x000fe20000000030 */
[----:B------:R-:W-:Y:S02]  /*aa80*/  HADD2.F32 R40, -RZ, R4.H1_H1 ;  /* 0x30000004ff287230 */ /* 0x000fe40000004100 */
[-C--:B------:R-:W-:Y:S01]  /*aa90*/  FMUL R45, R20, R169.reuse ;  /* 0x000000a9142d7220 */ /* 0x080fe20000400000 */
[----:B------:R-:W-:Y:S02]  /*aaa0*/  HADD2.F32 R44, -RZ, R5.H1_H1 ;  /* 0x30000005ff2c7230 */ /* 0x000fe40000004100 */
[----:B------:R-:W-:Y:S01]  /*aab0*/  FMUL R41, R22, R169 ;  /* 0x000000a916297220 */ /* 0x000fe20000400000 */
[----:B------:R-:W-:Y:S01]  /*aac0*/  HADD2.F32 R48, -RZ, R6.H1_H1 ;  /* 0x30000006ff307230 */ /* 0x000fe20000004100 */
[----:B------:R-:W-:Y:S01]  /*aad0*/  F2FP.F16.F32.PACK_AB R20, R153, R152 ;  /* 0x000000989914723e */ /* 0x000fe200000000ff */
[----:B------:R-:W-:Y:S01]  /*aae0*/  HADD2.F32 R174, -RZ, R7.H1_H1 ;  /* 0x30000007ffae7230 */ /* 0x000fe20000004100 */
[----:B------:R-:W-:Y:S01]  /*aaf0*/  IADD3 R152, P4, R156, R17, RZ ;  /* 0x000000119c987210 */ /* 0x000fe20007f9e0ff */
[-C--:B------:R-:W-:Y:S01]  /*ab00*/  FMUL R40, R40, R169.reuse ;  /* 0x000000a928287220 */ /* 0x080fe20000400000 */
[-C--:B------:R-:W-:Y:S01]  /*ab10*/  FMUL R44, R44, R169.reuse ;  /* 0x000000a92c2c7220 */ /* 0x080fe20000400000 */
[-C--:B------:R-:W-:Y:S01]  /*ab20*/  FMUL R48, R48, R169.reuse ;  /* 0x000000a930307220 */ /* 0x080fe20000400000 */
[----:B------:R-:W-:Y:S01]  /*ab30*/  FMUL R174, R174, R169 ;  /* 0x000000a9aeae7220 */ /* 0x000fe20000400000 */
[-C--:B---3--:R-:W-:Y:S01]  /*ab40*/  FFMA R45, R14, R161.reuse, R45 ;  /* 0x000000a10e2d7223 */ /* 0x088fe2000000002d */
[----:B------:R-:W-:Y:S01]  /*ab50*/  LOP3.LUT R14, R16, 0x1fffffff, RZ, 0xc0, !PT ;  /* 0x1fffffff100e7812 */ /* 0x000fe200078ec0ff */
        /* <DEDUP_REMOVED lines=9> */
[----:B------:R-:W-:-:S02]  /*abf0*/  ISETP.LT.AND P4, PT, R16, R3, P0 ;  /* 0x000000031000720c */ /* 0x000fc40000781270 */
[----:B------:R-:W-:Y:S02]  /*ac00*/  IADD3.X R25, R157, R12, RZ, P3, !PT ;  /* 0x0000000c9d197210 */ /* 0x000fe40001ffe4ff */
        /* <DEDUP_REMOVED lines=17> */
[----:B------:R-:W-:Y:S01]  /*ad20*/  SHF.R.S32.HI R17, RZ, 0x1f, R16 ;  /* 0x0000001fff117819 */ /* 0x000fe20000011410 */
[----:B------:R-:W-:Y:S03]  /*ad30*/  BAR.SYNC.DEFER_BLOCKING 0x0 ;  /* 0x0000000000007b1d */ /* 0x000fe60000010000 */
[----:B------:R-:W-:Y:S02]  /*ad40*/  LEA.HI R17, R17, R16, RZ, 0x4 ;  /* 0x0000001011117211 */ /* 0x000fe400078f20ff */
[----:B------:R-:W-:Y:S02]  /*ad50*/  ISETP.LT.AND P5, PT, R16, R3, P1 ;  /* 0x000000031000720c */ /* 0x000fe40000fa1270 */
[----:B-1----:R-:W-:Y:S02]  /*ad60*/  LOP3.LUT R21, R17, 0xfffffff0, RZ, 0xc0, !PT ;  /* 0xfffffff011157812 */ /* 0x002fe400078ec0ff */
[----:B--2---:R-:W-:-:S02]  /*ad70*/  SHF.R.S32.HI R13, RZ, 0x1f, R44 ;  /* 0x0000001fff0d7819 */ /* 0x004fc4000001142c */
[----:B------:R-:W-:Y:S02]  /*ad80*/  ISETP.LT.AND P4, PT, R44, R3, P1 ;  /* 0x000000032c00720c */ /* 0x000fe40000f81270 */
[----:B------:R-:W-:-:S04]  /*ad90*/  LEA.HI R13, R13, R44, RZ, 0x4 ;  /* 0x0000002c0d0d7211 */ /* 0x000fc800078f20ff */
[C---:B------:R-:W-:Y:S02]  /*ada0*/  LOP3.LUT R15, R13.reuse, 0xfffffff0, RZ, 0xc0, !PT ;  /* 0xfffffff00d0f7812 */ /* 0x040fe400078ec0ff */
[----:B------:R-:W-:Y:S02]  /*adb0*/  LEA.HI.SX32 R14, R13, R28, 0x1c ;  /* 0x0000001c0d0e7211 */ /* 0x000fe400078fe2ff */
[----:B------:R-:W-:Y:S02]  /*adc0*/  IADD3 R15, R44, -R15, RZ ;  /* 0x8000000f2c0f7210 */ /* 0x000fe40007ffe0ff */
[----:B------:R-:W-:Y:S01]  /*add0*/  SHF.R.S32.HI R12, RZ, 0x1f, R14 ;  /* 0x0000001fff0c7819 */ /* 0x000fe2000001140e */
[----:B------:R1:W-:Y:S04]  /*ade0*/  STS.64 [R168], R18 ;  /* 0x00000012a8007388 */ /* 0x0003e80000000a00 */
[----:B------:R-:W-:Y:S04]  /*adf0*/  STS.64 [R168+0x20], R26 ;  /* 0x0000201aa8007388 */ /* 0x000fe80000000a00 */
[----:B------:R2:W-:Y:S04]  /*ae00*/  STS.64 [R168+0x40], R30 ;  /* 0x0000401ea8007388 */ /* 0x0005e80000000a00 */
[----:B------:R5:W-:Y:S04]  /*ae10*/  STS.64 [R168+0x60], R34 ;  /* 0x00006022a8007388 */ /* 0x000be80000000a00 */
[----:B------:R5:W-:Y:S04]  /*ae20*/  STS.64 [R166+0x80], R38 ;  /* 0x00008026a6007388 */ /* 0x000be80000000a00 */
[----:B------:R-:W-:Y:S04]  /*ae30*/  STS.64 [R166+0xa0], R42 ;  /* 0x0000a02aa6007388 */ /* 0x000fe80000000a00 */
[----:B------:R3:W-:Y:S01]  /*ae40*/  STS.64 [R166+0xc0], R46 ;  /* 0x0000c02ea6007388 */ /* 0x0007e20000000a00 */
[----:B-1----:R-:W-:-:S03]  /*ae50*/  LEA R18, R32, R15, 0x4 ;  /* 0x0000000f20127211 */ /* 0x002fc600078e20ff */
[----:B------:R-:W-:Y:S01]  /*ae60*/  STS.64 [R166+0xe0], R50 ;  /* 0x0000e032a6007388 */ /* 0x000fe20000000a00 */
[----:B------:R-:W-:Y:S01]  /*ae70*/  IADD3 R19, R16, -R21, RZ ;  /* 0x8000001510137210 */ /* 0x000fe20007ffe0ff */
[----:B------:R-:W-:Y:S01]  /*ae80*/  BAR.SYNC.DEFER_BLOCKING 0x0 ;  /* 0x0000000000007b1d */ /* 0x000fe20000010000 */
[----:B------:R-:W-:Y:S02]  /*ae90*/  IMAD R18, R160, R18, R29 ;  /* 0x00000012a0127224 */ /* 0x000fe400078e021d */
[----:B--2---:R-:W-:Y:S01]  /*aea0*/  IMAD R31, R12, R167, RZ ;  /* 0x000000a70c1f7224 */ /* 0x004fe200078e02ff */
[----:B-----5:R-:W-:-:S03]  /*aeb0*/  LEA R34, R32, R19, 0x4 ;  /* 0x0000001320227211 */ /* 0x020fc600078e20ff */
[----:B------:R-:W-:Y:S01]  /*aec0*/  IMAD R31, R14, R0, R31 ;  /* 0x000000000e1f7224 */ /* 0x000fe200078e021f */
[--C-:B------:R-:W-:Y:S02]  /*aed0*/  SHF.R.S32.HI R19, RZ, 0x1f, R18.reuse ;  /* 0x0000001fff137819 */ /* 0x100fe40000011412 */
[----:B------:R-:W-:Y:S01]  /*aee0*/  LEA.HI.SX32 R38, R17, R28, 0x1c ;  /* 0x0000001c11267211 */ /* 0x000fe200078fe2ff */
[----:B------:R-:W-:Y:S02]  /*aef0*/  IMAD R34, R160, R34, R29 ;  /* 0x00000022a0227224 */ /* 0x000fe400078e021d */
[----:B------:R-:W-:Y:S01]  /*af00*/  IMAD.WIDE.U32 R14, R167, R14, R18 ;  /* 0x0000000ea70e7225 */ /* 0x000fe200078e0012 */
[----:B------:R-:W-:Y:S02]  /*af10*/  SHF.R.S32.HI R30, RZ, 0x1f, R38 ;  /* 0x0000001fff1e7819 */ /* 0x000fe40000011426 */
[----:B------:R-:W-:Y:S02]  /*af20*/  SHF.R.S32.HI R35, RZ, 0x1f, R34 ;  /* 0x0000001fff237819 */ /* 0x000fe40000011422 */
[----:B------:R-:W-:Y:S01]  /*af30*/  IADD3 R31, R15, R31, RZ ;  /* 0x0000001f0f1f7210 */ /* 0x000fe20007ffe0ff */
[----:B------:R-:W-:Y:S01]  /*af40*/  IMAD R13, R30, R167, RZ ;  /* 0x000000a71e0d7224 */ /* 0x000fe200078e02ff */
[----:B------:R-:W-:-:S02]  /*af50*/  SHF.L.U32 R33, R14, 0x1, RZ ;  /* 0x000000010e217819 */ /* 0x000fc400000006ff */
[----:B------:R-:W-:Y:S01]  /*af60*/  SHF.L.U64.HI R31, R14, 0x1, R31 ;  /* 0x000000010e1f7819 */ /* 0x000fe2000001021f */
[----:B------:R-:W1:Y:S01]  /*af70*/  LDS.128 R24, [R165] ;  /* 0x00000000a5187984 */ /* 0x000e620000000c00 */
[----:B------:R-:W-:Y:S01]  /*af80*/  IMAD R30, R38, R0, R13 ;  /* 0x00000000261e7224 */ /* 0x000fe200078e020d */
[----:B------:R-:W-:Y:S01]  /*af90*/  LOP3.LUT R33, R33, 0xfffffffe, RZ, 0xc0, !PT ;  /* 0xfffffffe21217812 */ /* 0x000fe200078ec0ff */
[----:B------:R-:W-:Y:S01]  /*afa0*/  IMAD.WIDE.U32 R38, R167, R38, R34 ;  /* 0x00000026a7267225 */ /* 0x000fe200078e0022 */
[----:B------:R-:W2:Y:S04]  /*afb0*/  LDS.128 R20, [R164] ;  /* 0x00000000a4147984 */ /* 0x000ea80000000c00 */
[----:B------:R-:W5:Y:S01]  /*afc0*/  LDS.128 R16, [R165+0x440] ;  /* 0x00044000a5107984 */ /* 0x000f620000000c00 */
[----:B------:R-:W-:-:S02]  /*afd0*/  IADD3 R30, R39, R30, RZ ;  /* 0x0000001e271e7210 */ /* 0x000fc40007ffe0ff */
[C---:B------:R-:W-:Y:S02]  /*afe0*/  SHF.L.U32 R34, R38.reuse, 0x1, RZ ;  /* 0x0000000126227819 */ /* 0x040fe400000006ff */
[----:B------:R-:W-:-:S04]  /*aff0*/  SHF.L.U64.HI R30, R38, 0x1, R30 ;  /* 0x00000001261e7819 */ /* 0x000fc8000001021e */
[----:B------:R-:W-:Y:S01]  /*b000*/  LOP3.LUT R30, R30, 0x1fffffff, RZ, 0xc0, !PT ;  /* 0x1fffffff1e1e7812 */ /* 0x000fe200078ec0ff */
[--C-:B---3--:R-:W-:Y:S02]  /*b010*/  HADD2.F32 R12, -RZ, R8.reuse.H0_H0 ;  /* 0x20000008ff0c7230 */ /* 0x108fe40000004100 */
[--C-:B------:R-:W-:Y:S02]  /*b020*/  HADD2.F32 R38, -RZ, R9.reuse.H0_H0 ;  /* 0x20000009ff267230 */ /* 0x100fe40000004100 */
[----:B------:R-:W-:Y:S02]  /*b030*/  HADD2.F32 R44, -RZ, R9.H1_H1 ;  /* 0x30000009ff2c7230 */ /* 0x000fe40000004100 */
        /* <DEDUP_REMOVED lines=10> */
[----:B------:R-:W-:Y:S01]  /*b0e0*/  FFMA R35, R27, R161, R44 ;  /* 0x000000a11b237223 */ /* 0x000fe2000000002c */
[----:B------:R-:W-:Y:S01]  /*b0f0*/  FMUL R27, R42, R169 ;  /* 0x000000a92a1b7220 */ /* 0x000fe20000400000 */
[----:B------:R-:W-:Y:S01]  /*b100*/  FFMA R25, R25, R161, R46 ;  /* 0x000000a119197223 */ /* 0x000fe2000000002e */
[----:B----4-:R-:W-:-:S02]  /*b110*/  HADD2.F32 R42, -RZ, R4.H0_H0 ;  /* 0x20000004ff2a7230 */ /* 0x010fc40000004100 */
[----:B------:R-:W-:Y:S01]  /*b120*/  FMUL R38, R38, R169 ;  /* 0x000000a926267220 */ /* 0x000fe20000400000 */
[----:B------:R-:W-:Y:S02]  /*b130*/  HADD2.F32 R46, -RZ, R11.H0_H0 ;  /* 0x2000000bff2e7230 */ /* 0x000fe40000004100 */
[----:B--2---:R-:W-:Y:S01]  /*b140*/  FFMA R27, R20, R161, R27 ;  /* 0x000000a1141b7223 */ /* 0x004fe2000000001b */
[----:B------:R-:W-:Y:S02]  /*b150*/  HADD2.F32 R20, -RZ, R5.H0_H0 ;  /* 0x20000005ff147230 */ /* 0x000fe40000004100 */
[----:B------:R-:W-:Y:S01]  /*b160*/  FMUL R43, R42, R169 ;  /* 0x000000a92a2b7220 */ /* 0x000fe20000400000 */
[----:B------:R-:W-:Y:S01]  /*b170*/  FFMA R38, R21, R161, R38 ;  /* 0x000000a115267223 */ /* 0x000fe20000000026 */
[----:B------:R-:W-:Y:S01]  /*b180*/  FMUL R21, R46, R169 ;  /* 0x000000a92e157220 */ /* 0x000fe20000400000 */
[----:B------:R-:W-:Y:S02]  /*b190*/  HADD2.F32 R44, -RZ, R11.H1_H1 ;  /* 0x3000000bff2c7230 */ /* 0x000fe40000004100 */
[----:B-----5:R-:W-:Y:S01]  /*b1a0*/  FFMA R43, R16, R161, R43 ;  /* 0x000000a1102b7223 */ /* 0x020fe2000000002b */
[----:B------:R-:W-:-:S02]  /*b1b0*/  HADD2.F32 R46, -RZ, R4.H1_H1 ;  /* 0x30000004ff2e7230 */ /* 0x000fc40000004100 */
[----:B------:R-:W-:Y:S01]  /*b1c0*/  FFMA R22, R22, R161, R21 ;  /* 0x000000a116167223 */ /* 0x000fe20000000015 */
[----:B------:R-:W-:Y:S02]  /*b1d0*/  HADD2.F32 R16, -RZ, R7.H0_H0 ;  /* 0x20000007ff107230 */ /* 0x000fe40000004100 */
[-C--:B------:R-:W-:Y:S01]  /*b1e0*/  FMUL R21, R20, R169.reuse ;  /* 0x000000a914157220 */ /* 0x080fe20000400000 */
[-C--:B------:R-:W-:Y:S01]  /*b1f0*/  FMUL R44, R44, R169.reuse ;  /* 0x000000a92c2c7220 */ /* 0x080fe20000400000 */
[-C--:B------:R-:W-:Y:S01]  /*b200*/  FMUL R46, R46, R169.reuse ;  /* 0x000000a92e2e7220 */ /* 0x080fe20000400000 */
[----:B------:R-:W-:Y:S02]  /*b210*/  HADD2.F32 R48, -RZ, R5.H1_H1 ;  /* 0x30000005ff307230 */ /* 0x000fe40000004100 */
[----:B------:R-:W-:Y:S01]  /*b220*/  FMUL R39, R16, R169 ;  /* 0x000000a910277220 */ /* 0x000fe20000400000 */
[-C--:B------:R-:W-:Y:S01]  /*b230*/  FFMA R20, R18, R161.reuse, R21 ;  /* 0x000000a112147223 */ /* 0x080fe20000000015 */
[----:B------:R-:W-:Y:S01]  /*b240*/  FFMA R45, R23, R161, R44 ;  /* 0x000000a1172d7223 */ /* 0x000fe2000000002c */
[----:B------:R-:W-:-:S02]  /*b250*/  HADD2.F32 R18, -RZ, R6.H0_H0 ;  /* 0x20000006ff127230 */ /* 0x000fc40000004100 */
[----:B------:R-:W-:Y:S01]  /*b260*/  FFMA R46, R17, R161, R46 ;  /* 0x000000a1112e7223 */ /* 0x000fe2000000002e */
[----:B------:R-:W-:Y:S01]  /*b270*/  HADD2.F32 R42, -RZ, R6.H1_H1 ;  /* 0x30000006ff2a7230 */ /* 0x000fe20000004100 */
[----:B------:R-:W-:Y:S01]  /*b280*/  F2FP.F16.F32.PACK_AB R16, R25, R24 ;  /* 0x000000181910723e */ /* 0x000fe200000000ff */
[----:B------:R-:W-:Y:S01]  /*b290*/  HADD2.F32 R44, -RZ, R7.H1_H1 ;  /* 0x30000007ff2c7230 */ /* 0x000fe20000004100 */
[----:B------:R-:W-:Y:S01]  /*b2a0*/  F2FP.F16.F32.PACK_AB R17, R35, R26 ;  /* 0x0000001a2311723e */ /* 0x000fe200000000ff */
[-C--:B------:R-:W-:Y:S01]  /*b2b0*/  FMUL R21, R18, R169.reuse ;  /* 0x000000a912157220 */ /* 0x080fe20000400000 */
[----:B------:R-:W-:Y:S01]  /*b2c0*/  LOP3.LUT R25, R34, 0xfffffffe, RZ, 0xc0, !PT ;  /* 0xfffffffe22197812 */ /* 0x000fe200078ec0ff */
[----:B------:R-:W-:Y:S01]  /*b2d0*/  FMUL R48, R48, R169 ;  /* 0x000000a930307220 */ /* 0x000fe20000400000 */
[----:B---3--:R-:W-:Y:S01]  /*b2e0*/  FFMA R39, R14, R161, R39 ;  /* 0x000000a10e277223 */ /* 0x008fe20000000027 */
[----:B------:R-:W-:Y:S01]  /*b2f0*/  LOP3.LUT R14, R31, 0x1fffffff, RZ, 0xc0, !PT ;  /* 0x1fffffff1f0e7812 */ /* 0x000fe200078ec0ff */
[----:B------:R-:W-:Y:S01]  /*b300*/  FMUL R42, R42, R169 ;  /* 0x000000a92a2a7220 */ /* 0x000fe20000400000 */
[----:B------:R-:W-:Y:S01]  /*b310*/  IADD3 R26, P3, R156, R33, RZ ;  /* 0x000000219c1a7210 */ /* 0x000fe20007f7e0ff */
[----:B------:R-:W-:Y:S01]  /*b320*/  FMUL R44, R44, R169 ;  /* 0x000000a92c2c7220 */ /* 0x000fe20000400000 */
[----:B------:R-:W-:Y:S01]  /*b330*/  IADD3 R34, R2, 0x10, RZ ;  /* 0x0000001002227810 */ /* 0x000fe20007ffe0ff */
[----:B------:R-:W-:Y:S01]  /*b340*/  FFMA R23, R19, R161, R48 ;  /* 0x000000a113177223 */ /* 0x000fe20000000030 */
[----:B------:R-:W-:Y:S01]  /*b350*/  F2FP.F16.F32.PACK_AB R18, R38, R27 ;  /* 0x0000001b2612723e */ /* 0x000fe200000000ff */
        /* <DEDUP_REMOVED lines=21> */
[----:B------:R-:W4:Y:S01]  /*b4b0*/  @P3 LDG.E.LTC128B.128 R4, desc[UR36][R36.64] ;  /* 0x0000002424043981 */ /* 0x000f22000c1e1d20 */
[----:B------:R-:W-:Y:S01]  /*b4c0*/  BAR.SYNC.DEFER_BLOCKING 0x0 ;  /* 0x0000000000007b1d */ /* 0x000fe20000010000 */
[-C--:B------:R-:W-:Y:S02]  /*b4d0*/  ISETP.LT.AND P5, PT, R34, R3.reuse, P1 ;  /* 0x000000032200720c */ /* 0x080fe40000fa1270 */
[----:B------:R-:W-:Y:S02]  /*b4e0*/  ISETP.LT.AND P4, PT, R38, R3, P1 ;  /* 0x000000032600720c */ /* 0x000fe40000f81270 */
[----:B-1----:R-:W-:Y:S02]  /*b4f0*/  SHF.R.S32.HI R15, RZ, 0x1f, R38 ;  /* 0x0000001fff0f7819 */ /* 0x002fe40000011426 */
[----:B------:R-:W-:Y:S02]  /*b500*/  SHF.R.S32.HI R13, RZ, 0x1f, R34 ;  /* 0x0000001fff0d7819 */ /* 0x000fe40000011422 */
[----:B------:R-:W-:-:S02]  /*b510*/  LEA.HI R15, R15, R38, RZ, 0x4 ;  /* 0x000000260f0f7211 */ /* 0x000fc400078f20ff */
[----:B------:R-:W-:Y:S02]  /*b520*/  LEA.HI R13, R13, R34, RZ, 0x4 ;  /* 0x000000220d0d7211 */ /* 0x000fe400078f20ff */
[----:B------:R-:W-:Y:S02]  /*b530*/  LOP3.LUT R17, R15, 0xfffffff0, RZ, 0xc0, !PT ;  /* 0xfffffff00f117812 */ /* 0x000fe400078ec0ff */
[----:B------:R-:W-:Y:S02]  /*b540*/  LOP3.LUT R19, R13, 0xfffffff0, RZ, 0xc0, !PT ;  /* 0xfffffff00d137812 */ /* 0x000fe400078ec0ff */
[----:B------:R-:W-:Y:S02]  /*b550*/  IADD3 R17, R38, -R17, RZ ;  /* 0x8000001126117210 */ /* 0x000fe40007ffe0ff */
[----:B------:R-:W-:Y:S02]  /*b560*/  LEA.HI.SX32 R14, R15, R28, 0x1c ;  /* 0x0000001c0f0e7211 */ /* 0x000fe400078fe2ff */
[----:B------:R-:W-:Y:S01]  /*b570*/  LEA R16, R32, R17, 0x4 ;  /* 0x0000001120107211 */ /* 0x000fe200078e20ff */
[----:B------:R-:W-:Y:S01]  /*b580*/  STS.64 [R168], R80 ;  /* 0x00000050a8007388 */ /* 0x000fe20000000a00 */
[----:B------:R-:W-:-:S02]  /*b590*/  IADD3 R19, R34, -R19, RZ ;  /* 0x8000001322137210 */ /* 0x000fc40007ffe0ff */
[----:B------:R-:W-:Y:S01]  /*b5a0*/  SHF.R.S32.HI R12, RZ, 0x1f, R14 ;  /* 0x0000001fff0c7819 */ /* 0x000fe2000001140e */
[----:B------:R-:W-:Y:S01]  /*b5b0*/  STS.64 [R168+0x20], R76 ;  /* 0x0000204ca8007388 */ /* 0x000fe20000000a00 */
[--C-:B------:R-:W-:Y:S01]  /*b5c0*/  IMAD R16, R160, R16, R29.reuse ;  /* 0x00000010a0107224 */ /* 0x100fe200078e021d */
[----:B------:R-:W-:Y:S02]  /*b5d0*/  LEA.HI.SX32 R40, R13, R28, 0x1c ;  /* 0x0000001c0d287211 */ /* 0x000fe400078fe2ff */
[----:B------:R-:W-:Y:S01]  /*b5e0*/  STS.64 [R168+0x40], R72 ;  /* 0x00004048a8007388 */ /* 0x000fe20000000a00 */
[----:B------:R-:W-:Y:S01]  /*b5f0*/  LEA R42, R32, R19, 0x4 ;  /* 0x00000013202a7211 */ /* 0x000fe200078e20ff */
[----:B------:R-:W-:Y:S01]  /*b600*/  IMAD R13, R12, R167, RZ ;  /* 0x000000a70c0d7224 */ /* 0x000fe200078e02ff */
[----:B------:R-:W-:Y:S01]  /*b610*/  SHF.R.S32.HI R18, RZ, 0x1f, R40 ;  /* 0x0000001fff127819 */ /* 0x000fe20000011428 */
[----:B------:R-:W-:Y:S01]  /*b620*/  STS.64 [R168+0x60], R68 ;  /* 0x00006044a8007388 */ /* 0x000fe20000000a00 */
[----:B------:R-:W-:Y:S01]  /*b630*/  SHF.R.S32.HI R17, RZ, 0x1f, R16 ;  /* 0x0000001fff117819 */ /* 0x000fe20000011410 */
[----:B------:R-:W-:-:S02]  /*b640*/  IMAD R42, R160, R42, R29 ;  /* 0x0000002aa02a7224 */ /* 0x000fc400078e021d */
[----:B------:R-:W-:Y:S01]  /*b650*/  STS.64 [R166+0x80], R64 ;  /* 0x00008040a6007388 */ /* 0x000fe20000000a00 */
[----:B------:R-:W-:Y:S02]  /*b660*/  IMAD R13, R14, R0, R13 ;  /* 0x000000000e0d7224 */ /* 0x000fe400078e020d */
[----:B------:R-:W-:Y:S01]  /*b670*/  IMAD R33, R18, R167, RZ ;  /* 0x000000a712217224 */ /* 0x000fe200078e02ff */
[----:B------:R-:W-:Y:S01]  /*b680*/  STS.64 [R166+0xa0], R60 ;  /* 0x0000a03ca6007388 */ /* 0x000fe20000000a00 */
[----:B------:R-:W-:Y:S01]  /*b690*/  IMAD.WIDE.U32 R14, R167, R14, R16 ;  /* 0x0000000ea70e7225 */ /* 0x000fe200078e0010 */
[--C-:B------:R-:W-:Y:S02]  /*b6a0*/  SHF.R.S32.HI R43, RZ, 0x1f, R42.reuse ;  /* 0x0000001fff2b7819 */ /* 0x100fe4000001142a */
[----:B------:R-:W-:Y:S01]  /*b6b0*/  STS.64 [R166+0xc0], R56 ;  /* 0x0000c038a6007388 */ /* 0x000fe20000000a00 */
[----:B------:R-:W-:Y:S01]  /*b6c0*/  IMAD R33, R40, R0, R33 ;  /* 0x0000000028217224 */ /* 0x000fe200078e0221 */
[----:B------:R-:W-:Y:S01]  /*b6d0*/  IADD3 R34, R15, R13, RZ ;  /* 0x0000000d0f227210 */ /* 0x000fe20007ffe0ff */
[----:B------:R-:W-:Y:S01]  /*b6e0*/  IMAD.WIDE.U32 R40, R167, R40, R42 ;  /* 0x00000028a7287225 */ /* 0x000fe200078e002a */
[----:B------:R-:W-:Y:S01]  /*b6f0*/  STS.64 [R166+0xe0], R52 ;  /* 0x0000e034a6007388 */ /* 0x000fe20000000a00 */
[----:B------:R-:W-:-:S02]  /*b700*/  SHF.L.U32 R35, R14, 0x1, RZ ;  /* 0x000000010e237819 */ /* 0x000fc400000006ff */
[----:B------:R-:W-:Y:S01]  /*b710*/  SHF.L.U64.HI R34, R14, 0x1, R34 ;  /* 0x000000010e227819 */ /* 0x000fe20000010222 */
[----:B------:R-:W-:Y:S01]  /*b720*/  BAR.SYNC.DEFER_BLOCKING 0x0 ;  /* 0x0000000000007b1d */ /* 0x000fe20000010000 */
[----:B------:R-:W-:Y:S02]  /*b730*/  IADD3 R33, R41, R33, RZ ;  /* 0x0000002129217210 */ /* 0x000fe40007ffe0ff */
[C---:B------:R-:W-:Y:S02]  /*b740*/  SHF.L.U32 R38, R40.reuse, 0x1, RZ ;  /* 0x0000000128267819 */ /* 0x040fe400000006ff */
[----:B------:R-:W-:Y:S02]  /*b750*/  SHF.L.U64.HI R33, R40, 0x1, R33 ;  /* 0x0000000128217819 */ /* 0x000fe40000010221 */
[----:B------:R-:W-:Y:S02]  /*b760*/  LOP3.LUT R35, R35, 0xfffffffe, RZ, 0xc0, !PT ;  /* 0xfffffffe23237812 */ /* 0x000fe400078ec0ff */
[----:B------:R-:W-:-:S02]  /*b770*/  LOP3.LUT R34, R34, 0x1fffffff, RZ, 0xc0, !PT ;  /* 0x1fffffff22227812 */ /* 0x000fc400078ec0ff */
[----:B------:R-:W-:-:S04]  /*b780*/  IADD3 R48, P2, R156, R35, RZ ;  /* 0x000000239c307210 */ /* 0x000fc80007f5e0ff */
[----:B------:R-:W-:Y:S02]  /*b790*/  IADD3.X R49, R157, R34, RZ, P2, !PT ;  /* 0x000000229d317210 */ /* 0x000fe400017fe4ff */
[----:B--2---:R-:W-:-:S04]  /*b7a0*/  IADD3 R30, P2, R158, R30, RZ ;  /* 0x0000001e9e1e7210 */ /* 0x004fc80007f5e0ff */
[----:B------:R-:W-:Y:S01]  /*b7b0*/  IADD3.X R31, R159, R31, RZ, P2, !PT ;  /* 0x0000001f9f1f7210 */ /* 0x000fe200017fe4ff */
[----:B------:R-:W1:Y:S04]  /*b7c0*/  LDS.128 R24, [R165] ;  /* 0x00000000a5187984 */ /* 0x000e680000000c00 */
[----:B------:R-:W2:Y:S04]  /*b7d0*/  LDS.128 R20, [R164] ;  /* 0x00000000a4147984 */ /* 0x000ea80000000c00 */
[----:B------:R-:W5:Y:S01]  /*b7e0*/  LDS.128 R16, [R165+0x440] ;  /* 0x00044000a5107984 */ /* 0x000f620000000c00 */
[----:B------:R-:W-:-:S04]  /*b7f0*/  IADD3 R34, P2, R158, R36, RZ ;  /* 0x000000249e227210 */ /* 0x000fc80007f5e0ff */
[----:B------:R-:W-:Y:S01]  /*b800*/  IADD3.X R35, R159, R37, RZ, P2, !PT ;  /* 0x000000259f237210 */ /* 0x000fe200017fe4ff */
[----:B---3--:R-:W-:Y:S02]  /*b810*/  HADD2.F32 R12, -RZ, R8.H0_H0 ;  /* 0x20000008ff0c7230 */ /* 0x008fe40000004100 */
[--C-:B------:R-:W-:Y:S02]  /*b820*/  HADD2.F32 R40, -RZ, R9.reuse.H0_H0 ;  /* 0x20000009ff287230 */ /* 0x100fe40000004100 */
[----:B------:R-:W-:Y:S02]  /*b830*/  HADD2.F32 R44, -RZ, R9.H1_H1 ;  /* 0x30000009ff2c7230 */ /* 0x000fe40000004100 */
[----:B------:R-:W-:Y:S01]  /*b840*/  FMUL R39, R12, R169 ;  /* 0x000000a90c277220 */ /* 0x000fe20000400000 */
[----:B------:R-:W-:Y:S01]  /*b850*/  HADD2.F32 R42, -RZ, R10.H0_H0 ;  /* 0x2000000aff2a7230 */ /* 0x000fe20000004100 */
[----:B------:R-:W3:Y:S01]  /*b860*/  LDS.128 R12, [R164+0x440] ;  /* 0x00044000a40c7984 */ /* 0x000ee20000000c00 */
[----:B------:R-:W-:-:S02]  /*b870*/  HADD2.F32 R46, -RZ, R8.H1_H1 ;  /* 0x30000008ff2e7230 */ /* 0x000fc40000004100 */
[----:B-1----:R-:W-:Y:S01]  /*b880*/  FFMA R24, R24, R161, R39 ;  /* 0x000000a118187223 */ /* 0x002fe20000000027 */
[-C--:B------:R-:W-:Y:S01]  /*b890*/  FMUL R39, R40, R169.reuse ;  /* 0x000000a928277220 */ /* 0x080fe20000400000 */
[-C--:B------:R-:W-:Y:S01]  /*b8a0*/  FMUL R44, R44, R169.reuse ;  /* 0x000000a92c2c7220 */ /* 0x080fe20000400000 */
[----:B------:R-:W-:Y:S02]  /*b8b0*/  HADD2.F32 R40, -RZ, R10.H1_H1 ;  /* 0x3000000aff287230 */ /* 0x000fe40000004100 */
[----:B------:R-:W-:Y:S01]  /*b8c0*/  FMUL R46, R46, R169 ;  /* 0x000000a92e2e7220 */ /* 0x000fe20000400000 */
[-C--:B------:R-:W-:Y:S01]  /*b8d0*/  FFMA R26, R26, R161.reuse, R39 ;  /* 0x000000a11a1a7223 */ /* 0x080fe20000000027 */
[----:B------:R-:W-:Y:S01]  /*b8e0*/  FFMA R39, R27, R161, R44 ;  /* 0x000000a11b277223 */ /* 0x000fe2000000002c */
[-C--:B------:R-:W-:Y:S01]  /*b8f0*/  FMUL R27, R42, R169.reuse ;  /* 0x000000a92a1b7220 */ /* 0x080fe20000400000 */
[----:B------:R-:W-:Y:S01]  /*b900*/  FMUL R40, R40, R169 ;  /* 0x000000a928287220 */ /* 0x000fe20000400000 */
[----:B------:R-:W-:-:S02]  /*b910*/  HADD2.F32 R42, -RZ, R11.H0_H0 ;  /* 0x2000000bff2a7230 */ /* 0x000fc40000004100 */
[-C--:B------:R-:W-:Y:S01]  /*b920*/  FFMA R25, R25, R161.reuse, R46 ;  /* 0x000000a119197223 */ /* 0x080fe2000000002e */
[--C-:B----4-:R-:W-:Y:S02]  /*b930*/  HADD2.F32 R44, -RZ, R4.reuse.H0_H0 ;  /* 0x20000004ff2c7230 */ /* 0x110fe40000004100 */
[-C--:B--2---:R-:W-:Y:S01]  /*b940*/  FFMA R27, R20, R161.reuse, R27 ;  /* 0x000000a1141b7223 */ /* 0x084fe2000000001b */
[----:B------:R-:W-:Y:S01]  /*b950*/  FFMA R40, R21, R161, R40 ;  /* 0x000000a115287223 */ /* 0x000fe20000000028 */
[-C--:B------:R-:W-:Y:S01]  /*b960*/  FMUL R21, R42, R169.reuse ;  /* 0x000000a92a157220 */ /* 0x080fe20000400000 */
[----:B------:R-:W-:Y:S02]  /*b970*/  HADD2.F32 R20, -RZ, R5.H0_H0 ;  /* 0x20000005ff147230 */ /* 0x000fe40000004100 */
[----:B------:R-:W-:Y:S01]  /*b980*/  FMUL R41, R44, R169 ;  /* 0x000000a92c297220 */ /* 0x000fe20000400000 */
[----:B------:R-:W-:Y:S02]  /*b990*/  HADD2.F32 R42, -RZ, R4.H1_H1 ;  /* 0x30000004ff2a7230 */ /* 0x000fe40000004100 */
[----:B------:R-:W-:Y:S01]  /*b9a0*/  FFMA R22, R22, R161, R21 ;  /* 0x000000a116167223 */ /* 0x000fe20000000015 */
[----:B------:R-:W-:-:S02]  /*b9b0*/  HADD2.F32 R46, -RZ, R11.H1_H1 ;  /* 0x3000000bff2e7230 */ /* 0x000fc40000004100 */
[----:B------:R-:W-:Y:S01]  /*b9c0*/  FMUL R21, R20, R169 ;  /* 0x000000a914157220 */ /* 0x000fe20000400000 */
[----:B-----5:R-:W-:Y:S01]  /*b9d0*/  FFMA R20, R16, R161, R41 ;  /* 0x000000a110147223 */ /* 0x020fe20000000029 */
[-C--:B------:R-:W-:Y:S01]  /*b9e0*/  FMUL R42, R42, R169.reuse ;  /* 0x000000a92a2a7220 */ /* 0x080fe20000400000 */
[--C-:B------:R-:W-:Y:S02]  /*b9f0*/  HADD2.F32 R16, -RZ, R6.reuse.H1_H1 ;  /* 0x30000006ff107230 */ /* 0x100fe40000004100 */
[----:B------:R-:W-:Y:S01]  /*ba00*/  FMUL R46, R46, R169 ;  /* 0x000000a92e2e7220 */ /* 0x000fe20000400000 */
[-C--:B------:R-:W-:Y:S01]  /*ba10*/  FFMA R21, R18, R161.reuse, R21 ;  /* 0x000000a112157223 */ /* 0x080fe20000000015 */
[----:B------:R-:W-:Y:S01]  /*ba20*/  FFMA R41, R17, R161, R42 ;  /* 0x000000a111297223 */ /* 0x000fe2000000002a */
[----:B------:R-:W-:Y:S02]  /*ba30*/  HADD2.F32 R42, -RZ, R6.H0_H0 ;  /* 0x20000006ff2a7230 */ /* 0x000fe40000004100 */
[----:B------:R-:W-:Y:S01]  /*ba40*/  FMUL R16, R16, R169 ;  /* 0x000000a910107220 */ /* 0x000fe20000400000 */
[----:B------:R-:W-:Y:S01]  /*ba50*/  FFMA R23, R23, R161, R46 ;  /* 0x000000a117177223 */ /* 0x000fe2000000002e */
[----:B------:R-:W-:-:S02]  /*ba60*/  HADD2.F32 R44, -RZ, R5.H1_H1 ;  /* 0x30000005ff2c7230 */ /* 0x000fc40000004100 */
[-C--:B------:R-:W-:Y:S01]  /*ba70*/  FMUL R17, R42, R169.reuse ;  /* 0x000000a92a117220 */ /* 0x080fe20000400000 */
[--C-:B------:R-:W-:Y:S02]  /*ba80*/  HADD2.F32 R18, -RZ, R7.reuse.H0_H0 ;  /* 0x20000007ff127230 */ /* 0x100fe40000004100 */
[----:B------:R-:W-:Y:S02]  /*ba90*/  HADD2.F32 R46, -RZ, R7.H1_H1 ;  /* 0x30000007ff2e7230 */ /* 0x000fe40000004100 */
[----:B------:R-:W-:Y:S01]  /*baa0*/  FMUL R44, R44, R169 ;  /* 0x000000a92c2c7220 */ /* 0x000fe20000400000 */
[-C--:B---3--:R-:W-:Y:S01]  /*bab0*/  FFMA R45, R13, R161.reuse, R16 ;  /* 0x000000a10d2d7223 */ /* 0x088fe20000000010 */
        /* <DEDUP_REMOVED lines=10> */
[----:B------:R-:W-:Y:S01]  /*bb60*/  IADD3.X R25, R157, R12, RZ, P3, !PT ;  /* 0x0000000c9d197210 */ /* 0x000fe20001ffe4ff */
[----:B------:R-:W-:Y:S01]  /*bb70*/  FFMA R46, R15, R161, R46 ;  /* 0x000000a10f2e7223 */ /* 0x000fe2000000002e */
[----:B------:R-:W-:-:S02]  /*bb80*/  ISETP.LT.AND P3, PT, R38, R3, P0 ;  /* 0x000000032600720c */ /* 0x000fc40000761270 */
        /* <DEDUP_REMOVED lines=8> */
[----:B------:R2:W-:Y:S04]  /*bc10*/  @P4 STG.E.128 desc[UR36][R48.64], R12 ;  /* 0x0000000c30004986 */ /* 0x0005e8000c101d24 */
[----:B------:R-:W3:Y:S01]  /*bc20*/  @P3 LDG.E.LTC128B.128 R8, desc[UR36][R30.64] ;  /* 0x000000241e083981 */ /* 0x000ee2000c1e1d20 */
[----:B------:R-:W-:-:S04]  /*bc30*/  IADD3 R40, R2, 0x1a, RZ ;  /* 0x0000001a02287810 */ /* 0x000fc80007ffe0ff */
[----:B------:R-:W-:-:S13]  /*bc40*/  ISETP.LT.AND P3, PT, R40, R3, P0 ;  /* 0x000000032800720c */ /* 0x000fda0000761270 */
[----:B------:R-:W4:Y:S01]  /*bc50*/  @P3 LDG.E.LTC128B.128 R4, desc[UR36][R34.64] ;  /* 0x0000002422043981 */ /* 0x000f22000c1e1d20 */
[----:B------:R-:W-:Y:S01]  /*bc60*/  SHF.R.S32.HI R21, RZ, 0x1f, R38 ;  /* 0x0000001fff157819 */ /* 0x000fe20000011426 */
[----:B------:R-:W-:Y:S03]  /*bc70*/  BAR.SYNC.DEFER_BLOCKING 0x0 ;  /* 0x0000000000007b1d */ /* 0x000fe60000010000 */
[----:B------:R-:W-:Y:S02]  /*bc80*/  LEA.HI R21, R21, R38, RZ, 0x4 ;  /* 0x0000002615157211 */ /* 0x000fe400078f20ff */
[----:B------:R-:W-:Y:S02]  /*bc90*/  ISETP.LT.AND P4, PT, R40, R3, P1 ;  /* 0x000000032800720c */ /* 0x000fe40000f81270 */
[----:B-1----:R-:W-:Y:S02]  /*bca0*/  LOP3.LUT R17, R21, 0xfffffff0, RZ, 0xc0, !PT ;  /* 0xfffffff015117812 */ /* 0x002fe400078ec0ff */
[----:B--2---:R-:W-:-:S02]  /*bcb0*/  SHF.R.S32.HI R13, RZ, 0x1f, R40 ;  /* 0x0000001fff0d7819 */ /* 0x004fc40000011428 */
[----:B------:R-:W-:Y:S02]  /*bcc0*/  IADD3 R17, R38, -R17, RZ ;  /* 0x8000001126117210 */ /* 0x000fe40007ffe0ff */
[----:B------:R-:W-:Y:S02]  /*bcd0*/  LEA.HI R13, R13, R40, RZ, 0x4 ;  /* 0x000000280d0d7211 */ /* 0x000fe400078f20ff */
[----:B------:R-:W-:Y:S02]  /*bce0*/  LEA R36, R32, R17, 0x4 ;  /* 0x0000001120247211 */ /* 0x000fe400078e20ff */
[C---:B------:R-:W-:Y:S02]  /*bcf0*/  LOP3.LUT R15, R13.reuse, 0xfffffff0, RZ, 0xc0, !PT ;  /* 0xfffffff00d0f7812 */ /* 0x040fe400078ec0ff */
[----:B------:R-:W-:Y:S01]  /*bd00*/  LEA.HI.SX32 R14, R13, R28, 0x1c ;  /* 0x0000001c0d0e7211 */ /* 0x000fe200078fe2ff */
[----:B------:R-:W-:Y:S01]  /*bd10*/  IMAD R36, R160, R36, R29 ;  /* 0x00000024a0247224 */ /* 0x000fe200078e021d */
[----:B------:R-:W-:-:S02]  /*bd20*/  IADD3 R15, R40, -R15, RZ ;  /* 0x8000000f280f7210 */ /* 0x000fc40007ffe0ff */
[----:B------:R-:W-:Y:S02]  /*bd30*/  SHF.R.S32.HI R12, RZ, 0x1f, R14 ;  /* 0x0000001fff0c7819 */ /* 0x000fe4000001140e */
[----:B------:R-:W-:Y:S01]  /*bd40*/  LEA R16, R32, R15, 0x4 ;  /* 0x0000000f20107211 */ /* 0x000fe200078e20ff */
[----:B------:R-:W-:Y:S01]  /*bd50*/  STS.64 [R168], R82 ;  /* 0x00000052a8007388 */ /* 0x000fe20000000a00 */
[----:B------:R-:W-:Y:S01]  /*bd60*/  LEA.HI.SX32 R42, R21, R28, 0x1c ;  /* 0x0000001c152a7211 */ /* 0x000fe200078fe2ff */
[----:B------:R-:W-:Y:S01]  /*bd70*/  IMAD R13, R12, R167, RZ ;  /* 0x000000a70c0d7224 */ /* 0x000fe200078e02ff */
[----:B------:R-:W-:Y:S01]  /*bd80*/  SHF.R.S32.HI R37, RZ, 0x1f, R36 ;  /* 0x0000001fff257819 */ /* 0x000fe20000011424 */
[----:B------:R-:W-:Y:S01]  /*bd90*/  STS.64 [R168+0x20], R78 ;  /* 0x0000204ea8007388 */ /* 0x000fe20000000a00 */
[----:B------:R-:W-:Y:S01]  /*bda0*/  IMAD R16, R160, R16, R29 ;  /* 0x00000010a0107224 */ /* 0x000fe200078e021d */
[----:B------:R-:W-:Y:S01]  /*bdb0*/  SHF.R.S32.HI R18, RZ, 0x1f, R42 ;  /* 0x0000001fff127819 */ /* 0x000fe2000001142a */
[----:B------:R-:W-:Y:S01]  /*bdc0*/  IMAD R13, R14, R0, R13 ;  /* 0x000000000e0d7224 */ /* 0x000fe200078e020d */
[----:B------:R-:W-:Y:S01]  /*bdd0*/  STS.64 [R168+0x40], R74 ;  /* 0x0000404aa8007388 */ /* 0x000fe20000000a00 */
[----:B------:R-:W-:-:S02]  /*bde0*/  ISETP.LT.AND P5, PT, R38, R3, P1 ;  /* 0x000000032600720c */ /* 0x000fc40000fa1270 */
[----:B------:R-:W-:Y:S01]  /*bdf0*/  SHF.R.S32.HI R17, RZ, 0x1f, R16 ;  /* 0x0000001fff117819 */ /* 0x000fe20000011410 */
[----:B------:R-:W-:Y:S01]  /*be00*/  STS.64 [R168+0x60], R70 ;  /* 0x00006046a8007388 */ /* 0x000fe20000000a00 */
[----:B------:R-:W-:-:S03]  /*be10*/  IMAD R33, R18, R167, RZ ;  /* 0x000000a712217224 */ /* 0x000fc600078e02ff */
[----:B------:R-:W-:Y:S01]  /*be20*/  STS.64 [R166+0x80], R66 ;  /* 0x00008042a6007388 */ /* 0x000fe20000000a00 */
[----:B------:R-:W-:-:S03]  /*be30*/  IMAD.WIDE.U32 R14, R167, R14, R16 ;  /* 0x0000000ea70e7225 */ /* 0x000fc600078e0010 */
[----:B------:R-:W-:Y:S01]  /*be40*/  STS.64 [R166+0xa0], R62 ;  /* 0x0000a03ea6007388 */ /* 0x000fe20000000a00 */
[----:B------:R-:W-:Y:S02]  /*be50*/  IMAD R33, R42, R0, R33 ;  /* 0x000000002a217224 */ /* 0x000fe400078e0221 */
[----:B------:R-:W-:Y:S01]  /*be60*/  IMAD.WIDE.U32 R42, R167, R42, R36 ;  /* 0x0000002aa72a7225 */ /* 0x000fe200078e0024 */
[----:B------:R-:W-:Y:S01]  /*be70*/  STS.64 [R166+0xc0], R58 ;  /* 0x0000c03aa6007388 */ /* 0x000fe20000000a00 */
[----:B------:R-:W-:Y:S02]  /*be80*/  IADD3 R36, R15, R13, RZ ;  /* 0x0000000d0f247210 */ /* 0x000fe40007ffe0ff */
[C---:B------:R-:W-:Y:S01]  /*be90*/  SHF.L.U32 R37, R14.reuse, 0x1, RZ ;  /* 0x000000010e257819 */ /* 0x040fe200000006ff */
[----:B------:R-:W-:Y:S01]  /*bea0*/  STS.64 [R166+0xe0], R54 ;  /* 0x0000e036a6007388 */ /* 0x000fe20000000a00 */
[----:B------:R-:W-:Y:S02]  /*beb0*/  SHF.L.U64.HI R36, R14, 0x1, R36 ;  /* 0x000000010e247819 */ /* 0x000fe40000010224 */
[----:B------:R-:W-:Y:S01]  /*bec0*/  IADD3 R33, R43, R33, RZ ;  /* 0x000000212b217210 */ /* 0x000fe20007ffe0ff */
[----:B------:R-:W-:Y:S01]  /*bed0*/  BAR.SYNC.DEFER_BLOCKING 0x0 ;  /* 0x0000000000007b1d */ /* 0x000fe20000010000 */
[----:B------:R-:W-:-:S02]  /*bee0*/  SHF.L.U32 R38, R42, 0x1, RZ ;  /* 0x000000012a267819 */ /* 0x000fc400000006ff */
[----:B------:R-:W-:Y:S02]  /*bef0*/  SHF.L.U64.HI R33, R42, 0x1, R33 ;  /* 0x000000012a217819 */ /* 0x000fe40000010221 */
        /* <DEDUP_REMOVED lines=13> */
[-C--:B------:R-:W-:Y:S01]  /*bfd0*/  FMUL R44, R44, R169.reuse ;  /* 0x000000a92c2c7220 */ /* 0x080fe20000400000 */
[----:B------:R-:W-:Y:S01]  /*bfe0*/  FMUL R46, R46, R169 ;  /* 0x000000a92e2e7220 */ /* 0x000fe20000400000 */
[----:B------:R-:W-:-:S02]  /*bff0*/  HADD2.F32 R40, -RZ, R10.H1_H1 ;  /* 0x3000000aff287230 */ /* 0x000fc40000004100 */
[-C--:B------:R-:W-:Y:S01]  /*c000*/  FFMA R26, R26, R161.reuse, R39 ;  /* 0x000000a11a1a7223 */ /* 0x080fe20000000027 */
[----:B------:R-:W-:Y:S01]  /*c010*/  FFMA R39, R27, R161, R44 ;  /* 0x000000a11b277223 */ /* 0x000fe2000000002c */
[----:B------:R-:W-:Y:S01]  /*c020*/  FMUL R27, R42, R169 ;  /* 0x000000a92a1b7220 */ /* 0x000fe20000400000 */
[----:B------:R-:W-:Y:S01]  /*c030*/  FFMA R25, R25, R161, R46 ;  /* 0x000000a119197223 */ /* 0x000fe2000000002e */
[----:B----4-:R-:W-:Y:S02]  /*c040*/  HADD2.F32 R42, -RZ, R4.H0_H0 ;  /* 0x20000004ff2a7230 */ /* 0x010fe40000004100 */
[----:B------:R-:W-:Y:S01]  /*c050*/  FMUL R40, R40, R169 ;  /* 0x000000a928287220 */ /* 0x000fe20000400000 */
[----:B------:R-:W-:Y:S02]  /*c060*/  HADD2.F32 R46, -RZ, R11.H0_H0 ;  /* 0x2000000bff2e7230 */ /* 0x000fe40000004100 */
[----:B--2---:R-:W-:Y:S01]  /*c070*/  FFMA R27, R20, R161, R27 ;  /* 0x000000a1141b7223 */ /* 0x004fe2000000001b */
[----:B------:R-:W-:-:S02]  /*c080*/  HADD2.F32 R20, -RZ, R5.H0_H0 ;  /* 0x20000005ff147230 */ /* 0x000fc40000004100 */
[----:B------:R-:W-:Y:S01]  /*c090*/  FMUL R43, R42, R169 ;  /* 0x000000a92a2b7220 */ /* 0x000fe20000400000 */
[----:B------:R-:W-:Y:S01]  /*c0a0*/  FFMA R40, R21, R161, R40 ;  /* 0x000000a115287223 */ /* 0x000fe20000000028 */
[----:B------:R-:W-:Y:S01]  /*c0b0*/  FMUL R21, R46, R169 ;  /* 0x000000a92e157220 */ /* 0x000fe20000400000 */
[----:B------:R-:W-:Y:S02]  /*c0c0*/  HADD2.F32 R44, -RZ, R11.H1_H1 ;  /* 0x3000000bff2c7230 */ /* 0x000fe40000004100 */
[-C--:B-----5:R-:W-:Y:S01]  /*c0d0*/  FFMA R43, R16, R161.reuse, R43 ;  /* 0x000000a1102b7223 */ /* 0x0a0fe2000000002b */
[----:B------:R-:W-:Y:S02]  /*c0e0*/  HADD2.F32 R46, -RZ, R4.H1_H1 ;  /* 0x30000004ff2e7230 */ /* 0x000fe40000004100 */
[----:B------:R-:W-:Y:S01]  /*c0f0*/  FFMA R22, R22, R161, R21 ;  /* 0x000000a116167223 */ /* 0x000fe20000000015 */
[----:B------:R-:W-:Y:S02]  /*c100*/  HADD2.F32 R16, -RZ, R7.H0_H0 ;  /* 0x20000007ff107230 */ /* 0x000fe40000004100 */
[-C--:B------:R-:W-:Y:S01]  /*c110*/  FMUL R21, R20, R169.reuse ;  /* 0x000000a914157220 */ /* 0x080fe20000400000 */
[----:B------:R-:W-:Y:S01]  /*c120*/  FMUL R44, R44, R169 ;  /* 0x000000a92c2c7220 */ /* 0x000fe20000400000 */
[----:B------:R-:W-:-:S02]  /*c130*/  HADD2.F32 R48, -RZ, R5.H1_H1 ;  /* 0x30000005ff307230 */ /* 0x000fc40000004100 */
[-C--:B------:R-:W-:Y:S01]  /*c140*/  FMUL R46, R46, R169.reuse ;  /* 0x000000a92e2e7220 */ /* 0x080fe20000400000 */
[----:B------:R-:W-:Y:S01]  /*c150*/  FMUL R41, R16, R169 ;  /* 0x000000a910297220 */ /* 0x000fe20000400000 */
[-C--:B------:R-:W-:Y:S01]  /*c160*/  FFMA R20, R18, R161.reuse, R21 ;  /* 0x000000a112147223 */ /* 0x080fe20000000015 */
[-C--:B------:R-:W-:Y:S01]  /*c170*/  FFMA R45, R23, R161.reuse, R44 ;  /* 0x000000a1172d7223 */ /* 0x080fe2000000002c */
[--C-:B------:R-:W-:Y:S02]  /*c180*/  HADD2.F32 R18, -RZ, R6.reuse.H0_H0 ;  /* 0x20000006ff127230 */ /* 0x100fe40000004100 */
[----:B------:R-:W-:Y:S01]  /*c190*/  FFMA R46, R17, R161, R46 ;  /* 0x000000a1112e7223 */ /* 0x000fe2000000002e */
[----:B------:R-:W-:Y:S01]  /*c1a0*/  FMUL R48, R48, R169 ;  /* 0x000000a930307220 */ /* 0x000fe20000400000 */
[----:B------:R-:W-:Y:S01]  /*c1b0*/  HADD2.F32 R42, -RZ, R6.H1_H1 ;  /* 0x30000006ff2a7230 */ /* 0x000fe20000004100 */
[----:B------:R-:W-:Y:S01]  /*c1c0*/  F2FP.F16.F32.PACK_AB R16, R25, R24 ;  /* 0x000000181910723e */ /* 0x000fe200000000ff */
[----:B------:R-:W-:Y:S01]  /*c1d0*/  HADD2.F32 R44, -RZ, R7.H1_H1 ;  /* 0x30000007ff2c7230 */ /* 0x000fe20000004100 */
[----:B------:R-:W-:Y:S01]  /*c1e0*/  F2FP.F16.F32.PACK_AB R17, R39, R26 ;  /* 0x0000001a2711723e */ /* 0x000fe200000000ff */
[-C--:B------:R-:W-:Y:S01]  /*c1f0*/  FFMA R23, R19, R161.reuse, R48 ;  /* 0x000000a113177223 */ /* 0x080fe20000000030 */
[----:B------:R-:W-:Y:S01]  /*c200*/  LOP3.LUT R25, R38, 0xfffffffe, RZ, 0xc0, !PT ;  /* 0xfffffffe26197812 */ /* 0x000fe200078ec0ff */
[----:B---3--:R-:W-:Y:S01]  /*c210*/  FFMA R41, R14, R161, R41 ;  /* 0x000000a10e297223 */ /* 0x008fe20000000029 */
[----:B------:R-:W-:Y:S01]  /*c220*/  LOP3.LUT R14, R36, 0x1fffffff, RZ, 0xc0, !PT ;  /* 0x1fffffff240e7812 */ /* 0x000fe200078ec0ff */
[----:B------:R-:W-:Y:S01]  /*c230*/  FMUL R21, R18, R169 ;  /* 0x000000a912157220 */ /* 0x000fe20000400000 */
[----:B------:R-:W-:Y:S01]  /*c240*/  IADD3 R26, P3, R156, R37, RZ ;  /* 0x000000259c1a7210 */ /* 0x000fe20007f7e0ff */
[-C--:B------:R-:W-:Y:S01]  /*c250*/  FMUL R42, R42, R169.reuse ;  /* 0x000000a92a2a7220 */ /* 0x080fe20000400000 */
[----:B------:R-:W-:Y:S01]  /*c260*/  IADD3 R36, R2, 0x20, RZ ;  /* 0x0000002002247810 */ /* 0x000fe20007ffe0ff */
[----:B------:R-:W-:Y:S01]  /*c270*/  FMUL R44, R44, R169 ;  /* 0x000000a92c2c7220 */ /* 0x000fe20000400000 */
[----:B------:R-:W-:Y:S01]  /*c280*/  F2FP.F16.F32.PACK_AB R18, R40, R27 ;  /* 0x0000001b2812723e */ /* 0x000fe200000000ff */
[-C--:B------:R-:W-:Y:S01]  /*c290*/  FFMA R21, R12, R161.reuse, R21 ;  /* 0x000000a10c157223 */ /* 0x080fe20000000015 */
[----:B------:R-:W-:Y:S01]  /*c2a0*/  F2FP.F16.F32.PACK_AB R19, R45, R22 ;  /* 0x000000162d13723e */ /* 0x000fe200000000ff */
[-C--:B------:R-:W-:Y:S01]  /*c2b0*/  FFMA R42, R13, R161.reuse, R42 ;  /* 0x000000a10d2a7223 */ /* 0x080fe2000000002a */
[----:B------:R-:W-:Y:S01]  /*c2c0*/  LOP3.LUT R22, R33, 0x1fffffff, RZ, 0xc0, !PT ;  /* 0x1fffffff21167812 */ /* 0x000fe200078ec0ff */
[----:B------:R-:W-:Y:S01]  /*c2d0*/  FFMA R44, R15, R161, R44 ;  /* 0x000000a10f2c7223 */ /* 0x000fe2000000002c */
[----:B------:R-:W-:-:S02]  /*c2e0*/  IADD3 R24, P2, R156, R25, RZ ;  /* 0x000000199c187210 */ /* 0x000fc40007f5e0ff */
[C---:B------:R-:W-:Y:S02]  /*c2f0*/  IADD3.X R27, R157.reuse, R14, RZ, P3, !PT ;  /* 0x0000000e9d1b7210 */ /* 0x040fe40001ffe4ff */
[----:B------:R-:W-:Y:S02]  /*c300*/  ISETP.LT.AND P3, PT, R36, R3, P0 ;  /* 0x000000032400720c */ /* 0x000fe40000761270 */
[----:B------:R-:W-:Y:S02]  /*c310*/  IADD3.X R25, R157, R22, RZ, P2, !PT ;  /* 0x000000169d197210 */ /* 0x000fe400017fe4ff */
[----:B------:R-:W-:Y:S02]  /*c320*/  IADD3 R30, P2, R158, R30, RZ ;  /* 0x0000001e9e1e7210 */ /* 0x000fe40007f5e0ff */
[----:B------:R-:W-:Y:S01]  /*c330*/  F2FP.F16.F32.PACK_AB R12, R46, R43 ;  /* 0x0000002b2e0c723e */ /* 0x000fe200000000ff */
[----:B------:R-:W-:Y:S01]  /*c340*/  @P5 STG.E.128 desc[UR36][R24.64], R16 ;  /* 0x0000001018005986 */ /* 0x000fe2000c101d24 */
[----:B------:R-:W-:-:S02]  /*c350*/  F2FP.F16.F32.PACK_AB R13, R23, R20 ;  /* 0x00000014170d723e */ /* 0x000fc400000000ff */
        /* <DEDUP_REMOVED lines=52> */
[----:B------:R-:W-:Y:S01]  /*c6a0*/  LOP3.LUT R37, R37, 0xfffffffe, RZ, 0xc0, !PT ;  /* 0xfffffffe25257812 */ /* 0x000fe200078ec0ff */
[----:B------:R-:W1:Y:S04]  /*c6b0*/  LDS.128 R24, [R165] ;  /* 0x00000000a5187984 */ /* 0x000e680000000c00 */
[----:B------:R-:W4:Y:S04]  /*c6c0*/  LDS.128 R20, [R164] ;  /* 0x00000000a4147984 */ /* 0x000f280000000c00 */
[----:B------:R-:W5:Y:S01]  /*c6d0*/  LDS.128 R16, [R165+0x440] ;  /* 0x00044000a5107984 */ /* 0x000f620000000c00 */
[----:B--2---:R-:W-:-:S02]  /*c6e0*/  HADD2.F32 R12, -RZ, R8.H0_H0 ;  /* 0x20000008ff0c7230 */ /* 0x004fc40000004100 */
[--C-:B------:R-:W-:Y:S02]  /*c6f0*/  HADD2.F32 R40, -RZ, R9.reuse.H0_H0 ;  /* 0x20000009ff287230 */ /* 0x100fe40000004100 */
[----:B------:R-:W-:Y:S02]  /*c700*/  HADD2.F32 R44, -RZ, R9.H1_H1 ;  /* 0x30000009ff2c7230 */ /* 0x000fe40000004100 */
[----:B------:R-:W-:Y:S01]  /*c710*/  FMUL R39, R12, R169 ;  /* 0x000000a90c277220 */ /* 0x000fe20000400000 */
[----:B------:R-:W-:Y:S01]  /*c720*/  HADD2.F32 R42, -RZ, R10.H0_H0 ;  /* 0x2000000aff2a7230 */ /* 0x000fe20000004100 */
[----:B------:R-:W2:Y:S01]  /*c730*/  LDS.128 R12, [R164+0x440] ;  /* 0x00044000a40c7984 */ /* 0x000ea20000000c00 */
        /* <DEDUP_REMOVED lines=10> */
[----:B------:R-:W-:Y:S02]  /*c7e0*/  HADD2.F32 R42, -RZ, R11.H0_H0 ;  /* 0x2000000bff2a7230 */ /* 0x000fe40000004100 */
[-C--:B------:R-:W-:Y:S01]  /*c7f0*/  FFMA R25, R25, R161.reuse, R46 ;  /* 0x000000a119197223 */ /* 0x080fe2000000002e */
[----:B---3--:R-:W-:Y:S02]  /*c800*/  HADD2.F32 R44, -RZ, R4.H0_H0 ;  /* 0x20000004ff2c7230 */ /* 0x008fe40000004100 */
[-C--:B----4-:R-:W-:Y:S01]  /*c810*/  FFMA R27, R20, R161.reuse, R27 ;  /* 0x000000a1141b7223 */ /* 0x090fe2000000001b */
[----:B------:R-:W-:Y:S01]  /*c820*/  FFMA R40, R21, R161, R40 ;  /* 0x000000a115287223 */ /* 0x000fe20000000028 */
[----:B------:R-:W-:Y:S01]  /*c830*/  FMUL R21, R42, R169 ;  /* 0x000000a92a157220 */ /* 0x000fe20000400000 */
[----:B------:R-:W-:-:S02]  /*c840*/  HADD2.F32 R20, -RZ, R5.H0_H0 ;  /* 0x20000005ff147230 */ /* 0x000fc40000004100 */
[----:B------:R-:W-:Y:S01]  /*c850*/  FMUL R41, R44, R169 ;  /* 0x000000a92c297220 */ /* 0x000fe20000400000 */
[----:B------:R-:W-:Y:S02]  /*c860*/  HADD2.F32 R42, -RZ, R4.H1_H1 ;  /* 0x30000004ff2a7230 */ /* 0x000fe40000004100 */
[----:B------:R-:W-:Y:S01]  /*c870*/  FFMA R22, R22, R161, R21 ;  /* 0x000000a116167223 */ /* 0x000fe20000000015 */
[----:B------:R-:W-:Y:S02]  /*c880*/  HADD2.F32 R46, -RZ, R11.H1_H1 ;  /* 0x3000000bff2e7230 */ /* 0x000fe40000004100 */
[----:B------:R-:W-:Y:S01]  /*c890*/  FMUL R21, R20, R169 ;  /* 0x000000a914157220 */ /* 0x000fe20000400000 */
[----:B-----5:R-:W-:Y:S01]  /*c8a0*/  FFMA R20, R16, R161, R41 ;  /* 0x000000a110147223 */ /* 0x020fe20000000029 */
[----:B------:R-:W-:Y:S02]  /*c8b0*/  HADD2.F32 R16, -RZ, R6.H1_H1 ;  /* 0x30000006ff107230 */ /* 0x000fe40000004100 */
[----:B------:R-:W-:Y:S01]  /*c8c0*/  FMUL R42, R42, R169 ;  /* 0x000000a92a2a7220 */ /* 0x000fe20000400000 */
[----:B------:R-:W-:Y:S01]  /*c8d0*/  FFMA R21, R18, R161, R21 ;  /* 0x000000a112157223 */ /* 0x000fe20000000015 */
[----:B------:R-:W-:-:S02]  /*c8e0*/  HADD2.F32 R18, -RZ, R7.H0_H0 ;  /* 0x20000007ff127230 */ /* 0x000fc40000004100 */
[-C--:B------:R-:W-:Y:S01]  /*c8f0*/  FMUL R46, R46, R169.reuse ;  /* 0x000000a92e2e7220 */ /* 0x080fe20000400000 */
[----:B------:R-:W-:Y:S01]  /*c900*/  FMUL R16, R16, R169 ;  /* 0x000000a910107220 */ /* 0x000fe20000400000 */
[----:B------:R-:W-:Y:S01]  /*c910*/  FFMA R41, R17, R161, R42 ;  /* 0x000000a111297223 */ /* 0x000fe2000000002a */
[----:B------:R-:W-:Y:S02]  /*c920*/  HADD2.F32 R42, -RZ, R6.H0_H0 ;  /* 0x20000006ff2a7230 */ /* 0x000fe40000004100 */
[----:B------:R-:W-:Y:S01]  /*c930*/  FMUL R43, R18, R169 ;  /* 0x000000a9122b7220 */ /* 0x000fe20000400000 */
[----:B------:R-:W-:Y:S01]  /*c940*/  FFMA R23, R23, R161, R46 ;  /* 0x000000a117177223 */ /* 0x000fe2000000002e */
[----:B------:R-:W-:Y:S01]  /*c950*/  HADD2.F32 R44, -RZ, R5.H1_H1 ;  /* 0x30000005ff2c7230 */ /* 0x000fe20000004100 */
[----:B------:R-:W-:Y:S01]  /*c960*/  F2FP.F16.F32.PACK_AB R18, R40, R27 ;  /* 0x0000001b2812723e */ /* 0x000fe200000000ff */
[----:B------:R-:W-:Y:S02]  /*c970*/  HADD2.F32 R46, -RZ, R7.H1_H1 ;  /* 0x30000007ff2e7230 */ /* 0x000fe40000004100 */
[-C--:B------:R-:W-:Y:S01]  /*c980*/  FMUL R17, R42, R169.reuse ;  /* 0x000000a92a117220 */ /* 0x080fe20000400000 */
[----:B------:R-:W-:Y:S01]  /*c990*/  FMUL R44, R44, R169 ;  /* 0x000000a92c2c7220 */ /* 0x000fe20000400000 */
[-C--:B--2---:R-:W-:Y:S01]  /*c9a0*/  FFMA R45, R13, R161.reuse, R16 ;  /* 0x000000a10d2d7223 */ /* 0x084fe20000000010 */
[----:B------:R-:W-:Y:S01]  /*c9b0*/  LOP3.LUT R13, R38, 0xfffffffe, RZ, 0xc0, !PT ;  /* 0xfffffffe260d7812 */ /* 0x000fe200078ec0ff */
        /* <DEDUP_REMOVED lines=38> */
[-C--:B------:R-:W-:Y:S02]  /*cc20*/  LEA.HI.SX32 R42, R21, R28.reuse, 0x1c ;  /* 0x0000001c152a7211 */ /* 0x080fe400078fe2ff */
[C---:B------:R-:W-:Y:S02]  /*cc30*/  LOP3.LUT R15, R13.reuse, 0xfffffff0, RZ, 0xc0, !PT ;  /* 0xfffffff00d0f7812 */ /* 0x040fe400078ec0ff */
[----:B------:R-:W-:Y:S02]  /*cc40*/  LEA.HI.SX32 R14, R13, R28, 0x1c ;  /* 0x0000001c0d0e7211 */ /* 0x000fe400078fe2ff */
[----:B------:R-:W-:-:S02]  /*cc50*/  IADD3 R15, R40, -R15, RZ ;  /* 0x8000000f280f7210 */ /* 0x000fc40007ffe0ff */
[----:B------:R-:W-:Y:S02]  /*cc60*/  SHF.R.S32.HI R16, RZ, 0x1f, R14 ;  /* 0x0000001fff107819 */ /* 0x000fe4000001140e */
[C---:B------:R-:W-:Y:S01]  /*cc70*/  LEA R12, R32.reuse, R15, 0x4 ;  /* 0x0000000f200c7211 */ /* 0x040fe200078e20ff */
[----:B------:R-:W-:Y:S01]  /*cc80*/  STS.64 [R168], R86 ;  /* 0x00000056a8007388 */ /* 0x000fe20000000a00 */
[----:B------:R-:W-:Y:S01]  /*cc90*/  LEA R44, R32, R17, 0x4 ;  /* 0x00000011202c7211 */ /* 0x000fe200078e20ff */
[----:B------:R-:W-:Y:S01]  /*cca0*/  IMAD R37, R16, R167, RZ ;  /* 0x000000a710257224 */ /* 0x000fe200078e02ff */
[----:B------:R-:W-:Y:S01]  /*ccb0*/  SHF.R.S32.HI R18, RZ, 0x1f, R42 ;  /* 0x0000001fff127819 */ /* 0x000fe2000001142a */
[----:B------:R-:W-:Y:S01]  /*ccc0*/  STS.64 [R168+0x20], R90 ;  /* 0x0000205aa8007388 */ /* 0x000fe20000000a00 */
[--C-:B------:R-:W-:Y:S01]  /*ccd0*/  IMAD R12, R160, R12, R29.reuse ;  /* 0x0000000ca00c7224 */ /* 0x100fe200078e021d */
[----:B------:R-:W-:Y:S01]  /*cce0*/  ISETP.LT.AND P4, PT, R40, R3, P1 ;  /* 0x000000032800720c */ /* 0x000fe20000f81270 */
[----:B------:R-:W-:Y:S01]  /*ccf0*/  IMAD R44, R160, R44, R29 ;  /* 0x0000002ca02c7224 */ /* 0x000fe200078e021d */
[----:B------:R-:W-:Y:S01]  /*cd00*/  STS.64 [R168+0x40], R94 ;  /* 0x0000405ea8007388 */ /* 0x000fe20000000a00 */
[----:B------:R-:W-:Y:S01]  /*cd10*/  IMAD R33, R18, R167, RZ ;  /* 0x000000a712217224 */ /* 0x000fe200078e02ff */
[----:B------:R-:W-:Y:S01]  /*cd20*/  SHF.R.S32.HI R13, RZ, 0x1f, R12 ;  /* 0x0000001fff0d7819 */ /* 0x000fe2000001140c */
[-C--:B------:R-:W-:Y:S01]  /*cd30*/  IMAD R37, R14, R0.reuse, R37 ;  /* 0x000000000e257224 */ /* 0x080fe200078e0225 */
[----:B------:R-:W-:Y:S01]  /*cd40*/  STS.64 [R168+0x60], R98 ;  /* 0x00006062a8007388 */ /* 0x000fe20000000a00 */
[----:B------:R-:W-:Y:S01]  /*cd50*/  SHF.R.S32.HI R45, RZ, 0x1f, R44 ;  /* 0x0000001fff2d7819 */ /* 0x000fe2000001142c */
[----:B------:R-:W-:-:S02]  /*cd60*/  IMAD R33, R42, R0, R33 ;  /* 0x000000002a217224 */ /* 0x000fc400078e0221 */
[----:B------:R-:W-:Y:S01]  /*cd70*/  STS.64 [R166+0x80], R102 ;  /* 0x00008066a6007388 */ /* 0x000fe20000000a00 */
[----:B------:R-:W-:-:S03]  /*cd80*/  IMAD.WIDE.U32 R14, R167, R14, R12 ;  /* 0x0000000ea70e7225 */ /* 0x000fc600078e000c */
[----:B------:R-:W-:Y:S01]  /*cd90*/  STS.64 [R166+0xa0], R106 ;  /* 0x0000a06aa6007388 */ /* 0x000fe20000000a00 */
[----:B------:R-:W-:Y:S01]  /*cda0*/  IMAD.WIDE.U32 R42, R167, R42, R44 ;  /* 0x0000002aa72a7225 */ /* 0x000fe200078e002c */
[----:B------:R-:W-:Y:S02]  /*cdb0*/  IADD3 R37, R15, R37, RZ ;  /* 0x000000250f257210 */ /* 0x000fe40007ffe0ff */
[----:B------:R-:W-:Y:S01]  /*cdc0*/  STS.64 [R166+0xc0], R110 ;  /* 0x0000c06ea6007388 */ /* 0x000fe20000000a00 */
[C---:B------:R-:W-:Y:S02]  /*cdd0*/  SHF.L.U32 R38, R14.reuse, 0x1, RZ ;  /* 0x000000010e267819 */ /* 0x040fe400000006ff */
[----:B------:R-:W-:Y:S01]  /*cde0*/  SHF.L.U64.HI R37, R14, 0x1, R37 ;  /* 0x000000010e257819 */ /* 0x000fe20000010225 */
[----:B------:R-:W-:Y:S01]  /*cdf0*/  STS.64 [R166+0xe0], R114 ;  /* 0x0000e072a6007388 */ /* 0x000fe20000000a00 */
[----:B------:R-:W-:Y:S02]  /*ce00*/  IADD3 R33, R43, R33, RZ ;  /* 0x000000212b217210 */ /* 0x000fe40007ffe0ff */
[C---:B------:R-:W-:Y:S01]  /*ce10*/  SHF.L.U32 R36, R42.reuse, 0x1, RZ ;  /* 0x000000012a247819 */ /* 0x040fe200000006ff */
[----:B------:R-:W-:Y:S01]  /*ce20*/  BAR.SYNC.DEFER_BLOCKING 0x0 ;  /* 0x0000000000007b1d */ /* 0x000fe20000010000 */
[----:B------:R-:W-:-:S05]  /*ce30*/  SHF.L.U64.HI R33, R42, 0x1, R33 ;  /* 0x000000012a217819 */ /* 0x000fca0000010221 */
[----:B------:R-:W1:Y:S04]  /*ce40*/  LDS.128 R24, [R165] ;  /* 0x00000000a5187984 */ /* 0x000e680000000c00 */
[----:B------:R-:W2:Y:S04]  /*ce50*/  LDS.128 R20, [R164] ;  /* 0x00000000a4147984 */ /* 0x000ea80000000c00 */
[----:B------:R-:W5:Y:S01]  /*ce60*/  LDS.128 R16, [R165+0x440] ;  /* 0x00044000a5107984 */ /* 0x000f620000000c00 */
[----:B---3--:R-:W-:Y:S02]  /*ce70*/  HADD2.F32 R12, -RZ, R8.H0_H0 ;  /* 0x20000008ff0c7230 */ /* 0x008fe40000004100 */
[----:B------:R-:W-:-:S02]  /*ce80*/  HADD2.F32 R42, -RZ, R9.H0_H0 ;  /* 0x20000009ff2a7230 */ /* 0x000fc40000004100 */
        /* <DEDUP_REMOVED lines=10> */
[--C-:B------:R-:W-:Y:S02]  /*cf30*/  HADD2.F32 R48, -RZ, R11.reuse.H1_H1 ;  /* 0x3000000bff307230 */ /* 0x100fe40000004100 */
[-C--:B------:R-:W-:Y:S01]  /*cf40*/  FFMA R26, R26, R161.reuse, R39 ;  /* 0x000000a11a1a7223 */ /* 0x080fe20000000027 */
[----:B------:R-:W-:Y:S01]  /*cf50*/  FFMA R39, R27, R161, R44 ;  /* 0x000000a11b277223 */ /* 0x000fe2000000002c */
[----:B------:R-:W-:Y:S01]  /*cf60*/  FMUL R27, R40, R169 ;  /* 0x000000a9281b7220 */ /* 0x000fe20000400000 */
[----:B------:R-:W-:Y:S01]  /*cf70*/  FFMA R25, R25, R161, R46 ;  /* 0x000000a119197223 */ /* 0x000fe2000000002e */
[-C--:B------:R-:W-:Y:S01]  /*cf80*/  FMUL R42, R42, R169.reuse ;  /* 0x000000a92a2a7220 */ /* 0x080fe20000400000 */
[----:B------:R-:W-:Y:S02]  /*cf90*/  HADD2.F32 R40, -RZ, R11.H0_H0 ;  /* 0x2000000bff287230 */ /* 0x000fe40000004100 */
[----:B------:R-:W-:Y:S01]  /*cfa0*/  FMUL R48, R48, R169 ;  /* 0x000000a930307220 */ /* 0x000fe20000400000 */
[----:B----4-:R-:W-:-:S02]  /*cfb0*/  HADD2.F32 R46, -RZ, R4.H0_H0 ;  /* 0x20000004ff2e7230 */ /* 0x010fc40000004100 */
[-C--:B--2---:R-:W-:Y:S01]  /*cfc0*/  FFMA R27, R20, R161.reuse, R27 ;  /* 0x000000a1141b7223 */ /* 0x084fe2000000001b */
[----:B------:R-:W-:Y:S01]  /*cfd0*/  FFMA R42, R21, R161, R42 ;  /* 0x000000a1152a7223 */ /* 0x000fe2000000002a */
        /* <DEDUP_REMOVED lines=9> */
[----:B------:R-:W-:-:S02]  /*d070*/  HADD2.F32 R16, -RZ, R7.H0_H0 ;  /* 0x20000007ff107230 */ /* 0x000fc40000004100 */
[-C--:B------:R-:W-:Y:S01]  /*d080*/  FFMA R43, R17, R161.reuse, R20 ;  /* 0x000000a1112b7223 */ /* 0x080fe20000000014 */
[----:B------:R-:W-:Y:S01]  /*d090*/  FFMA R20, R18, R161, R21 ;  /* 0x000000a112147223 */ /* 0x000fe20000000015 */
[--C-:B------:R-:W-:Y:S01]  /*d0a0*/  HADD2.F32 R18, -RZ, R6.reuse.H0_H0 ;  /* 0x20000006ff127230 */ /* 0x100fe20000004100 */
[----:B------:R-:W-:Y:S01]  /*d0b0*/  F2FP.F16.F32.PACK_AB R17, R39, R26 ;  /* 0x0000001a2711723e */ /* 0x000fe200000000ff */
[-C--:B------:R-:W-:Y:S01]  /*d0c0*/  FMUL R41, R16, R169.reuse ;  /* 0x000000a910297220 */ /* 0x080fe20000400000 */
[----:B------:R-:W-:Y:S01]  /*d0d0*/  F2FP.F16.F32.PACK_AB R16, R25, R24 ;  /* 0x000000181910723e */ /* 0x000fe200000000ff */
[----:B------:R-:W-:Y:S01]  /*d0e0*/  HADD2.F32 R48, -RZ, R5.H1_H1 ;  /* 0x30000005ff307230 */ /* 0x000fe20000004100 */
[----:B------:R-:W-:Y:S01]  /*d0f0*/  LOP3.LUT R25, R36, 0xfffffffe, RZ, 0xc0, !PT ;  /* 0xfffffffe24197812 */ /* 0x000fe200078ec0ff */
[----:B------:R-:W-:Y:S02]  /*d100*/  HADD2.F32 R44, -RZ, R6.H1_H1 ;  /* 0x30000006ff2c7230 */ /* 0x000fe40000004100 */
[----:B------:R-:W-:Y:S01]  /*d110*/  FMUL R21, R18, R169 ;  /* 0x000000a912157220 */ /* 0x000fe20000400000 */
[----:B------:R-:W-:Y:S01]  /*d120*/  HADD2.F32 R46, -RZ, R7.H1_H1 ;  /* 0x30000007ff2e7230 */ /* 0x000fe20000004100 */
[----:B------:R-:W-:Y:S01]  /*d130*/  F2FP.F16.F32.PACK_AB R18, R42, R27 ;  /* 0x0000001b2a12723e */ /* 0x000fe200000000ff */
[----:B---3--:R-:W-:Y:S01]  /*d140*/  FFMA R41, R14, R161, R41 ;  /* 0x000000a10e297223 */ /* 0x008fe20000000029 */
[----:B------:R-:W-:Y:S01]  /*d150*/  LOP3.LUT R27, R38, 0xfffffffe, RZ, 0xc0, !PT ;  /* 0xfffffffe261b7812 */ /* 0x000fe200078ec0ff */
[-C--:B------:R-:W-:Y:S01]  /*d160*/  FMUL R48, R48, R169.reuse ;  /* 0x000000a930307220 */ /* 0x080fe20000400000 */
[----:B------:R-:W-:Y:S01]  /*d170*/  LOP3.LUT R14, R33, 0x1fffffff, RZ, 0xc0, !PT ;  /* 0x1fffffff210e7812 */ /* 0x000fe200078ec0ff */
[----:B------:R-:W-:Y:S01]  /*d180*/  FMUL R44, R44, R169 ;  /* 0x000000a92c2c7220 */ /* 0x000fe20000400000 */
[----:B------:R-:W-:Y:S01]  /*d190*/  IADD3 R24, P3, R156, R25, RZ ;  /* 0x000000199c187210 */ /* 0x000fe20007f7e0ff */
[----:B------:R-:W-:Y:S01]  /*d1a0*/  FMUL R46, R46, R169 ;  /* 0x000000a92e2e7220 */ /* 0x000fe20000400000 */
        /* <DEDUP_REMOVED lines=32> */
[C---:B------:R-:W-:Y:S02]  /*d3b0*/  LOP3.LUT R17, R15.reuse, 0xfffffff0, RZ, 0xc0, !PT ;  /* 0xfffffff00f117812 */ /* 0x040fe400078ec0ff */
[----:B------:R-:W-:Y:S02]  /*d3c0*/  LEA.HI.SX32 R14, R15, R28, 0x1c ;  /* 0x0000001c0f0e7211 */ /* 0x000fe400078fe2ff */
[----:B------:R-:W-:Y:S02]  /*d3d0*/  IADD3 R17, R38, -R17, RZ ;  /* 0x8000001126117210 */ /* 0x000fe40007ffe0ff */
[----:B------:R-:W-:Y:S02]  /*d3e0*/  LOP3.LUT R19, R13, 0xfffffff0, RZ, 0xc0, !PT ;  /* 0xfffffff00d137812 */ /* 0x000fe400078ec0ff */
[----:B------:R-:W-:Y:S01]  /*d3f0*/  LEA R16, R32, R17, 0x4 ;  /* 0x0000001120107211 */ /* 0x000fe200078e20ff */
[----:B------:R-:W-:Y:S01]  /*d400*/  STS.64 [R168], R144 ;  /* 0x00000090a8007388 */ /* 0x000fe20000000a00 */
[----:B------:R-:W-:-:S02]  /*d410*/  SHF.R.S32.HI R12, RZ, 0x1f, R14 ;  /* 0x0000001fff0c7819 */ /* 0x000fc4000001140e */
[----:B------:R-:W-:Y:S01]  /*d420*/  IADD3 R19, R36, -R19, RZ ;  /* 0x8000001324137210 */ /* 0x000fe20007ffe0ff */
[----:B------:R-:W-:Y:S01]  /*d430*/  STS.64 [R168+0x20], R140 ;  /* 0x0000208ca8007388 */ /* 0x000fe20000000a00 */
[----:B------:R-:W-:Y:S01]  /*d440*/  IMAD R16, R160, R16, R29 ;  /* 0x00000010a0107224 */ /* 0x000fe200078e021d */
[----:B------:R-:W-:Y:S01]  /*d450*/  LEA.HI.SX32 R40, R13, R28, 0x1c ;  /* 0x0000001c0d287211 */ /* 0x000fe200078fe2ff */
[----:B------:R-:W-:Y:S01]  /*d460*/  IMAD R13, R12, R167, RZ ;  /* 0x000000a70c0d7224 */ /* 0x000fe200078e02ff */
[----:B------:R-:W-:Y:S01]  /*d470*/  STS.64 [R168+0x40], R136 ;  /* 0x00004088a8007388 */ /* 0x000fe20000000a00 */
[----:B------:R-:W-:Y:S02]  /*d480*/  LEA R42, R32, R19, 0x4 ;  /* 0x00000013202a7211 */ /* 0x000fe400078e20ff */
        /* <DEDUP_REMOVED lines=30> */
[--C-:B------:R-:W-:Y:S01]  /*d670*/  HADD2.F32 R40, -RZ, R10.reuse.H0_H0 ;  /* 0x2000000aff287230 */ /* 0x100fe20000004100 */
[----:B------:R-:W2:Y:S01]  /*d680*/  LDS.128 R12, [R164+0x440] ;  /* 0x00044000a40c7984 */ /* 0x000ea20000000c00 */
[----:B------:R-:W-:Y:S02]  /*d690*/  HADD2.F32 R44, -RZ, R9.H1_H1 ;  /* 0x30000009ff2c7230 */ /* 0x000fe40000004100 */
[----:B-1----:R-:W-:Y:S01]  /*d6a0*/  FFMA R24, R24, R161, R39 ;  /* 0x000000a118187223 */ /* 0x002fe20000000027 */
[-C--:B------:R-:W-:Y:S01]  /*d6b0*/  FMUL R39, R42, R169.reuse ;  /* 0x000000a92a277220 */ /* 0x080fe20000400000 */
[----:B------:R-:W-:Y:S01]  /*d6c0*/  FMUL R46, R46, R169 ;  /* 0x000000a92e2e7220 */ /* 0x000fe20000400000 */
[----:B------:R-:W-:-:S02]  /*d6d0*/  HADD2.F32 R42, -RZ, R10.H1_H1 ;  /* 0x3000000aff2a7230 */ /* 0x000fc40000004100 */
[----:B------:R-:W-:Y:S01]  /*d6e0*/  FMUL R44, R44, R169 ;  /* 0x000000a92c2c7220 */ /* 0x000fe20000400000 */
[----:B------:R-:W-:Y:S01]  /*d6f0*/  FFMA R26, R26, R161, R39 ;  /* 0x000000a11a1a7223 */ /* 0x000fe20000000027 */
[----:B------:R-:W-:Y:S01]  /*d700*/  FMUL R39, R40, R169 ;  /* 0x000000a928277220 */ /* 0x000fe20000400000 */
        /* <DEDUP_REMOVED lines=8> */
[----:B------:R-:W-:Y:S01]  /*d790*/  FMUL R46, R46, R169 ;  /* 0x000000a92e2e7220 */ /* 0x000fe20000400000 */
[--C-:B------:R-:W-:Y:S02]  /*d7a0*/  HADD2.F32 R40, -RZ, R5.reuse.H0_H0 ;  /* 0x20000005ff287230 */ /* 0x100fe40000004100 */
[-C--:B------:R-:W-:Y:S01]  /*d7b0*/  FFMA R22, R22, R161.reuse, R39 ;  /* 0x000000a116167223 */ /* 0x080fe20000000027 */
[-C--:B------:R-:W-:Y:S01]  /*d7c0*/  FFMA R21, R21, R161.reuse, R42 ;  /* 0x000000a115157223 */ /* 0x080fe2000000002a */
[----:B------:R-:W-:Y:S01]  /*d7d0*/  FFMA R39, R23, R161, R46 ;  /* 0x000000a117277223 */ /* 0x000fe2000000002e */
[----:B------:R-:W-:Y:S02]  /*d7e0*/  HADD2.F32 R42, -RZ, R4.H1_H1 ;  /* 0x30000004ff2a7230 */ /* 0x000fe40000004100 */
[-C--:B------:R-:W-:Y:S01]  /*d7f0*/  FMUL R23, R44, R169.reuse ;  /* 0x000000a92c177220 */ /* 0x080fe20000400000 */
[----:B------:R-:W-:Y:S01]  /*d800*/  FMUL R41, R40, R169 ;  /* 0x000000a928297220 */ /* 0x000fe20000400000 */
[----:B------:R-:W-:-:S02]  /*d810*/  HADD2.F32 R48, -RZ, R5.H1_H1 ;  /* 0x30000005ff307230 */ /* 0x000fc40000004100 */
[-C--:B-----5:R-:W-:Y:S01]  /*d820*/  FFMA R23, R16, R161.reuse, R23 ;  /* 0x000000a110177223 */ /* 0x0a0fe20000000017 */
[----:B------:R-:W-:Y:S01]  /*d830*/  FFMA R40, R18, R161, R41 ;  /* 0x000000a112287223 */ /* 0x000fe20000000029 */
[-C--:B------:R-:W-:Y:S01]  /*d840*/  FMUL R42, R42, R169.reuse ;  /* 0x000000a92a2a7220 */ /* 0x080fe20000400000 */
[--C-:B------:R-:W-:Y:S02]  /*d850*/  HADD2.F32 R18, -RZ, R7.reuse.H0_H0 ;  /* 0x20000007ff127230 */ /* 0x100fe40000004100 */
[----:B------:R-:W-:Y:S01]  /*d860*/  FMUL R48, R48, R169 ;  /* 0x000000a930307220 */ /* 0x000fe20000400000 */
[----:B------:R-:W-:Y:S02]  /*d870*/  HADD2.F32 R16, -RZ, R7.H1_H1 ;  /* 0x30000007ff107230 */ /* 0x000fe40000004100 */
[----:B------:R-:W-:Y:S01]  /*d880*/  FFMA R42, R17, R161, R42 ;  /* 0x000000a1112a7223 */ /* 0x000fe2000000002a */
[--C-:B------:R-:W-:Y:S02]  /*d890*/  HADD2.F32 R44, -RZ, R6.reuse.H0_H0 ;  /* 0x20000006ff2c7230 */ /* 0x100fe40000004100 */
[----:B------:R-:W-:Y:S01]  /*d8a0*/  FMUL R17, R18, R169 ;  /* 0x000000a912117220 */ /* 0x000fe20000400000 */
[----:B------:R-:W-:-:S02]  /*d8b0*/  HADD2.F32 R46, -RZ, R6.H1_H1 ;  /* 0x30000006ff2e7230 */ /* 0x000fc40000004100 */
[----:B------:R-:W-:Y:S01]  /*d8c0*/  FMUL R16, R16, R169 ;  /* 0x000000a910107220 */ /* 0x000fe20000400000 */
[----:B------:R-:W-:Y:S01]  /*d8d0*/  FFMA R43, R19, R161, R48 ;  /* 0x000000a1132b7223 */ /* 0x000fe20000000030 */
[----:B------:R-:W-:Y:S01]  /*d8e0*/  FMUL R41, R44, R169 ;  /* 0x000000a92c297220 */ /* 0x000fe20000400000 */
[-C--:B--2---:R-:W-:Y:S01]  /*d8f0*/  FFMA R44, R14, R161.reuse, R17 ;  /* 0x000000a10e2c7223 */ /* 0x084fe20000000011 */
[-C--:B------:R-:W-:Y:S01]  /*d900*/  FFMA R15, R15, R161.reuse, R16 ;  /* 0x000000a10f0f7223 */ /* 0x080fe20000000010 */
[----:B------:R-:W-:Y:S01]  /*d910*/  F2FP.F16.F32.PACK_AB R16, R25, R24 ;  /* 0x000000181910723e */ /* 0x000fe200000000ff */
[----:B------:R-:W-:Y:S01]  /*d920*/  FFMA R41, R12, R161, R41 ;  /* 0x000000a10c297223 */ /* 0x000fe20000000029 */
[----:B------:R-:W-:Y:S01]  /*d930*/  LOP3.LUT R14, R33, 0x1fffffff, RZ, 0xc0, !PT ;  /* 0x1fffffff210e7812 */ /* 0x000fe200078ec0ff */
[----:B------:R-:W-:Y:S01]  /*d940*/  FMUL R46, R46, R169 ;  /* 0x000000a92e2e7220 */ /* 0x000fe20000400000 */
[----:B------:R-:W-:Y:S02]  /*d950*/  IADD3 R48, P3, R156, R49, RZ ;  /* 0x000000319c307210 */ /* 0x000fe40007f7e0ff */
[----:B------:R-:W-:Y:S01]  /*d960*/  IADD3 R24, R2, 0x38, RZ ;  /* 0x0000003802187810 */ /* 0x000fe20007ffe0ff */
[----:B------:R-:W-:Y:S01]  /*d970*/  FFMA R46, R13, R161, R46 ;  /* 0x000000a10d2e7223 */ /* 0x000fe2000000002e */
[----:B------:R-:W-:-:S02]  /*d980*/  LOP3.LUT R12, R36, 0x1fffffff, RZ, 0xc0, !PT ;  /* 0x1fffffff240c7812 */ /* 0x000fc400078ec0ff */
[----:B------:R-:W-:Y:S02]  /*d990*/  IADD3 R36, P2, R156, R37, RZ ;  /* 0x000000259c247210 */ /* 0x000fe40007f5e0ff */
[----:B------:R-:W-:Y:S02]  /*d9a0*/  IADD3.X R49, R157, R14, RZ, P3, !PT ;  /* 0x0000000e9d317210 */ /* 0x000fe40001ffe4ff */
        /* <DEDUP_REMOVED lines=19> */
[----:B------:R-:W-:Y:S02]  /*dae0*/  SHF.R.S32.HI R23, RZ, 0x1f, R24 ;  /* 0x0000001fff177819 */ /* 0x000fe40000011418 */
[----:B------:R-:W-:Y:S01]  /*daf0*/  SHF.R.S32.HI R25, RZ, 0x1f, R2 ;  /* 0x0000001fff197819 */ /* 0x000fe20000011402 */
[----:B------:R-:W-:Y:S01]  /*db00*/  BAR.SYNC.DEFER_BLOCKING 0x0 ;  /* 0x0000000000007b1d */ /* 0x000fe20000010000 */
[----:B------:R-:W-:Y:S02]  /*db10*/  LEA.HI R23, R23, R24, RZ, 0x4 ;  /* 0x0000001817177211 */ /* 0x000fe400078f20ff */
[----:B-1----:R-:W-:Y:S02]  /*db20*/  LEA.HI R17, R25, R2, RZ, 0x4 ;  /* 0x0000000219117211 */ /* 0x002fe400078f20ff */
[----:B------:R-:W-:Y:S02]  /*db30*/  ISETP.LT.AND P0, PT, R24, R3, P1 ;  /* 0x000000031800720c */ /* 0x000fe40000f01270 */
[----:B--2---:R-:W-:-:S02]  /*db40*/  LOP3.LUT R15, R23, 0xfffffff0, RZ, 0xc0, !PT ;  /* 0xfffffff0170f7812 */ /* 0x004fc400078ec0ff */
[----:B------:R-:W-:Y:S02]  /*db50*/  LOP3.LUT R13, R17, 0xfffffff0, RZ, 0xc0, !PT ;  /* 0xfffffff0110d7812 */ /* 0x000fe400078ec0ff */
[----:B------:R-:W-:Y:S02]  /*db60*/  IADD3 R15, R24, -R15, RZ ;  /* 0x8000000f180f7210 */ /* 0x000fe40007ffe0ff */
[----:B------:R-:W-:Y:S02]  /*db70*/  IADD3 R13, R2, -R13, RZ ;  /* 0x8000000d020d7210 */ /* 0x000fe40007ffe0ff */
[C---:B------:R-:W-:Y:S02]  /*db80*/  LEA R16, R32.reuse, R15, 0x4 ;  /* 0x0000000f20107211 */ /* 0x040fe400078e20ff */
[----:B------:R-:W-:Y:S02]  /*db90*/  LEA R32, R32, R13, 0x4 ;  /* 0x0000000d20207211 */ /* 0x000fe400078e20ff */
[----:B------:R-:W-:Y:S01]  /*dba0*/  LEA.HI.SX32 R23, R23, R28, 0x1c ;  /* 0x0000001c17177211 */ /* 0x000fe200078fe2ff */
[C-C-:B---3--:R-:W-:Y:S01]  /*dbb0*/  IMAD R20, R160.reuse, R16, R29.reuse ;  /* 0x00000010a0147224 */ /* 0x148fe200078e021d */
[----:B------:R-:W-:Y:S01]  /*dbc0*/  LEA.HI.SX32 R28, R17, R28, 0x1c ;  /* 0x0000001c111c7211 */ /* 0x000fe200078fe2ff */
[----:B------:R-:W-:Y:S01]  /*dbd0*/  IMAD R32, R160, R32, R29 ;  /* 0x00000020a0207224 */ /* 0x000fe200078e021d */
[----:B------:R-:W-:Y:S01]  /*dbe0*/  SHF.R.S32.HI R22, RZ, 0x1f, R23 ;  /* 0x0000001fff167819 */ /* 0x000fe20000011417 */
[----:B------:R-:W-:Y:S01]  /*dbf0*/  STS.64 [R168], R146 ;  /* 0x00000092a8007388 */ /* 0x000fe20000000a00 */
[----:B------:R-:W-:-:S02]  /*dc00*/  SHF.R.S32.HI R16, RZ, 0x1f, R28 ;  /* 0x0000001fff107819 */ /* 0x000fc4000001141c */
[----:B------:R-:W-:Y:S01]  /*dc10*/  SHF.R.S32.HI R21, RZ, 0x1f, R20 ;  /* 0x0000001fff157819 */ /* 0x000fe20000011414 */
[----:B------:R-:W-:Y:S01]  /*dc20*/  STS.64 [R168+0x20], R142 ;  /* 0x0000208ea8007388 */ /* 0x000fe20000000a00 */
[-C--:B------:R-:W-:Y:S01]  /*dc30*/  IMAD R22, R22, R167.reuse, RZ ;  /* 0x000000a716167224 */ /* 0x080fe200078e02ff */
[----:B------:R-:W-:Y:S01]  /*dc40*/  SHF.R.S32.HI R33, RZ, 0x1f, R32 ;  /* 0x0000001fff217819 */ /* 0x000fe20000011420 */
[----:B------:R-:W-:Y:S01]  /*dc50*/  IMAD R25, R16, R167, RZ ;  /* 0x000000a710197224 */ /* 0x000fe200078e02ff */
[----:B------:R-:W-:Y:S01]  /*dc60*/  STS.64 [R168+0x40], R138 ;  /* 0x0000408aa8007388 */ /* 0x000fe20000000a00 */
[----:B------:R-:W-:Y:S01]  /*dc70*/  IMAD.WIDE.U32 R20, R167, R23, R20 ;  /* 0x00000017a7147225 */ /* 0x000fe200078e0014 */
[----:B------:R-:W-:Y:S02]  /*dc80*/  ISETP.LT.AND P3, PT, R2, R3, P1 ;  /* 0x000000030200720c */ /* 0x000fe40000f61270 */
[----:B------:R-:W-:Y:S01]  /*dc90*/  STS.64 [R168+0x60], R134 ;  /* 0x00006086a8007388 */ /* 0x000fe20000000a00 */
[----:B------:R-:W-:Y:S01]  /*dca0*/  IMAD R23, R23, R0, R22 ;  /* 0x0000000017177224 */ /* 0x000fe200078e0216 */
[----:B------:R-:W-:Y:S01]  /*dcb0*/  SHF.L.U32 R2, R20, 0x1, RZ ;  /* 0x0000000114027819 */ /* 0x000fe200000006ff */
[----:B------:R-:W-:Y:S01]  /*dcc0*/  IMAD.WIDE.U32 R32, R167, R28, R32 ;  /* 0x0000001ca7207225 */ /* 0x000fe200078e0020 */
[----:B------:R-:W-:Y:S02]  /*dcd0*/  STS.64 [R166+0x80], R130 ;  /* 0x00008082a6007388 */ /* 0x000fe40000000a00 */
[----:B------:R-:W-:Y:S01]  /*dce0*/  IADD3 R3, R21, R23, RZ ;  /* 0x0000001715037210 */ /* 0x000fe20007ffe0ff */
[----:B------:R-:W-:Y:S01]  /*dcf0*/  IMAD R25, R28, R0, R25 ;  /* 0x000000001c197224 */ /* 0x000fe200078e0219 */
[----:B------:R-:W-:Y:S01]  /*dd00*/  STS.64 [R166+0xa0], R126 ;  /* 0x0000a07ea6007388 */ /* 0x000fe20000000a00 */
[----:B------:R-:W-:-:S02]  /*dd10*/  SHF.L.U32 R0, R32, 0x1, RZ ;  /* 0x0000000120007819 */ /* 0x000fc400000006ff */
[----:B------:R-:W-:Y:S01]  /*dd20*/  SHF.L.U64.HI R3, R20, 0x1, R3 ;  /* 0x0000000114037819 */ /* 0x000fe20000010203 */
[----:B------:R-:W-:Y:S01]  /*dd30*/  STS.64 [R166+0xc0], R122 ;  /* 0x0000c07aa6007388 */ /* 0x000fe20000000a00 */
[----:B------:R-:W-:Y:S02]  /*dd40*/  IADD3 R23, R33, R25, RZ ;  /* 0x0000001921177210 */ /* 0x000fe40007ffe0ff */
[----:B------:R-:W-:Y:S01]  /*dd50*/  LOP3.LUT R21, R2, 0xfffffffe, RZ, 0xc0, !PT ;  /* 0xfffffffe02157812 */ /* 0x000fe200078ec0ff */
[----:B------:R-:W-:Y:S01]  /*dd60*/  STS.64 [R166+0xe0], R118 ;  /* 0x0000e076a6007388 */ /* 0x000fe20000000a00 */
[----:B------:R-:W-:Y:S02]  /*dd70*/  LOP3.LUT R25, R0, 0xfffffffe, RZ, 0xc0, !PT ;  /* 0xfffffffe00197812 */ /* 0x000fe400078ec0ff */
[----:B------:R-:W-:Y:S01]  /*dd80*/  SHF.L.U64.HI R0, R32, 0x1, R23 ;  /* 0x0000000120007819 */ /* 0x000fe20000010217 */
[----:B------:R-:W-:Y:S01]  /*dd90*/  BAR.SYNC.DEFER_BLOCKING 0x0 ;  /* 0x0000000000007b1d */ /* 0x000fe20000010000 */
[----:B------:R-:W-:-:S02]  /*dda0*/  IADD3 R24, P1, R156, R25, RZ ;  /* 0x000000199c187210 */ /* 0x000fc40007f3e0ff */
[----:B------:R-:W-:Y:S02]  /*ddb0*/  IADD3 R2, P2, R156, R21, RZ ;  /* 0x000000159c027210 */ /* 0x000fe40007f5e0ff */
[----:B------:R-:W-:Y:S01]  /*ddc0*/  LOP3.LUT R0, R0, 0x1fffffff, RZ, 0xc0, !PT ;  /* 0x1fffffff00007812 */ /* 0x000fe200078ec0ff */
[----:B------:R-:W1:Y:S04]  /*ddd0*/  LDS.128 R12, [R165] ;  /* 0x00000000a50c7984 */ /* 0x000e680000000c00 */
[----:B------:R-:W2:Y:S01]  /*dde0*/  LDS.128 R16, [R164] ;  /* 0x00000000a4107984 */ /* 0x000ea20000000c00 */
[----:B----4-:R-:W-:Y:S02]  /*ddf0*/  HADD2.F32 R28, -RZ, R8.H0_H0 ;  /* 0x20000008ff1c7230 */ /* 0x010fe40000004100 */
[----:B------:R-:W-:-:S02]  /*de00*/  HADD2.F32 R20, -RZ, R9.H0_H0 ;  /* 0x20000009ff147230 */ /* 0x000fc40000004100 */
[----:B------:R-:W-:Y:S02]  /*de10*/  HADD2.F32 R34, -RZ, R9.H1_H1 ;  /* 0x30000009ff227230 */ /* 0x000fe40000004100 */
        /* <DEDUP_REMOVED lines=46> */
[----:B------:R-:W-:-:S02]  /*e100*/  IADD3.X R25, R157, R0, RZ, P1, !PT ;  /* 0x000000009d197210 */ /* 0x000fc40000ffe4ff */
[-C--:B-1----:R-:W-:Y:S01]  /*e110*/  FFMA R19, R20, R161.reuse, R19 ;  /* 0x000000a114137223 */ /* 0x082fe20000000013 */
        /* <DEDUP_REMOVED lines=14> */
.L_x_1944:
[-C--:B------:R-:W-:Y:S01]  /*e200*/  IABS R7, R160.reuse ;  /* 0x000000a000077213 */ /* 0x080fe20000000000 */
[----:B------:R-:W-:Y:S05]  /*e210*/  WARPSYNC.ALL ;  /* 0x0000000000007948 */ /* 0x000fea0003800000 */
[----:B------:R-:W2:Y:S01]  /*e220*/  I2F.RP R10, R7 ;  /* 0x00000007000a7306 */ /* 0x000ea20000209400 */
[----:B------:R-:W-:Y:S01]  /*e230*/  IABS R4, R160 ;  /* 0x000000a000047213 */ /* 0x000fe20000000000 */
[----:B------:R-:W-:Y:S01]  /*e240*/  BAR.SYNC.DEFER_BLOCKING 0x0 ;  /* 0x0000000000007b1d */ /* 0x000fe20000010000 */
[----:B------:R-:W-:Y:S01]  /*e250*/  IABS R5, R151 ;  /* 0x0000009700057213 */ /* 0x000fe20000000000 */
[----:B------:R-:W-:-:S02]  /*e260*/  VIADD R150, R2, 0x2 ;  /* 0x0000000202967836 */ /* 0x000fc40000000000 */
[----:B------:R-:W-:Y:S02]  /*e270*/  IMAD.MOV R4, RZ, RZ, -R4 ;  /* 0x000000ffff047224 */ /* 0x000fe400078e0a04 */
[----:B--2---:R-:W2:Y:S01]  /*e280*/  MUFU.RCP R8, R10 ;  /* 0x0000000a00087308 */ /* 0x004ea20000001000 */
[----:B------:R3:W-:Y:S04]  /*e290*/  STS.64 [R168], R16 ;  /* 0x00000010a8007388 */ /* 0x0007e80000000a00 */
[----:B------:R-:W-:Y:S01]  /*e2a0*/  STS.64 [R168+0x20], R24 ;  /* 0x00002018a8007388 */ /* 0x000fe20000000a00 */
[----:B--2---:R-:W-:-:S03]  /*e2b0*/  VIADD R8, R8, 0xffffffe ;  /* 0x0ffffffe08087836 */ /* 0x004fc60000000000 */
[----:B------:R-:W-:Y:S01]  /*e2c0*/  STS.64 [R168+0x40], R28 ;  /* 0x0000401ca8007388 */ /* 0x000fe20000000a00 */
[----:B------:R-:W2:Y:S03]  /*e2d0*/  F2I.FTZ.U32.TRUNC.NTZ R9, R8 ;  /* 0x0000000800097305 */ /* 0x000ea6000021f000 */
[----:B------:R5:W-:Y:S04]  /*e2e0*/  STS.64 [R168+0x60], R32 ;  /* 0x00006020a8007388 */ /* 0x000be80000000a00 */
[----:B------:R-:W-:Y:S04]  /*e2f0*/  STS.64 [R166+0x80], R36 ;  /* 0x00008024a6007388 */ /* 0x000fe80000000a00 */
[----:B------:R-:W-:Y:S04]  /*e300*/  STS.64 [R166+0xa0], R40 ;  /* 0x0000a028a6007388 */ /* 0x000fe80000000a00 */
[----:B------:R-:W-:Y:S01]  /*e310*/  STS.64 [R166+0xc0], R44 ;  /* 0x0000c02ca6007388 */ /* 0x000fe20000000a00 */
[----:B--2---:R-:W-:Y:S01]  /*e320*/  IMAD.MOV R6, RZ, RZ, -R9 ;  /* 0x000000ffff067224 */ /* 0x004fe200078e0a09 */
[----:B------:R-:W-:-:S02]  /*e330*/  MOV R8, RZ ;  /* 0x000000ff00087202 */ /* 0x000fc40000000f00 */
[----:B------:R-:W-:Y:S01]  /*e340*/  STS.64 [R166+0xe0], R48 ;  /* 0x0000e030a6007388 */ /* 0x000fe20000000a00 */
[----:B------:R-:W-:Y:S01]  /*e350*/  IMAD R6, R6, R7, RZ ;  /* 0x0000000706067224 */ /* 0x000fe200078e02ff */
[----:B---3--:R-:W-:Y:S01]  /*e360*/  SHF.R.S32.HI R17, RZ, 0x1f, R150 ;  /* 0x0000001fff117819 */ /* 0x008fe20000011496 */
[----:B------:R-:W-:Y:S02]  /*e370*/  BAR.SYNC.DEFER_BLOCKING 0x0 ;  /* 0x0000000000007b1d */ /* 0x000fe40000010000 */
[----:B------:R-:W-:Y:S01]  /*e380*/  IMAD.HI.U32 R6, R9, R6, R8 ;  /* 0x0000000609067227 */ /* 0x000fe200078e0008 */
[----:B------:R-:W-:-:S05]  /*e390*/  LEA.HI R17, R17, R150, RZ, 0x4 ;  /* 0x0000009611117211 */ /* 0x000fca00078f20ff */
[----:B------:R-:W-:Y:S01]  /*e3a0*/  IMAD.HI.U32 R6, R6, R5, RZ ;  /* 0x0000000506067227 */ /* 0x000fe200078e00ff */
[----:B-----5:R-:W-:-:S03]  /*e3b0*/  LOP3.LUT R33, R17, 0xfffffff0, RZ, 0xc0, !PT ;  /* 0xfffffff011217812 */ /* 0x020fc600078ec0ff */
[----:B------:R-:W-:Y:S01]  /*e3c0*/  IMAD R4, R6, R4, R5 ;  /* 0x0000000406047224 */ /* 0x000fe200078e0205 */
[----:B------:R-:W-:Y:S01]  /*e3d0*/  SHF.R.S32.HI R5, RZ, 0x1f, R2 ;  /* 0x0000001fff057819 */ /* 0x000fe20000011402 */
[----:B------:R-:W-:-:S03]  /*e3e0*/  IMAD.IADD R33, R150, 0x1, -R33 ;  /* 0x0000000196217824 */ /* 0x000fc600078e0a21 */
[----:B------:R-:W-:Y:S02]  /*e3f0*/  ISETP.GT.U32.AND P0, PT, R7, R4, PT ;  /* 0x000000040700720c */ /* 0x000fe40003f04070 */
[----:B------:R-:W-:-:S04]  /*e400*/  LEA.HI R29, R5, R2, RZ, 0x4 ;  /* 0x00000002051d7211 */ /* 0x000fc800078f20ff */
[----:B------:R-:W-:Y:S01]  /*e410*/  LOP3.LUT R5, R29, 0xfffffff0, RZ, 0xc0, !PT ;  /* 0xfffffff01d057812 */ /* 0x000fe200078ec0ff */
[----:B------:R-:W2:Y:S04]  /*e420*/  LDS.128 R12, [R164] ;  /* 0x00000000a40c7984 */ /* 0x000ea80000000c00 */
[----:B------:R-:W-:Y:S01]  /*e430*/  IMAD.IADD R5, R2, 0x1, -R5 ;  /* 0x0000000102057824 */ /* 0x000fe200078e0a05 */
[----:B-1--4-:R-:W1:Y:S01]  /*e440*/  LDS.128 R20, [R165] ;  /* 0x00000000a5147984 */ /* 0x012e620000000c00 */
[----:B------:R-:W-:Y:S02]  /*e450*/  @!P0 IMAD.IADD R4, R4, 0x1, -R7 ;  /* 0x0000000104048824 */ /* 0x000fe400078e0a07 */
[----:B------:R-:W-:Y:S01]  /*e460*/  @!P0 VIADD R6, R6, 0x1 ;  /* 0x0000000106068836 */ /* 0x000fe20000000000 */
[----:B------:R-:W-:-:S02]  /*e470*/  ISETP.NE.AND P0, PT, R160, RZ, PT ;  /* 0x000000ffa000720c */ /* 0x000fc40003f05270 */
[----:B------:R-:W-:Y:S02]  /*e480*/  ISETP.GE.U32.AND P3, PT, R4, R7, PT ;  /* 0x000000070400720c */ /* 0x000fe40003f66070 */
[----:B------:R-:W-:-:S04]  /*e490*/  LOP3.LUT R4, R151, R160, RZ, 0x3c, !PT ;  /* 0x000000a097047212 */ /* 0x000fc800078e3cff */
[----:B------:R-:W-:-:S07]  /*e4a0*/  ISETP.GE.AND P2, PT, R4, RZ, PT ;  /* 0x000000ff0400720c */ /* 0x000fce0003f46270 */
[----:B------:R-:W-:-:S05]  /*e4b0*/  @P3 VIADD R6, R6, 0x1 ;  /* 0x0000000106063836 */ /* 0x000fca0000000000 */
[----:B------:R-:W-:-:S05]  /*e4c0*/  MOV R4, R6 ;  /* 0x0000000600047202 */ /* 0x000fca0000000f00 */
[----:B------:R-:W-:Y:S01]  /*e4d0*/  @!P2 IMAD.MOV R4, RZ, RZ, -R4 ;  /* 0x000000ffff04a224 */ /* 0x000fe200078e0a04 */
[----:B------:R-:W-:Y:S02]  /*e4e0*/  @!P0 LOP3.LUT R4, RZ, R160, RZ, 0x33, !PT ;  /* 0x000000a0ff048212 */ /* 0x000fe400078e33ff */
[----:B------:R-:W-:Y:S02]  /*e4f0*/  ISETP.LT.AND P2, PT, R2, R3, P1 ;  /* 0x000000030200720c */ /* 0x000fe40000f41270 */
[--C-:B------:R-:W-:Y:S01]  /*e500*/  SHF.R.S32.HI R7, RZ, 0x1f, R4.reuse ;  /* 0x0000001fff077819 */ /* 0x100fe20000011404 */
[----:B------:R-:W-:Y:S02]  /*e510*/  IMAD.MOV R6, RZ, RZ, -R4 ;  /* 0x000000ffff067224 */ /* 0x000fe400078e0a04 */
[-C--:B--2---:R-:W-:Y:S01]  /*e520*/  FMUL R12, R12, R161.reuse ;  /* 0x000000a10c0c7220 */ /* 0x084fe20000400000 */
[----:B------:R-:W-:Y:S01]  /*e530*/  FMUL R13, R13, R161 ;  /* 0x000000a10d0d7220 */ /* 0x000fe20000400000 */
[----:B------:R-:W-:Y:S01]  /*e540*/  LEA.HI R7, R7, R4, RZ, 0x3 ;  /* 0x0000000407077211 */ /* 0x000fe200078f18ff */
[----:B------:R-:W-:-:S02]  /*e550*/  IMAD R25, R160, R6, R151 ;  /* 0x00000006a0197224 */ /* 0x000fc400078e0297 */
[-C--:B-1----:R-:W-:Y:S01]  /*e560*/  FMUL R20, R20, R161.reuse ;  /* 0x000000a114147220 */ /* 0x082fe20000400000 */
[-C--:B------:R-:W-:Y:S01]  /*e570*/  FMUL R21, R21, R161.reuse ;  /* 0x000000a115157220 */ /* 0x080fe20000400000 */
[----:B------:R-:W-:Y:S01]  /*e580*/  LOP3.LUT R9, R7, 0xffffff8, RZ, 0xc0, !PT ;  /* 0x0ffffff807097812 */ /* 0x000fe200078ec0ff */
[-C--:B------:R-:W-:Y:S01]  /*e590*/  FMUL R14, R14, R161.reuse ;  /* 0x000000a10e0e7220 */ /* 0x080fe20000400000 */
[----:B------:R-:W-:Y:S01]  /*e5a0*/  SHF.R.S32.HI R7, RZ, 0x3, R7 ;  /* 0x00000003ff077819 */ /* 0x000fe20000011407 */
[----:B------:R-:W-:Y:S01]  /*e5b0*/  FMUL R22, R22, R161 ;  /* 0x000000a116167220 */ /* 0x000fe20000400000 */
[----:B------:R-:W-:Y:S01]  /*e5c0*/  IADD3 R28, R4, -R9, RZ ;  /* 0x80000009041c7210 */ /* 0x000fe20007ffe0ff */
[----:B------:R-:W-:Y:S01]  /*e5d0*/  FMUL R23, R23, R161 ;  /* 0x000000a117177220 */ /* 0x000fe20000400000 */
[----:B------:R-:W1:Y:S01]  /*e5e0*/  LDS.128 R8, [R165+0x440] ;  /* 0x00044000a5087984 */ /* 0x000e620000000c00 */
[----:B------:R-:W-:Y:S01]  /*e5f0*/  IMAD R24, R7, R148, RZ ;  /* 0x0000009407187224 */ /* 0x000fe200078e02ff */
[C---:B------:R-:W-:Y:S01]  /*e600*/  LEA R32, R28.reuse, R33, 0x4 ;  /* 0x000000211c207211 */ /* 0x040fe200078e20ff */
[----:B------:R-:W-:Y:S01]  /*e610*/  IMAD R44, R28, 0x10, R5 ;  /* 0x000000101c2c7824 */ /* 0x000fe200078e0205 */
[----:B------:R-:W-:Y:S01]  /*e620*/  ISETP.LT.AND P0, PT, R150, R3, P1 ;  /* 0x000000039600720c */ /* 0x000fe20000f01270 */
[----:B------:R-:W2:Y:S01]  /*e630*/  LDS.128 R4, [R164+0x440] ;  /* 0x00044000a4047984 */ /* 0x000ea20000000c00 */
[----:B------:R-:W-:Y:S01]  /*e640*/  LEA.HI.SX32 R40, R29, R24, 0x1c ;  /* 0x000000181d287211 */ /* 0x000fe200078fe2ff */
[C-C-:B------:R-:W-:Y:S01]  /*e650*/  IMAD R44, R160.reuse, R44, R25.reuse ;  /* 0x0000002ca02c7224 */ /* 0x140fe200078e0219 */
[----:B------:R-:W-:Y:S01]  /*e660*/  LEA.HI.SX32 R36, R17, R24, 0x1c ;  /* 0x0000001811247211 */ /* 0x000fe200078fe2ff */
[----:B------:R-:W-:Y:S01]  /*e670*/  IMAD R32, R160, R32, R25 ;  /* 0x00000020a0207224 */ /* 0x000fe200078e0219 */
[----:B------:R-:W-:-:S02]  /*e680*/  SHF.R.S32.HI R48, RZ, 0x1f, R40 ;  /* 0x0000001fff307819 */ /* 0x000fc40000011428 */
[----:B------:R-:W-:Y:S02]  /*e690*/  SHF.R.S32.HI R16, RZ, 0x1f, R36 ;  /* 0x0000001fff107819 */ /* 0x000fe40000011424 */
[----:B------:R-:W-:Y:S01]  /*e6a0*/  SHF.R.S32.HI R45, RZ, 0x1f, R44 ;  /* 0x0000001fff2d7819 */ /* 0x000fe2000001142c */
[-C--:B------:R-:W-:Y:S01]  /*e6b0*/  IMAD R29, R48, R167.reuse, RZ ;  /* 0x000000a7301d7224 */ /* 0x080fe200078e02ff */
[----:B------:R-:W-:Y:S01]  /*e6c0*/  SHF.R.S32.HI R33, RZ, 0x1f, R32 ;  /* 0x0000001fff217819 */ /* 0x000fe20000011420 */
[----:B------:R-:W-:Y:S02]  /*e6d0*/  IMAD R17, R16, R167, RZ ;  /* 0x000000a710117224 */ /* 0x000fe400078e02ff */
[----:B------:R-:W-:Y:S02]  /*e6e0*/  IMAD R16, R40, R0, R29 ;  /* 0x0000000028107224 */ /* 0x000fe400078e021d */
[----:B------:R-:W-:-:S04]  /*e6f0*/  IMAD.WIDE.U32 R40, R167, R40, R44 ;  /* 0x00000028a7287225 */ /* 0x000fc800078e002c */
[----:B------:R-:W-:Y:S02]  /*e700*/  IMAD R17, R36, R0, R17 ;  /* 0x0000000024117224 */ /* 0x000fe400078e0211 */
[----:B------:R-:W-:-:S04]  /*e710*/  IMAD.WIDE.U32 R36, R167, R36, R32 ;  /* 0x00000024a7247225 */ /* 0x000fc800078e0020 */
[-C--:B------:R-:W-:Y:S01]  /*e720*/  FMUL R33, R15, R161.reuse ;  /* 0x000000a10f217220 */ /* 0x080fe20000400000 */
[----:B------:R-:W-:Y:S01]  /*e730*/  IMAD.IADD R16, R41, 0x1, R16 ;  /* 0x0000000129107824 */ /* 0x000fe200078e0210 */
[----:B------:R-:W-:Y:S01]  /*e740*/  SHF.L.U32 R29, R36, 0x1, RZ ;  /* 0x00000001241d7819 */ /* 0x000fe200000006ff */
[C---:B------:R-:W-:Y:S02]  /*e750*/  IMAD.SHL.U32 R32, R40.reuse, 0x2, RZ ;  /* 0x0000000228207824 */ /* 0x040fe400078e00ff */
[----:B------:R-:W-:Y:S01]  /*e760*/  IMAD.IADD R17, R37, 0x1, R17 ;  /* 0x0000000125117824 */ /* 0x000fe200078e0211 */
[----:B------:R-:W-:Y:S02]  /*e770*/  SHF.L.U64.HI R16, R40, 0x1, R16 ;  /* 0x0000000128107819 */ /* 0x000fe40000010210 */
[----:B------:R-:W-:Y:S02]  /*e780*/  LOP3.LUT R29, R29, 0xfffffffe, RZ, 0xc0, !PT ;  /* 0xfffffffe1d1d7812 */ /* 0x000fe400078ec0ff */
[----:B------:R-:W-:Y:S01]  /*e790*/  SHF.L.U64.HI R17, R36, 0x1, R17 ;  /* 0x0000000124117819 */ /* 0x000fe20000010211 */
[-C--:B-1----:R-:W-:Y:S01]  /*e7a0*/  FMUL R36, R10, R161.reuse ;  /* 0x000000a10a247220 */ /* 0x082fe20000400000 */
[-C--:B------:R-:W-:Y:S01]  /*e7b0*/  FMUL R15, R8, R161.reuse ;  /* 0x000000a1080f7220 */ /* 0x080fe20000400000 */
[-C--:B------:R-:W-:Y:S01]  /*e7c0*/  FMUL R41, R11, R161.reuse ;  /* 0x000000a10b297220 */ /* 0x080fe20000400000 */
[----:B------:R-:W-:Y:S01]  /*e7d0*/  F2FP.F16.F32.PACK_AB R10, R13, R12 ;  /* 0x0000000c0d0a723e */ /* 0x000fe200000000ff */
[-C--:B--2---:R-:W-:Y:S01]  /*e7e0*/  FMUL R48, R5, R161.reuse ;  /* 0x000000a105307220 */ /* 0x084fe20000400000 */
[----:B------:R-:W-:Y:S01]  /*e7f0*/  LOP3.LUT R5, R32, 0xfffffffe, RZ, 0xc0, !PT ;  /* 0xfffffffe20057812 */ /* 0x000fe200078ec0ff */
[-C--:B------:R-:W-:Y:S01]  /*e800*/  FMUL R40, R9, R161.reuse ;  /* 0x000000a109287220 */ /* 0x080fe20000400000 */
[----:B------:R-:W-:Y:S01]  /*e810*/  F2FP.F16.F32.PACK_AB R8, R21, R20 ;  /* 0x000000141508723e */ /* 0x000fe200000000ff */
[-C--:B------:R-:W-:Y:S01]  /*e820*/  FMUL R37, R4, R161.reuse ;  /* 0x000000a104257220 */ /* 0x080fe20000400000 */
[----:B------:R-:W-:Y:S01]  /*e830*/  F2FP.F16.F32.PACK_AB R11, R33, R14 ;  /* 0x0000000e210b723e */ /* 0x000fe200000000ff */
[-C--:B------:R-:W-:Y:S01]  /*e840*/  FMUL R44, R6, R161.reuse ;  /* 0x000000a1062c7220 */ /* 0x080fe20000400000 */
[----:B------:R-:W-:Y:S01]  /*e850*/  LOP3.LUT R16, R16, 0x1fffffff, RZ, 0xc0, !PT ;  /* 0x1fffffff10107812 */ /* 0x000fe200078ec0ff */
[----:B------:R-:W-:Y:S01]  /*e860*/  FMUL R7, R7, R161 ;  /* 0x000000a107077220 */ /* 0x000fe20000400000 */
[----:B------:R-:W-:-:S02]  /*e870*/  IADD3 R12, P4, R156, R5, RZ ;  /* 0x000000059c0c7210 */ /* 0x000fc40007f9e0ff */
[----:B------:R-:W-:Y:S02]  /*e880*/  LOP3.LUT R14, R17, 0x1fffffff, RZ, 0xc0, !PT ;  /* 0x1fffffff110e7812 */ /* 0x000fe400078ec0ff */
[----:B------:R-:W-:Y:S01]  /*e890*/  IADD3 R20, P3, R156, R29, RZ ;  /* 0x0000001d9c147210 */ /* 0x000fe20007f7e0ff */
[----:B------:R-:W-:Y:S01]  /*e8a0*/  IMAD.X R13, R157, 0x1, R16, P4 ;  /* 0x000000019d0d7824 */ /* 0x000fe200020e0610 */
[----:B------:R-:W-:Y:S01]  /*e8b0*/  F2FP.F16.F32.PACK_AB R9, R23, R22 ;  /* 0x000000161709723e */ /* 0x000fe200000000ff */
[----:B------:R-:W-:Y:S01]  /*e8c0*/  VIADD R22, R2, 0x8 ;  /* 0x0000000802167836 */ /* 0x000fe20000000000 */
[----:B------:R-:W-:Y:S01]  /*e8d0*/  F2FP.F16.F32.PACK_AB R4, R40, R15 ;  /* 0x0000000f2804723e */ /* 0x000fe200000000ff */
[----:B------:R-:W-:Y:S01]  /*e8e0*/  IMAD.X R21, R157, 0x1, R14, P3 ;  /* 0x000000019d157824 */ /* 0x000fe200018e060e */
[----:B------:R-:W-:Y:S01]  /*e8f0*/  F2FP.F16.F32.PACK_AB R5, R41, R36 ;  /* 0x000000242905723e */ /* 0x000fe200000000ff */
[----:B------:R-:W-:Y:S01]  /*e900*/  @P2 STG.E.128 desc[UR36][R12.64], R8 ;  /* 0x000000080c002986 */ /* 0x000fe2000c101d24 */
[----:B------:R-:W-:-:S02]  /*e910*/  F2FP.F16.F32.PACK_AB R6, R48, R37 ;  /* 0x000000253006723e */ /* 0x000fc400000000ff */
[----:B------:R-:W-:Y:S02]  /*e920*/  F2FP.F16.F32.PACK_AB R7, R7, R44 ;  /* 0x0000002c0707723e */ /* 0x000fe400000000ff */
[----:B------:R-:W-:Y:S02]  /*e930*/  SHF.R.S32.HI R23, RZ, 0x1f, R22 ;  /* 0x0000001fff177819 */ /* 0x000fe40000011416 */
[----:B------:R-:W-:Y:S01]  /*e940*/  IADD3 R32, R2, 0xa, RZ ;  /* 0x0000000a02207810 */ /* 0x000fe20007ffe0ff */
[----:B------:R1:W-:Y:S01]  /*e950*/  @P0 STG.E.128 desc[UR36][R20.64], R4 ;  /* 0x0000000414000986 */ /* 0x0003e2000c101d24 */
[----:B------:R-:W-:Y:S01]  /*e960*/  LEA.HI R23, R23, R22, RZ, 0x4 ;  /* 0x0000001617177211 */ /* 0x000fe200078f20ff */
[----:B------:R-:W-:Y:S01]  /*e970*/  BAR.SYNC.DEFER_BLOCKING 0x0 ;  /* 0x0000000000007b1d */ /* 0x000fe20000010000 */
[-C--:B------:R-:W-:Y:S02]  /*e980*/  ISETP.LT.AND P2, PT, R22, R3.reuse, P1 ;  /* 0x000000031600720c */ /* 0x080fe40000f41270 */
[----:B------:R-:W-:-:S03]  /*e990*/  ISETP.LT.AND P0, PT, R32, R3, P1 ;  /* 0x000000032000720c */ /* 0x000fc60000f01270 */
[----:B------:R-:W-:Y:S04]  /*e9a0*/  STS.64 [R168], R18 ;  /* 0x00000012a8007388 */ /* 0x000fe80000000a00 */
[----:B------:R2:W-:Y:S01]  /*e9b0*/  STS.64 [R168+0x20], R26 ;  /* 0x0000201aa8007388 */ /* 0x0005e20000000a00 */
[C---:B-1----:R-:W-:Y:S02]  /*e9c0*/  LOP3.LUT R5, R23.reuse, 0xfffffff0, RZ, 0xc0, !PT ;  /* 0xfffffff017057812 */ /* 0x042fe400078ec0ff */
[----:B------:R-:W-:Y:S01]  /*e9d0*/  SHF.R.S32.HI R21, RZ, 0x1f, R32 ;  /* 0x0000001fff157819 */ /* 0x000fe20000011420 */
[----:B------:R-:W-:Y:S01]  /*e9e0*/  STS.64 [R168+0x40], R30 ;  /* 0x0000401ea8007388 */ /* 0x000fe20000000a00 */
[----:B------:R-:W-:Y:S01]  /*e9f0*/  LEA.HI.SX32 R23, R23, R24, 0x1c ;  /* 0x0000001817177211 */ /* 0x000fe200078fe2ff */
[----:B------:R-:W-:Y:S01]  /*ea00*/  IMAD.IADD R5, R22, 0x1, -R5 ;  /* 0x0000000116057824 */ /* 0x000fe200078e0a05 */
[----:B------:R-:W-:Y:S01]  /*ea10*/  LEA.HI R21, R21, R32, RZ, 0x4 ;  /* 0x0000002015157211 */ /* 0x000fe200078f20ff */
[----:B------:R1:W-:Y:S01]  /*ea20*/  STS.64 [R168+0x60], R34 ;  /* 0x00006022a8007388 */ /* 0x0003e20000000a00 */
[----:B------:R-:W-:Y:S01]  /*ea30*/  SHF.R.S32.HI R20, RZ, 0x1f, R23 ;  /* 0x0000001fff147819 */ /* 0x000fe20000011417 */
[----:B------:R-:W-:-:S02]  /*ea40*/  IMAD R36, R28, 0x10, R5 ;  /* 0x000000101c247824 */ /* 0x000fc400078e0205 */
[----:B------:R-:W-:Y:S02]  /*ea50*/  STS.64 [R166+0x80], R38 ;  /* 0x00008026a6007388 */ /* 0x000fe40000000a00 */
[----:B------:R-:W-:Y:S02]  /*ea60*/  IMAD R36, R160, R36, R25 ;  /* 0x00000024a0247224 */ /* 0x000fe400078e0219 */
[----:B------:R-:W-:Y:S01]  /*ea70*/  STS.64 [R166+0xa0], R42 ;  /* 0x0000a02aa6007388 */ /* 0x000fe20000000a00 */
[----:B------:R-:W-:Y:S02]  /*ea80*/  IMAD R20, R20, R167, RZ ;  /* 0x000000a714147224 */ /* 0x000fe400078e02ff */
[----:B------:R-:W-:Y:S01]  /*ea90*/  SHF.R.S32.HI R37, RZ, 0x1f, R36 ;  /* 0x0000001fff257819 */ /* 0x000fe20000011424 */
[----:B------:R-:W-:Y:S01]  /*eaa0*/  STS.64 [R166+0xc0], R46 ;  /* 0x0000c02ea6007388 */ /* 0x000fe20000000a00 */
[----:B------:R-:W-:-:S03]  /*eab0*/  IMAD R20, R23, R0, R20 ;  /* 0x0000000017147224 */ /* 0x000fc600078e0214 */
[----:B------:R-:W-:Y:S01]  /*eac0*/  STS.64 [R166+0xe0], R50 ;  /* 0x0000e032a6007388 */ /* 0x000fe20000000a00 */
[----:B------:R-:W-:Y:S01]  /*ead0*/  IMAD.WIDE.U32 R36, R167, R23, R36 ;  /* 0x00000017a7247225 */ /* 0x000fe200078e0024 */
[C---:B--2---:R-:W-:Y:S01]  /*eae0*/  LOP3.LUT R27, R21.reuse, 0xfffffff0, RZ, 0xc0, !PT ;  /* 0xfffffff0151b7812 */ /* 0x044fe200078ec0ff */
[----:B------:R-:W-:Y:S01]  /*eaf0*/  BAR.SYNC.DEFER_BLOCKING 0x0 ;  /* 0x0000000000007b1d */ /* 0x000fe20000010000 */
[----:B------:R-:W-:Y:S01]  /*eb00*/  LEA.HI.SX32 R26, R21, R24, 0x1c ;  /* 0x00000018151a7211 */ /* 0x000fe200078fe2ff */
[----:B------:R-:W-:Y:S02]  /*eb10*/  IMAD.IADD R29, R37, 0x1, R20 ;  /* 0x00000001251d7824 */ /* 0x000fe400078e0214 */
[----:B------:R-:W-:Y:S02]  /*eb20*/  IMAD.IADD R27, R32, 0x1, -R27 ;  /* 0x00000001201b7824 */ /* 0x000fe400078e0a1b */
[----:B------:R-:W-:Y:S01]  /*eb30*/  IMAD.SHL.U32 R23, R36, 0x2, RZ ;  /* 0x0000000224177824 */ /* 0x000fe200078e00ff */
[----:B-1----:R-:W-:-:S02]  /*eb40*/  SHF.R.S32.HI R34, RZ, 0x1f, R26 ;  /* 0x0000001fff227819 */ /* 0x002fc4000001141a */
[----:B------:R-:W-:Y:S02]  /*eb50*/  LEA R30, R28, R27, 0x4 ;  /* 0x0000001b1c1e7211 */ /* 0x000fe400078e20ff */
[----:B------:R-:W-:Y:S01]  /*eb60*/  SHF.L.U64.HI R20, R36, 0x1, R29 ;  /* 0x0000000124147819 */ /* 0x000fe2000001021d */
[----:B------:R-:W-:Y:S01]  /*eb70*/  IMAD R21, R34, R167, RZ ;  /* 0x000000a722157224 */ /* 0x000fe200078e02ff */
[----:B------:R-:W-:Y:S01]  /*eb80*/  LOP3.LUT R23, R23, 0xfffffffe, RZ, 0xc0, !PT ;  /* 0xfffffffe17177812 */ /* 0x000fe200078ec0ff */
[----:B------:R-:W-:Y:S01]  /*eb90*/  IMAD R30, R160, R30, R25 ;  /* 0x0000001ea01e7224 */ /* 0x000fe200078e0219 */
[----:B------:R-:W-:Y:S01]  /*eba0*/  LOP3.LUT R20, R20, 0x1fffffff, RZ, 0xc0, !PT ;  /* 0x1fffffff14147812 */ /* 0x000fe200078ec0ff */
[----:B------:R-:W-:-:S03]  /*ebb0*/  IMAD R21, R26, R0, R21 ;  /* 0x000000001a157224 */ /* 0x000fc600078e0215 */
[--C-:B------:R-:W-:Y:S01]  /*ebc0*/  SHF.R.S32.HI R31, RZ, 0x1f, R30.reuse ;  /* 0x0000001fff1f7819 */ /* 0x100fe2000001141e */
[----:B------:R-:W1:Y:S02]  /*ebd0*/  LDS.128 R12, [R164] ;  /* 0x00000000a40c7984 */ /* 0x000e640000000c00 */
[----:B------:R-:W-:Y:S02]  /*ebe0*/  IMAD.WIDE.U32 R26, R167, R26, R30 ;  /* 0x0000001aa71a7225 */ /* 0x000fe400078e001e */
[----:B------:R-:W2:Y:S02]  /*ebf0*/  LDS.128 R16, [R165] ;  /* 0x00000000a5107984 */ /* 0x000ea40000000c00 */
[----:B------:R-:W-:Y:S01]  /*ec00*/  IMAD.IADD R21, R27, 0x1, R21 ;  /* 0x000000011b157824 */ /* 0x000fe200078e0215 */
[C---:B------:R-:W-:Y:S01]  /*ec10*/  SHF.L.U32 R22, R26.reuse, 0x1, RZ ;  /* 0x000000011a167819 */ /* 0x040fe200000006ff */
[----:B------:R-:W3:Y:S03]  /*ec20*/  LDS.128 R4, [R164+0x440] ;  /* 0x00044000a4047984 */ /* 0x000ee60000000c00 */
[----:B------:R-:W-:Y:S01]  /*ec30*/  SHF.L.U64.HI R21, R26, 0x1, R21 ;  /* 0x000000011a157819 */ /* 0x000fe20000010215 */
        /* <DEDUP_REMOVED lines=10> */
[----:B------:R-:W-:Y:S01]  /*ece0*/  LOP3.LUT R5, R22, 0xfffffffe, RZ, 0xc0, !PT ;  /* 0xfffffffe16057812 */ /* 0x000fe200078ec0ff */
[-C--:B------:R-:W-:Y:S01]  /*ecf0*/  FMUL R29, R4, R161.reuse ;  /* 0x000000a1041d7220 */ /* 0x080fe20000400000 */
[-C--:B------:R-:W-:Y:S01]  /*ed00*/  FMUL R32, R6, R161.reuse ;  /* 0x000000a106207220 */ /* 0x080fe20000400000 */
[-C--:B----4-:R-:W-:Y:S01]  /*ed10*/  FMUL R26, R10, R161.reuse ;  /* 0x000000a10a1a7220 */ /* 0x090fe20000400000 */
[-C--:B------:R-:W-:Y:S01]  /*ed20*/  FMUL R15, R8, R161.reuse ;  /* 0x000000a1080f7220 */ /* 0x080fe20000400000 */
[-C--:B------:R-:W-:Y:S01]  /*ed30*/  FMUL R31, R11, R161.reuse ;  /* 0x000000a10b1f7220 */ /* 0x080fe20000400000 */
[----:B------:R-:W-:Y:S01]  /*ed40*/  F2FP.F16.F32.PACK_AB R10, R13, R12 ;  /* 0x0000000c0d0a723e */ /* 0x000fe200000000ff */
[-C--:B------:R-:W-:Y:S01]  /*ed50*/  FMUL R30, R9, R161.reuse ;  /* 0x000000a1091e7220 */ /* 0x080fe20000400000 */
[----:B------:R-:W-:Y:S01]  /*ed60*/  F2FP.F16.F32.PACK_AB R8, R17, R16 ;  /* 0x000000101108723e */ /* 0x000fe200000000ff */
[----:B------:R-:W-:Y:S01]  /*ed70*/  FMUL R7, R7, R161 ;  /* 0x000000a107077220 */ /* 0x000fe20000400000 */
[----:B------:R-:W-:-:S02]  /*ed80*/  F2FP.F16.F32.PACK_AB R11, R27, R14 ;  /* 0x0000000e1b0b723e */ /* 0x000fc400000000ff */
[C---:B------:R-:W-:Y:S02]  /*ed90*/  IADD3 R12, P4, R156.reuse, R23, RZ ;  /* 0x000000179c0c7210 */ /* 0x040fe40007f9e0ff */
        /* <DEDUP_REMOVED lines=14> */
[----:B------:R-:W-:Y:S02]  /*ee80*/  LEA.HI R27, R27, R20, RZ, 0x4 ;  /* 0x000000141b1b7211 */ /* 0x000fe400078f20ff */
[----:B------:R-:W-:Y:S01]  /*ee90*/  SHF.R.S32.HI R21, RZ, 0x1f, R22 ;  /* 0x0000001fff157819 */ /* 0x000fe20000011416 */
[----:B------:R-:W-:Y:S01]  /*eea0*/  BAR.SYNC.DEFER_BLOCKING 0x0 ;  /* 0x0000000000007b1d */ /* 0x000fe20000010000 */
[----:B------:R-:W-:-:S02]  /*eeb0*/  ISETP.LT.AND P0, PT, R22, R3, P1 ;  /* 0x000000031600720c */ /* 0x000fc40000f01270 */
[----:B------:R-:W-:Y:S02]  /*eec0*/  LEA.HI R21, R21, R22, RZ, 0x4 ;  /* 0x0000001615157211 */ /* 0x000fe400078f20ff */
[----:B------:R-:W-:Y:S02]  /*eed0*/  ISETP.LT.AND P2, PT, R20, R3, P1 ;  /* 0x000000031400720c */ /* 0x000fe40000f41270 */
[C---:B------:R-:W-:Y:S02]  /*eee0*/  LOP3.LUT R23, R21.reuse, 0xfffffff0, RZ, 0xc0, !PT ;  /* 0xfffffff015177812 */ /* 0x040fe400078ec0ff */
[----:B------:R-:W-:-:S03]  /*eef0*/  LEA.HI.SX32 R26, R21, R24, 0x1c ;  /* 0x00000018151a7211 */ /* 0x000fc600078fe2ff */
[----:B------:R-:W-:Y:S01]  /*ef00*/  IMAD.IADD R23, R22, 0x1, -R23 ;  /* 0x0000000116177824 */ /* 0x000fe200078e0a17 */
[----:B------:R-:W-:-:S04]  /*ef10*/  SHF.R.S32.HI R32, RZ, 0x1f, R26 ;  /* 0x0000001fff207819 */ /* 0x000fc8000001141a */
[----:B------:R-:W-:Y:S01]  /*ef20*/  LEA R30, R28, R23, 0x4 ;  /* 0x000000171c1e7211 */ /* 0x000fe200078e20ff */
[----:B------:R-:W-:-:S04]  /*ef30*/  IMAD R21, R32, R167, RZ ;  /* 0x000000a720157224 */ /* 0x000fc800078e02ff */
[----:B------:R-:W-:Y:S01]  /*ef40*/  IMAD R30, R160, R30, R25 ;  /* 0x0000001ea01e7224 */ /* 0x000fe200078e0219 */
[----:B------:R-:W-:Y:S01]  /*ef50*/  STS.64 [R168], R80 ;  /* 0x00000050a8007388 */ /* 0x000fe20000000a00 */
[----:B------:R-:W-:-:S03]  /*ef60*/  IMAD R21, R26, R0, R21 ;  /* 0x000000001a157224 */ /* 0x000fc600078e0215 */
[----:B------:R-:W-:Y:S01]  /*ef70*/  SHF.R.S32.HI R31, RZ, 0x1f, R30 ;  /* 0x0000001fff1f7819 */ /* 0x000fe2000001141e */
[----:B------:R-:W-:Y:S01]  /*ef80*/  STS.64 [R168+0x20], R76 ;  /* 0x0000204ca8007388 */ /* 0x000fe20000000a00 */
[C---:B-1----:R-:W-:Y:S02]  /*ef90*/  LOP3.LUT R5, R27.reuse, 0xfffffff0, RZ, 0xc0, !PT ;  /* 0xfffffff01b057812 */ /* 0x042fe400078ec0ff */
[----:B------:R-:W-:Y:S01]  /*efa0*/  LEA.HI.SX32 R27, R27, R24, 0x1c ;  /* 0x000000181b1b7211 */ /* 0x000fe200078fe2ff */
[----:B------:R-:W-:Y:S02]  /*efb0*/  STS.64 [R168+0x40], R72 ;  /* 0x00004048a8007388 */ /* 0x000fe40000000a00 */
[----:B------:R-:W-:Y:S01]  /*efc0*/  IMAD.IADD R5, R20, 0x1, -R5 ;  /* 0x0000000114057824 */ /* 0x000fe200078e0a05 */
[----:B------:R-:W-:Y:S01]  /*efd0*/  SHF.R.S32.HI R36, RZ, 0x1f, R27 ;  /* 0x0000001fff247819 */ /* 0x000fe2000001141b */
[----:B------:R-:W-:Y:S02]  /*efe0*/  STS.64 [R168+0x60], R68 ;  /* 0x00006044a8007388 */ /* 0x000fe40000000a00 */
[----:B------:R-:W-:-:S02]  /*eff0*/  IMAD R34, R28, 0x10, R5 ;  /* 0x000000101c227824 */ /* 0x000fc400078e0205 */
[----:B------:R-:W-:Y:S01]  /*f000*/  STS.64 [R166+0x80], R64 ;  /* 0x00008040a6007388 */ /* 0x000fe20000000a00 */
[----:B------:R-:W-:Y:S02]  /*f010*/  IMAD R23, R36, R167, RZ ;  /* 0x000000a724177224 */ /* 0x000fe400078e02ff */
[----:B------:R-:W-:Y:S01]  /*f020*/  IMAD R34, R160, R34, R25 ;  /* 0x00000022a0227224 */ /* 0x000fe200078e0219 */
[----:B------:R-:W-:Y:S01]  /*f030*/  STS.64 [R166+0xa0], R60 ;  /* 0x0000a03ca6007388 */ /* 0x000fe20000000a00 */
[----:B------:R-:W-:-:S03]  /*f040*/  IMAD R23, R27, R0, R23 ;  /* 0x000000001b177224 */ /* 0x000fc600078e0217 */
[----:B------:R-:W-:Y:S01]  /*f050*/  STS.64 [R166+0xc0], R56 ;  /* 0x0000c038a6007388 */ /* 0x000fe20000000a00 */
[----:B------:R-:W-:-:S03]  /*f060*/  SHF.R.S32.HI R35, RZ, 0x1f, R34 ;  /* 0x0000001fff237819 */ /* 0x000fc60000011422 */
[----:B------:R-:W-:Y:S01]  /*f070*/  STS.64 [R166+0xe0], R52 ;  /* 0x0000e034a6007388 */ /* 0x000fe20000000a00 */
[C---:B------:R-:W-:Y:S01]  /*f080*/  IMAD.WIDE.U32 R34, R167.reuse, R27, R34 ;  /* 0x0000001ba7227225 */ /* 0x040fe200078e0022 */
[----:B------:R-:W-:Y:S03]  /*f090*/  BAR.SYNC.DEFER_BLOCKING 0x0 ;  /* 0x0000000000007b1d */ /* 0x000fe60000010000 */
[----:B------:R-:W-:-:S04]  /*f0a0*/  IMAD.WIDE.U32 R26, R167, R26, R30 ;  /* 0x0000001aa71a7225 */ /* 0x000fc800078e001e */
[----:B------:R-:W-:Y:S01]  /*f0b0*/  IMAD.IADD R29, R35, 0x1, R23 ;  /* 0x00000001231d7824 */ /* 0x000fe200078e0217 */
[----:B------:R-:W-:Y:S01]  /*f0c0*/  SHF.L.U32 R22, R26, 0x1, RZ ;  /* 0x000000011a167819 */ /* 0x000fe200000006ff */
[C---:B------:R-:W-:Y:S02]  /*f0d0*/  IMAD.SHL.U32 R23, R34.reuse, 0x2, RZ ;  /* 0x0000000222177824 */ /* 0x040fe400078e00ff */
[----:B------:R-:W-:Y:S01]  /*f0e0*/  IMAD.IADD R21, R27, 0x1, R21 ;  /* 0x000000011b157824 */ /* 0x000fe200078e0215 */
        /* <DEDUP_REMOVED lines=326> */
[----:B------:R-:W-:Y:S02]  /*10550*/  IMAD.IADD R29, R35, 0x1, R23 ;  /* 0x00000001231d7824 */ /* 0x000fe400078e0217 */
[----:B------:R-:W-:Y:S01]  /*10560*/  IMAD.SHL.U32 R23, R34, 0x2, RZ ;  /* 0x0000000222177824 */ /* 0x000fe200078e00ff */
[----:B------:R-:W-:Y:S02]  /*10570*/  SHF.L.U64.HI R20, R26, 0x1, R27 ;  /* 0x000000011a147819 */ /* 0x000fe4000001021b */
[----:B------:R-:W-:Y:S02]  /*10580*/  SHF.L.U64.HI R21, R34, 0x1, R29 ;  /* 0x0000000122157819 */ /* 0x000fe4000001021d */
[----:B------:R-:W-:Y:S02]  /*10590*/  LOP3.LUT R23, R23, 0xfffffffe, RZ, 0xc0, !PT ;  /* 0xfffffffe17177812 */ /* 0x000fe400078ec0ff */
[----:B------:R-:W-:Y:S01]  /*105a0*/  LOP3.LUT R20, R20, 0x1fffffff, RZ, 0xc0, !PT ;  /* 0x1fffffff14147812 */ /* 0x000fe200078ec0ff */
[----:B------:R-:W1:Y:S04]  /*105b0*/  LDS.128 R12, [R164] ;  /* 0x00000000a40c7984 */ /* 0x000e680000000c00 */
[----:B------:R-:W2:Y:S04]  /*105c0*/  LDS.128 R4, [R164+0x440] ;  /* 0x00044000a4047984 */ /* 0x000ea80000000c00 */
[----:B------:R-:W3:Y:S04]  /*105d0*/  LDS.128 R8, [R165+0x440] ;  /* 0x00044000a5087984 */ /* 0x000ee80000000c00 */
[----:B------:R-:W4:Y:S01]  /*105e0*/  LDS.128 R16, [R165] ;  /* 0x00000000a5107984 */ /* 0x000f220000000c00 */
[-C--:B-1----:R-:W-:Y:S01]  /*105f0*/  FMUL R12, R12, R161.reuse ;  /* 0x000000a10c0c7220 */ /* 0x082fe20000400000 */
[-C--:B------:R-:W-:Y:S01]  /*10600*/  FMUL R13, R13, R161.reuse ;  /* 0x000000a10d0d7220 */ /* 0x080fe20000400000 */
[-C--:B------:R-:W-:Y:S01]  /*10610*/  FMUL R14, R14, R161.reuse ;  /* 0x000000a10e0e7220 */ /* 0x080fe20000400000 */
[-C--:B------:R-:W-:Y:S01]  /*10620*/  FMUL R27, R15, R161.reuse ;  /* 0x000000a10f1b7220 */ /* 0x080fe20000400000 */
[-C--:B--2---:R-:W-:Y:S01]  /*10630*/  FMUL R34, R5, R161.reuse ;  /* 0x000000a105227220 */ /* 0x084fe20000400000 */
[----:B------:R-:W-:Y:S01]  /*10640*/  LOP3.LUT R5, R22, 0xfffffffe, RZ, 0xc0, !PT ;  /* 0xfffffffe16057812 */ /* 0x000fe200078ec0ff */
[-C--:B------:R-:W-:Y:S01]  /*10650*/  FMUL R32, R6, R161.reuse ;  /* 0x000000a106207220 */ /* 0x080fe20000400000 */
[----:B------:R-:W-:Y:S01]  /*10660*/  LOP3.LUT R6, R21, 0x1fffffff, RZ, 0xc0, !PT ;  /* 0x1fffffff15067812 */ /* 0x000fe200078ec0ff */
[-C--:B---3--:R-:W-:Y:S01]  /*10670*/  FMUL R26, R10, R161.reuse ;  /* 0x000000a10a1a7220 */ /* 0x088fe20000400000 */
[-C--:B------:R-:W-:Y:S01]  /*10680*/  FMUL R31, R11, R161.reuse ;  /* 0x000000a10b1f7220 */ /* 0x080fe20000400000 */
[----:B------:R-:W-:Y:S01]  /*10690*/  F2FP.F16.F32.PACK_AB R10, R13, R12 ;  /* 0x0000000c0d0a723e */ /* 0x000fe200000000ff */
[-C--:B------:R-:W-:Y:S01]  /*106a0*/  FMUL R15, R8, R161.reuse ;  /* 0x000000a1080f7220 */ /* 0x080fe20000400000 */
[-C--:B----4-:R-:W-:Y:S01]  /*106b0*/  FMUL R16, R16, R161.reuse ;  /* 0x000000a110107220 */ /* 0x090fe20000400000 */
[-C--:B------:R-:W-:Y:S01]  /*106c0*/  FMUL R17, R17, R161.reuse ;  /* 0x000000a111117220 */ /* 0x080fe20000400000 */
[-C--:B------:R-:W-:Y:S01]  /*106d0*/  FMUL R18, R18, R161.reuse ;  /* 0x000000a112127220 */ /* 0x080fe20000400000 */
[-C--:B------:R-:W-:Y:S01]  /*106e0*/  FMUL R19, R19, R161.reuse ;  /* 0x000000a113137220 */ /* 0x080fe20000400000 */
[-C--:B------:R-:W-:Y:S01]  /*106f0*/  FMUL R30, R9, R161.reuse ;  /* 0x000000a1091e7220 */ /* 0x080fe20000400000 */
[----:B------:R-:W-:Y:S01]  /*10700*/  F2FP.F16.F32.PACK_AB R11, R27, R14 ;  /* 0x0000000e1b0b723e */ /* 0x000fe200000000ff */
[----:B------:R-:W-:Y:S01]  /*10710*/  FMUL R29, R4, R161 ;  /* 0x000000a1041d7220 */ /* 0x000fe20000400000 */
[C---:B------:R-:W-:Y:S01]  /*10720*/  IADD3 R12, P4, R156.reuse, R23, RZ ;  /* 0x000000179c0c7210 */ /* 0x040fe20007f9e0ff */
[----:B------:R-:W-:Y:S01]  /*10730*/  FMUL R7, R7, R161 ;  /* 0x000000a107077220 */ /* 0x000fe20000400000 */
[----:B------:R-:W-:-:S02]  /*10740*/  IADD3 R14, P3, R156, R5, RZ ;  /* 0x000000059c0e7210 */ /* 0x000fc40007f7e0ff */
[----:B------:R-:W-:Y:S01]  /*10750*/  F2FP.F16.F32.PACK_AB R8, R17, R16 ;  /* 0x000000101108723e */ /* 0x000fe200000000ff */
[----:B------:R-:W-:Y:S01]  /*10760*/  IMAD.X R13, R157, 0x1, R6, P4 ;  /* 0x000000019d0d7824 */ /* 0x000fe200020e0606 */
[----:B------:R-:W-:Y:S02]  /*10770*/  F2FP.F16.F32.PACK_AB R9, R19, R18 ;  /* 0x000000121309723e */ /* 0x000fe400000000ff */
[----:B------:R-:W-:Y:S01]  /*10780*/  F2FP.F16.F32.PACK_AB R4, R30, R15 ;  /* 0x0000000f1e04723e */ /* 0x000fe200000000ff */
[----:B------:R-:W-:Y:S01]  /*10790*/  IMAD.X R15, R157, 0x1, R20, P3 ;  /* 0x000000019d0f7824 */ /* 0x000fe200018e0614 */
[----:B------:R-:W-:Y:S01]  /*107a0*/  F2FP.F16.F32.PACK_AB R5, R31, R26 ;  /* 0x0000001a1f05723e */ /* 0x000fe200000000ff */
[----:B------:R1:W-:Y:S01]  /*107b0*/  @P2 STG.E.128 desc[UR36][R12.64], R8 ;  /* 0x000000080c002986 */ /* 0x0003e2000c101d24 */
[----:B------:R-:W-:Y:S01]  /*107c0*/  F2FP.F16.F32.PACK_AB R6, R34, R29 ;  /* 0x0000001d2206723e */ /* 0x000fe200000000ff */
[----:B------:R-:W-:Y:S01]  /*107d0*/  VIADD R20, R2, 0x38 ;  /* 0x0000003802147836 */ /* 0x000fe20000000000 */
[----:B------:R-:W-:-:S02]  /*107e0*/  F2FP.F16.F32.PACK_AB R7, R7, R32 ;  /* 0x000000200707723e */ /* 0x000fc400000000ff */
[----:B------:R-:W-:Y:S02]  /*107f0*/  IADD3 R2, R2, 0x3a, RZ ;  /* 0x0000003a02027810 */ /* 0x000fe40007ffe0ff */
[----:B------:R-:W-:Y:S01]  /*10800*/  SHF.R.S32.HI R21, RZ, 0x1f, R20 ;  /* 0x0000001fff157819 */ /* 0x000fe20000011414 */
[----:B------:R-:W-:Y:S01]  /*10810*/  @P0 STG.E.128 desc[UR36][R14.64], R4 ;  /* 0x000000040e000986 */ /* 0x000fe2000c101d24 */
[----:B------:R-:W-:Y:S02]  /*10820*/  SHF.R.S32.HI R17, RZ, 0x1f, R2 ;  /* 0x0000001fff117819 */ /* 0x000fe40000011402 */
[----:B------:R-:W-:Y:S01]  /*10830*/  LEA.HI R21, R21, R20, RZ, 0x4 ;  /* 0x0000001415157211 */ /* 0x000fe200078f20ff */
[----:B------:R-:W-:Y:S01]  /*10840*/  BAR.SYNC.DEFER_BLOCKING 0x0 ;  /* 0x0000000000007b1d */ /* 0x000fe20000010000 */
[-C--:B------:R-:W-:Y:S02]  /*10850*/  ISETP.LT.AND P0, PT, R20, R3.reuse, P1 ;  /* 0x000000031400720c */ /* 0x080fe40000f01270 */
[----:B------:R-:W-:-:S02]  /*10860*/  ISETP.LT.AND P1, PT, R2, R3, P1 ;  /* 0x000000030200720c */ /* 0x000fc40000f21270 */
[----:B-1----:R-:W-:Y:S02]  /*10870*/  LEA.HI R13, R17, R2, RZ, 0x4 ;  /* 0x00000002110d7211 */ /* 0x002fe400078f20ff */
[----:B------:R-:W-:Y:S01]  /*10880*/  LOP3.LUT R11, R21, 0xfffffff0, RZ, 0xc0, !PT ;  /* 0xfffffff0150b7812 */ /* 0x000fe200078ec0ff */
[----:B------:R-:W-:Y:S01]  /*10890*/  STS.64 [R168], R146 ;  /* 0x00000092a8007388 */ /* 0x000fe20000000a00 */
[----:B------:R-:W-:Y:S02]  /*108a0*/  LOP3.LUT R9, R13, 0xfffffff0, RZ, 0xc0, !PT ;  /* 0xfffffff00d097812 */ /* 0x000fe400078ec0ff */
[-C--:B------:R-:W-:Y:S01]  /*108b0*/  LEA.HI.SX32 R21, R21, R24.reuse, 0x1c ;  /* 0x0000001815157211 */ /* 0x080fe200078fe2ff */
[----:B------:R-:W-:Y:S01]  /*108c0*/  STS.64 [R168+0x20], R142 ;  /* 0x0000208ea8007388 */ /* 0x000fe20000000a00 */
[----:B------:R-:W-:Y:S01]  /*108d0*/  IMAD.IADD R11, R20, 0x1, -R11 ;  /* 0x00000001140b7824 */ /* 0x000fe200078e0a0b */
[----:B------:R-:W-:Y:S01]  /*108e0*/  LEA.HI.SX32 R24, R13, R24, 0x1c ;  /* 0x000000180d187211 */ /* 0x000fe200078fe2ff */
[----:B------:R-:W-:Y:S01]  /*108f0*/  IMAD.IADD R9, R2, 0x1, -R9 ;  /* 0x0000000102097824 */ /* 0x000fe200078e0a09 */
[----:B------:R-:W-:Y:S02]  /*10900*/  STS.64 [R168+0x40], R138 ;  /* 0x0000408aa8007388 */ /* 0x000fe40000000a00 */
[C---:B------:R-:W-:Y:S01]  /*10910*/  LEA R22, R28.reuse, R11, 0x4 ;  /* 0x0000000b1c167211 */ /* 0x040fe200078e20ff */
[----:B------:R-:W-:Y:S01]  /*10920*/  IMAD R28, R28, 0x10, R9 ;  /* 0x000000101c1c7824 */ /* 0x000fe200078e0209 */
[----:B------:R-:W-:Y:S01]  /*10930*/  STS.64 [R168+0x60], R134 ;  /* 0x00006086a8007388 */ /* 0x000fe20000000a00 */
[----:B------:R-:W-:-:S02]  /*10940*/  SHF.R.S32.HI R26, RZ, 0x1f, R24 ;  /* 0x0000001fff1a7819 */ /* 0x000fc40000011418 */
[C-C-:B------:R-:W-:Y:S01]  /*10950*/  IMAD R22, R160.reuse, R22, R25.reuse ;  /* 0x00000016a0167224 */ /* 0x140fe200078e0219 */
[----:B------:R-:W-:Y:S01]  /*10960*/  STS.64 [R166+0x80], R130 ;  /* 0x00008082a6007388 */ /* 0x000fe20000000a00 */
[----:B------:R-:W-:Y:S01]  /*10970*/  IMAD R30, R160, R28, R25 ;  /* 0x0000001ca01e7224 */ /* 0x000fe200078e0219 */
[----:B------:R-:W-:Y:S01]  /*10980*/  SHF.R.S32.HI R28, RZ, 0x1f, R21 ;  /* 0x0000001fff1c7819 */ /* 0x000fe20000011415 */
[-C--:B------:R-:W-:Y:S01]  /*10990*/  IMAD R25, R26, R167.reuse, RZ ;  /* 0x000000a71a197224 */ /* 0x080fe200078e02ff */
[----:B------:R-:W-:Y:S01]  /*109a0*/  STS.64 [R166+0xa0], R126 ;  /* 0x0000a07ea6007388 */ /* 0x000fe20000000a00 */
[----:B------:R-:W-:Y:S02]  /*109b0*/  SHF.R.S32.HI R23, RZ, 0x1f, R22 ;  /* 0x0000001fff177819 */ /* 0x000fe40000011416 */
[----:B------:R-:W-:Y:S01]  /*109c0*/  IMAD R28, R28, R167, RZ ;  /* 0x000000a71c1c7224 */ /* 0x000fe200078e02ff */
[----:B------:R-:W-:Y:S01]  /*109d0*/  STS.64 [R166+0xc0], R122 ;  /* 0x0000c07aa6007388 */ /* 0x000fe20000000a00 */
[----:B------:R-:W-:Y:S01]  /*109e0*/  SHF.R.S32.HI R31, RZ, 0x1f, R30 ;  /* 0x0000001fff1f7819 */ /* 0x000fe2000001141e */
[----:B------:R-:W-:-:S02]  /*109f0*/  IMAD.WIDE.U32 R22, R167, R21, R22 ;  /* 0x00000015a7167225 */ /* 0x000fc400078e0016 */
[----:B------:R-:W-:Y:S02]  /*10a00*/  STS.64 [R166+0xe0], R118 ;  /* 0x0000e076a6007388 */ /* 0x000fe40000000a00 */
[----:B------:R-:W-:Y:S01]  /*10a10*/  IMAD R21, R21, R0, R28 ;  /* 0x0000000015157224 */ /* 0x000fe200078e021c */
[----:B------:R-:W-:Y:S01]  /*10a20*/  BAR.SYNC.DEFER_BLOCKING 0x0 ;  /* 0x0000000000007b1d */ /* 0x000fe20000010000 */
[----:B------:R-:W-:-:S04]  /*10a30*/  IMAD.WIDE.U32 R30, R167, R24, R30 ;  /* 0x00000018a71e7225 */ /* 0x000fc800078e001e */
[----:B------:R-:W-:Y:S01]  /*10a40*/  IMAD R27, R24, R0, R25 ;  /* 0x00000000181b7224 */ /* 0x000fe200078e0219 */
[----:B------:R-:W-:Y:S01]  /*10a50*/  SHF.L.U32 R0, R30, 0x1, RZ ;  /* 0x000000011e007819 */ /* 0x000fe200000006ff */
[----:B------:R-:W-:Y:S02]  /*10a60*/  IMAD.SHL.U32 R25, R22, 0x2, RZ ;  /* 0x0000000216197824 */ /* 0x000fe400078e00ff */
[----:B------:R-:W-:Y:S01]  /*10a70*/  IMAD.IADD R23, R23, 0x1, R21 ;  /* 0x0000000117177824 */ /* 0x000fe200078e0215 */
[----:B------:R-:W-:Y:S01]  /*10a80*/  LOP3.LUT R21, R0, 0xfffffffe, RZ, 0xc0, !PT ;  /* 0xfffffffe00157812 */ /* 0x000fe200078ec0ff */
[----:B------:R-:W-:Y:S01]  /*10a90*/  IMAD.IADD R27, R31, 0x1, R27 ;  /* 0x000000011f1b7824 */ /* 0x000fe200078e021b */
[----:B------:R-:W-:Y:S02]  /*10aa0*/  LOP3.LUT R25, R25, 0xfffffffe, RZ, 0xc0, !PT ;  /* 0xfffffffe19197812 */ /* 0x000fe400078ec0ff */
[----:B------:R-:W-:Y:S02]  /*10ab0*/  SHF.L.U64.HI R23, R22, 0x1, R23 ;  /* 0x0000000116177819 */ /* 0x000fe40000010217 */
[----:B------:R-:W-:-:S02]  /*10ac0*/  IADD3 R22, P3, R156, R25, RZ ;  /* 0x000000199c167210 */ /* 0x000fc40007f7e0ff */
[----:B------:R-:W-:Y:S02]  /*10ad0*/  LOP3.LUT R0, R23, 0x1fffffff, RZ, 0xc0, !PT ;  /* 0x1fffffff17007812 */ /* 0x000fe400078ec0ff */
[----:B------:R-:W-:Y:S02]  /*10ae0*/  SHF.L.U64.HI R27, R30, 0x1, R27 ;  /* 0x000000011e1b7819 */ /* 0x000fe4000001021b */
[----:B------:R-:W-:Y:S01]  /*10af0*/  IADD3.X R23, R157, R0, RZ, P3, !PT ;  /* 0x000000009d177210 */ /* 0x000fe20001ffe4ff */
[----:B------:R-:W1:Y:S01]  /*10b00*/  LDS.128 R4, [R165] ;  /* 0x00000000a5047984 */ /* 0x000e620000000c00 */
[----:B------:R-:W-:Y:S02]  /*10b10*/  IADD3 R156, P2, R156, R21, RZ ;  /* 0x000000159c9c7210 */ /* 0x000fe40007f5e0ff */
[----:B------:R-:W-:Y:S01]  /*10b20*/  LOP3.LUT R24, R27, 0x1fffffff, RZ, 0xc0, !PT ;  /* 0x1fffffff1b187812 */ /* 0x000fe200078ec0ff */
[----:B------:R-:W2:Y:S04]  /*10b30*/  LDS.128 R8, [R164] ;  /* 0x00000000a4087984 */ /* 0x000ea80000000c00 */
[----:B------:R-:W3:Y:S01]  /*10b40*/  LDS.128 R12, [R164+0x440] ;  /* 0x00044000a40c7984 */ /* 0x000ee20000000c00 */
[----:B------:R-:W-:-:S03]  /*10b50*/  IMAD.X R157, R157, 0x1, R24, P2 ;  /* 0x000000019d9d7824 */ /* 0x000fc600010e0618 */
        /* <DEDUP_REMOVED lines=27> */
.L_x_1945:
        /* <DEDUP_REMOVED lines=19> */
.L_x_1859:
[----:B------:R-:W-:Y:S02]  /*10e40*/  MOV R12, RZ ;  /* 0x000000ff000c7202 */ /* 0x000fe40000000f00 */
[----:B------:R-:W-:Y:S02]  /*10e50*/  MOV R11, 0x1f ;  /* 0x0000001f000b7802 */ /* 0x000fe40000000f00 */
[----:B------:R-:W-:-:S07]  /*10e60*/  MOV R15, 0xffffffff ;  /* 0xffffffff000f7802 */ /* 0x000fce0000000f00 */
[----:B-----5:R-:W-:Y:S05]  /*10e70*/  WARPSYNC.COLLECTIVE R15, `(.L_x_1946) ;  /* 0x000000000f087348 */ /* 0x020fea0003c00000 */
[----:B------:R1:W2:Y:S02]  /*10e80*/  SHFL.IDX P6, R14, R13, R12, R11 ;  /* 0x0000000c0d0e7389 */ /* 0x0002a400000c000b */
[----:B-12--5:R-:W-:Y:S01]  /*10e90*/  ENDCOLLECTIVE ;  /* 0x000000000000791b */ /* 0x026fe20003800000 */
.L_x_1946:
[----:B------:R-:W-:Y:S05]  /*10ea0*/  BRA `(.L_x_1947) ;  /* 0xfffffefc007c7947 */ /* 0x000fea000383ffff */
.L_x_1948:
        /* <DEDUP_REMOVED lines=13> */
.L_x_3466:


//--------------------- .text._ZN7cutlass7Kernel2INS_4gemm6kernel20DefaultGemmUniversalINS_6half_tENS_6layout11ColumnMajorELNS_16ComplexTransformE0ELi8ES4_S6_LS7_0ELi8ES4_NS5_8RowMajorEfNS_4arch15OpClassTensorOpENS9_4Sm80ENS1_9GemmShapeILi128ELi128ELi32EEENSC_ILi64ELi64ELi32EEENSC_ILi16ELi8ELi16EEENS_8epilogue6thread17LinearCombinationIS4_Li8EffLNSH_9ScaleType4KindE0ELNS_15FloatRoundStyleE2ES4_EENS1_11threadblock30GemmIdentityThreadblockSwizzleILi8EEELi4ENS9_13OpMultiplyAddELNS1_23SharedMemoryClearOptionE0ELb0ELb0ELb0ENS5_9NoPermuteENS5_34Tensor4DPermute0213RowMajorInverseILi8ELi4EEENS5_37Tensor4DPermute0213ColumnMajorInverseILi8ELi4EEEvE10SelectBaseISP_vEEEEvNT_6ParamsE --------------------------
	.section	.text._ZN7cutlass7Kernel2INS_4gemm6kernel20DefaultGemmUniversalINS_6half_tENS_6layout11ColumnMajorELNS_16ComplexTransformE0ELi8ES4_S6_LS7_0ELi8ES4_NS5_8RowMajorEfNS_4arch15OpClassTensorOpENS9_4Sm80ENS1_9GemmShapeILi128ELi128ELi32EEENSC_ILi64ELi64ELi32EEENSC_ILi16ELi8ELi16EEENS_8epilogue6thread17LinearCombinationIS4_Li8EffLNSH_9ScaleType4KindE0ELNS_15FloatRoundStyleE2ES4_EENS1_11threadblock30GemmIdentityThreadblockSwizzleILi8EEELi4ENS9_13OpMultiplyAddELNS1_23SharedMemoryClearOptionE0ELb0ELb0ELb0ENS5_9NoPermuteENS5_34Tensor4DPermute0213RowMajorInverseILi8ELi4EEENS5_37Tensor4DPermute0213ColumnMajorInverseILi8ELi4EEEvE10SelectBaseISP_vEEEEvNT_6ParamsE,"ax",@progbits
	.align	128
.text._ZN7cutlass7Kernel2INS_4gemm6kernel20DefaultGemmUniversalINS_6half_tENS_6layout11ColumnMajorELNS_16ComplexTransformE0ELi8ES4_S6_LS7_0ELi8ES4_NS5_8RowMajorEfNS_4arch15OpClassTensorOpENS9_4Sm80ENS1_9GemmShapeILi128ELi128ELi32EEENSC_ILi64ELi64ELi32EEENSC_ILi16ELi8ELi16EEENS_8epilogue6thread17LinearCombinationIS4_Li8EffLNSH_9ScaleType4KindE0ELNS_15FloatRoundStyleE2ES4_EENS1_11threadblock30GemmIdentityThreadblockSwizzleILi8EEELi4ENS9_13OpMultiplyAddELNS1_23SharedMemoryClearOptionE0ELb0ELb0ELb0ENS5_9NoPermuteENS5_34Tensor4DPermute0213RowMajorInverseILi8ELi4EEENS5_37Tensor4DPermute0213ColumnMajorInverseILi8ELi4EEEvE10SelectBaseISP_vEEEEvNT_6ParamsE:
        .type           _ZN7cutlass7Kernel2INS_4gemm6kernel20DefaultGemmUniversalINS_6half_tENS_6layout11ColumnMajorELNS_16ComplexTransformE0ELi8ES4_S6_LS7_0ELi8ES4_NS5_8RowMajorEfNS_4arch15OpClassTensorOpENS9_4Sm80ENS1_9GemmShapeILi128ELi128ELi32EEENSC_ILi64ELi64ELi32EEENSC_ILi16ELi8ELi16EEENS_8epilogue6thread17LinearCombinationIS4_Li8EffLNSH_9ScaleType4KindE0ELNS_15FloatRoundStyleE2ES4_EENS1_11threadblock30GemmIdentityThreadblockSwizzleILi8EEELi4ENS9_13OpMultiplyAddELNS1_23SharedMemoryClearOptionE0ELb0ELb0ELb0ENS5_9NoPermuteENS5_34Tensor4DPermute0213RowMajorInverseILi8ELi4EEENS5_37Tensor4DPermute0213ColumnMajorInverseILi8ELi4EEEvE10SelectBaseISP_vEEEEvNT_6ParamsE,@function
        .size           _ZN7cutlass7Kernel2INS_4gemm6kernel20DefaultGemmUniversalINS_6half_tENS_6layout11ColumnMajorELNS_16ComplexTransformE0ELi8ES4_S6_LS7_0ELi8ES4_NS5_8RowMajorEfNS_4arch15OpClassTensorOpENS9_4Sm80ENS1_9GemmShapeILi128ELi128ELi32EEENSC_ILi64ELi64ELi32EEENSC_ILi16ELi8ELi16EEENS_8epilogue6thread17LinearCombinationIS4_Li8EffLNSH_9ScaleType4KindE0ELNS_15FloatRoundStyleE2ES4_EENS1_11threadblock30GemmIdentityThreadblockSwizzleILi8EEELi4ENS9_13OpMultiplyAddELNS1_23SharedMemoryClearOptionE0ELb0ELb0ELb0ENS5_9NoPermuteENS5_34Tensor4DPermute0213RowMajorInverseILi8ELi4EEENS5_37Tensor4DPermute0213ColumnMajorInverseILi8ELi4EEEvE10SelectBaseISP_vEEEEvNT_6ParamsE,(.L_x_3467 - _ZN7cutlass7Kernel2INS_4gemm6kernel20DefaultGemmUniversalINS_6half_tENS_6layout11ColumnMajorELNS_16ComplexTransformE0ELi8ES4_S6_LS7_0ELi8ES4_NS5_8RowMajorEfNS_4arch15OpClassTensorOpENS9_4Sm80ENS1_9GemmShapeILi128ELi128ELi32EEENSC_ILi64ELi64ELi32EEENSC_ILi16ELi8ELi16EEENS_8epilogue6thread17LinearCombinationIS4_Li8EffLNSH_9ScaleType4KindE0ELNS_15FloatRoundStyleE2ES4_EENS1_11threadblock30GemmIdentityThreadblockSwizzleILi8EEELi4ENS9_13OpMultiplyAddELNS1_23SharedMemoryClearOptionE0ELb0ELb0ELb0ENS5_9NoPermuteENS5_34Tensor4DPermute0213RowMajorInverseILi8ELi4EEENS5_37Tensor4DPermute0213ColumnMajorInverseILi8ELi4EEEvE10SelectBaseISP_vEEEEvNT_6ParamsE)
        .other          _ZN7cutlass7Kernel2INS_4gemm6kernel20DefaultGemmUniversalINS_6half_tENS_6layout11ColumnMajorELNS_16ComplexTransformE0ELi8ES4_S6_LS7_0ELi8ES4_NS5_8RowMajorEfNS_4arch15OpClassTensorOpENS9_4Sm80ENS1_9GemmShapeILi128ELi128ELi32EEENSC_ILi64ELi64ELi32EEENSC_ILi16ELi8ELi16EEENS_8epilogue6thread17LinearCombinationIS4_Li8EffLNSH_9ScaleType4KindE0ELNS_15FloatRoundStyleE2ES4_EENS1_11threadblock30GemmIdentityThreadblockSwizzleILi8EEELi4ENS9_13OpMultiplyAddELNS1_23SharedMemoryClearOptionE0ELb0ELb0ELb0ENS5_9NoPermuteENS5_34Tensor4DPermute0213RowMajorInverseILi8ELi4EEENS5_37Tensor4DPermute0213ColumnMajorInverseILi8ELi4EEEvE10SelectBaseISP_vEEEEvNT_6ParamsE,@"STO_CUDA_ENTRY STV_DEFAULT"
_ZN7cutlass7Kernel2INS_4gemm6kernel20DefaultGemmUniversalINS_6half_tENS_6layout11ColumnMajorELNS_16ComplexTransformE0ELi8ES4_S6_LS7_0ELi8ES4_NS5_8RowMajorEfNS_4arch15OpClassTensorOpENS9_4Sm80ENS1_9GemmShapeILi128ELi128ELi32EEENSC_ILi64ELi64ELi32EEENSC_ILi16ELi8ELi16EEENS_8epilogue6thread17LinearCombinationIS4_Li8EffLNSH_9ScaleType4KindE0ELNS_15FloatRoundStyleE2ES4_EENS1_11threadblock30GemmIdentityThreadblockSwizzleILi8EEELi4ENS9_13OpMultiplyAddELNS1_23SharedMemoryClearOptionE0ELb0ELb0ELb0ENS5_9NoPermuteENS5_34Tensor4DPermute0213RowMajorInverseILi8ELi4EEENS5_37Tensor4DPermute0213ColumnMajorInverseILi8ELi4EEEvE10SelectBaseISP_vEEEEvNT_6ParamsE:
        /* <DEDUP_REMOVED lines=40> */
.L_x_1950:
        /* <DEDUP_REMOVED lines=18> */
.L_x_1949:
[----:B------:R-:W1:Y:S01]  /*03a0*/  LDC R0, c[0x0][0x224] ;  /* 0x00008900ff007b82 */ /* 0x000e620000000800 */
[----:B------:R-:W-:-:S07]  /*03b0*/  IADD3 R19, R207, 0x1, RZ ;  /* 0x00000001cf137810 */ /* 0x000fce0007ffe0ff */
[----:B------:R-:W2:Y:S01]  /*03c0*/  LDC R22, c[0x0][0x234] ;  /* 0x00008d00ff167b82 */ /* 0x000ea20000000800 */
[C---:B-1----:R-:W-:Y:S01]  /*03d0*/  ISETP.GE.AND P0, PT, R19.reuse, R0, PT ;  /* 0x000000001300720c */ /* 0x042fe20003f06270 */
[-C--:B--2---:R-:W-:Y:S02]  /*03e0*/  IMAD R19, R19, R22.reuse, RZ ;  /* 0x0000001613137224 */ /* 0x084fe400078e02ff */
[----:B------:R-:W-:-:S10]  /*03f0*/  IMAD R22, R207, R22, RZ ;  /* 0x00000016cf167224 */ /* 0x000fd400078e02ff */
[----:B------:R-:W1:Y:S02]  /*0400*/  @P0 LDC R19, c[0x0][0x218] ;  /* 0x00008600ff130b82 */ /* 0x000e640000000800 */
.L_x_1951:
        /* <DEDUP_REMOVED lines=20> */
.L_x_1952:
        /* <DEDUP_REMOVED lines=20> */
.L_x_1953:
        /* <DEDUP_REMOVED lines=40> */
.L_x_1954:
        /* <DEDUP_REMOVED lines=19> */
.L_x_1955:
        /* <DEDUP_REMOVED lines=38> */
.L_x_2040:
[----:B--2---:R-:W-:Y:S01]  /*0ca0*/  SHF.R.S32.HI R11, RZ, 0x1f, R14 ;  /* 0x0000001fff0b7819 */ /* 0x004fe2000001140e */
[----:B------:R-:W2:Y:S01]  /*0cb0*/  LDC R215, c[0x0][0x248] ;  /* 0x00009200ffd77b82 */ /* 0x000ea20000000800 */
[----:B------:R-:W-:Y:S01]  /*0cc0*/  ISETP.LT.AND P0, PT, R211, R4, !P1 ;  /* 0x00000004d300720c */ /* 0x000fe20004f01270 */
[----:B------:R-:W-:Y:S01]  /*0cd0*/  BSSY B0, `(.L_x_1957) ;  /* 0x000004c000007945 */ /* 0x000fe20003800000 */
[----:B------:R-:W-:Y:S01]  /*0ce0*/  LEA.HI R226, R11, R14, RZ, 0x2 ;  /* 0x0000000e0be27211 */ /* 0x000fe200078f10ff */
[----:B------:R-:W-:Y:S01]  /*0cf0*/  IMAD.MOV.U32 R20, RZ, RZ, RZ ;  /* 0x000000ffff147224 */ /* 0x000fe200078e00ff */
[----:B------:R-:W-:Y:S01]  /*0d00*/  IADD3 R11, R19, 0x1f, -R22 ;  /* 0x0000001f130b7810 */ /* 0x000fe20007ffe816 */
[----:B------:R-:W-:Y:S01]  /*0d10*/  IMAD.MOV.U32 R19, RZ, RZ, RZ ;  /* 0x000000ffff137224 */ /* 0x000fe200078e00ff */
[----:B------:R-:W-:Y:S02]  /*0d20*/  LOP3.LUT R223, R226, 0xfffffffc, RZ, 0xc0, !PT ;  /* 0xfffffffce2df7812 */ /* 0x000fe400078ec0ff */
[-C--:B------:R-:W-:Y:S01]  /*0d30*/  ISETP.LT.AND P2, PT, R211, R4.reuse, !P3 ;  /* 0x00000004d300720c */ /* 0x080fe20005f41270 */
[----:B------:R-:W-:Y:S01]  /*0d40*/  VIADD R12, R11, 0x1f ;  /* 0x0000001f0b0c7836 */ /* 0x000fe20000000000 */
[CC--:B------:R-:W-:Y:S01]  /*0d50*/  ISETP.LT.AND P1, PT, R209.reuse, R4.reuse, !P1 ;  /* 0x00000004d100720c */ /* 0x0c0fe20004f21270 */
[----:B------:R-:W-:Y:S01]  /*0d60*/  IMAD.IADD R223, R14, 0x1, -R223 ;  /* 0x000000010edf7824 */ /* 0x000fe200078e0adf */
[----:B------:R-:W-:-:S02]  /*0d70*/  ISETP.LT.AND P3, PT, R209, R4, !P3 ;  /* 0x00000004d100720c */ /* 0x000fc40005f61270 */
[----:B-1----:R-:W-:Y:S02]  /*0d80*/  SEL R13, RZ, 0x1, !P0 ;  /* 0x00000001ff0d7807 */ /* 0x002fe40004000000 */
[----:B------:R-:W-:Y:S02]  /*0d90*/  LEA.HI R224, R223, R223, RZ, 0x1 ;  /* 0x000000dfdfe07211 */ /* 0x000fe400078f08ff */
[----:B------:R-:W-:Y:S02]  /*0da0*/  P2R R13, PR, R13, 0xf ;  /* 0x0000000f0d0d7803 */ /* 0x000fe40000000000 */
[----:B------:R-:W-:Y:S02]  /*0db0*/  ISETP.GE.U32.AND P0, PT, R12, 0x3f, PT ;  /* 0x0000003f0c00780c */ /* 0x000fe40003f06070 */
[----:B------:R-:W-:Y:S02]  /*0dc0*/  LOP3.LUT R14, R224, 0xfffffffe, RZ, 0xc0, !PT ;  /* 0xfffffffee00e7812 */ /* 0x000fe400078ec0ff */
[----:B------:R-:W-:-:S02]  /*0dd0*/  SEL R13, R13, RZ, P0 ;  /* 0x000000ff0d0d7207 */ /* 0x000fc40000000000 */
[----:B------:R-:W-:Y:S01]  /*0de0*/  SEL R12, R0, RZ, P0 ;  /* 0x000000ff000c7207 */ /* 0x000fe20000000000 */
[----:B------:R-:W-:Y:S01]  /*0df0*/  IMAD.IADD R223, R223, 0x1, -R14 ;  /* 0x00000001dfdf7824 */ /* 0x000fe200078e0a0e */
[----:B------:R-:W-:Y:S02]  /*0e00*/  LOP3.LUT P0, R0, R13, 0x1, RZ, 0xc0, !PT ;  /* 0x000000010d007812 */ /* 0x000fe4000780c0ff */
[----:B------:R-:W-:Y:S02]  /*0e10*/  SHF.R.S32.HI R226, RZ, 0x2, R226 ;  /* 0x00000002ffe27819 */ /* 0x000fe400000114e2 */
[----:B------:R-:W-:Y:S02]  /*0e20*/  SHF.R.S32.HI R15, RZ, 0x1f, R4 ;  /* 0x0000001fff0f7819 */ /* 0x000fe40000011404 */
[----:B------:R-:W-:Y:S01]  /*0e30*/  SHF.R.S32.HI R224, RZ, 0x1, R224 ;  /* 0x00000001ffe07819 */ /* 0x000fe200000114e0 */
[----:B------:R-:W-:Y:S01]  /*0e40*/  IMAD R200, R226, 0x40, R223 ;  /* 0x00000040e2c87824 */ /* 0x000fe200078e02df */
[----:B------:R-:W-:-:S02]  /*0e50*/  SHF.R.S32.HI R222, RZ, 0x1f, R11 ;  /* 0x0000001fffde7819 */ /* 0x000fc4000001140b */
[----:B------:R-:W-:Y:S01]  /*0e60*/  LEA.HI R218, R15, R4, RZ, 0x3 ;  /* 0x000000040fda7211 */ /* 0x000fe200078f18ff */
[----:B------:R-:W-:Y:S01]  /*0e70*/  IMAD R4, R224, 0x80, R226 ;  /* 0x00000080e0047824 */ /* 0x000fe200078e02e2 */
[----:B--2---:R-:W-:Y:S01]  /*0e80*/  LEA.HI R215, R215, R215, RZ, 0x1 ;  /* 0x000000d7d7d77211 */ /* 0x004fe200078f08ff */
[----:B------:R-:W-:Y:S01]  /*0e90*/  IMAD.SHL.U32 R200, R200, 0x40, RZ ;  /* 0x00000040c8c87824 */ /* 0x000fe200078e00ff */
[----:B------:R-:W-:Y:S02]  /*0ea0*/  LEA.HI R222, R222, R11, RZ, 0x5 ;  /* 0x0000000bdede7211 */ /* 0x000fe400078f28ff */
        /* <DEDUP_REMOVED lines=46> */
.L_x_1958:
[----:B------:R-:W-:Y:S05]  /*1190*/  BSYNC B0 ;  /* 0x0000000000007941 */ /* 0x000fea0003800000 */
.L_x_1957:
        /* <DEDUP_REMOVED lines=75> */
.L_x_1960:
[----:B------:R-:W-:Y:S05]  /*1650*/  BSYNC B0 ;  /* 0x0000000000007941 */ /* 0x000fea0003800000 */
.L_x_1959:
        /* <DEDUP_REMOVED lines=53> */
.L_x_1962:
[----:B------:R-:W-:Y:S05]  /*19b0*/  BSYNC B0 ;  /* 0x0000000000007941 */ /* 0x000fea0003800000 */
.L_x_1961:
        /* <DEDUP_REMOVED lines=68> */
.L_x_1964:
[----:B------:R-:W-:Y:S05]  /*1e00*/  BSYNC B0 ;  /* 0x0000000000007941 */ /* 0x000fea0003800000 */
.L_x_1963:
        /* <DEDUP_REMOVED lines=54> */
.L_x_1966:
[----:B------:R-:W-:Y:S05]  /*2170*/  BSYNC B0 ;  /* 0x0000000000007941 */ /* 0x000fea0003800000 */
.L_x_1965:
[----:B------:R-:W-:Y:S01]  /*2180*/  LEA.HI R18, R8, R8, RZ, 0x1 ;  /* 0x0000000808127211 */ /* 0x000fe200078f08ff */
[----:B------:R-:W-:Y:S01]  /*2190*/  IMAD.SHL.U32 R17, R17, 0x10, RZ ;  /* 0x0000001011117824 */ /* 0x000fe200078e00ff */
[----:B------:R-:W-:Y:S02]  /*21a0*/  BSSY B0, `(.L_x_1967) ;  /* 0x000003f000007945 */ /* 0x000fe40003800000 */
[----:B------:R-:W-:Y:S02]  /*21b0*/  LOP3.LUT R19, R18, 0x3ffffffe, RZ, 0xc0, !PT ;  /* 0x3ffffffe12137812 */ /* 0x000fe400078ec0ff */
[--C-:B-1----:R-:W-:Y:S02]  /*21c0*/  SHF.R.S32.HI R21, RZ, 0x1, R18.reuse ;  /* 0x00000001ff157819 */ /* 0x102fe40000011412 */
[----:B------:R-:W-:Y:S01]  /*21d0*/  SHF.R.S32.HI R18, RZ, 0x1f, R18 ;  /* 0x0000001fff127819 */ /* 0x000fe20000011412 */
[----:B------:R-:W-:Y:S01]  /*21e0*/  IMAD.IADD R20, R8, 0x1, -R19 ;  /* 0x0000000108147824 */ /* 0x000fe200078e0a13 */
[----:B------:R-:W-:Y:S01]  /*21f0*/  ISETP.NE.U32.AND P0, PT, R17, RZ, PT ;  /* 0x000000ff1100720c */ /* 0x000fe20003f05070 */
[----:B------:R-:W-:Y:S01]  /*2200*/  IMAD.MOV.U32 R17, RZ, RZ, R15 ;  /* 0x000000ffff117224 */ /* 0x000fe200078e000f */
        /* <DEDUP_REMOVED lines=56> */
.L_x_1968:
[----:B------:R-:W-:Y:S05]  /*2590*/  BSYNC B0 ;  /* 0x0000000000007941 */ /* 0x000fea0003800000 */
.L_x_1967:
        /* <DEDUP_REMOVED lines=70> */
.L_x_1970:
[----:B------:R-:W-:Y:S05]  /*2a00*/  BSYNC B0 ;  /* 0x0000000000007941 */ /* 0x000fea0003800000 */
.L_x_1969:
        /* <DEDUP_REMOVED lines=48> */
.L_x_1972:
[----:B------:R-:W-:Y:S05]  /*2d10*/  BSYNC B0 ;  /* 0x0000000000007941 */ /* 0x000fea0003800000 */
.L_x_1971:
        /* <DEDUP_REMOVED lines=76> */
.L_x_1974:
[----:B------:R-:W-:Y:S05]  /*31e0*/  BSYNC B0 ;  /* 0x0000000000007941 */ /* 0x000fea0003800000 */
.L_x_1973:
        /* <DEDUP_REMOVED lines=48> */
.L_x_1976:
[----:B------:R-:W-:Y:S05]  /*34f0*/  BSYNC B0 ;  /* 0x0000000000007941 */ /* 0x000fea0003800000 */
.L_x_1975:
        /* <DEDUP_REMOVED lines=53> */
.L_x_1978:
[----:B------:R-:W-:Y:S05]  /*3850*/  BSYNC B0 ;  /* 0x0000000000007941 */ /* 0x000fea0003800000 */
.L_x_1977:
        /* <DEDUP_REMOVED lines=49> */
.L_x_1980:
[----:B------:R-:W-:Y:S05]  /*3b70*/  BSYNC B0 ;  /* 0x0000000000007941 */ /* 0x000fea0003800000 */
.L_x_1979:
        /* <DEDUP_REMOVED lines=52> */
.L_x_1982:
[----:B------:R-:W-:Y:S05]  /*3ec0*/  BSYNC B0 ;  /* 0x0000000000007941 */ /* 0x000fea0003800000 */
.L_x_1981:
        /* <DEDUP_REMOVED lines=47> */
.L_x_1984:
[----:B------:R-:W-:Y:S05]  /*41c0*/  BSYNC B0 ;  /* 0x0000000000007941 */ /* 0x000fea0003800000 */
.L_x_1983:
        /* <DEDUP_REMOVED lines=52> */
.L_x_1986:
[----:B------:R-:W-:Y:S05]  /*4510*/  BSYNC B0 ;  /* 0x0000000000007941 */ /* 0x000fea0003800000 */
.L_x_1985:
        /* <DEDUP_REMOVED lines=47> */
.L_x_1988:
[----:B------:R-:W-:Y:S05]  /*4810*/  BSYNC B0 ;  /* 0x0000000000007941 */ /* 0x000fea0003800000 */
.L_x_1987:
        /* <DEDUP_REMOVED lines=57> */
.L_x_1990:
[----:B------:R-:W-:Y:S05]  /*4bb0*/  BSYNC B0 ;  /* 0x0000000000007941 */ /* 0x000fea0003800000 */
.L_x_1989:
        /* <DEDUP_REMOVED lines=48> */
.L_x_1992:
[----:B------:R-:W-:Y:S05]  /*4ec0*/  BSYNC B0 ;  /* 0x0000000000007941 */ /* 0x000fea0003800000 */
.L_x_1991:
        /* <DEDUP_REMOVED lines=52> */
.L_x_1994:
[----:B------:R-:W-:Y:S05]  /*5210*/  BSYNC B0 ;  /* 0x0000000000007941 */ /* 0x000fea0003800000 */
.L_x_1993:
        /* <DEDUP_REMOVED lines=49> */
.L_x_1996:
[----:B------:R-:W-:Y:S05]  /*5530*/  BSYNC B0 ;  /* 0x0000000000007941 */ /* 0x000fea0003800000 */
.L_x_1995:
        /* <DEDUP_REMOVED lines=51> */
.L_x_1998:
[----:B------:R-:W-:Y:S05]  /*5870*/  BSYNC B0 ;  /* 0x0000000000007941 */ /* 0x000fea0003800000 */
.L_x_1997:
        /* <DEDUP_REMOVED lines=47> */
.L_x_2000:
[----:B------:R-:W-:Y:S05]  /*5b70*/  BSYNC B0 ;  /* 0x0000000000007941 */ /* 0x000fea0003800000 */
.L_x_1999:
        /* <DEDUP_REMOVED lines=50> */
.L_x_2002:
[----:B------:R-:W-:Y:S05]  /*5ea0*/  BSYNC B0 ;  /* 0x0000000000007941 */ /* 0x000fea0003800000 */
.L_x_2001:
        /* <DEDUP_REMOVED lines=47> */
.L_x_2004:
[----:B------:R-:W-:Y:S05]  /*61a0*/  BSYNC B0 ;  /* 0x0000000000007941 */ /* 0x000fea0003800000 */
.L_x_2003:
        /* <DEDUP_REMOVED lines=133> */
[----:B-1----:R-:W-:Y:S01]  /*6a00*/  LOP3.LUT R0, R2, 0x20, RZ, 0x3c, !PT ;  /* 0x0000002002007812 */ /* 0x002fe200078e3cff */
[----:B------:R-:W-:Y:S01]  /*6a10*/  UMOV UR8, 0x6000 ;  /* 0x0000600000087882 */ /* 0x000fe20000000000 */
[----:B------:R-:W-:Y:S01]  /*6a20*/  UMOV UR7, 0x180 ;  /* 0x0000018000077882 */ /* 0x000fe20000000000 */
[----:B------:R-:W-:-:S05]  /*6a30*/  UMOV UR6, 0x3 ;  /* 0x0000000300067882 */ /* 0x000fca0000000000 */
.L_x_2022:
[C---:B--2-4-:R-:W-:Y:S01]  /*6a40*/  HMMA.16816.F32 R4, R132.reuse, R136, R4 ;  /* 0x000000888404723c */ /* 0x054fe20000001804 */
[----:B------:R-:W-:Y:S01]  /*6a50*/  BSSY B0, `(.L_x_2006) ;  /* 0x000005f000007945 */ /* 0x000fe20003800000 */
[----:B---3--:R-:W-:Y:S01]  /*6a60*/  MOV R234, RZ ;  /* 0x000000ff00ea7202 */ /* 0x008fe20000000f00 */
        /* <DEDUP_REMOVED lines=68> */
[----:B------:R-:W-:Y:S02]  /*6eb0*/  ISETP.GE.AND P1, PT, R132, RZ, PT ;  /* 0x000000ff8400720c */ /* 0x000fe40003f26270 */
[C---:B------:R-:W-:Y:S02]  /*6ec0*/  LOP3.LUT R132, R134.reuse, 0xfffffffc, RZ, 0xc0, !PT ;  /* 0xfffffffc86847812 */ /* 0x040fe400078ec0ff */
[----:B------:R-:W-:Y:S03]  /*6ed0*/  SHF.L.U32 R134, R134, 0x1, RZ ;  /* 0x0000000186867819 */ /* 0x000fe600000006ff */
[----:B------:R-:W-:Y:S01]  /*6ee0*/  IMAD.IADD R137, R227, 0x1, -R132 ;  /* 0x00000001e3897824 */ /* 0x000fe200078e0a84 */
[----:B------:R-:W-:Y:S03]  /*6ef0*/  LOP3.LUT R134, R134, 0xfffffff8, RZ, 0xc0, !PT ;  /* 0xfffffff886867812 */ /* 0x000fe600078ec0ff */
[----:B------:R-:W-:Y:S02]  /*6f00*/  @!P0 IMAD.IADD R133, R133, 0x1, -R136 ;  /* 0x0000000185858824 */ /* 0x000fe400078e0a88 */
[----:B------:R-:W-:Y:S01]  /*6f10*/  @!P0 VIADD R139, R139, 0x1 ;  /* 0x000000018b8b8836 */ /* 0x000fe20000000000 */
[C---:B------:R-:W-:Y:S02]  /*6f20*/  ISETP.NE.AND P0, PT, R218.reuse, RZ, PT ;  /* 0x000000ffda00720c */ /* 0x040fe40003f05270 */
[----:B------:R-:W-:Y:S11]  /*6f30*/  ISETP.GE.U32.AND P2, PT, R133, R136, PT ;  /* 0x000000888500720c */ /* 0x000ff60003f46070 */
[----:B------:R-:W-:Y:S02]  /*6f40*/  @!UPT UIADD3 URZ, URZ, URZ, URZ ;  /* 0x0000003f3f3ff290 */ /* 0x000fe4000fffe03f */
        /* <DEDUP_REMOVED lines=15> */
.L_x_2007:
[----:B------:R-:W-:Y:S05]  /*7040*/  BSYNC B0 ;  /* 0x0000000000007941 */ /* 0x000fea0003800000 */
.L_x_2006:
        /* <DEDUP_REMOVED lines=53> */
.L_x_2009:
[----:B------:R-:W-:Y:S05]  /*73a0*/  BSYNC B0 ;  /* 0x0000000000007941 */ /* 0x000fea0003800000 */
.L_x_2008:
        /* <DEDUP_REMOVED lines=51> */
.L_x_2011:
[----:B------:R-:W-:Y:S05]  /*76e0*/  BSYNC B0 ;  /* 0x0000000000007941 */ /* 0x000fea0003800000 */
.L_x_2010:
        /* <DEDUP_REMOVED lines=48> */
.L_x_2013:
[----:B------:R-:W-:Y:S05]  /*79f0*/  BSYNC B0 ;  /* 0x0000000000007941 */ /* 0x000fea0003800000 */
.L_x_2012:
[----:B------:R-:W-:Y:S01]  /*7a00*/  VIADD R234, R217, UR7 ;  /* 0x00000007d9ea7c36 */ /* 0x000fe20008000000 */
[----:B------:R-:W-:Y:S01]  /*7a10*/  ISETP.NE.AND P0, PT, R134, RZ, PT ;  /* 0x000000ff8600720c */ /* 0x000fe20003f05270 */
[----:B------:R-:W-:Y:S01]  /*7a20*/  BSSY B0, `(.L_x_2014) ;  /* 0x0000036000007945 */ /* 0x000fe20003800000 */
[----:B------:R-:W-:Y:S01]  /*7a30*/  CS2R R138, SRZ ;  /* 0x00000000008a7805 */ /* 0x000fe2000001ff00 */
[----:B------:R-:W-:Y:S02]  /*7a40*/  IMAD.MOV.U32 R134, RZ, RZ, RZ ;  /* 0x000000ffff867224 */ /* 0x000fe400078e00ff */
[----:B-1----:R-:W-:Y:S08]  /*7a50*/  IMAD.MOV.U32 R141, RZ, RZ, RZ ;  /* 0x000000ffff8d7224 */ /* 0x002ff000078e00ff */
[----:B------:R-:W-:Y:S01]  /*7a60*/  @!PT LDS RZ, [RZ] ;  /* 0x00000000fffff984 */ /* 0x000fe20000000800 */
[----:B------:R-:W-:Y:S01]  /*7a70*/  @!PT LDS RZ, [RZ] ;  /* 0x00000000fffff984 */ /* 0x000fe20000000800 */
[----:B------:R-:W-:Y:S01]  /*7a80*/  @!PT LDS RZ, [RZ] ;  /* 0x00000000fffff984 */ /* 0x000fe20000000800 */
[----:B------:R1:W-:Y:S01]  /*7a90*/  @P0 LDGSTS.E.BYPASS.LTC128B.128 [R234+0x8000], desc[UR36][R132.64] ;  /* 0x0800000084ea0fae */ /* 0x0003e2000b901d64 */
[----:B---34-:R-:W-:Y:S11]  /*7aa0*/  LOP3.LUT P0, R135, R230, 0x4, RZ, 0xc0, !PT ;  /* 0x00000004e6877812 */ /* 0x018ff6000780c0ff */
        /* <DEDUP_REMOVED lines=45> */
.L_x_2015:
[----:B------:R-:W-:Y:S05]  /*7d80*/  BSYNC B0 ;  /* 0x0000000000007941 */ /* 0x000fea0003800000 */
.L_x_2014:
        /* <DEDUP_REMOVED lines=54> */
.L_x_2017:
[----:B------:R-:W-:Y:S05]  /*80f0*/  BSYNC B0 ;  /* 0x0000000000007941 */ /* 0x000fea0003800000 */
.L_x_2016:
        /* <DEDUP_REMOVED lines=50> */
.L_x_2019:
[----:B------:R-:W-:Y:S05]  /*8420*/  BSYNC B0 ;  /* 0x0000000000007941 */ /* 0x000fea0003800000 */
.L_x_2018:
        /* <DEDUP_REMOVED lines=47> */
.L_x_2021:
[----:B------:R-:W-:Y:S05]  /*8720*/  BSYNC B0 ;  /* 0x0000000000007941 */ /* 0x000fea0003800000 */
.L_x_2020:
        /* <DEDUP_REMOVED lines=83> */
.L_x_2005:
        /* <DEDUP_REMOVED lines=15> */
.L_x_2023:
[----:B------:R-:W-:Y:S02]  /*8d50*/  ULDC.64 UR4, c[0x0][0x310] ;  /* 0x0000c40000047ab9 */ /* 0x000fe40000000a00 */
[----:B------:R-:W-:-:S04]  /*8d60*/  ISETP.NE.U32.AND P0, PT, RZ, UR4, PT ;  /* 0x00000004ff007c0c */ /* 0x000fc8000bf05070 */
[----:B------:R-:W-:-:S13]  /*8d70*/  ISETP.NE.AND.EX P0, PT, RZ, UR5, PT, P0 ;  /* 0x00000005ff007c0c */ /* 0x000fda000bf05300 */
[----:B------:R-:W-:Y:S05]  /*8d80*/  @!P0 BRA `(.L_x_2025) ;  /* 0x00000000000c8947 */ /* 0x000fea0003800000 */
[----:B------:R-:W1:Y:S02]  /*8d90*/  LDC.64 R2, c[0x0][0x310] ;  /* 0x0000c400ff027b82 */ /* 0x000e640000000a00 */
[----:B-1----:R1:W5:Y:S01]  /*8da0*/  LDG.E R0, desc[UR36][R2.64] ;  /* 0x0000002402007981 */ /* 0x002362000c1e1900 */
[----:B------:R-:W-:Y:S05]  /*8db0*/  BRA `(.L_x_2024) ;  /* 0x0000000000087947 */ /* 0x000fea0003800000 */
.L_x_2025:
[----:B------:R-:W-:Y:S02]  /*8dc0*/  ULDC UR4, c[0x0][0x308] ;  /* 0x0000c20000047ab9 */ /* 0x000fe40000000800 */
[----:B-1----:R-:W-:-:S07]  /*8dd0*/  MOV R0, UR4 ;  /* 0x0000000400007c02 */ /* 0x002fce0008000f00 */
.L_x_2024:
        /* <DEDUP_REMOVED lines=11> */
.L_x_2026:
[----:B------:R-:W-:Y:S02]  /*8e90*/  ULDC.64 UR4, c[0x0][0x318] ;  /* 0x0000c60000047ab9 */ /* 0x000fe40000000a00 */
[----:B------:R-:W-:-:S04]  /*8ea0*/  ISETP.NE.U32.AND P0, PT, RZ, UR4, PT ;  /* 0x00000004ff007c0c */ /* 0x000fc8000bf05070 */
[----:B------:R-:W-:-:S13]  /*8eb0*/  ISETP.NE.AND.EX P0, PT, RZ, UR5, PT, P0 ;  /* 0x00000005ff007c0c */ /* 0x000fda000bf05300 */
[----:B------:R-:W-:Y:S05]  /*8ec0*/  @!P0 BRA `(.L_x_2028) ;  /* 0x00000000000c8947 */ /* 0x000fea0003800000 */
[----:B-1----:R-:W4:Y:S02]  /*8ed0*/  LDC.64 R2, c[0x0][0x318] ;  /* 0x0000c600ff027b82 */ /* 0x002f240000000a00 */
[----:B----4-:R4:W5:Y:S01]  /*8ee0*/  LDG.E R163, desc[UR36][R2.64] ;  /* 0x0000002402a37981 */ /* 0x010962000c1e1900 */
[----:B------:R-:W-:Y:S05]  /*8ef0*/  BRA `(.L_x_2027) ;  /* 0x0000000000087947 */ /* 0x000fea0003800000 */
.L_x_2028:
[----:B------:R-:W-:Y:S02]  /*8f00*/  ULDC UR4, c[0x0][0x30c] ;  /* 0x0000c30000047ab9 */ /* 0x000fe40000000800 */
[----:B----4-:R-:W-:-:S07]  /*8f10*/  MOV R163, UR4 ;  /* 0x0000000400a37c02 */ /* 0x010fce0008000f00 */
.L_x_2027:
        /* <DEDUP_REMOVED lines=26> */
.L_x_3358:
[----:B------:R-:W-:Y:S05]  /*90c0*/  BRX R136 -0x90d0                                                                                                                           (*"BRANCH_TARGETS .L_x_3359,.L_x_3360,.L_x_3361"*) ;  /* 0xffffff6c88cc7949 */ /* 0x000fea000383ffff */
.L_x_3361:
        /* <DEDUP_REMOVED lines=9> */
.L_x_3359:
        /* <DEDUP_REMOVED lines=10> */
.L_x_3360:
        /* <DEDUP_REMOVED lines=18> */
.L_x_2029:
        /* <DEDUP_REMOVED lines=9> */
.L_x_2032:
[----:B------:R-:W-:Y:S05]  /*93b0*/  BSYNC B0 ;  /* 0x0000000000007941 */ /* 0x000fea0003800000 */
.L_x_2031:
[----:B------:R-:W-:-:S04]  /*93c0*/  ISETP.NE.AND P0, PT, R207, RZ, PT ;  /* 0x000000ffcf00720c */ /* 0x000fc80003f05270 */
[----:B-----5:R-:W-:-:S09]  /*93d0*/  FSEL R163, R163, 1, !P0 ;  /* 0x3f800000a3a37808 */ /* 0x020fd20004000000 */
.L_x_2030:
        /* <DEDUP_REMOVED lines=95> */
.L_x_2036:
[----:B------:R-:W-:Y:S05]  /*99d0*/  YIELD ;  /* 0x0000000000007946 */ /* 0x000fea0003800000 */
[----:B---3--:R-:W-:Y:S05]  /*99e0*/  @P2 BRA `(.L_x_2035) ;  /* 0x0000000000082947 */ /* 0x008fea0003800000 */
[----:B------:R3:W5:Y:S04]  /*99f0*/  LDG.E.STRONG.GPU R138, desc[UR36][R156.64] ;  /* 0x000000249c8a7981 */ /* 0x000768000c1ef900 */
[----:B-----5:R-:W-:Y:S01]  /*9a00*/  CCTL.IVALL ;  /* 0x00000000ff00798f */ /* 0x020fe20002000000 */
.L_x_2035:
[----:B------:R-:W-:Y:S01]  /*9a10*/  ISETP.NE.AND P0, PT, R138, R207, PT ;  /* 0x000000cf8a00720c */ /* 0x000fe20003f05270 */
[----:B------:R-:W-:-:S12]  /*9a20*/  WARPSYNC.ALL ;  /* 0x0000000000007948 */ /* 0x000fd80003800000 */
[----:B------:R-:W-:Y:S06]  /*9a30*/  BAR.RED.AND.DEFER_BLOCKING 0x0, P0 ;  /* 0x0000000000007b1d */ /* 0x000fec0000014400 */
[----:B------:R-:W5:Y:S02]  /*9a40*/  B2R.RESULT RZ, P0 ;  /* 0x0000000000ff731c */ /* 0x000f640000004000 */
[----:B-----5:R-:W-:Y:S05]  /*9a50*/  @P0 BRA `(.L_x_2036) ;  /* 0xfffffffc00dc0947 */ /* 0x020fea000383ffff */
.L_x_2034:
[----:B------:R-:W-:Y:S05]  /*9a60*/  WARPSYNC.ALL ;  /* 0x0000000000007948 */ /* 0x000fea0003800000 */
[----:B------:R-:W-:Y:S06]  /*9a70*/  BAR.SYNC.DEFER_BLOCKING 0x0 ;  /* 0x0000000000007b1d */ /* 0x000fec0000010000 */
.L_x_2033:
        /* <DEDUP_REMOVED lines=735> */
.L_x_2037:
        /* <DEDUP_REMOVED lines=387> */
.L_x_2038:
        /* <DEDUP_REMOVED lines=19> */
.L_x_1956:
[----:B------:R-:W-:Y:S02]  /*e1d0*/  MOV R12, RZ ;  /* 0x000000ff000c7202 */ /* 0x000fe40000000f00 */
[----:B------:R-:W-:Y:S02]  /*e1e0*/  MOV R11, 0x1f ;  /* 0x0000001f000b7802 */ /* 0x000fe40000000f00 */
[----:B------:R-:W-:-:S07]  /*e1f0*/  MOV R15, 0xffffffff ;  /* 0xffffffff000f7802 */ /* 0x000fce0000000f00 */
[----:B-----5:R-:W-:Y:S05]  /*e200*/  WARPSYNC.COLLECTIVE R15, `(.L_x_2039) ;  /* 0x000000000f087348 */ /* 0x020fea0003c00000 */
[----:B------:R1:W2:Y:S02]  /*e210*/  SHFL.IDX P6, R14, R13, R12, R11 ;  /* 0x0000000c0d0e7389 */ /* 0x0002a400000c000b */
[----:B-12--5:R-:W-:Y:S01]  /*e220*/  ENDCOLLECTIVE ;  /* 0x000000000000791b */ /* 0x026fe20003800000 */
.L_x_2039:
[----:B------:R-:W-:Y:S05]  /*e230*/  BRA `(.L_x_2040) ;  /* 0xffffff2800987947 */ /* 0x000fea000383ffff */
.L_x_2041:
        /* <DEDUP_REMOVED lines=12> */
.L_x_3467:


//--------------------- .text._ZN7cutlass7Kernel2INS_4gemm6kernel20DefaultGemmUniversalINS_6half_tENS_6layout11ColumnMajorELNS_16ComplexTransformE0ELi8ES4_S6_LS7_0ELi8ES4_NS5_8RowMajorEfNS_4arch15OpClassTensorOpENS9_4Sm80ENS1_9GemmShapeILi128ELi128ELi32EEENSC_ILi64ELi64ELi32EEENSC_ILi16ELi8ELi16EEENS_8epilogue6thread17LinearCombinationIS4_Li8EffLNSH_9ScaleType4KindE0ELNS_15FloatRoundStyleE2ES4_EENS1_11threadblock30GemmIdentityThreadblockSwizzleILi8EEELi4ENS9_13OpMultiplyAddELNS1_23SharedMemoryClearOptionE0ELb0ELb0ELb0ENS5_28Tensor5DPermute20314RowMajorILi16ELi3ELi8EEENS5_9NoPermuteESU_vE10SelectBaseISP_vEEEEvNT_6ParamsE --------------------------
	.section	.text._ZN7cutlass7Kernel2INS_4gemm6kernel20DefaultGemmUniversalINS_6half_tENS_6layout11ColumnMajorELNS_16ComplexTransformE0ELi8ES4_S6_LS7_0ELi8ES4_NS5_8RowMajorEfNS_4arch15OpClassTensorOpENS9_4Sm80ENS1_9GemmShapeILi128ELi128ELi32EEENSC_ILi64ELi64ELi32EEENSC_ILi16ELi8ELi16EEENS_8epilogue6thread17LinearCombinationIS4_Li8EffLNSH_9ScaleType4KindE0ELNS_15FloatRoundStyleE2ES4_EENS1_11threadblock30GemmIdentityThreadblockSwizzleILi8EEELi4ENS9_13OpMultiplyAddELNS1_23SharedMemoryClearOptionE0ELb0ELb0ELb0ENS5_28Tensor5DPermute20314RowMajorILi16ELi3ELi8EEENS5_9NoPermuteESU_vE10SelectBaseISP_vEEEEvNT_6ParamsE,"ax",@progbits
	.align	128
.text._ZN7cutlass7Kernel2INS_4gemm6kernel20DefaultGemmUniversalINS_6half_tENS_6layout11ColumnMajorELNS_16ComplexTransformE0ELi8ES4_S6_LS7_0ELi8ES4_NS5_8RowMajorEfNS_4arch15OpClassTensorOpENS9_4Sm80ENS1_9GemmShapeILi128ELi128ELi32EEENSC_ILi64ELi64ELi32EEENSC_ILi16ELi8ELi16EEENS_8epilogue6thread17LinearCombinationIS4_Li8EffLNSH_9ScaleType4KindE0ELNS_15FloatRoundStyleE2ES4_EENS1_11threadblock30GemmIdentityThreadblockSwizzleILi8EEELi4ENS9_13OpMultiplyAddELNS1_23SharedMemoryClearOptionE0ELb0ELb0ELb0ENS5_28Tensor5DPermute20314RowMajorILi16ELi3ELi8EEENS5_9NoPermuteESU_vE10SelectBaseISP_vEEEEvNT_6ParamsE:
        .type           _ZN7cutlass7Kernel2INS_4gemm6kernel20DefaultGemmUniversalINS_6half_tENS_6layout11ColumnMajorELNS_16ComplexTransformE0ELi8ES4_S6_LS7_0ELi8ES4_NS5_8RowMajorEfNS_4arch15OpClassTensorOpENS9_4Sm80ENS1_9GemmShapeILi128ELi128ELi32EEENSC_ILi64ELi64ELi32EEENSC_ILi16ELi8ELi16EEENS_8epilogue6thread17LinearCombinationIS4_Li8EffLNSH_9ScaleType4KindE0ELNS_15FloatRoundStyleE2ES4_EENS1_11threadblock30GemmIdentityThreadblockSwizzleILi8EEELi4ENS9_13OpMultiplyAddELNS1_23SharedMemoryClearOptionE0ELb0ELb0ELb0ENS5_28Tensor5DPermute20314RowMajorILi16ELi3ELi8EEENS5_9NoPermuteESU_vE10SelectBaseISP_vEEEEvNT_6ParamsE,@function
        .size           _ZN7cutlass7Kernel2INS_4gemm6kernel20DefaultGemmUniversalINS_6half_tENS_6layout11ColumnMajorELNS_16ComplexTransformE0ELi8ES4_S6_LS7_0ELi8ES4_NS5_8RowMajorEfNS_4arch15OpClassTensorOpENS9_4Sm80ENS1_9GemmShapeILi128ELi128ELi32EEENSC_ILi64ELi64ELi32EEENSC_ILi16ELi8ELi16EEENS_8epilogue6thread17LinearCombinationIS4_Li8EffLNSH_9ScaleType4KindE0ELNS_15FloatRoundStyleE2ES4_EENS1_11threadblock30GemmIdentityThreadblockSwizzleILi8EEELi4ENS9_13OpMultiplyAddELNS1_23SharedMemoryClearOptionE0ELb0ELb0ELb0ENS5_28Tensor5DPermute20314RowMajorILi16ELi3ELi8EEENS5_9NoPermuteESU_vE10SelectBaseISP_vEEEEvNT_6ParamsE,(.L_x_3468 - _ZN7cutlass7Kernel2INS_4gemm6kernel20DefaultGemmUniversalINS_6half_tENS_6layout11ColumnMajorELNS_16ComplexTransformE0ELi8ES4_S6_LS7_0ELi8ES4_NS5_8RowMajorEfNS_4arch15OpClassTensorOpENS9_4Sm80ENS1_9GemmShapeILi128ELi128ELi32EEENSC_ILi64ELi64ELi32EEENSC_ILi16ELi8ELi16EEENS_8epilogue6thread17LinearCombinationIS4_Li8EffLNSH_9ScaleType4KindE0ELNS_15FloatRoundStyleE2ES4_EENS1_11threadblock30GemmIdentityThreadblockSwizzleILi8EEELi4ENS9_13OpMultiplyAddELNS1_23SharedMemoryClearOptionE0ELb0ELb0ELb0ENS5_28Tensor5DPermute20314RowMajorILi16ELi3ELi8EEENS5_9NoPermuteESU_vE10SelectBaseISP_vEEEEvNT_6ParamsE)
        .other          _ZN7cutlass7Kernel2INS_4gemm6kernel20DefaultGemmUniversalINS_6half_tENS_6layout11ColumnMajorELNS_16ComplexTransformE0ELi8ES4_S6_LS7_0ELi8ES4_NS5_8RowMajorEfNS_4arch15OpClassTensorOpENS9_4Sm80ENS1_9GemmShapeILi128ELi128ELi32EEENSC_ILi64ELi64ELi32EEENSC_ILi16ELi8ELi16EEENS_8epilogue6thread17LinearCombinationIS4_Li8EffLNSH_9ScaleType4KindE0ELNS_15FloatRoundStyleE2ES4_EENS1_11threadblock30GemmIdentityThreadblockSwizzleILi8EEELi4ENS9_13OpMultiplyAddELNS1_23SharedMemoryClearOptionE0ELb0ELb0ELb0ENS5_28Tensor5DPermute20314RowMajorILi16ELi3ELi8EEENS5_9NoPermuteESU_vE10SelectBaseISP_vEEEEvNT_6ParamsE,@"STO_CUDA_ENTRY STV_DEFAULT"
_ZN7cutlass7Kernel2INS_4gemm6kernel20DefaultGemmUniversalINS_6half_tENS_6layout11ColumnMajorELNS_16ComplexTransformE0ELi8ES4_S6_LS7_0ELi8ES4_NS5_8RowMajorEfNS_4arch15OpClassTensorOpENS9_4Sm80ENS1_9GemmShapeILi128ELi128ELi32EEENSC_ILi64ELi64ELi32EEENSC_ILi16ELi8ELi16EEENS_8epilogue6thread17LinearCombinationIS4_Li8EffLNSH_9ScaleType4KindE0ELNS_15FloatRoundStyleE2ES4_EENS1_11threadblock30GemmIdentityThreadblockSwizzleILi8EEELi4ENS9_13OpMultiplyAddELNS1_23SharedMemoryClearOptionE0ELb0ELb0ELb0ENS5_28Tensor5DPermute20314RowMajorILi16ELi3ELi8EEENS5_9NoPermuteESU_vE10SelectBaseISP_vEEEEvNT_6ParamsE:
        /* <DEDUP_REMOVED lines=40> */
.L_x_2043:
        /* <DEDUP_REMOVED lines=18> */
.L_x_2042:
[----:B------:R-:W1:Y:S01]  /*03a0*/  LDC R0, c[0x0][0x224] ;  /* 0x00008900ff007b82 */ /* 0x000e620000000800 */
[----:B------:R-:W-:-:S07]  /*03b0*/  IADD3 R212, R200, 0x1, RZ ;  /* 0x00000001c8d47810 */ /* 0x000fce0007ffe0ff */
[----:B------:R-:W2:Y:S01]  /*03c0*/  LDC R3, c[0x0][0x234] ;  /* 0x00008d00ff037b82 */ /* 0x000ea20000000800 */
[C---:B-1----:R-:W-:Y:S01]  /*03d0*/  ISETP.GE.AND P0, PT, R212.reuse, R0, PT ;  /* 0x00000000d400720c */ /* 0x042fe20003f06270 */
[-C--:B--2---:R-:W-:Y:S02]  /*03e0*/  IMAD R212, R212, R3.reuse, RZ ;  /* 0x00000003d4d47224 */ /* 0x084fe400078e02ff */
[----:B------:R-:W-:-:S10]  /*03f0*/  IMAD R3, R200, R3, RZ ;  /* 0x00000003c8037224 */ /* 0x000fd400078e02ff */
[----:B------:R-:W1:Y:S02]  /*0400*/  @P0 LDC R212, c[0x0][0x218] ;  /* 0x00008600ffd40b82 */ /* 0x000e640000000800 */
.L_x_2044:
        /* <DEDUP_REMOVED lines=466> */
.L_x_2046:
        /* <DEDUP_REMOVED lines=159> */
.L_x_2045:
        /* <DEDUP_REMOVED lines=15> */
.L_x_2047:
[----:B------:R-:W-:Y:S02]  /*2c10*/  ULDC.64 UR4, c[0x0][0x310] ;  /* 0x0000c40000047ab9 */ /* 0x000fe40000000a00 */
[----:B------:R-:W-:-:S04]  /*2c20*/  ISETP.NE.U32.AND P0, PT, RZ, UR4, PT ;  /* 0x00000004ff007c0c */ /* 0x000fc8000bf05070 */
[----:B------:R-:W-:-:S13]  /*2c30*/  ISETP.NE.AND.EX P0, PT, RZ, UR5, PT, P0 ;  /* 0x00000005ff007c0c */ /* 0x000fda000bf05300 */
[----:B------:R-:W-:Y:S05]  /*2c40*/  @!P0 BRA `(.L_x_2049) ;  /* 0x00000000000c8947 */ /* 0x000fea0003800000 */
[----:B-1-3--:R-:W1:Y:S02]  /*2c50*/  LDC.64 R162, c[0x0][0x310] ;  /* 0x0000c400ffa27b82 */ /* 0x00ae640000000a00 */
[----:B-1----:R3:W5:Y:S01]  /*2c60*/  LDG.E R162, desc[UR38][R162.64] ;  /* 0x00000026a2a27981 */ /* 0x002762000c1e1900 */
[----:B------:R-:W-:Y:S05]  /*2c70*/  BRA `(.L_x_2048) ;  /* 0x0000000000087947 */ /* 0x000fea0003800000 */
.L_x_2049:
[----:B------:R-:W-:Y:S02]  /*2c80*/  ULDC UR4, c[0x0][0x308] ;  /* 0x0000c20000047ab9 */ /* 0x000fe40000000800 */
[----:B-1-3--:R-:W-:-:S07]  /*2c90*/  MOV R162, UR4 ;  /* 0x0000000400a27c02 */ /* 0x00afce0008000f00 */
.L_x_2048:
        /* <DEDUP_REMOVED lines=11> */
.L_x_2050:
[----:B------:R-:W-:Y:S02]  /*2d50*/  ULDC.64 UR4, c[0x0][0x318] ;  /* 0x0000c60000047ab9 */ /* 0x000fe40000000a00 */
[----:B------:R-:W-:-:S04]  /*2d60*/  ISETP.NE.U32.AND P0, PT, RZ, UR4, PT ;  /* 0x00000004ff007c0c */ /* 0x000fc8000bf05070 */
[----:B------:R-:W-:-:S13]  /*2d70*/  ISETP.NE.AND.EX P0, PT, RZ, UR5, PT, P0 ;  /* 0x00000005ff007c0c */ /* 0x000fda000bf05300 */
[----:B------:R-:W-:Y:S05]  /*2d80*/  @!P0 BRA `(.L_x_2052) ;  /* 0x00000000000c8947 */ /* 0x000fea0003800000 */
[----:B------:R-:W1:Y:S02]  /*2d90*/  LDC.64 R170, c[0x0][0x318] ;  /* 0x0000c600ffaa7b82 */ /* 0x000e640000000a00 */
[----:B-1----:R1:W5:Y:S01]  /*2da0*/  LDG.E R170, desc[UR38][R170.64] ;  /* 0x00000026aaaa7981 */ /* 0x002362000c1e1900 */
[----:B------:R-:W-:Y:S05]  /*2db0*/  BRA `(.L_x_2051) ;  /* 0x0000000000087947 */ /* 0x000fea0003800000 */
.L_x_2052:
[----:B------:R-:W-:Y:S02]  /*2dc0*/  ULDC UR4, c[0x0][0x30c] ;  /* 0x0000c30000047ab9 */ /* 0x000fe40000000800 */
[----:B------:R-:W-:-:S07]  /*2dd0*/  MOV R170, UR4 ;  /* 0x0000000400aa7c02 */ /* 0x000fce0008000f00 */
.L_x_2051:
        /* <DEDUP_REMOVED lines=27> */
.L_x_3362:
[----:B------:R-:W-:Y:S05]  /*2f90*/  BRX R6 -0x2fa0                                                                                                                             (*"BRANCH_TARGETS .L_x_3363,.L_x_3364,.L_x_3365"*) ;  /* 0xffffffd006187949 */ /* 0x000fea000383ffff */
.L_x_3365:
        /* <DEDUP_REMOVED lines=9> */
.L_x_3363:
        /* <DEDUP_REMOVED lines=10> */
.L_x_3364:
        /* <DEDUP_REMOVED lines=18> */
.L_x_2053:
        /* <DEDUP_REMOVED lines=9> */
.L_x_2056:
[----:B------:R-:W-:Y:S05]  /*3280*/  BSYNC B0 ;  /* 0x0000000000007941 */ /* 0x000fea0003800000 */
.L_x_2055:
[----:B------:R-:W-:-:S04]  /*3290*/  ISETP.NE.AND P0, PT, R200, RZ, PT ;  /* 0x000000ffc800720c */ /* 0x000fc80003f05270 */
[----:B-----5:R-:W-:-:S09]  /*32a0*/  FSEL R170, R170, 1, !P0 ;  /* 0x3f800000aaaa7808 */ /* 0x020fd20004000000 */
.L_x_2054:
        /* <DEDUP_REMOVED lines=26> */
.L_x_2057:
        /* <DEDUP_REMOVED lines=24> */
.L_x_2058:
        /* <DEDUP_REMOVED lines=16> */
[----:B------:R-:W-:-:S03]  /*36d0*/  SHF.R.S32.HI R4, RZ, 0x1f, R153 ;  /* 0x0000001fff047819 */ /* 0x000fc60000011499 */
[----:B------:R-:W-:Y:S01]  /*36e0*/  IMAD.IADD R163, R163, 0x1, -R6 ;  /* 0x00000001a3a37824 */ /* 0x000fe200078e0a06 */
[----:B------:R-:W-:Y:S02]  /*36f0*/  LEA.HI R155, R4, R153, RZ, 0x4 ;  /* 0x00000099049b7211 */ /* 0x000fe400078f20ff */
[-C--:B---3--:R-:W-:Y:S02]  /*3700*/  SHF.L.U32 R4, R9, R0.reuse, RZ ;  /* 0x0000000009047219 */ /* 0x088fe400000006ff */
[----:B------:R-:W-:Y:S02]  /*3710*/  LOP3.LUT R8, R155, 0xfffffff0, RZ, 0xc0, !PT ;  /* 0xfffffff09b087812 */ /* 0x000fe400078ec0ff */
[----:B--2---:R-:W-:Y:S02]  /*3720*/  SHF.L.U32 R7, R7, R0, RZ ;  /* 0x0000000007077219 */ /* 0x004fe400000006ff */
[----:B------:R-:W-:Y:S01]  /*3730*/  LOP3.LUT R6, R3, 0xffffff80, RZ, 0xc0, !PT ;  /* 0xffffff8003067812 */ /* 0x000fe200078ec0ff */
[----:B------:R-:W-:Y:S01]  /*3740*/  IMAD.IADD R153, R153, 0x1, -R8 ;  /* 0x0000000199997824 */ /* 0x000fe200078e0a08 */
[----:B----4-:R-:W-:-:S02]  /*3750*/  LOP3.LUT R4, R5, R4, RZ, 0x30, !PT ;  /* 0x0000000405047212 */ /* 0x010fc400078e30ff */
[----:B------:R-:W-:Y:S02]  /*3760*/  LEA.HI R166, R163, R163, RZ, 0x1 ;  /* 0x000000a3a3a67211 */ /* 0x000fe400078f08ff */
[----:B------:R-:W-:Y:S01]  /*3770*/  LEA.HI.SX32 R155, R155, R6, 0x1c ;  /* 0x000000069b9b7211 */ /* 0x000fe200078fe2ff */
[----:B------:R-:W-:Y:S01]  /*3780*/  IMAD.IADD R4, R7, 0x1, R4 ;  /* 0x0000000107047824 */ /* 0x000fe200078e0204 */
[----:B------:R-:W-:Y:S02]  /*3790*/  LOP3.LUT R6, R166, 0x3ffffffe, RZ, 0xc0, !PT ;  /* 0x3ffffffea6067812 */ /* 0x000fe400078ec0ff */
[----:B------:R-:W-:Y:S01]  /*37a0*/  SHF.R.S32.HI R166, RZ, 0x1, R166 ;  /* 0x00000001ffa67819 */ /* 0x000fe200000114a6 */
[----:B------:R-:W-:Y:S01]  /*37b0*/  IMAD R4, R4, 0x10, R153 ;  /* 0x0000001004047824 */ /* 0x000fe200078e0299 */
[----:B------:R-:W-:Y:S01]  /*37c0*/  SHF.R.S32.HI R160, RZ, R0, R5 ;  /* 0x00000000ffa07219 */ /* 0x000fe20000011405 */
[----:B------:R-:W-:Y:S02]  /*37d0*/  IMAD.IADD R163, R163, 0x1, -R6 ;  /* 0x00000001a3a37824 */ /* 0x000fe400078e0a06 */
[----:B------:R-:W-:-:S02]  /*37e0*/  IMAD R6, R166, 0x40, R155 ;  /* 0x00000040a6067824 */ /* 0x000fc400078e029b */
[----:B------:R-:W-:Y:S02]  /*37f0*/  IMAD.SHL.U32 R150, R4, 0x8, RZ ;  /* 0x0000000804967824 */ /* 0x000fe400078e00ff */
        /* <DEDUP_REMOVED lines=35> */
.L_x_2059:
        /* <DEDUP_REMOVED lines=22> */
.L_x_2060:
[----:B------:R-:W-:Y:S01]  /*3b90*/  USHF.R.S32.HI UR6, URZ, 0x1f, UR36 ;  /* 0x0000001f3f067899 */ /* 0x000fe20008011424 */
[----:B------:R-:W2:Y:S01]  /*3ba0*/  LDC R0, c[0x0][0x224] ;  /* 0x00008900ff007b82 */ /* 0x000ea20000000800 */
[----:B------:R-:W-:Y:S01]  /*3bb0*/  R2UR UR4, R149 ;  /* 0x00000000950472ca */ /* 0x000fe200000e0000 */
[----:B------:R-:W-:Y:S01]  /*3bc0*/  UMOV UR8, 0x400 ;  /* 0x0000040000087882 */ /* 0x000fe20000000000 */
[----:B------:R-:W-:Y:S01]  /*3bd0*/  ULEA.HI UR6, UR6, UR36, URZ, 0x2 ;  /* 0x0000002406067291 */ /* 0x000fe2000f8f103f */
[----:B------:R-:W-:Y:S01]  /*3be0*/  LOP3.LUT R3, R2, 0x1f, RZ, 0xc0, !PT ;  /* 0x0000001f02037812 */ /* 0x000fe200078ec0ff */
[----:B------:R-:W-:Y:S01]  /*3bf0*/  IMAD R155, R148, -0x70, R155 ;  /* 0xffffff90949b7824 */ /* 0x000fe200078e029b */
[C---:B------:R-:W-:Y:S01]  /*3c00*/  LOP3.LUT R5, R2.reuse, 0x2, RZ, 0xc0, !PT ;  /* 0x0000000202057812 */ /* 0x040fe200078ec0ff */
[----:B------:R-:W-:Y:S01]  /*3c10*/  ULOP3.LUT UR6, UR6, 0xfffffffc, URZ, 0xc0, !UPT ;  /* 0xfffffffc06067892 */ /* 0x000fe2000f8ec03f */
[----:B------:R-:W3:Y:S01]  /*3c20*/  S2UR UR7, SR_CgaCtaId ;  /* 0x00000000000779c3 */ /* 0x000ee20000008800 */
[----:B------:R-:W-:Y:S01]  /*3c30*/  SHF.R.U32.HI R3, RZ, 0x2, R3 ;  /* 0x00000002ff037819 */ /* 0x000fe20000011603 */
[----:B------:R-:W-:Y:S01]  /*3c40*/  IMAD.MOV.U32 R8, RZ, RZ, R174 ;  /* 0x000000ffff087224 */ /* 0x000fe200078e00ae */
[----:B------:R-:W-:Y:S01]  /*3c50*/  UIADD3 UR6, UR36, -UR6, URZ ;  /* 0x8000000624067290 */ /* 0x000fe2000fffe03f */
[--C-:B------:R-:W-:Y:S01]  /*3c60*/  LOP3.LUT R5, R5, 0x1, R2.reuse, 0xf8, !PT ;  /* 0x0000000105057812 */ /* 0x100fe200078ef802 */
[----:B------:R-:W-:Y:S01]  /*3c70*/  IMAD.MOV.U32 R9, RZ, RZ, R175 ;  /* 0x000000ffff097224 */ /* 0x000fe200078e00af */
[----:B------:R-:W-:Y:S01]  /*3c80*/  LOP3.LUT R7, R2, 0x2, RZ, 0xc, !PT ;  /* 0x0000000202077812 */ /* 0x000fe200078e0cff */
[----:B------:R-:W-:Y:S01]  /*3c90*/  ULEA.HI UR9, UR6, UR6, URZ, 0x1 ;  /* 0x0000000606097291 */ /* 0x000fe2000f8f083f */
[----:B------:R-:W-:Y:S01]  /*3ca0*/  IMAD R4, R3, 0x44, RZ ;  /* 0x0000004403047824 */ /* 0x000fe200078e02ff */
[----:B------:R-:W-:Y:S01]  /*3cb0*/  ISETP.NE.AND P5, PT, R168, RZ, PT ;  /* 0x000000ffa800720c */ /* 0x000fe20003fa5270 */
[----:B------:R-:W-:Y:S01]  /*3cc0*/  IMAD R166, R166, 0x8, R155 ;  /* 0x00000008a6a67824 */ /* 0x000fe200078e029b */
[----:B------:R-:W-:Y:S01]  /*3cd0*/  ULOP3.LUT UR5, UR9, 0xfffffffe, URZ, 0xc0, !UPT ;  /* 0xfffffffe09057892 */ /* 0x000fe2000f8ec03f */
[----:B------:R-:W-:Y:S01]  /*3ce0*/  LOP3.LUT R7, R7, 0x1, R2, 0xf8, !PT ;  /* 0x0000000107077812 */ /* 0x000fe200078ef802 */
[----:B------:R-:W-:Y:S01]  /*3cf0*/  USHF.R.S32.HI UR9, URZ, 0x1, UR9 ;  /* 0x000000013f097899 */ /* 0x000fe20008011409 */
[----:B------:R-:W-:Y:S01]  /*3d00*/  LOP3.LUT R5, R4, R5, RZ, 0xfc, !PT ;  /* 0x0000000504057212 */ /* 0x000fe200078efcff */
[----:B------:R-:W-:Y:S01]  /*3d10*/  UIADD3 UR5, UR6, -UR5, URZ ;  /* 0x8000000506057290 */ /* 0x000fe2000fffe03f */
[----:B--2---:R-:W-:Y:S01]  /*3d20*/  ISETP.GT.AND P6, PT, R0, 0x1, PT ;  /* 0x000000010000780c */ /* 0x004fe20003fc4270 */
[----:B------:R-:W-:Y:S01]  /*3d30*/  IMAD R163, R163, 0x4, R166 ;  /* 0x00000004a3a37824 */ /* 0x000fe200078e02a6 */
[----:B------:R-:W-:Y:S01]  /*3d40*/  ULDC UR6, c[0x0][0x22c] ;  /* 0x00008b0000067ab9 */ /* 0x000fe20000000800 */
[----:B------:R-:W-:Y:S01]  /*3d50*/  ULEA UR4, UR4, UR5, 0x1 ;  /* 0x0000000504047291 */ /* 0x000fe2000f8e083f */
[----:B------:R-:W-:-:S02]  /*3d60*/  ISETP.EQ.AND P6, PT, RZ, UR6, P6 ;  /* 0x00000006ff007c0c */ /* 0x000fc4000b7c2270 */
[----:B------:R-:W-:Y:S01]  /*3d70*/  LOP3.LUT R7, R4, R7, RZ, 0xfc, !PT ;  /* 0x0000000704077212 */ /* 0x000fe200078efcff */
[----:B------:R-:W-:Y:S01]  /*3d80*/  UIMAD UR9, UR4, 0x11, UR9 ;  /* 0x00000011040978a4 */ /* 0x000fe2000f8e0209 */
[----:B------:R-:W-:Y:S01]  /*3d90*/  ISETP.NE.U32.AND P1, PT, R156, RZ, PT ;  /* 0x000000ff9c00720c */ /* 0x000fe20003f25070 */
[----:B---3--:R-:W-:Y:S02]  /*3da0*/  ULEA UR7, UR7, UR8, 0x18 ;  /* 0x0000000807077291 */ /* 0x008fe4000f8ec03f */
[----:B------:R-:W-:Y:S01]  /*3db0*/  USHF.L.U32 UR9, UR9, 0x5, URZ ;  /* 0x0000000509097899 */ /* 0x000fe2000800063f */
[----:B------:R-:W-:Y:S01]  /*3dc0*/  ISETP.NE.AND.EX P1, PT, R157, RZ, !P5, P1 ;  /* 0x000000ff9d00720c */ /* 0x000fe20006f25310 */
[----:B------:R-:W-:Y:S02]  /*3dd0*/  ULDC.64 UR4, c[0x0][0x2c8] ;  /* 0x0000b20000047ab9 */ /* 0x000fe40000000a00 */
[----:B------:R-:W-:Y:S02]  /*3de0*/  IMAD R3, R154, UR4, RZ ;  /* 0x000000049a037c24 */ /* 0x000fe4000f8e02ff */
[----:B------:R-:W-:-:S02]  /*3df0*/  VIADD R5, R5, UR9 ;  /* 0x0000000905057c36 */ /* 0x000fc40008000000 */
        /* <DEDUP_REMOVED lines=23> */
.L_x_2064:
[----:B------:R-:W-:Y:S05]  /*3f70*/  YIELD ;  /* 0x0000000000007946 */ /* 0x000fea0003800000 */
[----:B---3--:R-:W-:Y:S05]  /*3f80*/  @P2 BRA `(.L_x_2063) ;  /* 0x0000000000082947 */ /* 0x008fea0003800000 */
[----:B------:R3:W5:Y:S04]  /*3f90*/  LDG.E.STRONG.GPU R151, desc[UR38][R164.64] ;  /* 0x00000026a4977981 */ /* 0x000768000c1ef900 */
[----:B-----5:R-:W-:Y:S01]  /*3fa0*/  CCTL.IVALL ;  /* 0x00000000ff00798f */ /* 0x020fe20002000000 */
.L_x_2063:
[----:B------:R-:W-:Y:S01]  /*3fb0*/  ISETP.NE.AND P0, PT, R151, R200, PT ;  /* 0x000000c89700720c */ /* 0x000fe20003f05270 */
[----:B------:R-:W-:-:S12]  /*3fc0*/  WARPSYNC.ALL ;  /* 0x0000000000007948 */ /* 0x000fd80003800000 */
[----:B------:R-:W-:Y:S06]  /*3fd0*/  BAR.RED.AND.DEFER_BLOCKING 0x0, P0 ;  /* 0x0000000000007b1d */ /* 0x000fec0000014400 */
[----:B------:R-:W5:Y:S02]  /*3fe0*/  B2R.RESULT RZ, P0 ;  /* 0x0000000000ff731c */ /* 0x000f640000004000 */
[----:B-----5:R-:W-:Y:S05]  /*3ff0*/  @P0 BRA `(.L_x_2064) ;  /* 0xfffffffc00dc0947 */ /* 0x020fea000383ffff */
.L_x_2062:
[----:B------:R-:W-:Y:S05]  /*4000*/  WARPSYNC.ALL ;  /* 0x0000000000007948 */ /* 0x000fea0003800000 */
[----:B------:R-:W-:Y:S06]  /*4010*/  BAR.SYNC.DEFER_BLOCKING 0x0 ;  /* 0x0000000000007b1d */ /* 0x000fec0000010000 */
.L_x_2061:
        /* <DEDUP_REMOVED lines=36> */
[C---:B------:R-:W-:Y:S02]  /*4260*/  ISETP.LT.AND P2, PT, R160.reuse, R3, P0 ;  /* 0x00000003a000720c */ /* 0x040fe40000741270 */
[----:B------:R-:W-:-:S11]  /*4270*/  IADD3 R12, R160, 0x2, RZ ;  /* 0x00000002a00c7810 */ /* 0x000fd60007ffe0ff */
[----:B------:R-:W-:Y:S02]  /*4280*/  @P2 MOV R20, R171 ;  /* 0x000000ab00142202 */ /* 0x000fe40000000f00 */
[----:B------:R-:W-:Y:S02]  /*4290*/  @P2 MOV R21, R172 ;  /* 0x000000ac00152202 */ /* 0x000fe40000000f00 */
[----:B------:R-:W-:-:S03]  /*42a0*/  ISETP.LT.AND P3, PT, R12, R3, P0 ;  /* 0x000000030c00720c */ /* 0x000fc60000761270 */
[----:B------:R2:W3:Y:S01]  /*42b0*/  @P2 LDG.E.LTC128B.128 R8, desc[UR38][R20.64] ;  /* 0x0000002614082981 */ /* 0x0004e2000c1e1d20 */
[----:B----4-:R-:W-:Y:S02]  /*42c0*/  IADD3 R174, P2, R22, R171, RZ ;  /* 0x000000ab16ae7210 */ /* 0x010fe40007f5e0ff */
[----:B------:R-:W-:Y:S02]  /*42d0*/  CS2R R4, SRZ ;  /* 0x0000000000047805 */ /* 0x000fe4000001ff00 */
[----:B------:R-:W-:Y:S02]  /*42e0*/  CS2R R6, SRZ ;  /* 0x0000000000067805 */ /* 0x000fe4000001ff00 */
[----:B-1----:R-:W-:-:S05]  /*42f0*/  IADD3.X R175, R23, R172, RZ, P2, !PT ;  /* 0x000000ac17af7210 */ /* 0x002fca00017fe4ff */
[----:B------:R-:W4:Y:S01]  /*4300*/  @P3 LDG.E.LTC128B.128 R4, desc[UR38][R174.64] ;  /* 0x00000026ae043981 */ /* 0x000f22000c1e1d20 */
[----:B------:R-:W-:Y:S01]  /*4310*/  IABS R15, R161 ;  /* 0x000000a1000f7213 */ /* 0x000fe20000000000 */
[----:B------:R-:W-:Y:S05]  /*4320*/  WARPSYNC.ALL ;  /* 0x0000000000007948 */ /* 0x000fea0003800000 */
[----:B------:R-:W-:Y:S01]  /*4330*/  IABS R14, R150 ;  /* 0x00000096000e7213 */ /* 0x000fe20000000000 */
[----:B------:R-:W-:Y:S01]  /*4340*/  BAR.SYNC.DEFER_BLOCKING 0x0 ;  /* 0x0000000000007b1d */ /* 0x000fe20000010000 */
[----:B------:R-:W-:Y:S02]  /*4350*/  ISETP.NE.AND P3, PT, R161, RZ, PT ;  /* 0x000000ffa100720c */ /* 0x000fe40003f65270 */
[----:B------:R-:W-:-:S03]  /*4360*/  ISETP.LT.AND P5, PT, R12, R3, P1 ;  /* 0x000000030c00720c */ /* 0x000fc60000fa1270 */
[----:B--2---:R-:W1:Y:S08]  /*4370*/  I2F.RP R20, R15 ;  /* 0x0000000f00147306 */ /* 0x004e700000209400 */
[----:B-1----:R-:W1:Y:S01]  /*4380*/  MUFU.RCP R22, R20 ;  /* 0x0000001400167308 */ /* 0x002e620000001000 */
[----:B------:R2:W-:Y:S04]  /*4390*/  STS.64 [R169], R16 ;  /* 0x00000010a9007388 */ /* 0x0005e80000000a00 */
[----:B------:R-:W-:Y:S04]  /*43a0*/  STS.64 [R169+0x20], R24 ;  /* 0x00002018a9007388 */ /* 0x000fe80000000a00 */
[----:B------:R5:W-:Y:S04]  /*43b0*/  STS.64 [R169+0x40], R28 ;  /* 0x0000401ca9007388 */ /* 0x000be80000000a00 */
[----:B------:R5:W-:Y:S01]  /*43c0*/  STS.64 [R169+0x60], R32 ;  /* 0x00006020a9007388 */ /* 0x000be20000000a00 */
[----:B-1----:R-:W-:-:S03]  /*43d0*/  IADD3 R22, R22, 0xffffffe, RZ ;  /* 0x0ffffffe16167810 */ /* 0x002fc60007ffe0ff */
[----:B------:R1:W-:Y:S01]  /*43e0*/  STS.64 [R167+0x80], R36 ;  /* 0x00008024a7007388 */ /* 0x0003e20000000a00 */
[----:B------:R-:W2:Y:S03]  /*43f0*/  F2I.FTZ.U32.TRUNC.NTZ R23, R22 ;  /* 0x0000001600177305 */ /* 0x000ea6000021f000 */
[----:B------:R-:W-:Y:S04]  /*4400*/  STS.64 [R167+0xa0], R40 ;  /* 0x0000a028a7007388 */ /* 0x000fe80000000a00 */
[----:B------:R3:W-:Y:S04]  /*4410*/  STS.64 [R167+0xc0], R44 ;  /* 0x0000c02ca7007388 */ /* 0x0007e80000000a00 */
[----:B------:R-:W-:Y:S01]  /*4420*/  STS.64 [R167+0xe0], R48 ;  /* 0x0000e030a7007388 */ /* 0x000fe20000000a00 */
[----:B------:R-:W-:Y:S01]  /*4430*/  BAR.SYNC.DEFER_BLOCKING 0x0 ;  /* 0x0000000000007b1d */ /* 0x000fe20000010000 */
[----:B--2---:R-:W-:-:S02]  /*4440*/  IADD3 R13, RZ, -R23, RZ ;  /* 0x80000017ff0d7210 */ /* 0x004fc40007ffe0ff */
[----:B------:R-:W-:-:S03]  /*4450*/  MOV R22, RZ ;  /* 0x000000ff00167202 */ /* 0x000fc60000000f00 */
[----:B------:R-:W-:Y:S01]  /*4460*/  IMAD R21, R13, R15, RZ ;  /* 0x0000000f0d157224 */ /* 0x000fe200078e02ff */
[----:B------:R-:W-:-:S03]  /*4470*/  IABS R13, R161 ;  /* 0x000000a1000d7213 */ /* 0x000fc60000000000 */
[----:B------:R-:W-:Y:S01]  /*4480*/  IMAD.HI.U32 R21, R23, R21, R22 ;  /* 0x0000001517157227 */ /* 0x000fe200078e0016 */
[----:B------:R-:W-:-:S05]  /*4490*/  IADD3 R13, RZ, -R13, RZ ;  /* 0x8000000dff0d7210 */ /* 0x000fca0007ffe0ff */
[----:B------:R-:W-:-:S04]  /*44a0*/  IMAD.HI.U32 R21, R21, R14, RZ ;  /* 0x0000000e15157227 */ /* 0x000fc800078e00ff */
[----:B------:R-:W-:Y:S01]  /*44b0*/  IMAD R14, R21, R13, R14 ;  /* 0x0000000d150e7224 */ /* 0x000fe200078e020e */
[----:B------:R-:W-:Y:S01]  /*44c0*/  LOP3.LUT R13, R150, R161, RZ, 0x3c, !PT ;  /* 0x000000a1960d7212 */ /* 0x000fe200078e3cff */
[----:B------:R-:W2:Y:S03]  /*44d0*/  LDS.128 R152, [R166] ;  /* 0x00000000a6987984 */ /* 0x000ea60000000c00 */
[----:B------:R-:W-:-:S13]  /*44e0*/  ISETP.GT.U32.AND P2, PT, R15, R14, PT ;  /* 0x0000000e0f00720c */ /* 0x000fda0003f44070 */
[-C--:B------:R-:W-:Y:S02]  /*44f0*/  @!P2 IADD3 R14, R14, -R15.reuse, RZ ;  /* 0x8000000f0e0ea210 */ /* 0x080fe40007ffe0ff */
[----:B------:R-:W-:Y:S02]  /*4500*/  @!P2 IADD3 R21, R21, 0x1, RZ ;  /* 0x000000011515a810 */ /* 0x000fe40007ffe0ff */
[----:B------:R-:W-:Y:S02]  /*4510*/  ISETP.GE.U32.AND P4, PT, R14, R15, PT ;  /* 0x0000000f0e00720c */ /* 0x000fe40003f86070 */
[----:B------:R-:W-:Y:S02]  /*4520*/  ISETP.GE.AND P2, PT, R13, RZ, PT ;  /* 0x000000ff0d00720c */ /* 0x000fe40003f46270 */
[----:B------:R-:W-:-:S04]  /*4530*/  SHF.R.S32.HI R15, RZ, 0x1f, R160 ;  /* 0x0000001fff0f7819 */ /* 0x000fc800000114a0 */
[----:B------:R-:W-:Y:S02]  /*4540*/  LEA.HI R20, R15, R160, RZ, 0x4 ;  /* 0x000000a00f147211 */ /* 0x000fe400078f20ff */
[----:B------:R-:W-:Y:S02]  /*4550*/  SHF.R.S32.HI R15, RZ, 0x1f, R12 ;  /* 0x0000001fff0f7819 */ /* 0x000fe4000001140c */
[----:B------:R-:W-:Y:S02]  /*4560*/  LOP3.LUT R17, R20, 0xfffffff0, RZ, 0xc0, !PT ;  /* 0xfffffff014117812 */ /* 0x000fe400078ec0ff */
[----:B------:R-:W-:Y:S02]  /*4570*/  @P4 IADD3 R21, R21, 0x1, RZ ;  /* 0x0000000115154810 */ /* 0x000fe40007ffe0ff */
[----:B------:R-:W-:Y:S02]  /*4580*/  LEA.HI R14, R15, R12, RZ, 0x4 ;  /* 0x0000000c0f0e7211 */ /* 0x000fe400078f20ff */
[----:B------:R-:W-:-:S02]  /*4590*/  MOV R13, R21 ;  /* 0x00000015000d7202 */ /* 0x000fc40000000f00 */
[----:B------:R-:W-:Y:S02]  /*45a0*/  IADD3 R15, R160, -R17, RZ ;  /* 0x80000011a00f7210 */ /* 0x000fe40007ffe0ff */
[----:B------:R-:W-:Y:S02]  /*45b0*/  @!P2 IADD3 R13, -R13, RZ, RZ ;  /* 0x000000ff0d0da210 */ /* 0x000fe40007ffe1ff */
[----:B------:R-:W-:Y:S02]  /*45c0*/  @!P3 LOP3.LUT R13, RZ, R161, RZ, 0x33, !PT ;  /* 0x000000a1ff0db212 */ /* 0x000fe400078e33ff */
[----:B------:R-:W-:Y:S02]  /*45d0*/  LOP3.LUT R17, R14, 0xfffffff0, RZ, 0xc0, !PT ;  /* 0xfffffff00e117812 */ /* 0x000fe400078ec0ff */
[----:B------:R-:W-:Y:S02]  /*45e0*/  SHF.R.S32.HI R16, RZ, 0x1f, R13 ;  /* 0x0000001fff107819 */ /* 0x000fe4000001140d */
[----:B-----5:R-:W-:-:S02]  /*45f0*/  IADD3 R28, -R13, RZ, RZ ;  /* 0x000000ff0d1c7210 */ /* 0x020fc40007ffe1ff */
[----:B------:R-:W-:Y:S02]  /*4600*/  LEA.HI R29, R16, R13, RZ, 0x3 ;  /* 0x0000000d101d7211 */ /* 0x000fe400078f18ff */
[----:B------:R-:W-:Y:S01]  /*4610*/  ISETP.LT.AND P2, PT, R160, R3, P1 ;  /* 0x00000003a000720c */ /* 0x000fe20000f41270 */
[----:B------:R-:W-:Y:S01]  /*4620*/  IMAD R28, R161, R28, R150 ;  /* 0x0000001ca11c7224 */ /* 0x000fe200078e0296 */
[----:B------:R-:W-:Y:S02]  /*4630*/  LOP3.LUT R32, R29, 0xffffff8, RZ, 0xc0, !PT ;  /* 0x0ffffff81d207812 */ /* 0x000fe400078ec0ff */
[----:B------:R-:W-:Y:S02]  /*4640*/  SHF.R.S32.HI R29, RZ, 0x3, R29 ;  /* 0x00000003ff1d7819 */ /* 0x000fe4000001141d */
[----:B------:R-:W-:Y:S02]  /*4650*/  IADD3 R32, R13, -R32, RZ ;  /* 0x800000200d207210 */ /* 0x000fe40007ffe0ff */
[----:B------:R-:W-:Y:S01]  /*4660*/  IADD3 R13, R12, -R17, RZ ;  /* 0x800000110c0d7210 */ /* 0x000fe20007ffe0ff */
[----:B------:R-:W-:Y:S01]  /*4670*/  IMAD R29, R29, R148, RZ ;  /* 0x000000941d1d7224 */ /* 0x000fe200078e02ff */
[----:B------:R-:W-:Y:S01]  /*4680*/  LEA R22, R32, R15, 0x4 ;  /* 0x0000000f20167211 */ /* 0x000fe200078e20ff */
[----:B------:R-:W5:Y:S03]  /*4690*/  LDS.128 R148, [R163] ;  /* 0x00000000a3947984 */ /* 0x000f660000000c00 */
[----:B-1----:R-:W-:Y:S01]  /*46a0*/  LEA.HI.SX32 R37, R20, R29, 0x1c ;  /* 0x0000001d14257211 */ /* 0x002fe200078fe2ff */
[----:B------:R-:W-:Y:S01]  /*46b0*/  IMAD R22, R161, R22, R28 ;  /* 0x00000016a1167224 */ /* 0x000fe200078e021c */
[----:B------:R-:W-:-:S02]  /*46c0*/  LEA R20, R32, R13, 0x4 ;  /* 0x0000000d20147211 */ /* 0x000fc400078e20ff */
[----:B------:R-:W-:Y:S02]  /*46d0*/  LEA.HI.SX32 R15, R14, R29, 0x1c ;  /* 0x0000001d0e0f7211 */ /* 0x000fe400078fe2ff */
[----:B------:R-:W-:Y:S01]  /*46e0*/  SHF.R.S32.HI R17, RZ, 0x1f, R37 ;  /* 0x0000001fff117819 */ /* 0x000fe20000011425 */
[----:B------:R-:W-:Y:S01]  /*46f0*/  IMAD R20, R161, R20, R28 ;  /* 0x00000014a1147224 */ /* 0x000fe200078e021c */
[----:B------:R-:W-:Y:S02]  /*4700*/  SHF.R.S32.HI R13, RZ, 0x1f, R15 ;  /* 0x0000001fff0d7819 */ /* 0x000fe4000001140f */
[----:B------:R-:W-:Y:S01]  /*4710*/  SHF.R.S32.HI R23, RZ, 0x1f, R22 ;  /* 0x0000001fff177819 */ /* 0x000fe20000011416 */
[-C--:B------:R-:W-:Y:S01]  /*4720*/  IMAD R16, R17, R168.reuse, RZ ;  /* 0x000000a811107224 */ /* 0x080fe200078e02ff */
[----:B------:R-:W-:Y:S01]  /*4730*/  SHF.R.S32.HI R21, RZ, 0x1f, R20 ;  /* 0x0000001fff157819 */ /* 0x000fe20000011414 */
[----:B------:R-:W-:Y:S02]  /*4740*/  IMAD R13, R13, R168, RZ ;  /* 0x000000a80d0d7224 */ /* 0x000fe400078e02ff */
[----:B------:R-:W-:-:S02]  /*4750*/  IMAD R16, R37, R0, R16 ;  /* 0x0000000025107224 */ /* 0x000fc400078e0210 */
[----:B------:R-:W-:Y:S02]  /*4760*/  IMAD R13, R15, R0, R13 ;  /* 0x000000000f0d7224 */ /* 0x000fe400078e020d */
[----:B------:R-:W-:-:S04]  /*4770*/  IMAD.WIDE.U32 R14, R168, R15, R20 ;  /* 0x0000000fa80e7225 */ /* 0x000fc800078e0014 */
[----:B------:R-:W-:Y:S01]  /*4780*/  IMAD.WIDE.U32 R36, R168, R37, R22 ;  /* 0x00000025a8247225 */ /* 0x000fe200078e0016 */
[----:B------:R-:W-:Y:S01]  /*4790*/  IADD3 R24, R15, R13, RZ ;  /* 0x0000000d0f187210 */ /* 0x000fe20007ffe0ff */
[----:B------:R-:W1:Y:S01]  /*47a0*/  LDS.128 R20, [R166+0x440] ;  /* 0x00044000a6147984 */ /* 0x000e620000000c00 */
[C---:B------:R-:W-:Y:S02]  /*47b0*/  SHF.L.U32 R25, R14.reuse, 0x1, RZ ;  /* 0x000000010e197819 */ /* 0x040fe400000006ff */
[----:B------:R-:W-:Y:S02]  /*47c0*/  SHF.L.U64.HI R24, R14, 0x1, R24 ;  /* 0x000000010e187819 */ /* 0x000fe40000010218 */
[----:B------:R-:W1:Y:S01]  /*47d0*/  LDS.128 R12, [R163+0x440] ;  /* 0x00044000a30c7984 */ /* 0x000e620000000c00 */
[----:B------:R-:W-:Y:S02]  /*47e0*/  IADD3 R16, R37, R16, RZ ;  /* 0x0000001025107210 */ /* 0x000fe40007ffe0ff */
[----:B------:R-:W-:-:S02]  /*47f0*/  SHF.L.U32 R17, R36, 0x1, RZ ;  /* 0x0000000124117819 */ /* 0x000fc400000006ff */
[----:B------:R-:W-:Y:S02]  /*4800*/  SHF.L.U64.HI R16, R36, 0x1, R16 ;  /* 0x0000000124107819 */ /* 0x000fe40000010210 */
[----:B------:R-:W-:Y:S02]  /*4810*/  LOP3.LUT R17, R17, 0xfffffffe, RZ, 0xc0, !PT ;  /* 0xfffffffe11117812 */ /* 0x000fe400078ec0ff */
[----:B------:R-:W-:Y:S01]  /*4820*/  LOP3.LUT R25, R25, 0xfffffffe, RZ, 0xc0, !PT ;  /* 0xfffffffe19197812 */ /* 0x000fe200078ec0ff */
[--C-:B---3--:R-:W-:Y:S02]  /*4830*/  HADD2.F32 R45, -RZ, R8.reuse.H1_H1 ;  /* 0x30000008ff2d7230 */ /* 0x108fe40000004100 */
[----:B------:R-:W-:Y:S02]  /*4840*/  HADD2.F32 R33, -RZ, R8.H0_H0 ;  /* 0x20000008ff217230 */ /* 0x000fe40000004100 */
[----:B------:R-:W-:Y:S02]  /*4850*/  HADD2.F32 R41, -RZ, R9.H0_H0 ;  /* 0x20000009ff297230 */ /* 0x000fe40000004100 */
[----:B------:R-:W-:Y:S01]  /*4860*/  FMUL R40, R45, R170 ;  /* 0x000000aa2d287220 */ /* 0x000fe20000400000 */
[----:B------:R-:W-:-:S02]  /*4870*/  HADD2.F32 R45, -RZ, R11.H0_H0 ;  /* 0x2000000bff2d7230 */ /* 0x000fc40000004100 */
[-C--:B------:R-:W-:Y:S01]  /*4880*/  FMUL R33, R33, R170.reuse ;  /* 0x000000aa21217220 */ /* 0x080fe20000400000 */
[----:B------:R-:W-:Y:S02]  /*4890*/  HADD2.F32 R37, -RZ, R9.H1_H1 ;  /* 0x30000009ff257230 */ /* 0x000fe40000004100 */
[----:B------:R-:W-:Y:S01]  /*48a0*/  FMUL R41, R41, R170 ;  /* 0x000000aa29297220 */ /* 0x000fe20000400000 */
[-C--:B--2---:R-:W-:Y:S01]  /*48b0*/  FFMA R153, R153, R162.reuse, R40 ;  /* 0x000000a299997223 */ /* 0x084fe20000000028 */
[----:B------:R-:W-:Y:S01]  /*48c0*/  FFMA R152, R152, R162, R33 ;  /* 0x000000a298987223 */ /* 0x000fe20000000021 */
[--C-:B------:R-:W-:Y:S02]  /*48d0*/  HADD2.F32 R33, -RZ, R10.reuse.H0_H0 ;  /* 0x2000000aff217230 */ /* 0x100fe40000004100 */
[-C--:B------:R-:W-:Y:S01]  /*48e0*/  FMUL R45, R45, R170.reuse ;  /* 0x000000aa2d2d7220 */ /* 0x080fe20000400000 */
[----:B------:R-:W-:Y:S01]  /*48f0*/  FMUL R36, R37, R170 ;  /* 0x000000aa25247220 */ /* 0x000fe20000400000 */
[----:B------:R-:W-:-:S02]  /*4900*/  HADD2.F32 R37, -RZ, R10.H1_H1 ;  /* 0x3000000aff257230 */ /* 0x000fc40000004100 */
[-C--:B------:R-:W-:Y:S01]  /*4910*/  FFMA R154, R154, R162.reuse, R41 ;  /* 0x000000a29a9a7223 */ /* 0x080fe20000000029 */
[----:B-----5:R-:W-:Y:S01]  /*4920*/  FFMA R150, R150, R162, R45 ;  /* 0x000000a296967223 */ /* 0x020fe2000000002d */
[----:B------:R-:W-:Y:S01]  /*4930*/  FMUL R33, R33, R170 ;  /* 0x000000aa21217220 */ /* 0x000fe20000400000 */
[----:B----4-:R-:W-:Y:S02]  /*4940*/  HADD2.F32 R45, -RZ, R5.H1_H1 ;  /* 0x30000005ff2d7230 */ /* 0x010fe40000004100 */
[-C--:B------:R-:W-:Y:S01]  /*4950*/  FFMA R155, R155, R162.reuse, R36 ;  /* 0x000000a29b9b7223 */ /* 0x080fe20000000024 */
[--C-:B------:R-:W-:Y:S02]  /*4960*/  HADD2.F32 R41, -RZ, R4.reuse.H1_H1 ;  /* 0x30000004ff297230 */ /* 0x100fe40000004100 */
[----:B------:R-:W-:Y:S01]  /*4970*/  FFMA R148, R148, R162, R33 ;  /* 0x000000a294947223 */ /* 0x000fe20000000021 */
[----:B------:R-:W-:Y:S02]  /*4980*/  HADD2.F32 R33, -RZ, R4.H0_H0 ;  /* 0x20000004ff217230 */ /* 0x000fe40000004100 */
[----:B------:R-:W-:Y:S01]  /*4990*/  FMUL R44, R45, R170 ;  /* 0x000000aa2d2c7220 */ /* 0x000fe20000400000 */
[----:B------:R-:W-:-:S02]  /*49a0*/  HADD2.F32 R45, -RZ, R7.H0_H0 ;  /* 0x20000007ff2d7230 */ /* 0x000fc40000004100 */
[-C--:B------:R-:W-:Y:S01]  /*49b0*/  FMUL R36, R37, R170.reuse ;  /* 0x000000aa25247220 */ /* 0x080fe20000400000 */
[----:B------:R-:W-:Y:S02]  /*49c0*/  HADD2.F32 R37, -RZ, R11.H1_H1 ;  /* 0x3000000bff257230 */ /* 0x000fe40000004100 */
[-C--:B------:R-:W-:Y:S01]  /*49d0*/  FMUL R40, R41, R170.reuse ;  /* 0x000000aa29287220 */ /* 0x080fe20000400000 */
[----:B------:R-:W-:Y:S02]  /*49e0*/  HADD2.F32 R41, -RZ, R6.H0_H0 ;  /* 0x20000006ff297230 */ /* 0x000fe40000004100 */
[-C--:B------:R-:W-:Y:S01]  /*49f0*/  FMUL R33, R33, R170.reuse ;  /* 0x000000aa21217220 */ /* 0x080fe20000400000 */
[----:B------:R-:W-:Y:S01]  /*4a00*/  FMUL R45, R45, R170 ;  /* 0x000000aa2d2d7220 */ /* 0x000fe20000400000 */
[----:B------:R-:W-:Y:S01]  /*4a10*/  FFMA R149, R149, R162, R36 ;  /* 0x000000a295957223 */ /* 0x000fe20000000024 */
[----:B------:R-:W-:Y:S01]  /*4a20*/  FMUL R36, R37, R170 ;  /* 0x000000aa25247220 */ /* 0x000fe20000400000 */
[----:B-1----:R-:W-:Y:S01]  /*4a30*/  FFMA R40, R21, R162, R40 ;  /* 0x000000a215287223 */ /* 0x002fe20000000028 */
[----:B------:R-:W-:-:S02]  /*4a40*/  HADD2.F32 R37, -RZ, R5.H0_H0 ;  /* 0x20000005ff257230 */ /* 0x000fc40000004100 */
[----:B------:R-:W-:Y:S01]  /*4a50*/  FFMA R33, R20, R162, R33 ;  /* 0x000000a214217223 */ /* 0x000fe20000000021 */
[----:B------:R-:W-:Y:S02]  /*4a60*/  HADD2.F32 R49, -RZ, R6.H1_H1 ;  /* 0x30000006ff317230 */ /* 0x000fe40000004100 */
[----:B------:R-:W-:Y:S01]  /*4a70*/  FMUL R41, R41, R170 ;  /* 0x000000aa29297220 */ /* 0x000fe20000400000 */
[----:B------:R-:W-:Y:S02]  /*4a80*/  HADD2.F32 R21, -RZ, R7.H1_H1 ;  /* 0x30000007ff157230 */ /* 0x000fe40000004100 */
[----:B------:R-:W-:Y:S01]  /*4a90*/  FFMA R45, R14, R162, R45 ;  /* 0x000000a20e2d7223 */ /* 0x000fe2000000002d */
[----:B------:R-:W-:Y:S01]  /*4aa0*/  F2FP.F16.F32.PACK_AB R20, R153, R152 ;  /* 0x000000989914723e */ /* 0x000fe200000000ff */
[----:B------:R-:W-:Y:S01]  /*4ab0*/  FFMA R41, R12, R162, R41 ;  /* 0x000000a20c297223 */ /* 0x000fe20000000029 */
[----:B------:R-:W-:Y:S01]  /*4ac0*/  LOP3.LUT R14, R16, 0x1fffffff, RZ, 0xc0, !PT ;  /* 0x1fffffff100e7812 */ /* 0x000fe200078ec0ff */
[-C--:B------:R-:W-:Y:S01]  /*4ad0*/  FMUL R37, R37, R170.reuse ;  /* 0x000000aa25257220 */ /* 0x080fe20000400000 */
        /* <DEDUP_REMOVED lines=33> */
[-C--:B------:R-:W-:Y:S02]  /*4cf0*/  ISETP.LT.AND P5, PT, R16, R3.reuse, P1 ;  /* 0x000000031000720c */ /* 0x080fe40000fa1270 */
[----:B------:R-:W-:Y:S02]  /*4d00*/  ISETP.LT.AND P4, PT, R44, R3, P1 ;  /* 0x000000032c00720c */ /* 0x000fe40000f81270 */
[----:B-1----:R-:W-:Y:S02]  /*4d10*/  SHF.R.S32.HI R13, RZ, 0x1f, R44 ;  /* 0x0000001fff0d7819 */ /* 0x002fe4000001142c */
[----:B------:R-:W-:Y:S02]  /*4d20*/  LEA.HI R12, R17, R16, RZ, 0x4 ;  /* 0x00000010110c7211 */ /* 0x000fe400078f20ff */
[----:B------:R-:W-:-:S02]  /*4d30*/  LEA.HI R14, R13, R44, RZ, 0x4 ;  /* 0x0000002c0d0e7211 */ /* 0x000fc400078f20ff */
[----:B------:R-:W-:Y:S02]  /*4d40*/  LOP3.LUT R15, R12, 0xfffffff0, RZ, 0xc0, !PT ;  /* 0xfffffff00c0f7812 */ /* 0x000fe400078ec0ff */
[----:B------:R-:W-:Y:S02]  /*4d50*/  LOP3.LUT R13, R14, 0xfffffff0, RZ, 0xc0, !PT ;  /* 0xfffffff00e0d7812 */ /* 0x000fe400078ec0ff */
[----:B------:R-:W-:Y:S02]  /*4d60*/  IADD3 R15, R16, -R15, RZ ;  /* 0x8000000f100f7210 */ /* 0x000fe40007ffe0ff */
[----:B------:R-:W-:Y:S01]  /*4d70*/  IADD3 R13, R44, -R13, RZ ;  /* 0x8000000d2c0d7210 */ /* 0x000fe20007ffe0ff */
[----:B------:R1:W-:Y:S04]  /*4d80*/  STS.64 [R169], R18 ;  /* 0x00000012a9007388 */ /* 0x0003e80000000a00 */
[----:B------:R-:W-:Y:S04]  /*4d90*/  STS.64 [R169+0x20], R26 ;  /* 0x0000201aa9007388 */ /* 0x000fe80000000a00 */
[----:B------:R4:W-:Y:S04]  /*4da0*/  STS.64 [R169+0x40], R30 ;  /* 0x0000401ea9007388 */ /* 0x0009e80000000a00 */
[----:B------:R5:W-:Y:S04]  /*4db0*/  STS.64 [R169+0x60], R34 ;  /* 0x00006022a9007388 */ /* 0x000be80000000a00 */
[----:B------:R-:W-:Y:S04]  /*4dc0*/  STS.64 [R167+0x80], R38 ;  /* 0x00008026a7007388 */ /* 0x000fe80000000a00 */
[----:B------:R2:W-:Y:S04]  /*4dd0*/  STS.64 [R167+0xa0], R42 ;  /* 0x0000a02aa7007388 */ /* 0x0005e80000000a00 */
[----:B------:R-:W-:Y:S01]  /*4de0*/  STS.64 [R167+0xc0], R46 ;  /* 0x0000c02ea7007388 */ /* 0x000fe20000000a00 */
[----:B-1----:R-:W-:-:S03]  /*4df0*/  LEA R18, R32, R13, 0x4 ;  /* 0x0000000d20127211 */ /* 0x002fc600078e20ff */
[----:B------:R-:W-:Y:S01]  /*4e00*/  STS.64 [R167+0xe0], R50 ;  /* 0x0000e032a7007388 */ /* 0x000fe20000000a00 */
[----:B------:R-:W-:Y:S01]  /*4e10*/  LEA.HI.SX32 R13, R14, R29, 0x1c ;  /* 0x0000001d0e0d7211 */ /* 0x000fe200078fe2ff */
[----:B------:R-:W-:Y:S01]  /*4e20*/  BAR.SYNC.DEFER_BLOCKING 0x0 ;  /* 0x0000000000007b1d */ /* 0x000fe20000010000 */
[----:B------:R-:W-:Y:S02]  /*4e30*/  IMAD R18, R161, R18, R28 ;  /* 0x00000012a1127224 */ /* 0x000fe400078e021c */
[----:B----4-:R-:W-:-:S03]  /*4e40*/  SHF.R.S32.HI R31, RZ, 0x1f, R13 ;  /* 0x0000001fff1f7819 */ /* 0x010fc6000001140d */
[----:B------:R-:W-:Y:S02]  /*4e50*/  SHF.R.S32.HI R19, RZ, 0x1f, R18 ;  /* 0x0000001fff137819 */ /* 0x000fe40000011412 */
[----:B-----5:R-:W-:Y:S01]  /*4e60*/  LEA R34, R32, R15, 0x4 ;  /* 0x0000000f20227211 */ /* 0x020fe200078e20ff */
[----:B------:R-:W-:Y:S01]  /*4e70*/  IMAD R31, R31, R168, RZ ;  /* 0x000000a81f1f7224 */ /* 0x000fe200078e02ff */
[----:B------:R-:W-:-:S03]  /*4e80*/  LEA.HI.SX32 R15, R12, R29, 0x1c ;  /* 0x0000001d0c0f7211 */ /* 0x000fc600078fe2ff */
[----:B------:R-:W-:Y:S01]  /*4e90*/  IMAD R34, R161, R34, R28 ;  /* 0x00000022a1227224 */ /* 0x000fe200078e021c */
[----:B------:R-:W-:Y:S01]  /*4ea0*/  SHF.R.S32.HI R17, RZ, 0x1f, R15 ;  /* 0x0000001fff117819 */ /* 0x000fe2000001140f */
[----:B------:R-:W-:Y:S02]  /*4eb0*/  IMAD R31, R13, R0, R31 ;  /* 0x000000000d1f7224 */ /* 0x000fe400078e021f */
[----:B------:R-:W-:Y:S01]  /*4ec0*/  IMAD.WIDE.U32 R12, R168, R13, R18 ;  /* 0x0000000da80c7225 */ /* 0x000fe200078e0012 */
[----:B------:R-:W-:-:S03]  /*4ed0*/  SHF.R.S32.HI R35, RZ, 0x1f, R34 ;  /* 0x0000001fff237819 */ /* 0x000fc60000011422 */
[----:B------:R-:W-:Y:S01]  /*4ee0*/  IMAD R30, R17, R168, RZ ;  /* 0x000000a8111e7224 */ /* 0x000fe200078e02ff */
[----:B------:R-:W-:Y:S01]  /*4ef0*/  IADD3 R31, R13, R31, RZ ;  /* 0x0000001f0d1f7210 */ /* 0x000fe20007ffe0ff */
[----:B------:R-:W1:Y:S02]  /*4f00*/  LDS.128 R24, [R166] ;  /* 0x00000000a6187984 */ /* 0x000e640000000c00 */
[----:B------:R-:W-:Y:S01]  /*4f10*/  IMAD R30, R15, R0, R30 ;  /* 0x000000000f1e7224 */ /* 0x000fe200078e021e */
[----:B------:R-:W-:Y:S01]  /*4f20*/  SHF.L.U32 R33, R12, 0x1, RZ ;  /* 0x000000010c217819 */ /* 0x000fe200000006ff */
[----:B------:R-:W-:Y:S01]  /*4f30*/  IMAD.WIDE.U32 R14, R168, R15, R34 ;  /* 0x0000000fa80e7225 */ /* 0x000fe200078e0022 */
[----:B------:R-:W4:Y:S01]  /*4f40*/  LDS.128 R20, [R163] ;  /* 0x00000000a3147984 */ /* 0x000f220000000c00 */
[----:B------:R-:W-:Y:S02]  /*4f50*/  SHF.L.U64.HI R31, R12, 0x1, R31 ;  /* 0x000000010c1f7819 */ /* 0x000fe4000001021f */
[----:B------:R-:W-:Y:S01]  /*4f60*/  LOP3.LUT R33, R33, 0xfffffffe, RZ, 0xc0, !PT ;  /* 0xfffffffe21217812 */ /* 0x000fe200078ec0ff */
[----:B------:R-:W5:Y:S01]  /*4f70*/  LDS.128 R16, [R166+0x440] ;  /* 0x00044000a6107984 */ /* 0x000f620000000c00 */
[----:B------:R-:W-:-:S02]  /*4f80*/  IADD3 R30, R15, R30, RZ ;  /* 0x0000001e0f1e7210 */ /* 0x000fc40007ffe0ff */
[C---:B------:R-:W-:Y:S02]  /*4f90*/  SHF.L.U32 R34, R14.reuse, 0x1, RZ ;  /* 0x000000010e227819 */ /* 0x040fe400000006ff */
[----:B------:R-:W-:Y:S02]  /*4fa0*/  SHF.L.U64.HI R30, R14, 0x1, R30 ;  /* 0x000000010e1e7819 */ /* 0x000fe4000001021e */
[----:B------:R-:W5:Y:S02]  /*4fb0*/  LDS.128 R12, [R163+0x440] ;  /* 0x00044000a30c7984 */ /* 0x000f640000000c00 */
[----:B------:R-:W-:Y:S01]  /*4fc0*/  LOP3.LUT R30, R30, 0x1fffffff, RZ, 0xc0, !PT ;  /* 0x1fffffff1e1e7812 */ /* 0x000fe200078ec0ff */
[----:B--2---:R-:W-:Y:S02]  /*4fd0*/  HADD2.F32 R43, -RZ, R8.H0_H0 ;  /* 0x20000008ff2b7230 */ /* 0x004fe40000004100 */
[--C-:B------:R-:W-:Y:S02]  /*4fe0*/  HADD2.F32 R35, -RZ, R9.reuse.H0_H0 ;  /* 0x20000009ff237230 */ /* 0x100fe40000004100 */
[----:B------:R-:W-:-:S02]  /*4ff0*/  HADD2.F32 R39, -RZ, R9.H1_H1 ;  /* 0x30000009ff277230 */ /* 0x000fc40000004100 */
[-C--:B------:R-:W-:Y:S01]  /*5000*/  FMUL R43, R43, R170.reuse ;  /* 0x000000aa2b2b7220 */ /* 0x080fe20000400000 */
[----:B------:R-:W-:Y:S02]  /*5010*/  HADD2.F32 R45, -RZ, R8.H1_H1 ;  /* 0x30000008ff2d7230 */ /* 0x000fe40000004100 */
        /* <DEDUP_REMOVED lines=12> */
[-C--:B----4-:R-:W-:Y:S01]  /*50e0*/  FFMA R38, R21, R162.reuse, R38 ;  /* 0x000000a215267223 */ /* 0x090fe20000000026 */
[--C-:B---3--:R-:W-:Y:S02]  /*50f0*/  HADD2.F32 R43, -RZ, R4.reuse.H0_H0 ;  /* 0x20000004ff2b7230 */ /* 0x108fe40000004100 */
[----:B------:R-:W-:Y:S01]  /*5100*/  FFMA R27, R20, R162, R27 ;  /* 0x000000a2141b7223 */ /* 0x000fe2000000001b */
[-C--:B------:R-:W-:Y:S01]  /*5110*/  FMUL R20, R39, R170.reuse ;  /* 0x000000aa27147220 */ /* 0x080fe20000400000 */
[-C--:B------:R-:W-:Y:S01]  /*5120*/  FMUL R45, R45, R170.reuse ;  /* 0x000000aa2d2d7220 */ /* 0x080fe20000400000 */
[----:B------:R-:W-:Y:S02]  /*5130*/  HADD2.F32 R39, -RZ, R4.H1_H1 ;  /* 0x30000004ff277230 */ /* 0x000fe40000004100 */
[----:B------:R-:W-:Y:S01]  /*5140*/  FMUL R43, R43, R170 ;  /* 0x000000aa2b2b7220 */ /* 0x000fe20000400000 */
[----:B------:R-:W-:-:S02]  /*5150*/  HADD2.F32 R21, -RZ, R5.H0_H0 ;  /* 0x20000005ff157230 */ /* 0x000fc40000004100 */
[-C--:B------:R-:W-:Y:S01]  /*5160*/  FFMA R22, R22, R162.reuse, R45 ;  /* 0x000000a216167223 */ /* 0x080fe2000000002d */
[----:B------:R-:W-:Y:S01]  /*5170*/  FFMA R45, R23, R162, R20 ;  /* 0x000000a2172d7223 */ /* 0x000fe20000000014 */
[-C--:B------:R-:W-:Y:S01]  /*5180*/  FMUL R46, R39, R170.reuse ;  /* 0x000000aa272e7220 */ /* 0x080fe20000400000 */
[----:B------:R-:W-:Y:S02]  /*5190*/  HADD2.F32 R23, -RZ, R5.H1_H1 ;  /* 0x30000005ff177230 */ /* 0x000fe40000004100 */
[----:B------:R-:W-:Y:S01]  /*51a0*/  FMUL R21, R21, R170 ;  /* 0x000000aa15157220 */ /* 0x000fe20000400000 */
[--C-:B------:R-:W-:Y:S02]  /*51b0*/  HADD2.F32 R39, -RZ, R7.reuse.H0_H0 ;  /* 0x20000007ff277230 */ /* 0x100fe40000004100 */
[-C--:B-----5:R-:W-:Y:S01]  /*51c0*/  FFMA R46, R17, R162.reuse, R46 ;  /* 0x000000a2112e7223 */ /* 0x0a0fe2000000002e */
[----:B------:R-:W-:Y:S01]  /*51d0*/  FFMA R43, R16, R162, R43 ;  /* 0x000000a2102b7223 */ /* 0x000fe2000000002b */
[----:B------:R-:W-:-:S02]  /*51e0*/  HADD2.F32 R17, -RZ, R7.H1_H1 ;  /* 0x30000007ff117230 */ /* 0x000fc40000004100 */
[----:B------:R-:W-:Y:S01]  /*51f0*/  FFMA R25, R25, R162, R42 ;  /* 0x000000a219197223 */ /* 0x000fe2000000002a */
[-C--:B------:R-:W-:Y:S01]  /*5200*/  FMUL R16, R23, R170.reuse ;  /* 0x000000aa17107220 */ /* 0x080fe20000400000 */
[----:B------:R-:W-:Y:S01]  /*5210*/  FMUL R39, R39, R170 ;  /* 0x000000aa27277220 */ /* 0x000fe20000400000 */
[-C--:B------:R-:W-:Y:S01]  /*5220*/  FFMA R20, R18, R162.reuse, R21 ;  /* 0x000000a212147223 */ /* 0x080fe20000000015 */
[--C-:B------:R-:W-:Y:S02]  /*5230*/  HADD2.F32 R21, -RZ, R6.reuse.H0_H0 ;  /* 0x20000006ff157230 */ /* 0x100fe40000004100 */
[----:B------:R-:W-:Y:S01]  /*5240*/  FFMA R23, R19, R162, R16 ;  /* 0x000000a213177223 */ /* 0x000fe20000000010 */
[----:B------:R-:W-:Y:S02]  /*5250*/  HADD2.F32 R47, -RZ, R6.H1_H1 ;  /* 0x30000006ff2f7230 */ /* 0x000fe40000004100 */
[----:B------:R-:W-:Y:S01]  /*5260*/  FMUL R44, R17, R170 ;  /* 0x000000aa112c7220 */ /* 0x000fe20000400000 */
[----:B------:R-:W-:Y:S01]  /*5270*/  FFMA R39, R14, R162, R39 ;  /* 0x000000a20e277223 */ /* 0x000fe20000000027 */
[----:B------:R-:W-:Y:S01]  /*5280*/  F2FP.F16.F32.PACK_AB R16, R25, R24 ;  /* 0x000000181910723e */ /* 0x000fe200000000ff */
[----:B------:R-:W-:Y:S01]  /*5290*/  FMUL R21, R21, R170 ;  /* 0x000000aa15157220 */ /* 0x000fe20000400000 */
[----:B------:R-:W-:Y:S01]  /*52a0*/  F2FP.F16.F32.PACK_AB R17, R35, R26 ;  /* 0x0000001a2311723e */ /* 0x000fe200000000ff */
[----:B------:R-:W-:Y:S01]  /*52b0*/  FMUL R42, R47, R170 ;  /* 0x000000aa2f2a7220 */ /* 0x000fe20000400000 */
[----:B------:R-:W-:Y:S01]  /*52c0*/  LOP3.LUT R25, R34, 0xfffffffe, RZ, 0xc0, !PT ;  /* 0xfffffffe22197812 */ /* 0x000fe200078ec0ff */
[-C--:B------:R-:W-:Y:S01]  /*52d0*/  FFMA R21, R12, R162.reuse, R21 ;  /* 0x000000a20c157223 */ /* 0x080fe20000000015 */
[----:B------:R-:W-:Y:S01]  /*52e0*/  LOP3.LUT R14, R31, 0x1fffffff, RZ, 0xc0, !PT ;  /* 0x1fffffff1f0e7812 */ /* 0x000fe200078ec0ff */
[-C--:B------:R-:W-:Y:S01]  /*52f0*/  FFMA R42, R13, R162.reuse, R42 ;  /* 0x000000a20d2a7223 */ /* 0x080fe2000000002a */
[----:B------:R-:W-:Y:S01]  /*5300*/  IADD3 R26, P3, R156, R33, RZ ;  /* 0x000000219c1a7210 */ /* 0x000fe20007f7e0ff */
[----:B------:R-:W-:Y:S01]  /*5310*/  FFMA R44, R15, R162, R44 ;  /* 0x000000a20f2c7223 */ /* 0x000fe2000000002c */
[----:B------:R-:W-:-:S02]  /*5320*/  IADD3 R34, R160, 0x10, RZ ;  /* 0x00000010a0227810 */ /* 0x000fc40007ffe0ff */
[----:B------:R-:W-:Y:S02]  /*5330*/  F2FP.F16.F32.PACK_AB R18, R38, R27 ;  /* 0x0000001b2612723e */ /* 0x000fe400000000ff */
[----:B------:R-:W-:Y:S02]  /*5340*/  IADD3 R24, P2, R156, R25, RZ ;  /* 0x000000199c187210 */ /* 0x000fe40007f5e0ff */
[C---:B------:R-:W-:Y:S02]  /*5350*/  IADD3.X R27, R157.reuse, R14, RZ, P3, !PT ;  /* 0x0000000e9d1b7210 */ /* 0x040fe40001ffe4ff */
[----:B------:R-:W-:Y:S02]  /*5360*/  ISETP.LT.AND P3, PT, R34, R3, P0 ;  /* 0x000000032200720c */ /* 0x000fe40000761270 */
[----:B------:R-:W-:Y:S02]  /*5370*/  IADD3.X R25, R157, R30, RZ, P2, !PT ;  /* 0x0000001e9d197210 */ /* 0x000fe400017fe4ff */
[----:B------:R-:W-:-:S02]  /*5380*/  IADD3 R30, P2, R158, R36, RZ ;  /* 0x000000249e1e7210 */ /* 0x000fc40007f5e0ff */
[----:B------:R-:W-:Y:S02]  /*5390*/  F2FP.F16.F32.PACK_AB R19, R45, R22 ;  /* 0x000000162d13723e */ /* 0x000fe400000000ff */
[----:B------:R-:W-:Y:S02]  /*53a0*/  F2FP.F16.F32.PACK_AB R12, R46, R43 ;  /* 0x0000002b2e0c723e */ /* 0x000fe400000000ff */
[----:B------:R-:W-:Y:S01]  /*53b0*/  F2FP.F16.F32.PACK_AB R13, R23, R20 ;  /* 0x00000014170d723e */ /* 0x000fe200000000ff */
[----:B------:R-:W-:Y:S01]  /*53c0*/  @P5 STG.E.128 desc[UR38][R24.64], R16 ;  /* 0x0000001018005986 */ /* 0x000fe2000c101d26 */
[----:B------:R-:W-:Y:S02]  /*53d0*/  F2FP.F16.F32.PACK_AB R14, R42, R21 ;  /* 0x000000152a0e723e */ /* 0x000fe400000000ff */
        /* <DEDUP_REMOVED lines=9> */
[-C--:B------:R-:W-:Y:S01]  /*5470*/  ISETP.LT.AND P5, PT, R34, R3.reuse, P1 ;  /* 0x000000032200720c */ /* 0x080fe20000fa1270 */
[----:B------:R-:W-:Y:S01]  /*5480*/  BAR.SYNC.DEFER_BLOCKING 0x0 ;  /* 0x0000000000007b1d */ /* 0x000fe20000010000 */
[----:B------:R-:W-:Y:S02]  /*5490*/  ISETP.LT.AND P4, PT, R38, R3, P1 ;  /* 0x000000032600720c */ /* 0x000fe40000f81270 */
[----:B-1----:R-:W-:Y:S02]  /*54a0*/  SHF.R.S32.HI R15, RZ, 0x1f, R38 ;  /* 0x0000001fff0f7819 */ /* 0x002fe40000011426 */
[----:B------:R-:W-:Y:S02]  /*54b0*/  SHF.R.S32.HI R13, RZ, 0x1f, R34 ;  /* 0x0000001fff0d7819 */ /* 0x000fe40000011422 */
[----:B------:R-:W-:Y:S02]  /*54c0*/  LEA.HI R14, R15, R38, RZ, 0x4 ;  /* 0x000000260f0e7211 */ /* 0x000fe400078f20ff */
[----:B------:R-:W-:-:S02]  /*54d0*/  LEA.HI R12, R13, R34, RZ, 0x4 ;  /* 0x000000220d0c7211 */ /* 0x000fc400078f20ff */
[----:B------:R-:W-:Y:S02]  /*54e0*/  LOP3.LUT R13, R14, 0xfffffff0, RZ, 0xc0, !PT ;  /* 0xfffffff00e0d7812 */ /* 0x000fe400078ec0ff */
[----:B------:R-:W-:Y:S02]  /*54f0*/  LOP3.LUT R15, R12, 0xfffffff0, RZ, 0xc0, !PT ;  /* 0xfffffff00c0f7812 */ /* 0x000fe400078ec0ff */
[----:B------:R-:W-:Y:S02]  /*5500*/  IADD3 R13, R38, -R13, RZ ;  /* 0x8000000d260d7210 */ /* 0x000fe40007ffe0ff */
[----:B------:R-:W-:Y:S02]  /*5510*/  IADD3 R15, R34, -R15, RZ ;  /* 0x8000000f220f7210 */ /* 0x000fe40007ffe0ff */
[----:B------:R-:W-:Y:S01]  /*5520*/  LEA R16, R32, R13, 0x4 ;  /* 0x0000000d20107211 */ /* 0x000fe200078e20ff */
[----:B------:R-:W-:Y:S01]  /*5530*/  STS.64 [R169], R80 ;  /* 0x00000050a9007388 */ /* 0x000fe20000000a00 */
[----:B------:R-:W-:-:S02]  /*5540*/  LEA.HI.SX32 R13, R14, R29, 0x1c ;  /* 0x0000001d0e0d7211 */ /* 0x000fc400078fe2ff */
[----:B------:R-:W-:Y:S01]  /*5550*/  LEA R18, R32, R15, 0x4 ;  /* 0x0000000f20127211 */ /* 0x000fe200078e20ff */
[----:B------:R-:W-:Y:S01]  /*5560*/  STS.64 [R169+0x20], R76 ;  /* 0x0000204ca9007388 */ /* 0x000fe20000000a00 */
[----:B------:R-:W-:Y:S01]  /*5570*/  LEA.HI.SX32 R41, R12, R29, 0x1c ;  /* 0x0000001d0c297211 */ /* 0x000fe200078fe2ff */
[C-C-:B------:R-:W-:Y:S01]  /*5580*/  IMAD R16, R161.reuse, R16, R28.reuse ;  /* 0x00000010a1107224 */ /* 0x140fe200078e021c */
[----:B------:R-:W-:Y:S01]  /*5590*/  SHF.R.S32.HI R15, RZ, 0x1f, R13 ;  /* 0x0000001fff0f7819 */ /* 0x000fe2000001140d */
[----:B------:R-:W-:Y:S01]  /*55a0*/  STS.64 [R169+0x40], R72 ;  /* 0x00004048a9007388 */ /* 0x000fe20000000a00 */
[----:B------:R-:W-:Y:S01]  /*55b0*/  IMAD R18, R161, R18, R28 ;  /* 0x00000012a1127224 */ /* 0x000fe200078e021c */
[----:B------:R-:W-:Y:S02]  /*55c0*/  SHF.R.S32.HI R33, RZ, 0x1f, R41 ;  /* 0x0000001fff217819 */ /* 0x000fe40000011429 */
[----:B------:R-:W-:Y:S01]  /*55d0*/  STS.64 [R169+0x60], R68 ;  /* 0x00006044a9007388 */ /* 0x000fe20000000a00 */
[----:B------:R-:W-:Y:S01]  /*55e0*/  SHF.R.S32.HI R17, RZ, 0x1f, R16 ;  /* 0x0000001fff117819 */ /* 0x000fe20000011410 */
[-C--:B------:R-:W-:Y:S01]  /*55f0*/  IMAD R15, R15, R168.reuse, RZ ;  /* 0x000000a80f0f7224 */ /* 0x080fe200078e02ff */
[----:B------:R-:W-:Y:S01]  /*5600*/  SHF.R.S32.HI R19, RZ, 0x1f, R18 ;  /* 0x0000001fff137819 */ /* 0x000fe20000011412 */
[----:B------:R-:W-:Y:S01]  /*5610*/  STS.64 [R167+0x80], R64 ;  /* 0x00008040a7007388 */ /* 0x000fe20000000a00 */
[----:B------:R-:W-:-:S02]  /*5620*/  IMAD R33, R33, R168, RZ ;  /* 0x000000a821217224 */ /* 0x000fc400078e02ff */
[----:B------:R-:W-:Y:S01]  /*5630*/  IMAD R15, R13, R0, R15 ;  /* 0x000000000d0f7224 */ /* 0x000fe200078e020f */
[----:B------:R-:W-:Y:S01]  /*5640*/  STS.64 [R167+0xa0], R60 ;  /* 0x0000a03ca7007388 */ /* 0x000fe20000000a00 */
[----:B------:R-:W-:-:S03]  /*5650*/  IMAD.WIDE.U32 R12, R168, R13, R16 ;  /* 0x0000000da80c7225 */ /* 0x000fc600078e0010 */
[----:B------:R-:W-:Y:S01]  /*5660*/  STS.64 [R167+0xc0], R56 ;  /* 0x0000c038a7007388 */ /* 0x000fe20000000a00 */
[----:B------:R-:W-:Y:S01]  /*5670*/  IMAD R33, R41, R0, R33 ;  /* 0x0000000029217224 */ /* 0x000fe200078e0221 */
[----:B------:R-:W-:Y:S01]  /*5680*/  IADD3 R34, R13, R15, RZ ;  /* 0x0000000f0d227210 */ /* 0x000fe20007ffe0ff */
[----:B------:R-:W-:Y:S01]  /*5690*/  IMAD.WIDE.U32 R40, R168, R41, R18 ;  /* 0x00000029a8287225 */ /* 0x000fe200078e0012 */
[----:B------:R-:W-:Y:S01]  /*56a0*/  STS.64 [R167+0xe0], R52 ;  /* 0x0000e034a7007388 */ /* 0x000fe20000000a00 */
[C---:B------:R-:W-:Y:S02]  /*56b0*/  SHF.L.U32 R35, R12.reuse, 0x1, RZ ;  /* 0x000000010c237819 */ /* 0x040fe400000006ff */
[----:B------:R-:W-:Y:S01]  /*56c0*/  SHF.L.U64.HI R34, R12, 0x1, R34 ;  /* 0x000000010c227819 */ /* 0x000fe20000010222 */
[----:B------:R-:W-:Y:S01]  /*56d0*/  BAR.SYNC.DEFER_BLOCKING 0x0 ;  /* 0x0000000000007b1d */ /* 0x000fe20000010000 */
[----:B------:R-:W-:Y:S02]  /*56e0*/  IADD3 R33, R41, R33, RZ ;  /* 0x0000002129217210 */ /* 0x000fe40007ffe0ff */
[----:B------:R-:W-:-:S02]  /*56f0*/  SHF.L.U32 R38, R40, 0x1, RZ ;  /* 0x0000000128267819 */ /* 0x000fc400000006ff */
[----:B------:R-:W-:Y:S02]  /*5700*/  SHF.L.U64.HI R33, R40, 0x1, R33 ;  /* 0x0000000128217819 */ /* 0x000fe40000010221 */
[----:B------:R-:W-:Y:S02]  /*5710*/  LOP3.LUT R35, R35, 0xfffffffe, RZ, 0xc0, !PT ;  /* 0xfffffffe23237812 */ /* 0x000fe400078ec0ff */
[----:B------:R-:W-:Y:S02]  /*5720*/  LOP3.LUT R34, R34, 0x1fffffff, RZ, 0xc0, !PT ;  /* 0x1fffffff22227812 */ /* 0x000fe400078ec0ff */
[----:B------:R-:W-:-:S04]  /*5730*/  IADD3 R48, P2, R156, R35, RZ ;  /* 0x000000239c307210 */ /* 0x000fc80007f5e0ff */
[----:B------:R-:W-:Y:S02]  /*5740*/  IADD3.X R49, R157, R34, RZ, P2, !PT ;  /* 0x000000229d317210 */ /* 0x000fe400017fe4ff */
[----:B--2---:R-:W-:-:S04]  /*5750*/  IADD3 R30, P2, R158, R30, RZ ;  /* 0x0000001e9e1e7210 */ /* 0x004fc80007f5e0ff */
[----:B------:R-:W-:Y:S01]  /*5760*/  IADD3.X R31, R159, R31, RZ, P2, !PT ;  /* 0x0000001f9f1f7210 */ /* 0x000fe200017fe4ff */
[----:B------:R-:W1:Y:S04]  /*5770*/  LDS.128 R24, [R166] ;  /* 0x00000000a6187984 */ /* 0x000e680000000c00 */
[----:B------:R-:W2:Y:S04]  /*5780*/  LDS.128 R20, [R163] ;  /* 0x00000000a3147984 */ /* 0x000ea80000000c00 */
[----:B------:R-:W5:Y:S04]  /*5790*/  LDS.128 R16, [R166+0x440] ;  /* 0x00044000a6107984 */ /* 0x000f680000000c00 */
[----:B------:R-:W5:Y:S01]  /*57a0*/  LDS.128 R12, [R163+0x440] ;  /* 0x00044000a30c7984 */ /* 0x000f620000000c00 */
[----:B------:R-:W-:-:S04]  /*57b0*/  IADD3 R34, P2, R158, R36, RZ ;  /* 0x000000249e227210 */ /* 0x000fc80007f5e0ff */
[----:B------:R-:W-:Y:S01]  /*57c0*/  IADD3.X R35, R159, R37, RZ, P2, !PT ;  /* 0x000000259f237210 */ /* 0x000fe200017fe4ff */
        /* <DEDUP_REMOVED lines=10> */
[----:B------:R-:W-:Y:S02]  /*5870*/  HADD2.F32 R41, -RZ, R10.H1_H1 ;  /* 0x3000000aff297230 */ /* 0x000fe40000004100 */
[----:B------:R-:W-:Y:S01]  /*5880*/  FMUL R42, R45, R170 ;  /* 0x000000aa2d2a7220 */ /* 0x000fe20000400000 */
[----:B------:R-:W-:Y:S01]  /*5890*/  FFMA R39, R27, R162, R40 ;  /* 0x000000a21b277223 */ /* 0x000fe20000000028 */
[-C--:B------:R-:W-:Y:S01]  /*58a0*/  FMUL R27, R43, R170.reuse ;  /* 0x000000aa2b1b7220 */ /* 0x080fe20000400000 */
[--C-:B------:R-:W-:Y:S02]  /*58b0*/  HADD2.F32 R43, -RZ, R11.reuse.H1_H1 ;  /* 0x3000000bff2b7230 */ /* 0x100fe40000004100 */
[----:B------:R-:W-:Y:S01]  /*58c0*/  FMUL R40, R41, R170 ;  /* 0x000000aa29287220 */ /* 0x000fe20000400000 */
[----:B------:R-:W-:-:S02]  /*58d0*/  HADD2.F32 R45, -RZ, R11.H0_H0 ;  /* 0x2000000bff2d7230 */ /* 0x000fc40000004100 */
[----:B--2---:R-:W-:Y:S01]  /*58e0*/  FFMA R27, R20, R162, R27 ;  /* 0x000000a2141b7223 */ /* 0x004fe2000000001b */
[--C-:B----4-:R-:W-:Y:S02]  /*58f0*/  HADD2.F32 R41, -RZ, R4.reuse.H0_H0 ;  /* 0x20000004ff297230 */ /* 0x110fe40000004100 */
[----:B------:R-:W-:Y:S01]  /*5900*/  FMUL R20, R43, R170 ;  /* 0x000000aa2b147220 */ /* 0x000fe20000400000 */
[----:B------:R-:W-:Y:S02]  /*5910*/  HADD2.F32 R43, -RZ, R4.H1_H1 ;  /* 0x30000004ff2b7230 */ /* 0x000fe40000004100 */
[----:B------:R-:W-:Y:S01]  /*5920*/  FFMA R25, R25, R162, R42 ;  /* 0x000000a219197223 */ /* 0x000fe2000000002a */
[-C--:B------:R-:W-:Y:S01]  /*5930*/  FMUL R45, R45, R170.reuse ;  /* 0x000000aa2d2d7220 */ /* 0x080fe20000400000 */
[-C--:B------:R-:W-:Y:S01]  /*5940*/  FMUL R41, R41, R170.reuse ;  /* 0x000000aa29297220 */ /* 0x080fe20000400000 */
[----:B------:R-:W-:Y:S02]  /*5950*/  HADD2.F32 R47, -RZ, R6.H1_H1 ;  /* 0x30000006ff2f7230 */ /* 0x000fe40000004100 */
[----:B------:R-:W-:Y:S01]  /*5960*/  FMUL R42, R43, R170 ;  /* 0x000000aa2b2a7220 */ /* 0x000fe20000400000 */
[-C--:B------:R-:W-:Y:S01]  /*5970*/  FFMA R23, R23, R162.reuse, R20 ;  /* 0x000000a217177223 */ /* 0x080fe20000000014 */
[-C--:B------:R-:W-:Y:S01]  /*5980*/  FFMA R22, R22, R162.reuse, R45 ;  /* 0x000000a216167223 */ /* 0x080fe2000000002d */
[-C--:B-----5:R-:W-:Y:S01]  /*5990*/  FFMA R20, R16, R162.reuse, R41 ;  /* 0x000000a210147223 */ /* 0x0a0fe20000000029 */
[----:B------:R-:W-:Y:S01]  /*59a0*/  FFMA R41, R17, R162, R42 ;  /* 0x000000a211297223 */ /* 0x000fe2000000002a */
[----:B------:R-:W-:-:S02]  /*59b0*/  HADD2.F32 R45, -RZ, R7.H1_H1 ;  /* 0x30000007ff2d7230 */ /* 0x000fc40000004100 */
[----:B------:R-:W-:Y:S01]  /*59c0*/  FMUL R16, R47, R170 ;  /* 0x000000aa2f107220 */ /* 0x000fe20000400000 */
[----:B------:R-:W-:Y:S02]  /*59d0*/  HADD2.F32 R17, -RZ, R6.H0_H0 ;  /* 0x20000006ff117230 */ /* 0x000fe40000004100 */
[----:B------:R-:W-:Y:S01]  /*59e0*/  FFMA R40, R21, R162, R40 ;  /* 0x000000a215287223 */ /* 0x000fe20000000028 */
[--C-:B------:R-:W-:Y:S02]  /*59f0*/  HADD2.F32 R43, -RZ, R5.reuse.H1_H1 ;  /* 0x30000005ff2b7230 */ /* 0x100fe40000004100 */
[----:B------:R-:W-:Y:S01]  /*5a00*/  FMUL R46, R45, R170 ;  /* 0x000000aa2d2e7220 */ /* 0x000fe20000400000 */
[----:B------:R-:W-:Y:S01]  /*5a10*/  FFMA R45, R13, R162, R16 ;  /* 0x000000a20d2d7223 */ /* 0x000fe20000000010 */
[-C--:B------:R-:W-:Y:S01]  /*5a20*/  FMUL R17, R17, R170.reuse ;  /* 0x000000aa11117220 */ /* 0x080fe20000400000 */
[----:B------:R-:W-:Y:S01]  /*5a30*/  LOP3.LUT R13, R38, 0xfffffffe, RZ, 0xc0, !PT ;  /* 0xfffffffe260d7812 */ /* 0x000fe200078ec0ff */
[----:B------:R-:W-:Y:S01]  /*5a40*/  FMUL R44, R43, R170 ;  /* 0x000000aa2b2c7220 */ /* 0x000fe20000400000 */
[----:B------:R-:W-:-:S02]  /*5a50*/  HADD2.F32 R21, -RZ, R5.H0_H0 ;  /* 0x20000005ff157230 */ /* 0x000fc40000004100 */
[----:B------:R-:W-:Y:S01]  /*5a60*/  FFMA R42, R12, R162, R17 ;  /* 0x000000a20c2a7223 */ /* 0x000fe20000000011 */
[----:B------:R-:W-:Y:S01]  /*5a70*/  HADD2.F32 R43, -RZ, R7.H0_H0 ;  /* 0x20000007ff2b7230 */ /* 0x000fe20000004100 */
        /* <DEDUP_REMOVED lines=8> */
[----:B------:R-:W-:Y:S01]  /*5b00*/  IADD3.X R25, R157, R12, RZ, P3, !PT ;  /* 0x0000000c9d197210 */ /* 0x000fe20001ffe4ff */
[-C--:B------:R-:W-:Y:S01]  /*5b10*/  FFMA R43, R14, R162.reuse, R43 ;  /* 0x000000a20e2b7223 */ /* 0x080fe2000000002b */
[----:B------:R-:W-:Y:S01]  /*5b20*/  ISETP.LT.AND P3, PT, R38, R3, P0 ;  /* 0x000000032600720c */ /* 0x000fe20000761270 */
        /* <DEDUP_REMOVED lines=10> */
[----:B------:R-:W2:Y:S01]  /*5bd0*/  @P3 LDG.E.LTC128B.128 R8, desc[UR38][R30.64] ;  /* 0x000000261e083981 */ /* 0x000ea2000c1e1d20 */
[----:B------:R-:W-:-:S04]  /*5be0*/  IADD3 R40, R160, 0x1a, RZ ;  /* 0x0000001aa0287810 */ /* 0x000fc80007ffe0ff */
[----:B------:R-:W-:-:S13]  /*5bf0*/  ISETP.LT.AND P3, PT, R40, R3, P0 ;  /* 0x000000032800720c */ /* 0x000fda0000761270 */
[----:B------:R-:W3:Y:S01]  /*5c00*/  @P3 LDG.E.LTC128B.128 R4, desc[UR38][R34.64] ;  /* 0x0000002622043981 */ /* 0x000ee2000c1e1d20 */
[----:B------:R-:W-:Y:S02]  /*5c10*/  SHF.R.S32.HI R21, RZ, 0x1f, R38 ;  /* 0x0000001fff157819 */ /* 0x000fe40000011426 */
[-C--:B------:R-:W-:Y:S01]  /*5c20*/  ISETP.LT.AND P4, PT, R40, R3.reuse, P1 ;  /* 0x000000032800720c */ /* 0x080fe20000f81270 */
[----:B------:R-:W-:Y:S01]  /*5c30*/  BAR.SYNC.DEFER_BLOCKING 0x0 ;  /* 0x0000000000007b1d */ /* 0x000fe20000010000 */
[----:B------:R-:W-:Y:S02]  /*5c40*/  ISETP.LT.AND P5, PT, R38, R3, P1 ;  /* 0x000000032600720c */ /* 0x000fe40000fa1270 */
[----:B-1----:R-:W-:Y:S02]  /*5c50*/  SHF.R.S32.HI R13, RZ, 0x1f, R40 ;  /* 0x0000001fff0d7819 */ /* 0x002fe40000011428 */
[----:B------:R-:W-:Y:S02]  /*5c60*/  LEA.HI R12, R21, R38, RZ, 0x4 ;  /* 0x00000026150c7211 */ /* 0x000fe400078f20ff */
[----:B------:R-:W-:-:S02]  /*5c70*/  LEA.HI R14, R13, R40, RZ, 0x4 ;  /* 0x000000280d0e7211 */ /* 0x000fc400078f20ff */
[----:B------:R-:W-:Y:S02]  /*5c80*/  LOP3.LUT R15, R12, 0xfffffff0, RZ, 0xc0, !PT ;  /* 0xfffffff00c0f7812 */ /* 0x000fe400078ec0ff */
[----:B------:R-:W-:Y:S02]  /*5c90*/  LOP3.LUT R13, R14, 0xfffffff0, RZ, 0xc0, !PT ;  /* 0xfffffff00e0d7812 */ /* 0x000fe400078ec0ff */
[----:B------:R-:W-:Y:S02]  /*5ca0*/  IADD3 R15, R38, -R15, RZ ;  /* 0x8000000f260f7210 */ /* 0x000fe40007ffe0ff */
[----:B------:R-:W-:Y:S02]  /*5cb0*/  IADD3 R13, R40, -R13, RZ ;  /* 0x8000000d280d7210 */ /* 0x000fe40007ffe0ff */
[C---:B------:R-:W-:Y:S02]  /*5cc0*/  LEA R18, R32.reuse, R15, 0x4 ;  /* 0x0000000f20127211 */ /* 0x040fe400078e20ff */
[----:B------:R-:W-:Y:S01]  /*5cd0*/  LEA R16, R32, R13, 0x4 ;  /* 0x0000000d20107211 */ /* 0x000fe200078e20ff */
[----:B------:R-:W-:Y:S01]  /*5ce0*/  STS.64 [R169], R82 ;  /* 0x00000052a9007388 */ /* 0x000fe20000000a00 */
[-C--:B------:R-:W-:Y:S01]  /*5cf0*/  LEA.HI.SX32 R13, R14, R29.reuse, 0x1c ;  /* 0x0000001d0e0d7211 */ /* 0x080fe200078fe2ff */
[C-C-:B------:R-:W-:Y:S01]  /*5d00*/  IMAD R18, R161.reuse, R18, R28.reuse ;  /* 0x00000012a1127224 */ /* 0x140fe200078e021c */
[----:B------:R-:W-:Y:S01]  /*5d10*/  LEA.HI.SX32 R43, R12, R29, 0x1c ;  /* 0x0000001d0c2b7211 */ /* 0x000fe200078fe2ff */
        /* <DEDUP_REMOVED lines=9> */
[----:B------:R-:W-:Y:S01]  /*5db0*/  IMAD R33, R33, R168, RZ ;  /* 0x000000a821217224 */ /* 0x000fe200078e02ff */
[----:B------:R-:W-:Y:S01]  /*5dc0*/  STS.64 [R167+0x80], R66 ;  /* 0x00008042a7007388 */ /* 0x000fe20000000a00 */
[-C--:B------:R-:W-:Y:S02]  /*5dd0*/  IMAD R15, R13, R0.reuse, R15 ;  /* 0x000000000d0f7224 */ /* 0x080fe400078e020f */
[C---:B------:R-:W-:Y:S01]  /*5de0*/  IMAD.WIDE.U32 R12, R168.reuse, R13, R16 ;  /* 0x0000000da80c7225 */ /* 0x040fe200078e0010 */
[----:B------:R-:W-:Y:S03]  /*5df0*/  STS.64 [R167+0xa0], R62 ;  /* 0x0000a03ea7007388 */ /* 0x000fe60000000a00 */
[----:B------:R-:W-:Y:S01]  /*5e00*/  IMAD R33, R43, R0, R33 ;  /* 0x000000002b217224 */ /* 0x000fe200078e0221 */
[----:B------:R-:W-:Y:S01]  /*5e10*/  STS.64 [R167+0xc0], R58 ;  /* 0x0000c03aa7007388 */ /* 0x000fe20000000a00 */
[----:B------:R-:W-:Y:S01]  /*5e20*/  IMAD.WIDE.U32 R42, R168, R43, R18 ;  /* 0x0000002ba82a7225 */ /* 0x000fe200078e0012 */
[----:B------:R-:W-:-:S02]  /*5e30*/  IADD3 R36, R13, R15, RZ ;  /* 0x0000000f0d247210 */ /* 0x000fc40007ffe0ff */
[----:B------:R-:W-:Y:S01]  /*5e40*/  STS.64 [R167+0xe0], R54 ;  /* 0x0000e036a7007388 */ /* 0x000fe20000000a00 */
[C---:B------:R-:W-:Y:S02]  /*5e50*/  SHF.L.U32 R37, R12.reuse, 0x1, RZ ;  /* 0x000000010c257819 */ /* 0x040fe400000006ff */
        /* <DEDUP_REMOVED lines=31> */
[-C--:B------:R-:W-:Y:S01]  /*6050*/  FMUL R45, R45, R170.reuse ;  /* 0x000000aa2d2d7220 */ /* 0x080fe20000400000 */
[----:B------:R-:W-:Y:S02]  /*6060*/  HADD2.F32 R41, -RZ, R4.H1_H1 ;  /* 0x30000004ff297230 */ /* 0x000fe40000004100 */
[----:B------:R-:W-:Y:S01]  /*6070*/  FMUL R43, R43, R170 ;  /* 0x000000aa2b2b7220 */ /* 0x000fe20000400000 */
[--C-:B------:R-:W-:Y:S02]  /*6080*/  HADD2.F32 R21, -RZ, R5.reuse.H0_H0 ;  /* 0x20000005ff157230 */ /* 0x100fe40000004100 */
[-C--:B------:R-:W-:Y:S01]  /*6090*/  FFMA R22, R22, R162.reuse, R45 ;  /* 0x000000a216167223 */ /* 0x080fe2000000002d */
[----:B------:R-:W-:Y:S01]  /*60a0*/  FFMA R45, R23, R162, R20 ;  /* 0x000000a2172d7223 */ /* 0x000fe20000000014 */
[----:B------:R-:W-:Y:S01]  /*60b0*/  FMUL R46, R41, R170 ;  /* 0x000000aa292e7220 */ /* 0x000fe20000400000 */
[----:B------:R-:W-:-:S02]  /*60c0*/  HADD2.F32 R23, -RZ, R5.H1_H1 ;  /* 0x30000005ff177230 */ /* 0x000fc40000004100 */
[----:B------:R-:W-:Y:S01]  /*60d0*/  FMUL R21, R21, R170 ;  /* 0x000000aa15157220 */ /* 0x000fe20000400000 */
[--C-:B------:R-:W-:Y:S02]  /*60e0*/  HADD2.F32 R41, -RZ, R7.reuse.H0_H0 ;  /* 0x20000007ff297230 */ /* 0x100fe40000004100 */
[-C--:B-----5:R-:W-:Y:S01]  /*60f0*/  FFMA R46, R17, R162.reuse, R46 ;  /* 0x000000a2112e7223 */ /* 0x0a0fe2000000002e */
[-C--:B------:R-:W-:Y:S01]  /*6100*/  FFMA R43, R16, R162.reuse, R43 ;  /* 0x000000a2102b7223 */ /* 0x080fe2000000002b */
[----:B------:R-:W-:Y:S02]  /*6110*/  HADD2.F32 R17, -RZ, R7.H1_H1 ;  /* 0x30000007ff117230 */ /* 0x000fe40000004100 */
[----:B------:R-:W-:Y:S01]  /*6120*/  FFMA R25, R25, R162, R42 ;  /* 0x000000a219197223 */ /* 0x000fe2000000002a */
[-C--:B------:R-:W-:Y:S01]  /*6130*/  FMUL R16, R23, R170.reuse ;  /* 0x000000aa17107220 */ /* 0x080fe20000400000 */
[----:B------:R-:W-:Y:S01]  /*6140*/  FMUL R41, R41, R170 ;  /* 0x000000aa29297220 */ /* 0x000fe20000400000 */
[----:B------:R-:W-:Y:S01]  /*6150*/  FFMA R20, R18, R162, R21 ;  /* 0x000000a212147223 */ /* 0x000fe20000000015 */
[----:B------:R-:W-:-:S02]  /*6160*/  HADD2.F32 R21, -RZ, R6.H0_H0 ;  /* 0x20000006ff157230 */ /* 0x000fc40000004100 */
        /* <DEDUP_REMOVED lines=93> */
[----:B------:R-:W-:-:S02]  /*6740*/  HADD2.F32 R41, -RZ, R10.H1_H1 ;  /* 0x3000000aff297230 */ /* 0x000fc40000004100 */
[----:B------:R-:W-:Y:S01]  /*6750*/  FMUL R42, R45, R170 ;  /* 0x000000aa2d2a7220 */ /* 0x000fe20000400000 */
[----:B------:R-:W-:Y:S01]  /*6760*/  FFMA R39, R27, R162, R40 ;  /* 0x000000a21b277223 */ /* 0x000fe20000000028 */
[-C--:B------:R-:W-:Y:S01]  /*6770*/  FMUL R27, R43, R170.reuse ;  /* 0x000000aa2b1b7220 */ /* 0x080fe20000400000 */
[--C-:B------:R-:W-:Y:S02]  /*6780*/  HADD2.F32 R43, -RZ, R11.reuse.H1_H1 ;  /* 0x3000000bff2b7230 */ /* 0x100fe40000004100 */
[----:B------:R-:W-:Y:S01]  /*6790*/  FMUL R40, R41, R170 ;  /* 0x000000aa29287220 */ /* 0x000fe20000400000 */
[----:B------:R-:W-:Y:S02]  /*67a0*/  HADD2.F32 R45, -RZ, R11.H0_H0 ;  /* 0x2000000bff2d7230 */ /* 0x000fe40000004100 */
[----:B----4-:R-:W-:Y:S01]  /*67b0*/  FFMA R27, R20, R162, R27 ;  /* 0x000000a2141b7223 */ /* 0x010fe2000000001b */
[--C-:B---3--:R-:W-:Y:S02]  /*67c0*/  HADD2.F32 R41, -RZ, R4.reuse.H0_H0 ;  /* 0x20000004ff297230 */ /* 0x108fe40000004100 */
[----:B------:R-:W-:Y:S01]  /*67d0*/  FMUL R20, R43, R170 ;  /* 0x000000aa2b147220 */ /* 0x000fe20000400000 */
[----:B------:R-:W-:-:S02]  /*67e0*/  HADD2.F32 R43, -RZ, R4.H1_H1 ;  /* 0x30000004ff2b7230 */ /* 0x000fc40000004100 */
[----:B------:R-:W-:Y:S01]  /*67f0*/  FFMA R25, R25, R162, R42 ;  /* 0x000000a219197223 */ /* 0x000fe2000000002a */
[-C--:B------:R-:W-:Y:S01]  /*6800*/  FMUL R45, R45, R170.reuse ;  /* 0x000000aa2d2d7220 */ /* 0x080fe20000400000 */
[-C--:B------:R-:W-:Y:S01]  /*6810*/  FMUL R41, R41, R170.reuse ;  /* 0x000000aa29297220 */ /* 0x080fe20000400000 */
[----:B------:R-:W-:Y:S02]  /*6820*/  HADD2.F32 R47, -RZ, R6.H1_H1 ;  /* 0x30000006ff2f7230 */ /* 0x000fe40000004100 */
[----:B------:R-:W-:Y:S01]  /*6830*/  FMUL R42, R43, R170 ;  /* 0x000000aa2b2a7220 */ /* 0x000fe20000400000 */
[----:B------:R-:W-:Y:S02]  /*6840*/  HADD2.F32 R43, -RZ, R5.H1_H1 ;  /* 0x30000005ff2b7230 */ /* 0x000fe40000004100 */
[-C--:B------:R-:W-:Y:S01]  /*6850*/  FFMA R22, R22, R162.reuse, R45 ;  /* 0x000000a216167223 */ /* 0x080fe2000000002d */
[----:B------:R-:W-:Y:S01]  /*6860*/  FFMA R23, R23, R162, R20 ;  /* 0x000000a217177223 */ /* 0x000fe20000000014 */
[----:B------:R-:W-:-:S02]  /*6870*/  HADD2.F32 R45, -RZ, R7.H1_H1 ;  /* 0x30000007ff2d7230 */ /* 0x000fc40000004100 */
[----:B-----5:R-:W-:Y:S01]  /*6880*/  FFMA R20, R16, R162, R41 ;  /* 0x000000a210147223 */ /* 0x020fe20000000029 */
[-C--:B------:R-:W-:Y:S01]  /*6890*/  FMUL R44, R43, R170.reuse ;  /* 0x000000aa2b2c7220 */ /* 0x080fe20000400000 */
[----:B------:R-:W-:Y:S02]  /*68a0*/  HADD2.F32 R43, -RZ, R7.H0_H0 ;  /* 0x20000007ff2b7230 */ /* 0x000fe40000004100 */
[----:B------:R-:W-:Y:S01]  /*68b0*/  FMUL R16, R47, R170 ;  /* 0x000000aa2f107220 */ /* 0x000fe20000400000 */
[----:B------:R-:W-:Y:S01]  /*68c0*/  FFMA R41, R17, R162, R42 ;  /* 0x000000a211297223 */ /* 0x000fe2000000002a */
[----:B------:R-:W-:Y:S02]  /*68d0*/  HADD2.F32 R17, -RZ, R6.H0_H0 ;  /* 0x20000006ff117230 */ /* 0x000fe40000004100 */
[-C--:B------:R-:W-:Y:S01]  /*68e0*/  FMUL R46, R45, R170.reuse ;  /* 0x000000aa2d2e7220 */ /* 0x080fe20000400000 */
[----:B------:R-:W-:Y:S01]  /*68f0*/  FMUL R43, R43, R170 ;  /* 0x000000aa2b2b7220 */ /* 0x000fe20000400000 */
[-C--:B------:R-:W-:Y:S01]  /*6900*/  FFMA R45, R13, R162.reuse, R16 ;  /* 0x000000a20d2d7223 */ /* 0x080fe20000000010 */
[----:B------:R-:W-:Y:S01]  /*6910*/  LOP3.LUT R13, R38, 0xfffffffe, RZ, 0xc0, !PT ;  /* 0xfffffffe260d7812 */ /* 0x000fe200078ec0ff */
[----:B------:R-:W-:Y:S01]  /*6920*/  FFMA R40, R21, R162, R40 ;  /* 0x000000a215287223 */ /* 0x000fe20000000028 */
[----:B------:R-:W-:-:S02]  /*6930*/  HADD2.F32 R21, -RZ, R5.H0_H0 ;  /* 0x20000005ff157230 */ /* 0x000fc40000004100 */
[----:B------:R-:W-:Y:S01]  /*6940*/  FMUL R17, R17, R170 ;  /* 0x000000aa11117220 */ /* 0x000fe20000400000 */
[----:B------:R-:W-:Y:S01]  /*6950*/  FFMA R43, R14, R162, R43 ;  /* 0x000000a20e2b7223 */ /* 0x000fe2000000002b */
        /* <DEDUP_REMOVED lines=60> */
[----:B------:R-:W-:Y:S01]  /*6d20*/  IMAD R37, R13, R0, R37 ;  /* 0x000000000d257224 */ /* 0x000fe200078e0225 */
[----:B------:R-:W-:Y:S01]  /*6d30*/  STS.64 [R167+0xa0], R106 ;  /* 0x0000a06aa7007388 */ /* 0x000fe20000000a00 */
[----:B------:R-:W-:-:S03]  /*6d40*/  IMAD.WIDE.U32 R14, R168, R15, R18 ;  /* 0x0000000fa80e7225 */ /* 0x000fc600078e0012 */
[----:B------:R-:W-:Y:S01]  /*6d50*/  STS.64 [R167+0xc0], R110 ;  /* 0x0000c06ea7007388 */ /* 0x000fe20000000a00 */
[----:B------:R-:W-:Y:S01]  /*6d60*/  IMAD.WIDE.U32 R12, R168, R13, R16 ;  /* 0x0000000da80c7225 */ /* 0x000fe200078e0010 */
[----:B------:R-:W-:Y:S02]  /*6d70*/  IADD3 R33, R15, R33, RZ ;  /* 0x000000210f217210 */ /* 0x000fe40007ffe0ff */
[----:B------:R-:W-:Y:S01]  /*6d80*/  STS.64 [R167+0xe0], R114 ;  /* 0x0000e072a7007388 */ /* 0x000fe20000000a00 */
[C---:B------:R-:W-:Y:S02]  /*6d90*/  SHF.L.U32 R36, R14.reuse, 0x1, RZ ;  /* 0x000000010e247819 */ /* 0x040fe400000006ff */
[----:B------:R-:W-:Y:S01]  /*6da0*/  IADD3 R37, R13, R37, RZ ;  /* 0x000000250d257210 */ /* 0x000fe20007ffe0ff */
[----:B------:R-:W-:Y:S01]  /*6db0*/  BAR.SYNC.DEFER_BLOCKING 0x0 ;  /* 0x0000000000007b1d */ /* 0x000fe20000010000 */
[----:B------:R-:W-:Y:S02]  /*6dc0*/  SHF.L.U64.HI R33, R14, 0x1, R33 ;  /* 0x000000010e217819 */ /* 0x000fe40000010221 */
[----:B------:R-:W-:-:S02]  /*6dd0*/  SHF.L.U32 R38, R12, 0x1, RZ ;  /* 0x000000010c267819 */ /* 0x000fc400000006ff */
[----:B------:R-:W-:Y:S01]  /*6de0*/  SHF.L.U64.HI R37, R12, 0x1, R37 ;  /* 0x000000010c257819 */ /* 0x000fe20000010225 */
        /* <DEDUP_REMOVED lines=22> */
[----:B----4-:R-:W-:Y:S01]  /*6f50*/  FFMA R27, R20, R162, R27 ;  /* 0x000000a2141b7223 */ /* 0x010fe2000000001b */
[----:B------:R-:W-:Y:S01]  /*6f60*/  FMUL R45, R45, R170 ;  /* 0x000000aa2d2d7220 */ /* 0x000fe20000400000 */
[----:B---3--:R-:W-:-:S02]  /*6f70*/  HADD2.F32 R41, -RZ, R4.H0_H0 ;  /* 0x20000004ff297230 */ /* 0x008fc40000004100 */
[----:B------:R-:W-:Y:S01]  /*6f80*/  FMUL R20, R43, R170 ;  /* 0x000000aa2b147220 */ /* 0x000fe20000400000 */
[-C--:B------:R-:W-:Y:S01]  /*6f90*/  FFMA R42, R21, R162.reuse, R42 ;  /* 0x000000a2152a7223 */ /* 0x080fe2000000002a */
[-C--:B------:R-:W-:Y:S01]  /*6fa0*/  FFMA R40, R22, R162.reuse, R45 ;  /* 0x000000a216287223 */ /* 0x080fe2000000002d */
[----:B------:R-:W-:Y:S02]  /*6fb0*/  HADD2.F32 R43, -RZ, R4.H1_H1 ;  /* 0x30000004ff2b7230 */ /* 0x000fe40000004100 */
[----:B------:R-:W-:Y:S01]  /*6fc0*/  FFMA R45, R23, R162, R20 ;  /* 0x000000a2172d7223 */ /* 0x000fe20000000014 */
[----:B------:R-:W-:Y:S01]  /*6fd0*/  FMUL R41, R41, R170 ;  /* 0x000000aa29297220 */ /* 0x000fe20000400000 */
[--C-:B------:R-:W-:Y:S02]  /*6fe0*/  HADD2.F32 R23, -RZ, R5.reuse.H1_H1 ;  /* 0x30000005ff177230 */ /* 0x100fe40000004100 */
[----:B------:R-:W-:Y:S02]  /*6ff0*/  HADD2.F32 R21, -RZ, R5.H0_H0 ;  /* 0x20000005ff157230 */ /* 0x000fe40000004100 */
[----:B-----5:R-:W-:Y:S01]  /*7000*/  FFMA R22, R16, R162, R41 ;  /* 0x000000a210167223 */ /* 0x020fe20000000029 */
[----:B------:R-:W-:-:S02]  /*7010*/  HADD2.F32 R41, -RZ, R7.H0_H0 ;  /* 0x20000007ff297230 */ /* 0x000fc40000004100 */
[-C--:B------:R-:W-:Y:S01]  /*7020*/  FMUL R16, R23, R170.reuse ;  /* 0x000000aa17107220 */ /* 0x080fe20000400000 */
[-C--:B------:R-:W-:Y:S01]  /*7030*/  FMUL R20, R43, R170.reuse ;  /* 0x000000aa2b147220 */ /* 0x080fe20000400000 */
[----:B------:R-:W-:Y:S01]  /*7040*/  FMUL R21, R21, R170 ;  /* 0x000000aa15157220 */ /* 0x000fe20000400000 */
[----:B------:R-:W-:Y:S02]  /*7050*/  HADD2.F32 R47, -RZ, R6.H1_H1 ;  /* 0x30000006ff2f7230 */ /* 0x000fe40000004100 */
[----:B------:R-:W-:Y:S01]  /*7060*/  FFMA R23, R19, R162, R16 ;  /* 0x000000a213177223 */ /* 0x000fe20000000010 */
[----:B------:R-:W-:Y:S01]  /*7070*/  FMUL R41, R41, R170 ;  /* 0x000000aa29297220 */ /* 0x000fe20000400000 */
[----:B------:R-:W-:Y:S01]  /*7080*/  F2FP.F16.F32.PACK_AB R16, R25, R24 ;  /* 0x000000181910723e */ /* 0x000fe200000000ff */
[-C--:B------:R-:W-:Y:S01]  /*7090*/  FFMA R43, R17, R162.reuse, R20 ;  /* 0x000000a2112b7223 */ /* 0x080fe20000000014 */
[----:B------:R-:W-:Y:S01]  /*70a0*/  LOP3.LUT R25, R36, 0xfffffffe, RZ, 0xc0, !PT ;  /* 0xfffffffe24197812 */ /* 0x000fe200078ec0ff */
[----:B------:R-:W-:Y:S01]  /*70b0*/  FFMA R20, R18, R162, R21 ;  /* 0x000000a212147223 */ /* 0x000fe20000000015 */
[----:B------:R-:W-:-:S02]  /*70c0*/  HADD2.F32 R17, -RZ, R7.H1_H1 ;  /* 0x30000007ff117230 */ /* 0x000fc40000004100 */
[----:B------:R-:W-:Y:S01]  /*70d0*/  FFMA R41, R14, R162, R41 ;  /* 0x000000a20e297223 */ /* 0x000fe20000000029 */
[----:B------:R-:W-:Y:S01]  /*70e0*/  HADD2.F32 R21, -RZ, R6.H0_H0 ;  /* 0x20000006ff157230 */ /* 0x000fe20000004100 */
[----:B------:R-:W-:Y:S01]  /*70f0*/  F2FP.F16.F32.PACK_AB R18, R42, R27 ;  /* 0x0000001b2a12723e */ /* 0x000fe200000000ff */
[-C--:B------:R-:W-:Y:S01]  /*7100*/  FMUL R44, R47, R170.reuse ;  /* 0x000000aa2f2c7220 */ /* 0x080fe20000400000 */
[----:B------:R-:W-:Y:S01]  /*7110*/  LOP3.LUT R27, R38, 0xfffffffe, RZ, 0xc0, !PT ;  /* 0xfffffffe261b7812 */ /* 0x000fe200078ec0ff */
[-C--:B------:R-:W-:Y:S01]  /*7120*/  FMUL R46, R17, R170.reuse ;  /* 0x000000aa112e7220 */ /* 0x080fe20000400000 */
[----:B------:R-:W-:Y:S01]  /*7130*/  LOP3.LUT R14, R33, 0x1fffffff, RZ, 0xc0, !PT ;  /* 0x1fffffff210e7812 */ /* 0x000fe200078ec0ff */
[----:B------:R-:W-:Y:S01]  /*7140*/  FMUL R21, R21, R170 ;  /* 0x000000aa15157220 */ /* 0x000fe20000400000 */
[----:B------:R-:W-:Y:S01]  /*7150*/  IADD3 R24, P3, R156, R25, RZ ;  /* 0x000000199c187210 */ /* 0x000fe20007f7e0ff */
[-C--:B------:R-:W-:Y:S01]  /*7160*/  FFMA R44, R13, R162.reuse, R44 ;  /* 0x000000a20d2c7223 */ /* 0x080fe2000000002c */
[----:B------:R-:W-:Y:S01]  /*7170*/  IADD3 R36, R160, 0x30, RZ ;  /* 0x00000030a0247810 */ /* 0x000fe20007ffe0ff */
[----:B------:R-:W-:Y:S01]  /*7180*/  FFMA R21, R12, R162, R21 ;  /* 0x000000a20c157223 */ /* 0x000fe20000000015 */
[----:B------:R-:W-:Y:S01]  /*7190*/  F2FP.F16.F32.PACK_AB R17, R39, R26 ;  /* 0x0000001a2711723e */ /* 0x000fe200000000ff */
        /* <DEDUP_REMOVED lines=30> */
[----:B------:R-:W-:Y:S01]  /*7380*/  IADD3 R15, R36, -R15, RZ ;  /* 0x8000000f240f7210 */ /* 0x000fe20007ffe0ff */
[----:B------:R-:W-:Y:S01]  /*7390*/  STS.64 [R169], R144 ;  /* 0x00000090a9007388 */ /* 0x000fe20000000a00 */
[----:B------:R-:W-:Y:S02]  /*73a0*/  IADD3 R13, R38, -R13, RZ ;  /* 0x8000000d260d7210 */ /* 0x000fe40007ffe0ff */
[C---:B------:R-:W-:Y:S01]  /*73b0*/  LEA R18, R32.reuse, R15, 0x4 ;  /* 0x0000000f20127211 */ /* 0x040fe200078e20ff */
[----:B------:R-:W-:Y:S01]  /*73c0*/  STS.64 [R169+0x20], R140 ;  /* 0x0000208ca9007388 */ /* 0x000fe20000000a00 */
[----:B------:R-:W-:-:S02]  /*73d0*/  LEA R16, R32, R13, 0x4 ;  /* 0x0000000d20107211 */ /* 0x000fc400078e20ff */
[-C--:B------:R-:W-:Y:S01]  /*73e0*/  LEA.HI.SX32 R41, R12, R29.reuse, 0x1c ;  /* 0x0000001d0c297211 */ /* 0x080fe200078fe2ff */
        /* <DEDUP_REMOVED lines=13> */
[-C--:B------:R-:W-:Y:S01]  /*74c0*/  IMAD R33, R41, R0.reuse, R33 ;  /* 0x0000000029217224 */ /* 0x080fe200078e0221 */
[----:B------:R-:W-:Y:S01]  /*74d0*/  STS.64 [R167+0xc0], R120 ;  /* 0x0000c078a7007388 */ /* 0x000fe20000000a00 */
[----:B------:R-:W-:Y:S02]  /*74e0*/  IMAD R15, R13, R0, R15 ;  /* 0x000000000d0f7224 */ /* 0x000fe400078e020f */
[C---:B------:R-:W-:Y:S01]  /*74f0*/  IMAD.WIDE.U32 R40, R168.reuse, R41, R18 ;  /* 0x00000029a8287225 */ /* 0x040fe200078e0012 */
[----:B------:R-:W-:Y:S03]  /*7500*/  STS.64 [R167+0xe0], R116 ;  /* 0x0000e074a7007388 */ /* 0x000fe60000000a00 */
[----:B------:R-:W-:Y:S01]  /*7510*/  IMAD.WIDE.U32 R12, R168, R13, R16 ;  /* 0x0000000da80c7225 */ /* 0x000fe200078e0010 */
[----:B------:R-:W-:Y:S01]  /*7520*/  BAR.SYNC.DEFER_BLOCKING 0x0 ;  /* 0x0000000000007b1d */ /* 0x000fe20000010000 */
[----:B------:R-:W-:-:S02]  /*7530*/  IADD3 R33, R41, R33, RZ ;  /* 0x0000002129217210 */ /* 0x000fc40007ffe0ff */
[----:B------:R-:W-:Y:S02]  /*7540*/  SHF.L.U32 R38, R40, 0x1, RZ ;  /* 0x0000000128267819 */ /* 0x000fe400000006ff */
[----:B------:R-:W-:Y:S02]  /*7550*/  IADD3 R36, R13, R15, RZ ;  /* 0x0000000f0d247210 */ /* 0x000fe40007ffe0ff */
[C---:B------:R-:W-:Y:S02]  /*7560*/  SHF.L.U32 R37, R12.reuse, 0x1, RZ ;  /* 0x000000010c257819 */ /* 0x040fe400000006ff */
[----:B------:R-:W-:Y:S02]  /*7570*/  SHF.L.U64.HI R36, R12, 0x1, R36 ;  /* 0x000000010c247819 */ /* 0x000fe40000010224 */
[----:B------:R-:W-:Y:S02]  /*7580*/  SHF.L.U64.HI R33, R40, 0x1, R33 ;  /* 0x0000000128217819 */ /* 0x000fe40000010221 */
[----:B------:R-:W-:-:S02]  /*7590*/  LOP3.LUT R49, R38, 0xfffffffe, RZ, 0xc0, !PT ;  /* 0xfffffffe26317812 */ /* 0x000fc400078ec0ff */
[----:B------:R-:W-:Y:S02]  /*75a0*/  LOP3.LUT R37, R37, 0xfffffffe, RZ, 0xc0, !PT ;  /* 0xfffffffe25257812 */ /* 0x000fe400078ec0ff */
[----:B------:R-:W-:Y:S01]  /*75b0*/  IADD3 R48, P3, R156, R49, RZ ;  /* 0x000000319c307210 */ /* 0x000fe20007f7e0ff */
        /* <DEDUP_REMOVED lines=18> */
[-C--:B------:R-:W-:Y:S01]  /*76e0*/  FMUL R43, R43, R170.reuse ;  /* 0x000000aa2b2b7220 */ /* 0x080fe20000400000 */
[----:B------:R-:W-:Y:S02]  /*76f0*/  HADD2.F32 R41, -RZ, R11.H1_H1 ;  /* 0x3000000bff297230 */ /* 0x000fe40000004100 */
[----:B------:R-:W-:Y:S01]  /*7700*/  FMUL R42, R45, R170 ;  /* 0x000000aa2d2a7220 */ /* 0x000fe20000400000 */
[-C--:B----4-:R-:W-:Y:S01]  /*7710*/  FFMA R21, R21, R162.reuse, R40 ;  /* 0x000000a215157223 */ /* 0x090fe20000000028 */
[----:B------:R-:W-:Y:S01]  /*7720*/  FFMA R20, R20, R162, R43 ;  /* 0x000000a214147223 */ /* 0x000fe2000000002b */
[----:B------:R-:W-:Y:S01]  /*7730*/  FMUL R39, R39, R170 ;  /* 0x000000aa27277220 */ /* 0x000fe20000400000 */
[----:B---3--:R-:W-:-:S02]  /*7740*/  HADD2.F32 R43, -RZ, R4.H1_H1 ;  /* 0x30000004ff2b7230 */ /* 0x008fc40000004100 */
[----:B------:R-:W-:Y:S01]  /*7750*/  FMUL R40, R41, R170 ;  /* 0x000000aa29287220 */ /* 0x000fe20000400000 */
        /* <DEDUP_REMOVED lines=8> */
[----:B------:R-:W-:Y:S01]  /*77e0*/  FMUL R41, R41, R170 ;  /* 0x000000aa29297220 */ /* 0x000fe20000400000 */
[-C--:B-----5:R-:W-:Y:S01]  /*77f0*/  FFMA R42, R17, R162.reuse, R42 ;  /* 0x000000a2112a7223 */ /* 0x0a0fe2000000002a */
[----:B------:R-:W-:Y:S01]  /*7800*/  FFMA R23, R16, R162, R23 ;  /* 0x000000a210177223 */ /* 0x000fe20000000017 */
[--C-:B------:R-:W-:Y:S02]  /*7810*/  HADD2.F32 R17, -RZ, R7.reuse.H0_H0 ;  /* 0x20000007ff117230 */ /* 0x100fe40000004100 */
[----:B------:R-:W-:Y:S01]  /*7820*/  FMUL R16, R43, R170 ;  /* 0x000000aa2b107220 */ /* 0x000fe20000400000 */
[----:B------:R-:W-:Y:S02]  /*7830*/  HADD2.F32 R45, -RZ, R7.H1_H1 ;  /* 0x30000007ff2d7230 */ /* 0x000fe40000004100 */
[-C--:B------:R-:W-:Y:S01]  /*7840*/  FFMA R40, R18, R162.reuse, R41 ;  /* 0x000000a212287223 */ /* 0x080fe20000000029 */
[--C-:B------:R-:W-:Y:S02]  /*7850*/  HADD2.F32 R41, -RZ, R6.reuse.H0_H0 ;  /* 0x20000006ff297230 */ /* 0x100fe40000004100 */
[----:B------:R-:W-:Y:S01]  /*7860*/  FFMA R43, R19, R162, R16 ;  /* 0x000000a2132b7223 */ /* 0x000fe20000000010 */
[-C--:B------:R-:W-:Y:S01]  /*7870*/  FMUL R17, R17, R170.reuse ;  /* 0x000000aa11117220 */ /* 0x080fe20000400000 */
[----:B------:R-:W-:Y:S01]  /*7880*/  FMUL R16, R45, R170 ;  /* 0x000000aa2d107220 */ /* 0x000fe20000400000 */
[----:B------:R-:W-:-:S02]  /*7890*/  HADD2.F32 R47, -RZ, R6.H1_H1 ;  /* 0x30000006ff2f7230 */ /* 0x000fc40000004100 */
[----:B------:R-:W-:Y:S01]  /*78a0*/  FMUL R41, R41, R170 ;  /* 0x000000aa29297220 */ /* 0x000fe20000400000 */
[-C--:B------:R-:W-:Y:S01]  /*78b0*/  FFMA R44, R14, R162.reuse, R17 ;  /* 0x000000a20e2c7223 */ /* 0x080fe20000000011 */
[----:B------:R-:W-:Y:S01]  /*78c0*/  FFMA R15, R15, R162, R16 ;  /* 0x000000a20f0f7223 */ /* 0x000fe20000000010 */
[----:B------:R-:W-:Y:S01]  /*78d0*/  F2FP.F16.F32.PACK_AB R16, R25, R24 ;  /* 0x000000181910723e */ /* 0x000fe200000000ff */
[----:B------:R-:W-:Y:S01]  /*78e0*/  FFMA R41, R12, R162, R41 ;  /* 0x000000a20c297223 */ /* 0x000fe20000000029 */
[----:B------:R-:W-:Y:S01]  /*78f0*/  LOP3.LUT R14, R33, 0x1fffffff, RZ, 0xc0, !PT ;  /* 0x1fffffff210e7812 */ /* 0x000fe200078ec0ff */
[----:B------:R-:W-:Y:S01]  /*7900*/  FMUL R46, R47, R170 ;  /* 0x000000aa2f2e7220 */ /* 0x000fe20000400000 */
[----:B------:R-:W-:Y:S02]  /*7910*/  IADD3 R24, R160, 0x38, RZ ;  /* 0x00000038a0187810 */ /* 0x000fe40007ffe0ff */
        /* <DEDUP_REMOVED lines=28> */
[----:B------:R-:W-:Y:S02]  /*7ae0*/  LOP3.LUT R17, R22, 0xfffffff0, RZ, 0xc0, !PT ;  /* 0xfffffff016117812 */ /* 0x000fe400078ec0ff */
[----:B--2---:R-:W-:-:S02]  /*7af0*/  LOP3.LUT R13, R16, 0xfffffff0, RZ, 0xc0, !PT ;  /* 0xfffffff0100d7812 */ /* 0x004fc400078ec0ff */
[----:B------:R-:W-:Y:S02]  /*7b00*/  IADD3 R17, R24, -R17, RZ ;  /* 0x8000001118117210 */ /* 0x000fe40007ffe0ff */
[----:B------:R-:W-:Y:S02]  /*7b10*/  IADD3 R13, R160, -R13, RZ ;  /* 0x8000000da00d7210 */ /* 0x000fe40007ffe0ff */
[C---:B------:R-:W-:Y:S02]  /*7b20*/  LEA R17, R32.reuse, R17, 0x4 ;  /* 0x0000001120117211 */ /* 0x040fe400078e20ff */
[----:B------:R-:W-:Y:S02]  /*7b30*/  LEA R32, R32, R13, 0x4 ;  /* 0x0000000d20207211 */ /* 0x000fe400078e20ff */
[----:B---3--:R-:W-:Y:S01]  /*7b40*/  LEA.HI.SX32 R21, R22, R29, 0x1c ;  /* 0x0000001d16157211 */ /* 0x008fe200078fe2ff */
[C-C-:B------:R-:W-:Y:S01]  /*7b50*/  IMAD R22, R161.reuse, R17, R28.reuse ;  /* 0x00000011a1167224 */ /* 0x140fe200078e021c */
[----:B------:R-:W-:Y:S01]  /*7b60*/  LEA.HI.SX32 R29, R16, R29, 0x1c ;  /* 0x0000001d101d7211 */ /* 0x000fe200078fe2ff */
[----:B------:R-:W-:Y:S01]  /*7b70*/  IMAD R32, R161, R32, R28 ;  /* 0x00000020a1207224 */ /* 0x000fe200078e021c */
[----:B------:R-:W-:-:S02]  /*7b80*/  SHF.R.S32.HI R19, RZ, 0x1f, R21 ;  /* 0x0000001fff137819 */ /* 0x000fc40000011415 */
[----:B------:R-:W-:Y:S01]  /*7b90*/  SHF.R.S32.HI R17, RZ, 0x1f, R29 ;  /* 0x0000001fff117819 */ /* 0x000fe2000001141d */
[----:B------:R-:W-:Y:S01]  /*7ba0*/  STS.64 [R169], R146 ;  /* 0x00000092a9007388 */ /* 0x000fe20000000a00 */
[----:B------:R-:W-:Y:S02]  /*7bb0*/  SHF.R.S32.HI R33, RZ, 0x1f, R32 ;  /* 0x0000001fff217819 */ /* 0x000fe40000011420 */
[----:B------:R-:W-:Y:S01]  /*7bc0*/  ISETP.LT.AND P0, PT, R24, R3, P1 ;  /* 0x000000031800720c */ /* 0x000fe20000f01270 */
[----:B------:R-:W-:Y:S01]  /*7bd0*/  STS.64 [R169+0x20], R142 ;  /* 0x0000208ea9007388 */ /* 0x000fe20000000a00 */
[-C--:B------:R-:W-:Y:S01]  /*7be0*/  IMAD R24, R19, R168.reuse, RZ ;  /* 0x000000a813187224 */ /* 0x080fe200078e02ff */
[----:B------:R-:W-:Y:S01]  /*7bf0*/  SHF.R.S32.HI R23, RZ, 0x1f, R22 ;  /* 0x0000001fff177819 */ /* 0x000fe20000011416 */
[----:B------:R-:W-:Y:S01]  /*7c00*/  IMAD R20, R17, R168, RZ ;  /* 0x000000a811147224 */ /* 0x000fe200078e02ff */
[----:B------:R-:W-:Y:S01]  /*7c10*/  STS.64 [R169+0x40], R138 ;  /* 0x0000408aa9007388 */ /* 0x000fe20000000a00 */
[----:B------:R-:W-:Y:S01]  /*7c20*/  IMAD.WIDE.U32 R32, R168, R29, R32 ;  /* 0x0000001da8207225 */ /* 0x000fe200078e0020 */
[----:B------:R-:W-:-:S02]  /*7c30*/  ISETP.LT.AND P3, PT, R160, R3, P1 ;  /* 0x00000003a000720c */ /* 0x000fc40000f61270 */
[----:B------:R-:W-:Y:S01]  /*7c40*/  STS.64 [R169+0x60], R134 ;  /* 0x00006086a9007388 */ /* 0x000fe20000000a00 */
[----:B------:R-:W-:Y:S01]  /*7c50*/  IMAD.WIDE.U32 R22, R168, R21, R22 ;  /* 0x00000015a8167225 */ /* 0x000fe200078e0016 */
[----:B------:R-:W-:Y:S02]  /*7c60*/  SHF.L.U32 R27, R32, 0x1, RZ ;  /* 0x00000001201b7819 */ /* 0x000fe400000006ff */
[----:B------:R-:W-:Y:S01]  /*7c70*/  STS.64 [R167+0x80], R130 ;  /* 0x00008082a7007388 */ /* 0x000fe20000000a00 */
[-C--:B------:R-:W-:Y:S01]  /*7c80*/  IMAD R21, R21, R0.reuse, R24 ;  /* 0x0000000015157224 */ /* 0x080fe200078e0218 */
[----:B------:R-:W-:Y:S01]  /*7c90*/  LOP3.LUT R27, R27, 0xfffffffe, RZ, 0xc0, !PT ;  /* 0xfffffffe1b1b7812 */ /* 0x000fe200078ec0ff */
[----:B------:R-:W-:Y:S01]  /*7ca0*/  IMAD R29, R29, R0, R20 ;  /* 0x000000001d1d7224 */ /* 0x000fe200078e0214 */
[----:B------:R-:W-:Y:S01]  /*7cb0*/  STS.64 [R167+0xa0], R126 ;  /* 0x0000a07ea7007388 */ /* 0x000fe20000000a00 */
[----:B------:R-:W-:Y:S02]  /*7cc0*/  SHF.L.U32 R25, R22, 0x1, RZ ;  /* 0x0000000116197819 */ /* 0x000fe400000006ff */
[----:B------:R-:W-:Y:S01]  /*7cd0*/  IADD3 R26, P1, R156, R27, RZ ;  /* 0x0000001b9c1a7210 */ /* 0x000fe20007f3e0ff */
[----:B------:R-:W-:Y:S01]  /*7ce0*/  STS.64 [R167+0xc0], R122 ;  /* 0x0000c07aa7007388 */ /* 0x000fe20000000a00 */
[----:B------:R-:W-:-:S02]  /*7cf0*/  IADD3 R3, R23, R21, RZ ;  /* 0x0000001517037210 */ /* 0x000fc40007ffe0ff */
[----:B------:R-:W-:Y:S01]  /*7d00*/  IADD3 R29, R33, R29, RZ ;  /* 0x0000001d211d7210 */ /* 0x000fe20007ffe0ff */
[----:B------:R-:W-:Y:S01]  /*7d10*/  STS.64 [R167+0xe0], R118 ;  /* 0x0000e076a7007388 */ /* 0x000fe20000000a00 */
[----:B------:R-:W-:Y:S02]  /*7d20*/  LOP3.LUT R25, R25, 0xfffffffe, RZ, 0xc0, !PT ;  /* 0xfffffffe19197812 */ /* 0x000fe400078ec0ff */
[----:B------:R-:W-:Y:S01]  /*7d30*/  SHF.L.U64.HI R0, R32, 0x1, R29 ;  /* 0x0000000120007819 */ /* 0x000fe2000001021d */
[----:B------:R-:W-:Y:S01]  /*7d40*/  BAR.SYNC.DEFER_BLOCKING 0x0 ;  /* 0x0000000000007b1d */ /* 0x000fe20000010000 */
[----:B------:R-:W-:Y:S02]  /*7d50*/  IADD3 R24, P2, R156, R25, RZ ;  /* 0x000000199c187210 */ /* 0x000fe40007f5e0ff */
[----:B------:R-:W-:Y:S02]  /*7d60*/  SHF.L.U64.HI R3, R22, 0x1, R3 ;  /* 0x0000000116037819 */ /* 0x000fe40000010203 */
[----:B------:R-:W-:Y:S01]  /*7d70*/  LOP3.LUT R0, R0, 0x1fffffff, RZ, 0xc0, !PT ;  /* 0x1fffffff00007812 */ /* 0x000fe200078ec0ff */
[----:B------:R-:W1:Y:S04]  /*7d80*/  LDS.128 R12, [R166] ;  /* 0x00000000a60c7984 */ /* 0x000e680000000c00 */
[----:B------:R-:W2:Y:S01]  /*7d90*/  LDS.128 R16, [R163] ;  /* 0x00000000a3107984 */ /* 0x000ea20000000c00 */
[----:B----4-:R-:W-:-:S02]  /*7da0*/  HADD2.F32 R27, -RZ, R8.H0_H0 ;  /* 0x20000008ff1b7230 */ /* 0x010fc40000004100 */
[--C-:B------:R-:W-:Y:S02]  /*7db0*/  HADD2.F32 R21, -RZ, R9.reuse.H0_H0 ;  /* 0x20000009ff157230 */ /* 0x100fe40000004100 */
[----:B------:R-:W-:Y:S02]  /*7dc0*/  HADD2.F32 R33, -RZ, R9.H1_H1 ;  /* 0x30000009ff217230 */ /* 0x000fe40000004100 */
[-C--:B------:R-:W-:Y:S01]  /*7dd0*/  FMUL R9, R27, R170.reuse ;  /* 0x000000aa1b097220 */ /* 0x080fe20000400000 */
[----:B------:R-:W-:Y:S02]  /*7de0*/  HADD2.F32 R23, -RZ, R8.H1_H1 ;  /* 0x30000008ff177230 */ /* 0x000fe40000004100 */
[----:B------:R-:W-:Y:S01]  /*7df0*/  FMUL R35, R21, R170 ;  /* 0x000000aa15237220 */ /* 0x000fe20000400000 */
[--C-:B------:R-:W-:Y:S02]  /*7e00*/  HADD2.F32 R25, -RZ, R10.reuse.H0_H0 ;  /* 0x2000000aff197230 */ /* 0x100fe40000004100 */
[----:B-1----:R-:W-:Y:S01]  /*7e10*/  FFMA R12, R12, R162, R9 ;  /* 0x000000a20c0c7223 */ /* 0x002fe20000000009 */
[----:B------:R-:W-:-:S02]  /*7e20*/  HADD2.F32 R29, -RZ, R10.H1_H1 ;  /* 0x3000000aff1d7230 */ /* 0x000fc40000004100 */
        /* <DEDUP_REMOVED lines=56> */
.L_x_2065:
        /* <DEDUP_REMOVED lines=22> */
[----:B------:R-:W-:Y:S03]  /*8310*/  BAR.SYNC.DEFER_BLOCKING 0x0 ;  /* 0x0000000000007b1d */ /* 0x000fe60000010000 */
[----:B------:R-:W-:-:S06]  /*8320*/  IMAD.HI.U32 R6, R9, R6, R8 ;  /* 0x0000000609067227 */ /* 0x000fcc00078e0008 */
[----:B------:R-:W-:-:S04]  /*8330*/  IMAD.HI.U32 R6, R6, R5, RZ ;  /* 0x0000000506067227 */ /* 0x000fc800078e00ff */
[----:B------:R-:W-:Y:S01]  /*8340*/  IMAD R4, R6, R4, R5 ;  /* 0x0000000406047224 */ /* 0x000fe200078e0205 */
[----:B------:R-:W-:-:S04]  /*8350*/  SHF.R.S32.HI R5, RZ, 0x1f, R152 ;  /* 0x0000001fff057819 */ /* 0x000fc80000011498 */
[----:B------:R-:W-:Y:S02]  /*8360*/  ISETP.GT.U32.AND P0, PT, R7, R4, PT ;  /* 0x000000040700720c */ /* 0x000fe40003f04070 */
[----:B---3--:R-:W-:-:S04]  /*8370*/  LEA.HI R16, R5, R152, RZ, 0x4 ;  /* 0x0000009805107211 */ /* 0x008fc800078f20ff */
[----:B------:R-:W-:Y:S01]  /*8380*/  LOP3.LUT R17, R16, 0xfffffff0, RZ, 0xc0, !PT ;  /* 0xfffffff010117812 */ /* 0x000fe200078ec0ff */
[----:B------:R-:W2:Y:S04]  /*8390*/  LDS.128 R12, [R163] ;  /* 0x00000000a30c7984 */ /* 0x000ea80000000c00 */
[----:B------:R-:W-:Y:S01]  /*83a0*/  IMAD.IADD R17, R152, 0x1, -R17 ;  /* 0x0000000198117824 */ /* 0x000fe200078e0a11 */
[----:B-1--4-:R-:W1:Y:S01]  /*83b0*/  LDS.128 R20, [R166] ;  /* 0x00000000a6147984 */ /* 0x012e620000000c00 */
[----:B------:R-:W-:Y:S02]  /*83c0*/  @!P0 IMAD.IADD R4, R4, 0x1, -R7 ;  /* 0x0000000104048824 */ /* 0x000fe400078e0a07 */
[----:B------:R-:W-:Y:S01]  /*83d0*/  @!P0 VIADD R6, R6, 0x1 ;  /* 0x0000000106068836 */ /* 0x000fe20000000000 */
[----:B------:R-:W-:Y:S01]  /*83e0*/  ISETP.NE.AND P0, PT, R161, RZ, PT ;  /* 0x000000ffa100720c */ /* 0x000fe20003f05270 */
[----:B------:R-:W3:Y:S01]  /*83f0*/  LDS.128 R8, [R166+0x440] ;  /* 0x00044000a6087984 */ /* 0x000ee20000000c00 */
[----:B------:R-:W-:-:S02]  /*8400*/  ISETP.GE.U32.AND P3, PT, R4, R7, PT ;  /* 0x000000070400720c */ /* 0x000fc40003f66070 */
[----:B------:R-:W-:Y:S02]  /*8410*/  LOP3.LUT R4, R150, R161, RZ, 0x3c, !PT ;  /* 0x000000a196047212 */ /* 0x000fe400078e3cff */
[----:B------:R-:W-:Y:S02]  /*8420*/  SHF.R.S32.HI R7, RZ, 0x1f, R160 ;  /* 0x0000001fff077819 */ /* 0x000fe400000114a0 */
[----:B------:R-:W-:Y:S02]  /*8430*/  ISETP.GE.AND P2, PT, R4, RZ, PT ;  /* 0x000000ff0400720c */ /* 0x000fe40003f46270 */
[----:B-----5:R-:W-:-:S04]  /*8440*/  LEA.HI R32, R7, R160, RZ, 0x4 ;  /* 0x000000a007207211 */ /* 0x020fc800078f20ff */
[----:B------:R-:W-:Y:S01]  /*8450*/  LOP3.LUT R5, R32, 0xfffffff0, RZ, 0xc0, !PT ;  /* 0xfffffff020057812 */ /* 0x000fe200078ec0ff */
[----:B------:R-:W-:-:S04]  /*8460*/  @P3 VIADD R6, R6, 0x1 ;  /* 0x0000000106063836 */ /* 0x000fc80000000000 */
[----:B------:R-:W-:Y:S01]  /*8470*/  IMAD.IADD R5, R160, 0x1, -R5 ;  /* 0x00000001a0057824 */ /* 0x000fe200078e0a05 */
        /* <DEDUP_REMOVED lines=15> */
[-C--:B------:R-:W-:Y:S01]  /*8570*/  FMUL R22, R22, R162.reuse ;  /* 0x000000a216167220 */ /* 0x080fe20000400000 */
[----:B------:R-:W-:Y:S01]  /*8580*/  IADD3 R28, R4, -R7, RZ ;  /* 0x80000007041c7210 */ /* 0x000fe20007ffe0ff */
[----:B------:R-:W-:Y:S01]  /*8590*/  FMUL R23, R23, R162 ;  /* 0x000000a217177220 */ /* 0x000fe20000400000 */
[----:B------:R-:W-:Y:S01]  /*85a0*/  ISETP.LT.AND P0, PT, R152, R3, P1 ;  /* 0x000000039800720c */ /* 0x000fe20000f01270 */
[----:B------:R-:W-:Y:S02]  /*85b0*/  IMAD R25, R25, R148, RZ ;  /* 0x0000009419197224 */ /* 0x000fe400078e02ff */
[----:B------:R-:W-:-:S02]  /*85c0*/  IMAD R44, R28, 0x10, R5 ;  /* 0x000000101c2c7824 */ /* 0x000fc400078e0205 */
[----:B------:R-:W1:Y:S01]  /*85d0*/  LDS.128 R4, [R163+0x440] ;  /* 0x00044000a3047984 */ /* 0x000e620000000c00 */
[----:B------:R-:W-:Y:S01]  /*85e0*/  LEA.HI.SX32 R41, R32, R25, 0x1c ;  /* 0x0000001920297211 */ /* 0x000fe200078fe2ff */
[C-C-:B------:R-:W-:Y:S01]  /*85f0*/  IMAD R44, R161.reuse, R44, R24.reuse ;  /* 0x0000002ca12c7224 */ /* 0x140fe200078e0218 */
[----:B------:R-:W-:Y:S02]  /*8600*/  LEA R32, R28, R17, 0x4 ;  /* 0x000000111c207211 */ /* 0x000fe400078e20ff */
[----:B------:R-:W-:Y:S02]  /*8610*/  LEA.HI.SX32 R37, R16, R25, 0x1c ;  /* 0x0000001910257211 */ /* 0x000fe400078fe2ff */
[----:B------:R-:W-:Y:S01]  /*8620*/  SHF.R.S32.HI R29, RZ, 0x1f, R41 ;  /* 0x0000001fff1d7819 */ /* 0x000fe20000011429 */
[----:B------:R-:W-:Y:S01]  /*8630*/  IMAD R32, R161, R32, R24 ;  /* 0x00000020a1207224 */ /* 0x000fe200078e0218 */
[----:B------:R-:W-:Y:S02]  /*8640*/  SHF.R.S32.HI R17, RZ, 0x1f, R37 ;  /* 0x0000001fff117819 */ /* 0x000fe40000011425 */
[----:B------:R-:W-:Y:S01]  /*8650*/  SHF.R.S32.HI R45, RZ, 0x1f, R44 ;  /* 0x0000001fff2d7819 */ /* 0x000fe2000001142c */
[-C--:B------:R-:W-:Y:S01]  /*8660*/  IMAD R16, R29, R168.reuse, RZ ;  /* 0x000000a81d107224 */ /* 0x080fe200078e02ff */
[----:B------:R-:W-:Y:S01]  /*8670*/  SHF.R.S32.HI R33, RZ, 0x1f, R32 ;  /* 0x0000001fff217819 */ /* 0x000fe20000011420 */
[----:B------:R-:W-:-:S02]  /*8680*/  IMAD R17, R17, R168, RZ ;  /* 0x000000a811117224 */ /* 0x000fc400078e02ff */
[----:B------:R-:W-:Y:S02]  /*8690*/  IMAD R16, R41, R0, R16 ;  /* 0x0000000029107224 */ /* 0x000fe400078e0210 */
[----:B------:R-:W-:-:S04]  /*86a0*/  IMAD.WIDE.U32 R40, R168, R41, R44 ;  /* 0x00000029a8287225 */ /* 0x000fc800078e002c */
[----:B------:R-:W-:Y:S02]  /*86b0*/  IMAD R17, R37, R0, R17 ;  /* 0x0000000025117224 */ /* 0x000fe400078e0211 */
[----:B------:R-:W-:-:S04]  /*86c0*/  IMAD.WIDE.U32 R36, R168, R37, R32 ;  /* 0x00000025a8247225 */ /* 0x000fc800078e0020 */
[-C--:B------:R-:W-:Y:S01]  /*86d0*/  FMUL R33, R15, R162.reuse ;  /* 0x000000a20f217220 */ /* 0x080fe20000400000 */
[----:B---3--:R-:W-:Y:S01]  /*86e0*/  FMUL R15, R8, R162 ;  /* 0x000000a2080f7220 */ /* 0x008fe20000400000 */
[----:B------:R-:W-:Y:S01]  /*86f0*/  F2FP.F16.F32.PACK_AB R8, R21, R20 ;  /* 0x000000141508723e */ /* 0x000fe200000000ff */
[----:B------:R-:W-:Y:S01]  /*8700*/  IMAD.IADD R16, R41, 0x1, R16 ;  /* 0x0000000129107824 */ /* 0x000fe200078e0210 */
[----:B------:R-:W-:Y:S01]  /*8710*/  SHF.L.U32 R29, R36, 0x1, RZ ;  /* 0x00000001241d7819 */ /* 0x000fe200000006ff */
[C---:B------:R-:W-:Y:S02]  /*8720*/  IMAD.SHL.U32 R32, R40.reuse, 0x2, RZ ;  /* 0x0000000228207824 */ /* 0x040fe400078e00ff */
[-C--:B------:R-:W-:Y:S01]  /*8730*/  FMUL R41, R11, R162.reuse ;  /* 0x000000a20b297220 */ /* 0x080fe20000400000 */
[----:B------:R-:W-:Y:S01]  /*8740*/  IMAD.IADD R17, R37, 0x1, R17 ;  /* 0x0000000125117824 */ /* 0x000fe200078e0211 */
[----:B------:R-:W-:Y:S01]  /*8750*/  SHF.L.U64.HI R16, R40, 0x1, R16 ;  /* 0x0000000128107819 */ /* 0x000fe20000010210 */
[----:B------:R-:W-:Y:S01]  /*8760*/  FMUL R40, R9, R162 ;  /* 0x000000a209287220 */ /* 0x000fe20000400000 */
[----:B------:R-:W-:-:S02]  /*8770*/  LOP3.LUT R29, R29, 0xfffffffe, RZ, 0xc0, !PT ;  /* 0xfffffffe1d1d7812 */ /* 0x000fc400078ec0ff */
[----:B------:R-:W-:Y:S01]  /*8780*/  SHF.L.U64.HI R17, R36, 0x1, R17 ;  /* 0x0000000124117819 */ /* 0x000fe20000010211 */
[----:B------:R-:W-:Y:S01]  /*8790*/  FMUL R36, R10, R162 ;  /* 0x000000a20a247220 */ /* 0x000fe20000400000 */
[----:B------:R-:W-:Y:S01]  /*87a0*/  F2FP.F16.F32.PACK_AB R10, R13, R12 ;  /* 0x0000000c0d0a723e */ /* 0x000fe200000000ff */
[-C--:B-1----:R-:W-:Y:S01]  /*87b0*/  FMUL R48, R5, R162.reuse ;  /* 0x000000a205307220 */ /* 0x082fe20000400000 */
[----:B------:R-:W-:Y:S01]  /*87c0*/  LOP3.LUT R5, R32, 0xfffffffe, RZ, 0xc0, !PT ;  /* 0xfffffffe20057812 */ /* 0x000fe200078ec0ff */
[----:B------:R-:W-:Y:S01]  /*87d0*/  FMUL R37, R4, R162 ;  /* 0x000000a204257220 */ /* 0x000fe20000400000 */
        /* <DEDUP_REMOVED lines=13> */
[----:B------:R1:W-:Y:S01]  /*88b0*/  @P2 STG.E.128 desc[UR38][R12.64], R8 ;  /* 0x000000080c002986 */ /* 0x0003e2000c101d26 */
[----:B------:R-:W-:-:S02]  /*88c0*/  F2FP.F16.F32.PACK_AB R6, R48, R37 ;  /* 0x000000253006723e */ /* 0x000fc400000000ff */
[----:B------:R-:W-:Y:S02]  /*88d0*/  F2FP.F16.F32.PACK_AB R7, R7, R44 ;  /* 0x0000002c0707723e */ /* 0x000fe400000000ff */
[----:B------:R-:W-:Y:S02]  /*88e0*/  IADD3 R32, R160, 0xa, RZ ;  /* 0x0000000aa0207810 */ /* 0x000fe40007ffe0ff */
[-C--:B------:R-:W-:Y:S01]  /*88f0*/  ISETP.LT.AND P2, PT, R22, R3.reuse, P1 ;  /* 0x000000031600720c */ /* 0x080fe20000f41270 */
[----:B------:R2:W-:Y:S01]  /*8900*/  @P0 STG.E.128 desc[UR38][R20.64], R4 ;  /* 0x0000000414000986 */ /* 0x0005e2000c101d26 */
[----:B------:R-:W-:Y:S01]  /*8910*/  BAR.SYNC.DEFER_BLOCKING 0x0 ;  /* 0x0000000000007b1d */ /* 0x000fe20000010000 */
[----:B------:R-:W-:Y:S02]  /*8920*/  ISETP.LT.AND P0, PT, R32, R3, P1 ;  /* 0x000000032000720c */ /* 0x000fe40000f01270 */
[----:B-1----:R-:W-:-:S03]  /*8930*/  SHF.R.S32.HI R9, RZ, 0x1f, R22 ;  /* 0x0000001fff097819 */ /* 0x002fc60000011416 */
[----:B------:R-:W-:Y:S04]  /*8940*/  STS.64 [R169], R18 ;  /* 0x00000012a9007388 */ /* 0x000fe80000000a00 */
[----:B------:R1:W-:Y:S01]  /*8950*/  STS.64 [R169+0x20], R26 ;  /* 0x0000201aa9007388 */ /* 0x0003e20000000a00 */
[----:B--2---:R-:W-:Y:S02]  /*8960*/  SHF.R.S32.HI R5, RZ, 0x1f, R32 ;  /* 0x0000001fff057819 */ /* 0x004fe40000011420 */
[----:B------:R-:W-:Y:S01]  /*8970*/  LEA.HI R4, R9, R22, RZ, 0x4 ;  /* 0x0000001609047211 */ /* 0x000fe200078f20ff */
[----:B------:R2:W-:Y:S01]  /*8980*/  STS.64 [R169+0x40], R30 ;  /* 0x0000401ea9007388 */ /* 0x0005e20000000a00 */
[----:B------:R-:W-:Y:S02]  /*8990*/  LEA.HI R20, R5, R32, RZ, 0x4 ;  /* 0x0000002005147211 */ /* 0x000fe400078f20ff */
[----:B------:R-:W-:Y:S01]  /*89a0*/  LOP3.LUT R5, R4, 0xfffffff0, RZ, 0xc0, !PT ;  /* 0xfffffff004057812 */ /* 0x000fe200078ec0ff */
[----:B------:R3:W-:Y:S01]  /*89b0*/  STS.64 [R169+0x60], R34 ;  /* 0x00006022a9007388 */ /* 0x0007e20000000a00 */
[----:B------:R-:W-:-:S02]  /*89c0*/  LOP3.LUT R21, R20, 0xfffffff0, RZ, 0xc0, !PT ;  /* 0xfffffff014157812 */ /* 0x000fc400078ec0ff */
[-C--:B------:R-:W-:Y:S01]  /*89d0*/  LEA.HI.SX32 R23, R20, R25.reuse, 0x1c ;  /* 0x0000001914177211 */ /* 0x080fe200078fe2ff */
[----:B------:R-:W-:Y:S01]  /*89e0*/  STS.64 [R167+0x80], R38 ;  /* 0x00008026a7007388 */ /* 0x000fe20000000a00 */
[----:B------:R-:W-:Y:S02]  /*89f0*/  IMAD.IADD R5, R22, 0x1, -R5 ;  /* 0x0000000116057824 */ /* 0x000fe400078e0a05 */
[----:B------:R-:W-:Y:S01]  /*8a00*/  IMAD.IADD R21, R32, 0x1, -R21 ;  /* 0x0000000120157824 */ /* 0x000fe200078e0a15 */
[----:B------:R-:W-:Y:S04]  /*8a10*/  STS.64 [R167+0xa0], R42 ;  /* 0x0000a02aa7007388 */ /* 0x000fe80000000a00 */
[----:B------:R-:W-:Y:S04]  /*8a20*/  STS.64 [R167+0xc0], R46 ;  /* 0x0000c02ea7007388 */ /* 0x000fe80000000a00 */
[----:B------:R-:W-:Y:S01]  /*8a30*/  STS.64 [R167+0xe0], R50 ;  /* 0x0000e032a7007388 */ /* 0x000fe20000000a00 */
[----:B-1----:R-:W-:Y:S01]  /*8a40*/  LEA.HI.SX32 R27, R4, R25, 0x1c ;  /* 0x00000019041b7211 */ /* 0x002fe200078fe2ff */
[----:B------:R-:W-:Y:S01]  /*8a50*/  BAR.SYNC.DEFER_BLOCKING 0x0 ;  /* 0x0000000000007b1d */ /* 0x000fe20000010000 */
[----:B--2---:R-:W-:-:S02]  /*8a60*/  LEA R30, R28, R21, 0x4 ;  /* 0x000000151c1e7211 */ /* 0x004fc400078e20ff */
[----:B------:R-:W-:Y:S01]  /*8a70*/  SHF.R.S32.HI R29, RZ, 0x1f, R27 ;  /* 0x0000001fff1d7819 */ /* 0x000fe2000001141b */
[----:B---3--:R-:W-:Y:S01]  /*8a80*/  IMAD R34, R28, 0x10, R5 ;  /* 0x000000101c227824 */ /* 0x008fe200078e0205 */
[----:B------:R-:W-:Y:S01]  /*8a90*/  SHF.R.S32.HI R21, RZ, 0x1f, R23 ;  /* 0x0000001fff157819 */ /* 0x000fe20000011417 */
[C-C-:B------:R-:W-:Y:S02]  /*8aa0*/  IMAD R30, R161.reuse, R30, R24.reuse ;  /* 0x0000001ea11e7224 */ /* 0x140fe400078e0218 */
[----:B------:R-:W-:Y:S02]  /*8ab0*/  IMAD R34, R161, R34, R24 ;  /* 0x00000022a1227224 */ /* 0x000fe400078e0218 */
[-C--:B------:R-:W-:Y:S01]  /*8ac0*/  IMAD R20, R29, R168.reuse, RZ ;  /* 0x000000a81d147224 */ /* 0x080fe200078e02ff */
[----:B------:R-:W-:Y:S01]  /*8ad0*/  SHF.R.S32.HI R31, RZ, 0x1f, R30 ;  /* 0x0000001fff1f7819 */ /* 0x000fe2000001141e */
[----:B------:R-:W-:Y:S01]  /*8ae0*/  IMAD R21, R21, R168, RZ ;  /* 0x000000a815157224 */ /* 0x000fe200078e02ff */
[----:B------:R-:W-:Y:S01]  /*8af0*/  SHF.R.S32.HI R35, RZ, 0x1f, R34 ;  /* 0x0000001fff237819 */ /* 0x000fe20000011422 */
[----:B------:R-:W-:-:S02]  /*8b00*/  IMAD R20, R27, R0, R20 ;  /* 0x000000001b147224 */ /* 0x000fc400078e0214 */
[----:B------:R-:W-:Y:S02]  /*8b10*/  IMAD R21, R23, R0, R21 ;  /* 0x0000000017157224 */ /* 0x000fe400078e0215 */
[C---:B------:R-:W-:Y:S01]  /*8b20*/  IMAD.WIDE.U32 R34, R168.reuse, R27, R34 ;  /* 0x0000001ba8227225 */ /* 0x040fe200078e0022 */
[----:B------:R-:W1:Y:S03]  /*8b30*/  LDS.128 R12, [R163] ;  /* 0x00000000a30c7984 */ /* 0x000e660000000c00 */
[----:B------:R-:W-:Y:S01]  /*8b40*/  IMAD.WIDE.U32 R30, R168, R23, R30 ;  /* 0x00000017a81e7225 */ /* 0x000fe200078e001e */
[----:B------:R-:W2:Y:S03]  /*8b50*/  LDS.128 R16, [R166] ;  /* 0x00000000a6107984 */ /* 0x000ea60000000c00 */
[----:B------:R-:W-:Y:S01]  /*8b60*/  IMAD.IADD R27, R35, 0x1, R20 ;  /* 0x00000001231b7824 */ /* 0x000fe200078e0214 */
[----:B------:R-:W-:Y:S01]  /*8b70*/  SHF.L.U32 R22, R30, 0x1, RZ ;  /* 0x000000011e167819 */ /* 0x000fe200000006ff */
[C---:B------:R-:W-:Y:S01]  /*8b80*/  IMAD.SHL.U32 R23, R34.reuse, 0x2, RZ ;  /* 0x0000000222177824 */ /* 0x040fe200078e00ff */
[----:B------:R-:W3:Y:S01]  /*8b90*/  LDS.128 R4, [R163+0x440] ;  /* 0x00044000a3047984 */ /* 0x000ee20000000c00 */
[----:B------:R-:W-:Y:S01]  /*8ba0*/  IMAD.IADD R21, R31, 0x1, R21 ;  /* 0x000000011f157824 */ /* 0x000fe200078e0215 */
[----:B------:R-:W-:-:S02]  /*8bb0*/  SHF.L.U64.HI R20, R34, 0x1, R27 ;  /* 0x0000000122147819 */ /* 0x000fc4000001021b */
[----:B------:R-:W4:Y:S01]  /*8bc0*/  LDS.128 R8, [R166+0x440] ;  /* 0x00044000a6087984 */ /* 0x000f220000000c00 */
[----:B------:R-:W-:Y:S02]  /*8bd0*/  LOP3.LUT R23, R23, 0xfffffffe, RZ, 0xc0, !PT ;  /* 0xfffffffe17177812 */ /* 0x000fe400078ec0ff */
[----:B------:R-:W-:Y:S02]  /*8be0*/  SHF.L.U64.HI R21, R30, 0x1, R21 ;  /* 0x000000011e157819 */ /* 0x000fe40000010215 */
        /* <DEDUP_REMOVED lines=15> */
[----:B------:R-:W-:Y:S01]  /*8ce0*/  FMUL R31, R11, R162 ;  /* 0x000000a20b1f7220 */ /* 0x000fe20000400000 */
[----:B------:R-:W-:Y:S01]  /*8cf0*/  F2FP.F16.F32.PACK_AB R10, R13, R12 ;  /* 0x0000000c0d0a723e */ /* 0x000fe200000000ff */
[----:B------:R-:W-:Y:S01]  /*8d00*/  FMUL R30, R9, R162 ;  /* 0x000000a2091e7220 */ /* 0x000fe20000400000 */
        /* <DEDUP_REMOVED lines=22> */
[----:B------:R-:W-:Y:S01]  /*8e70*/  STS.64 [R169+0x20], R76 ;  /* 0x0000204ca9007388 */ /* 0x000fe20000000a00 */
[----:B--2---:R-:W-:Y:S02]  /*8e80*/  SHF.R.S32.HI R5, RZ, 0x1f, R22 ;  /* 0x0000001fff057819 */ /* 0x004fe40000011416 */
[----:B------:R-:W-:Y:S01]  /*8e90*/  LEA.HI R4, R9, R20, RZ, 0x4 ;  /* 0x0000001409047211 */ /* 0x000fe200078f20ff */
[----:B------:R-:W-:Y:S01]  /*8ea0*/  STS.64 [R169+0x40], R72 ;  /* 0x00004048a9007388 */ /* 0x000fe20000000a00 */
[----:B------:R-:W-:Y:S02]  /*8eb0*/  LEA.HI R26, R5, R22, RZ, 0x4 ;  /* 0x00000016051a7211 */ /* 0x000fe400078f20ff */
[C---:B------:R-:W-:Y:S01]  /*8ec0*/  LOP3.LUT R5, R4.reuse, 0xfffffff0, RZ, 0xc0, !PT ;  /* 0xfffffff004057812 */ /* 0x040fe200078ec0ff */
[----:B------:R-:W-:Y:S01]  /*8ed0*/  STS.64 [R169+0x60], R68 ;  /* 0x00006044a9007388 */ /* 0x000fe20000000a00 */
[----:B------:R-:W-:-:S02]  /*8ee0*/  LEA.HI.SX32 R29, R4, R25, 0x1c ;  /* 0x00000019041d7211 */ /* 0x000fc400078fe2ff */
[----:B------:R-:W-:Y:S01]  /*8ef0*/  LOP3.LUT R21, R26, 0xfffffff0, RZ, 0xc0, !PT ;  /* 0xfffffff01a157812 */ /* 0x000fe200078ec0ff */
[----:B------:R-:W-:Y:S01]  /*8f00*/  STS.64 [R167+0x80], R64 ;  /* 0x00008040a7007388 */ /* 0x000fe20000000a00 */
[----:B------:R-:W-:Y:S01]  /*8f10*/  IMAD.IADD R5, R20, 0x1, -R5 ;  /* 0x0000000114057824 */ /* 0x000fe200078e0a05 */
[----:B------:R-:W-:Y:S02]  /*8f20*/  LEA.HI.SX32 R27, R26, R25, 0x1c ;  /* 0x000000191a1b7211 */ /* 0x000fe400078fe2ff */
[----:B------:R-:W-:Y:S01]  /*8f30*/  STS.64 [R167+0xa0], R60 ;  /* 0x0000a03ca7007388 */ /* 0x000fe20000000a00 */
[----:B------:R-:W-:Y:S01]  /*8f40*/  IMAD R32, R28, 0x10, R5 ;  /* 0x000000101c207824 */ /* 0x000fe200078e0205 */
[----:B------:R-:W-:Y:S01]  /*8f50*/  SHF.R.S32.HI R23, RZ, 0x1f, R29 ;  /* 0x0000001fff177819 */ /* 0x000fe2000001141d */
[----:B------:R-:W-:Y:S01]  /*8f60*/  IMAD.IADD R21, R22, 0x1, -R21 ;  /* 0x0000000116157824 */ /* 0x000fe200078e0a15 */
[----:B------:R-:W-:Y:S01]  /*8f70*/  STS.64 [R167+0xc0], R56 ;  /* 0x0000c038a7007388 */ /* 0x000fe20000000a00 */
[----:B------:R-:W-:-:S02]  /*8f80*/  IMAD R32, R161, R32, R24 ;  /* 0x00000020a1207224 */ /* 0x000fc400078e0218 */
[----:B------:R-:W-:Y:S01]  /*8f90*/  IMAD R23, R23, R168, RZ ;  /* 0x000000a817177224 */ /* 0x000fe200078e02ff */
[----:B------:R-:W-:Y:S01]  /*8fa0*/  STS.64 [R167+0xe0], R52 ;  /* 0x0000e034a7007388 */ /* 0x000fe20000000a00 */
[----:B------:R-:W-:Y:S02]  /*8fb0*/  LEA R30, R28, R21, 0x4 ;  /* 0x000000151c1e7211 */ /* 0x000fe400078e20ff */
[----:B------:R-:W-:Y:S01]  /*8fc0*/  SHF.R.S32.HI R21, RZ, 0x1f, R27 ;  /* 0x0000001fff157819 */ /* 0x000fe2000001141b */
[----:B------:R-:W-:Y:S01]  /*8fd0*/  BAR.SYNC.DEFER_BLOCKING 0x0 ;  /* 0x0000000000007b1d */ /* 0x000fe20000010000 */
[----:B------:R-:W-:Y:S01]  /*8fe0*/  SHF.R.S32.HI R33, RZ, 0x1f, R32 ;  /* 0x0000001fff217819 */ /* 0x000fe20000011420 */
[----:B------:R-:W-:Y:S02]  /*8ff0*/  IMAD R30, R161, R30, R24 ;  /* 0x0000001ea11e7224 */ /* 0x000fe400078e0218 */
[----:B------:R-:W-:Y:S02]  /*9000*/  IMAD R21, R21, R168, RZ ;  /* 0x000000a815157224 */ /* 0x000fe400078e02ff */
[----:B------:R-:W-:Y:S01]  /*9010*/  IMAD R23, R29, R0, R23 ;  /* 0x000000001d177224 */ /* 0x000fe200078e0217 */
[----:B------:R-:W-:Y:S01]  /*9020*/  SHF.R.S32.HI R31, RZ, 0x1f, R30 ;  /* 0x0000001fff1f7819 */ /* 0x000fe2000001141e */
[----:B------:R-:W-:-:S04]  /*9030*/  IMAD.WIDE.U32 R32, R168, R29, R32 ;  /* 0x0000001da8207225 */ /* 0x000fc800078e0020 */
[----:B------:R-:W-:Y:S02]  /*9040*/  IMAD R21, R27, R0, R21 ;  /* 0x000000001b157224 */ /* 0x000fe400078e0215 */
[----:B------:R-:W-:-:S04]  /*9050*/  IMAD.WIDE.U32 R30, R168, R27, R30 ;  /* 0x0000001ba81e7225 */ /* 0x000fc800078e001e */
[----:B------:R-:W-:Y:S01]  /*9060*/  IMAD.IADD R27, R33, 0x1, R23 ;  /* 0x00000001211b7824 */ /* 0x000fe200078e0217 */
[----:B------:R-:W-:Y:S01]  /*9070*/  SHF.L.U32 R22, R30, 0x1, RZ ;  /* 0x000000011e167819 */ /* 0x000fe200000006ff */
[C---:B------:R-:W-:Y:S02]  /*9080*/  IMAD.SHL.U32 R23, R32.reuse, 0x2, RZ ;  /* 0x0000000220177824 */ /* 0x040fe400078e00ff */
[----:B------:R-:W-:Y:S01]  /*9090*/  IMAD.IADD R21, R31, 0x1, R21 ;  /* 0x000000011f157824 */ /* 0x000fe200078e0215 */
[----:B------:R-:W-:Y:S01]  /*90a0*/  SHF.L.U64.HI R20, R32, 0x1, R27 ;  /* 0x0000000120147819 */ /* 0x000fe2000001021b */
[----:B------:R-:W1:Y:S01]  /*90b0*/  LDS.128 R12, [R163] ;  /* 0x00000000a30c7984 */ /* 0x000e620000000c00 */
[----:B------:R-:W-:Y:S02]  /*90c0*/  LOP3.LUT R23, R23, 0xfffffffe, RZ, 0xc0, !PT ;  /* 0xfffffffe17177812 */ /* 0x000fe400078ec0ff */
[----:B------:R-:W-:Y:S01]  /*90d0*/  SHF.L.U64.HI R21, R30, 0x1, R21 ;  /* 0x000000011e157819 */ /* 0x000fe20000010215 */
[----:B------:R-:W2:Y:S01]  /*90e0*/  LDS.128 R16, [R166] ;  /* 0x00000000a6107984 */ /* 0x000ea20000000c00 */
[----:B------:R-:W-:-:S03]  /*90f0*/  LOP3.LUT R20, R20, 0x1fffffff, RZ, 0xc0, !PT ;  /* 0x1fffffff14147812 */ /* 0x000fc600078ec0ff */
        /* <DEDUP_REMOVED lines=326> */
[----:B------:R-:W2:Y:S03]  /*a560*/  LDS.128 R4, [R163+0x440] ;  /* 0x00044000a3047984 */ /* 0x000ea60000000c00 */
[----:B------:R-:W-:Y:S01]  /*a570*/  LOP3.LUT R20, R20, 0x1fffffff, RZ, 0xc0, !PT ;  /* 0x1fffffff14147812 */ /* 0x000fe200078ec0ff */
        /* <DEDUP_REMOVED lines=11> */
[----:B------:R-:W-:Y:S01]  /*a630*/  FMUL R31, R11, R162 ;  /* 0x000000a20b1f7220 */ /* 0x000fe20000400000 */
[----:B------:R-:W-:Y:S01]  /*a640*/  F2FP.F16.F32.PACK_AB R10, R13, R12 ;  /* 0x0000000c0d0a723e */ /* 0x000fe200000000ff */
[-C--:B------:R-:W-:Y:S01]  /*a650*/  FMUL R15, R8, R162.reuse ;  /* 0x000000a2080f7220 */ /* 0x080fe20000400000 */
[-C--:B----4-:R-:W-:Y:S01]  /*a660*/  FMUL R16, R16, R162.reuse ;  /* 0x000000a210107220 */ /* 0x090fe20000400000 */
[-C--:B------:R-:W-:Y:S01]  /*a670*/  FMUL R17, R17, R162.reuse ;  /* 0x000000a211117220 */ /* 0x080fe20000400000 */
[-C--:B------:R-:W-:Y:S01]  /*a680*/  FMUL R18, R18, R162.reuse ;  /* 0x000000a212127220 */ /* 0x080fe20000400000 */
[-C--:B------:R-:W-:Y:S01]  /*a690*/  FMUL R19, R19, R162.reuse ;  /* 0x000000a213137220 */ /* 0x080fe20000400000 */
[----:B------:R-:W-:Y:S01]  /*a6a0*/  FMUL R30, R9, R162 ;  /* 0x000000a2091e7220 */ /* 0x000fe20000400000 */
[----:B------:R-:W-:Y:S01]  /*a6b0*/  F2FP.F16.F32.PACK_AB R11, R27, R14 ;  /* 0x0000000e1b0b723e */ /* 0x000fe200000000ff */
[-C--:B------:R-:W-:Y:S01]  /*a6c0*/  FMUL R29, R4, R162.reuse ;  /* 0x000000a2041d7220 */ /* 0x080fe20000400000 */
        /* <DEDUP_REMOVED lines=16> */
[----:B------:R-:W-:Y:S01]  /*a7d0*/  SHF.R.S32.HI R17, RZ, 0x1f, R160 ;  /* 0x0000001fff117819 */ /* 0x000fe200000114a0 */
[----:B------:R-:W-:Y:S01]  /*a7e0*/  BAR.SYNC.DEFER_BLOCKING 0x0 ;  /* 0x0000000000007b1d */ /* 0x000fe20000010000 */
[-C--:B------:R-:W-:Y:S02]  /*a7f0*/  ISETP.LT.AND P0, PT, R20, R3.reuse, P1 ;  /* 0x000000031400720c */ /* 0x080fe40000f01270 */
[----:B------:R-:W-:Y:S02]  /*a800*/  ISETP.LT.AND P1, PT, R160, R3, P1 ;  /* 0x00000003a000720c */ /* 0x000fe40000f21270 */
[----:B-1----:R-:W-:-:S02]  /*a810*/  LEA.HI R8, R19, R20, RZ, 0x4 ;  /* 0x0000001413087211 */ /* 0x002fc400078f20ff */
[----:B------:R-:W-:Y:S01]  /*a820*/  LEA.HI R12, R17, R160, RZ, 0x4 ;  /* 0x000000a0110c7211 */ /* 0x000fe200078f20ff */
[----:B------:R-:W-:Y:S01]  /*a830*/  STS.64 [R169], R146 ;  /* 0x00000092a9007388 */ /* 0x000fe20000000a00 */
[----:B------:R-:W-:Y:S02]  /*a840*/  LOP3.LUT R11, R8, 0xfffffff0, RZ, 0xc0, !PT ;  /* 0xfffffff0080b7812 */ /* 0x000fe400078ec0ff */
[----:B------:R-:W-:Y:S01]  /*a850*/  LOP3.LUT R9, R12, 0xfffffff0, RZ, 0xc0, !PT ;  /* 0xfffffff00c097812 */ /* 0x000fe200078ec0ff */
[----:B------:R-:W-:Y:S01]  /*a860*/  STS.64 [R169+0x20], R142 ;  /* 0x0000208ea9007388 */ /* 0x000fe20000000a00 */
[-C--:B------:R-:W-:Y:S01]  /*a870*/  LEA.HI.SX32 R21, R8, R25.reuse, 0x1c ;  /* 0x0000001908157211 */ /* 0x080fe200078fe2ff */
[----:B------:R-:W-:Y:S01]  /*a880*/  IMAD.IADD R11, R20, 0x1, -R11 ;  /* 0x00000001140b7824 */ /* 0x000fe200078e0a0b */
[----:B------:R-:W-:Y:S01]  /*a890*/  LEA.HI.SX32 R25, R12, R25, 0x1c ;  /* 0x000000190c197211 */ /* 0x000fe200078fe2ff */
[----:B------:R-:W-:Y:S01]  /*a8a0*/  STS.64 [R169+0x40], R138 ;  /* 0x0000408aa9007388 */ /* 0x000fe20000000a00 */
[----:B------:R-:W-:Y:S01]  /*a8b0*/  IMAD.IADD R9, R160, 0x1, -R9 ;  /* 0x00000001a0097824 */ /* 0x000fe200078e0a09 */
[----:B------:R-:W-:-:S02]  /*a8c0*/  SHF.R.S32.HI R29, RZ, 0x1f, R21 ;  /* 0x0000001fff1d7819 */ /* 0x000fc40000011415 */
[----:B------:R-:W-:Y:S01]  /*a8d0*/  STS.64 [R169+0x60], R134 ;  /* 0x00006086a9007388 */ /* 0x000fe20000000a00 */
[C---:B------:R-:W-:Y:S01]  /*a8e0*/  LEA R22, R28.reuse, R11, 0x4 ;  /* 0x0000000b1c167211 */ /* 0x040fe200078e20ff */
[----:B------:R-:W-:Y:S01]  /*a8f0*/  IMAD R28, R28, 0x10, R9 ;  /* 0x000000101c1c7824 */ /* 0x000fe200078e0209 */
[----:B------:R-:W-:Y:S01]  /*a900*/  SHF.R.S32.HI R27, RZ, 0x1f, R25 ;  /* 0x0000001fff1b7819 */ /* 0x000fe20000011419 */
[----:B------:R-:W-:Y:S01]  /*a910*/  STS.64 [R167+0x80], R130 ;  /* 0x00008082a7007388 */ /* 0x000fe20000000a00 */
[----:B------:R-:W-:Y:S02]  /*a920*/  IMAD R29, R29, R168, RZ ;  /* 0x000000a81d1d7224 */ /* 0x000fe400078e02ff */
[C-C-:B------:R-:W-:Y:S01]  /*a930*/  IMAD R22, R161.reuse, R22, R24.reuse ;  /* 0x00000016a1167224 */ /* 0x140fe200078e0218 */
[----:B------:R-:W-:Y:S01]  /*a940*/  STS.64 [R167+0xa0], R126 ;  /* 0x0000a07ea7007388 */ /* 0x000fe20000000a00 */
[----:B------:R-:W-:Y:S02]  /*a950*/  IMAD R30, R161, R28, R24 ;  /* 0x0000001ca11e7224 */ /* 0x000fe400078e0218 */
[----:B------:R-:W-:Y:S01]  /*a960*/  IMAD R27, R27, R168, RZ ;  /* 0x000000a81b1b7224 */ /* 0x000fe200078e02ff */
[----:B------:R-:W-:Y:S01]  /*a970*/  STS.64 [R167+0xc0], R122 ;  /* 0x0000c07aa7007388 */ /* 0x000fe20000000a00 */
[----:B------:R-:W-:Y:S01]  /*a980*/  SHF.R.S32.HI R23, RZ, 0x1f, R22 ;  /* 0x0000001fff177819 */ /* 0x000fe20000011416 */
[-C--:B------:R-:W-:Y:S01]  /*a990*/  IMAD R29, R21, R0.reuse, R29 ;  /* 0x00000000151d7224 */ /* 0x080fe200078e021d */
[----:B------:R-:W-:Y:S01]  /*a9a0*/  SHF.R.S32.HI R31, RZ, 0x1f, R30 ;  /* 0x0000001fff1f7819 */ /* 0x000fe2000001141e */
[----:B------:R-:W-:Y:S01]  /*a9b0*/  STS.64 [R167+0xe0], R118 ;  /* 0x0000e076a7007388 */ /* 0x000fe20000000a00 */
[----:B------:R-:W-:-:S02]  /*a9c0*/  IMAD R27, R25, R0, R27 ;  /* 0x00000000191b7224 */ /* 0x000fc400078e021b */
[C---:B------:R-:W-:Y:S01]  /*a9d0*/  IMAD.WIDE.U32 R22, R168.reuse, R21, R22 ;  /* 0x00000015a8167225 */ /* 0x040fe200078e0016 */
[----:B------:R-:W-:Y:S03]  /*a9e0*/  BAR.SYNC.DEFER_BLOCKING 0x0 ;  /* 0x0000000000007b1d */ /* 0x000fe60000010000 */
[----:B------:R-:W-:-:S04]  /*a9f0*/  IMAD.WIDE.U32 R30, R168, R25, R30 ;  /* 0x00000019a81e7225 */ /* 0x000fc800078e001e */
[----:B------:R-:W-:Y:S01]  /*aa00*/  IMAD.SHL.U32 R25, R22, 0x2, RZ ;  /* 0x0000000216197824 */ /* 0x000fe200078e00ff */
[----:B------:R-:W-:Y:S01]  /*aa10*/  SHF.L.U32 R21, R30, 0x1, RZ ;  /* 0x000000011e157819 */ /* 0x000fe200000006ff */
[----:B------:R-:W-:Y:S02]  /*aa20*/  IMAD.IADD R23, R23, 0x1, R29 ;  /* 0x0000000117177824 */ /* 0x000fe400078e021d */
[----:B------:R-:W-:Y:S01]  /*aa30*/  IMAD.IADD R27, R31, 0x1, R27 ;  /* 0x000000011f1b7824 */ /* 0x000fe200078e021b */
[----:B------:R-:W-:Y:S02]  /*aa40*/  LOP3.LUT R25, R25, 0xfffffffe, RZ, 0xc0, !PT ;  /* 0xfffffffe19197812 */ /* 0x000fe400078ec0ff */
[----:B------:R-:W-:Y:S02]  /*aa50*/  SHF.L.U64.HI R23, R22, 0x1, R23 ;  /* 0x0000000116177819 */ /* 0x000fe40000010217 */
[----:B------:R-:W-:Y:S02]  /*aa60*/  LOP3.LUT R21, R21, 0xfffffffe, RZ, 0xc0, !PT ;  /* 0xfffffffe15157812 */ /* 0x000fe400078ec0ff */
[----:B------:R-:W-:-:S02]  /*aa70*/  IADD3 R22, P3, R156, R25, RZ ;  /* 0x000000199c167210 */ /* 0x000fc40007f7e0ff */
[----:B------:R-:W-:Y:S02]  /*aa80*/  LOP3.LUT R0, R23, 0x1fffffff, RZ, 0xc0, !PT ;  /* 0x1fffffff17007812 */ /* 0x000fe400078ec0ff */
[----:B------:R-:W-:Y:S01]  /*aa90*/  SHF.L.U64.HI R27, R30, 0x1, R27 ;  /* 0x000000011e1b7819 */ /* 0x000fe2000001021b */
[----:B------:R-:W1:Y:S01]  /*aaa0*/  LDS.128 R4, [R166] ;  /* 0x00000000a6047984 */ /* 0x000e620000000c00 */
[----:B------:R-:W-:Y:S02]  /*aab0*/  IADD3 R156, P2, R156, R21, RZ ;  /* 0x000000159c9c7210 */ /* 0x000fe40007f5e0ff */
[----:B------:R-:W-:Y:S01]  /*aac0*/  IADD3.X R23, R157, R0, RZ, P3, !PT ;  /* 0x000000009d177210 */ /* 0x000fe20001ffe4ff */
[----:B------:R-:W2:Y:S01]  /*aad0*/  LDS.128 R8, [R163] ;  /* 0x00000000a3087984 */ /* 0x000ea20000000c00 */
[----:B------:R-:W-:-:S03]  /*aae0*/  LOP3.LUT R24, R27, 0x1fffffff, RZ, 0xc0, !PT ;  /* 0x1fffffff1b187812 */ /* 0x000fc600078ec0ff */
[----:B------:R-:W3:Y:S02]  /*aaf0*/  LDS.128 R12, [R163+0x440] ;  /* 0x00044000a30c7984 */ /* 0x000ee40000000c00 */
[----:B------:R-:W-:Y:S02]  /*ab00*/  IMAD.X R157, R157, 0x1, R24, P2 ;  /* 0x000000019d9d7824 */ /* 0x000fe400010e0618 */
        /* <DEDUP_REMOVED lines=27> */
.L_x_2066:
        /* <DEDUP_REMOVED lines=19> */
.L_x_2067:
        /* <DEDUP_REMOVED lines=9> */
.L_x_3468:


//--------------------- .text._ZN7cutlass7Kernel2INS_4gemm6kernel20DefaultGemmUniversalINS_6half_tENS_6layout11ColumnMajorELNS_16ComplexTransformE0ELi8ES4_S6_LS7_0ELi8ES4_NS5_8RowMajorEfNS_4arch15OpClassTensorOpENS9_4Sm80ENS1_9GemmShapeILi128ELi128ELi32EEENSC_ILi64ELi64ELi32EEENSC_ILi16ELi8ELi16EEENS_8epilogue6thread17LinearCombinationIS4_Li8EffLNSH_9ScaleType4KindE0ELNS_15FloatRoundStyleE2ES4_EENS1_11threadblock30GemmIdentityThreadblockSwizzleILi8EEELi4ENS9_13OpMultiplyAddELNS1_23SharedMemoryClearOptionE0ELb0ELb0ELb0ENS5_28Tensor5DPermute20314RowMajorILi16ELi3ELi8EEENS5_9NoPermuteENS5_37Tensor4DPermute0213ColumnMajorInverseILi8ELi4EEEvE10SelectBaseISP_vEEEEvNT_6ParamsE --------------------------
	.section	.text._ZN7cutlass7Kernel2INS_4gemm6kernel20DefaultGemmUniversalINS_6half_tENS_6layout11ColumnMajorELNS_16ComplexTransformE0ELi8ES4_S6_LS7_0ELi8ES4_NS5_8RowMajorEfNS_4arch15OpClassTensorOpENS9_4Sm80ENS1_9GemmShapeILi128ELi128ELi32EEENSC_ILi64ELi64ELi32EEENSC_ILi16ELi8ELi16EEENS_8epilogue6thread17LinearCombinationIS4_Li8EffLNSH_9ScaleType4KindE0ELNS_15FloatRoundStyleE2ES4_EENS1_11threadblock30GemmIdentityThreadblockSwizzleILi8EEELi4ENS9_13OpMultiplyAddELNS1_23SharedMemoryClearOptionE0ELb0ELb0ELb0ENS5_28Tensor5DPermute20314RowMajorILi16ELi3ELi8EEENS5_9NoPermuteENS5_37Tensor4DPermute0213ColumnMajorInverseILi8ELi4EEEvE10SelectBaseISP_vEEEEvNT_6ParamsE,"ax",@progbits
	.align	128
.text._ZN7cutlass7Kernel2INS_4gemm6kernel20DefaultGemmUniversalINS_6half_tENS_6layout11ColumnMajorELNS_16ComplexTransformE0ELi8ES4_S6_LS7_0ELi8ES4_NS5_8RowMajorEfNS_4arch15OpClassTensorOpENS9_4Sm80ENS1_9GemmShapeILi128ELi128ELi32EEENSC_ILi64ELi64ELi32EEENSC_ILi16ELi8ELi16EEENS_8epilogue6thread17LinearCombinationIS4_Li8EffLNSH_9ScaleType4KindE0ELNS_15FloatRoundStyleE2ES4_EENS1_11threadblock30GemmIdentityThreadblockSwizzleILi8EEELi4ENS9_13OpMultiplyAddELNS1_23SharedMemoryClearOptionE0ELb0ELb0ELb0ENS5_28Tensor5DPermute20314RowMajorILi16ELi3ELi8EEENS5_9NoPermuteENS5_37Tensor4DPermute0213ColumnMajorInverseILi8ELi4EEEvE10SelectBaseISP_vEEEEvNT_6ParamsE:
        .type           _ZN7cutlass7Kernel2INS_4gemm6kernel20DefaultGemmUniversalINS_6half_tENS_6layout11ColumnMajorELNS_16ComplexTransformE0ELi8ES4_S6_LS7_0ELi8ES4_NS5_8RowMajorEfNS_4arch15OpClassTensorOpENS9_4Sm80ENS1_9GemmShapeILi128ELi128ELi32EEENSC_ILi64ELi64ELi32EEENSC_ILi16ELi8ELi16EEENS_8epilogue6thread17LinearCombinationIS4_Li8EffLNSH_9ScaleType4KindE0ELNS_15FloatRoundStyleE2ES4_EENS1_11threadblock30GemmIdentityThreadblockSwizzleILi8EEELi4ENS9_13OpMultiplyAddELNS1_23SharedMemoryClearOptionE0ELb0ELb0ELb0ENS5_28Tensor5DPermute20314RowMajorILi16ELi3ELi8EEENS5_9NoPermuteENS5_37Tensor4DPermute0213ColumnMajorInverseILi8ELi4EEEvE10SelectBaseISP_vEEEEvNT_6ParamsE,@function
        .size           _ZN7cutlass7Kernel2INS_4gemm6kernel20DefaultGemmUniversalINS_6half_tENS_6layout11ColumnMajorELNS_16ComplexTransformE0ELi8ES4_S6_LS7_0ELi8ES4_NS5_8RowMajorEfNS_4arch15OpClassTensorOpENS9_4Sm80ENS1_9GemmShapeILi128ELi128ELi32EEENSC_ILi64ELi64ELi32EEENSC_ILi16ELi8ELi16EEENS_8epilogue6thread17LinearCombinationIS4_Li8EffLNSH_9ScaleType4KindE0ELNS_15FloatRoundStyleE2ES4_EENS1_11threadblock30GemmIdentityThreadblockSwizzleILi8EEELi4ENS9_13OpMultiplyAddELNS1_23SharedMemoryClearOptionE0ELb0ELb0ELb0ENS5_28Tensor5DPermute20314RowMajorILi16ELi3ELi8EEENS5_9NoPermuteENS5_37Tensor4DPermute0213ColumnMajorInverseILi8ELi4EEEvE10SelectBaseISP_vEEEEvNT_6ParamsE,(.L_x_3469 - _ZN7cutlass7Kernel2INS_4gemm6kernel20DefaultGemmUniversalINS_6half_tENS_6layout11ColumnMajorELNS_16ComplexTransformE0ELi8ES4_S6_LS7_0ELi8ES4_NS5_8RowMajorEfNS_4arch15OpClassTensorOpENS9_4Sm80ENS1_9GemmShapeILi128ELi128ELi32EEENSC_ILi64ELi64ELi32EEENSC_ILi16ELi8ELi16EEENS_8epilogue6thread17LinearCombinationIS4_Li8EffLNSH_9ScaleType4KindE0ELNS_15FloatRoundStyleE2ES4_EENS1_11threadblock30GemmIdentityThreadblockSwizzleILi8EEELi4ENS9_13OpMultiplyAddELNS1_23SharedMemoryClearOptionE0ELb0ELb0ELb0ENS5_28Tensor5DPermute20314RowMajorILi16ELi3ELi8EEENS5_9NoPermuteENS5_37Tensor4DPermute0213ColumnMajorInverseILi8ELi4EEEvE10SelectBaseISP_vEEEEvNT_6ParamsE)
        .other          _ZN7cutlass7Kernel2INS_4gemm6kernel20DefaultGemmUniversalINS_6half_tENS_6layout11ColumnMajorELNS_16ComplexTransformE0ELi8ES4_S6_LS7_0ELi8ES4_NS5_8RowMajorEfNS_4arch15OpClassTensorOpENS9_4Sm80ENS1_9GemmShapeILi128ELi128ELi32EEENSC_ILi64ELi64ELi32EEENSC_ILi16ELi8ELi16EEENS_8epilogue6thread17LinearCombinationIS4_Li8EffLNSH_9ScaleType4KindE0ELNS_15FloatRoundStyleE2ES4_EENS1_11threadblock30GemmIdentityThreadblockSwizzleILi8EEELi4ENS9_13OpMultiplyAddELNS1_23SharedMemoryClearOptionE0ELb0ELb0ELb0ENS5_28Tensor5DPermute20314RowMajorILi16ELi3ELi8EEENS5_9NoPermuteENS5_37Tensor4DPermute0213ColumnMajorInverseILi8ELi4EEEvE10SelectBaseISP_vEEEEvNT_6ParamsE,@"STO_CUDA_ENTRY STV_DEFAULT"
_ZN7cutlass7Kernel2INS_4gemm6kernel20DefaultGemmUniversalINS_6half_tENS_6layout11ColumnMajorELNS_16ComplexTransformE0ELi8ES4_S6_LS7_0ELi8ES4_NS5_8RowMajorEfNS_4arch15OpClassTensorOpENS9_4Sm80ENS1_9GemmShapeILi128ELi128ELi32EEENSC_ILi64ELi64ELi32EEENSC_ILi16ELi8ELi16EEENS_8epilogue6thread17LinearCombinationIS4_Li8EffLNSH_9ScaleType4KindE0ELNS_15FloatRoundStyleE2ES4_EENS1_11threadblock30GemmIdentityThreadblockSwizzleILi8EEELi4ENS9_13OpMultiplyAddELNS1_23SharedMemoryClearOptionE0ELb0ELb0ELb0ENS5_28Tensor5DPermute20314RowMajorILi16ELi3ELi8EEENS5_9NoPermuteENS5_37Tensor4DPermute0213ColumnMajorInverseILi8ELi4EEEvE10SelectBaseISP_vEEEEvNT_6ParamsE:
        /* <DEDUP_REMOVED lines=40> */
.L_x_2069:
        /* <DEDUP_REMOVED lines=18> */
.L_x_2068:
[----:B------:R-:W1:Y:S01]  /*03a0*/  LDC R2, c[0x0][0x224] ;  /* 0x00008900ff027b82 */ /* 0x000e620000000800 */
[----:B------:R-:W-:-:S07]  /*03b0*/  IADD3 R22, R204, 0x1, RZ ;  /* 0x00000001cc167810 */ /* 0x000fce0007ffe0ff */
[----:B------:R-:W2:Y:S01]  /*03c0*/  LDC R23, c[0x0][0x234] ;  /* 0x00008d00ff177b82 */ /* 0x000ea20000000800 */
[C---:B-1----:R-:W-:Y:S01]  /*03d0*/  ISETP.GE.AND P0, PT, R22.reuse, R2, PT ;  /* 0x000000021600720c */ /* 0x042fe20003f06270 */
[-C--:B--2---:R-:W-:Y:S02]  /*03e0*/  IMAD R22, R22, R23.reuse, RZ ;  /* 0x0000001716167224 */ /* 0x084fe400078e02ff */
[----:B------:R-:W-:-:S10]  /*03f0*/  IMAD R23, R204, R23, RZ ;  /* 0x00000017cc177224 */ /* 0x000fd400078e02ff */
[----:B------:R-:W1:Y:S02]  /*0400*/  @P0 LDC R22, c[0x0][0x218] ;  /* 0x00008600ff160b82 */ /* 0x000e640000000800 */
.L_x_2070:
[----:B------:R-:W2:Y:S01]  /*0410*/  S2R R207, SR_TID.X ;  /* 0x0000000000cf7919 */ /* 0x000ea20000002100 */
[C---:B-1----:R-:W-:Y:S01]  /*0420*/  IMAD.IADD R3, R22.reuse, 0x1, -R23 ;  /* 0x0000000116037824 */ /* 0x042fe200078e0a17 */
[----:B------:R-:W-:Y:S01]  /*0430*/  BAR.SYNC.DEFER_BLOCKING 0x0 ;  /* 0x0000000000007b1d */ /* 0x000fe20000010000 */
[----:B------:R-:W-:-:S03]  /*0440*/  LOP3.LUT P0, RZ, R22, 0x3, RZ, 0xc0, !PT ;  /* 0x0000000316ff7812 */ /* 0x000fc6000780c0ff */
[----:B------:R-:W-:-:S04]  /*0450*/  SHF.R.S32.HI R220, RZ, 0x1f, R3 ;  /* 0x0000001fffdc7819 */ /* 0x000fc80000011403 */
[----:B------:R-:W-:-:S04]  /*0460*/  LEA.HI R220, R220, R3, RZ, 0x5 ;  /* 0x00000003dcdc7211 */ /* 0x000fc800078f28ff */
[----:B------:R-:W-:-:S05]  /*0470*/  LOP3.LUT R220, R220, 0xffffffe0, RZ, 0xc0, !PT ;  /* 0xffffffe0dcdc7812 */ /* 0x000fca00078ec0ff */
[----:B------:R-:W-:-:S05]  /*0480*/  IMAD.IADD R220, R3, 0x1, -R220 ;  /* 0x0000000103dc7824 */ /* 0x000fca00078e0adc */
        /* <DEDUP_REMOVED lines=30> */
.L_x_2071:
        /* <DEDUP_REMOVED lines=19> */
.L_x_2072:
        /* <DEDUP_REMOVED lines=24> */
[----:B------:R-:W-:Y:S01]  /*0920*/  P2R R7, PR, RZ, 0x1 ;  /* 0x00000001ff077803 */ /* 0x000fe20000000000 */
[----:B--2---:R-:W-:Y:S01]  /*0930*/  IMAD.SHL.U32 R211, R211, 0x2, RZ ;  /* 0x00000002d3d37824 */ /* 0x004fe200078e00ff */
        /* <DEDUP_REMOVED lines=13> */
[C---:B------:R-:W-:Y:S01]  /*0a10*/  ISETP.GE.AND P5, PT, R24.reuse, R4, PT ;  /* 0x000000041800720c */ /* 0x040fe20003fa6270 */
        /* <DEDUP_REMOVED lines=9> */
[----:B------:R-:W-:Y:S02]  /*0ab0*/  SHF.R.S32.HI R209, RZ, 0x2, R11 ;  /* 0x00000002ffd17819 */ /* 0x000fe4000001140b */
[----:B------:R-:W-:Y:S01]  /*0ac0*/  ISETP.GE.AND P4, PT, R5, R4, PT ;  /* 0x000000040500720c */ /* 0x000fe20003f86270 */
[----:B------:R-:W-:-:S12]  /*0ad0*/  BRA.DIV UR4, `(.L_x_2073) ;  /* 0x000000d2049c7947 */ /* 0x000fd8000b800000 */
[----:B------:R1:W2:Y:S02]  /*0ae0*/  SHFL.IDX PT, R14, R13, RZ, 0x1f ;  /* 0x00001fff0d0e7589 */ /* 0x0002a400000e0000 */
.L_x_2129:
        /* <DEDUP_REMOVED lines=117> */
[----:B------:R-:W-:-:S04]  /*1240*/  ISETP.GE.AND P0, PT, R13, RZ, PT ;  /* 0x000000ff0d00720c */ /* 0x000fc80003f06270 */
[----:B------:R-:W-:Y:S02]  /*1250*/  MOV R14, R23 ;  /* 0x00000017000e7202 */ /* 0x000fe40000000f00 */
[----:B------:R-:W-:-:S04]  /*1260*/  SHF.R.S32.HI R23, RZ, 0x1f, R216 ;  /* 0x0000001fff177819 */ /* 0x000fc800000114d8 */
[----:B------:R-:W-:-:S03]  /*1270*/  LEA.HI R23, R23, R216, RZ, 0x3 ;  /* 0x000000d817177211 */ /* 0x000fc600078f18ff */
[----:B------:R-:W-:Y:S01]  /*1280*/  @!P0 IMAD.MOV R14, RZ, RZ, -R14 ;  /* 0x000000ffff0e8224 */ /* 0x000fe200078e0a0e */
[----:B------:R-:W-:Y:S02]  /*1290*/  ISETP.NE.AND P0, PT, R209, RZ, PT ;  /* 0x000000ffd100720c */ /* 0x000fe40003f05270 */
[----:B------:R-:W-:Y:S02]  /*12a0*/  LOP3.LUT R25, R23, 0xfffffff8, RZ, 0xc0, !PT ;  /* 0xfffffff817197812 */ /* 0x000fe400078ec0ff */
[----:B------:R-:W-:Y:S02]  /*12b0*/  SHF.R.S32.HI R23, RZ, 0x3, R23 ;  /* 0x00000003ff177819 */ /* 0x000fe40000011417 */
[----:B------:R-:W-:-:S07]  /*12c0*/  IADD3 R24, R216, -R25, RZ ;  /* 0x80000019d8187210 */ /* 0x000fce0007ffe0ff */
[----:B------:R-:W-:-:S05]  /*12d0*/  @!P0 LOP3.LUT R14, RZ, R209, RZ, 0x33, !PT ;  /* 0x000000d1ff0e8212 */ /* 0x000fca00078e33ff */
[--C-:B------:R-:W-:Y:S02]  /*12e0*/  IMAD.MOV R13, RZ, RZ, -R14.reuse ;  /* 0x000000ffff0d7224 */ /* 0x100fe400078e0a0e */
[----:B------:R-:W-:Y:S02]  /*12f0*/  IMAD R23, R23, 0x4, R14 ;  /* 0x0000000417177824 */ /* 0x000fe400078e020e */
[----:B------:R-:W-:-:S04]  /*1300*/  IMAD R13, R209, R13, R8 ;  /* 0x0000000dd10d7224 */ /* 0x000fc800078e0208 */
[----:B------:R-:W-:-:S05]  /*1310*/  IMAD R24, R209, R24, R13 ;  /* 0x00000018d1187224 */ /* 0x000fca00078e020d */
[----:B------:R-:W-:-:S03]  /*1320*/  SHF.R.S32.HI R25, RZ, 0x1f, R24 ;  /* 0x0000001fff197819 */ /* 0x000fc60000011418 */
[----:B------:R-:W-:-:S03]  /*1330*/  IMAD.WIDE R24, R211, R23, R24 ;  /* 0x00000017d3187225 */ /* 0x000fc600078e0218 */
[----:B------:R-:W-:-:S04]  /*1340*/  LEA R14, P0, R24, R202, 0x1 ;  /* 0x000000ca180e7211 */ /* 0x000fc800078008ff */
[----:B------:R-:W-:-:S09]  /*1350*/  LEA.HI.X R13, R24, R203, R25, 0x1, P0 ;  /* 0x000000cb180d7211 */ /* 0x000fd200000f0c19 */
.L_x_2075:
[----:B------:R-:W-:Y:S05]  /*1360*/  BSYNC B0 ;  /* 0x0000000000007941 */ /* 0x000fea0003800000 */
.L_x_2074:
        /* <DEDUP_REMOVED lines=66> */
.L_x_2077:
[----:B------:R-:W-:Y:S05]  /*1790*/  BSYNC B0 ;  /* 0x0000000000007941 */ /* 0x000fea0003800000 */
.L_x_2076:
        /* <DEDUP_REMOVED lines=50> */
[----:B------:R-:W-:-:S11]  /*1ac0*/  LEA.HI R19, R19, R212, RZ, 0x3 ;  /* 0x000000d413137211 */ /* 0x000fd600078f18ff */
[----:B------:R-:W-:Y:S01]  /*1ad0*/  @!P0 IADD3 R14, R14, -R21, RZ ;  /* 0x800000150e0e8210 */ /* 0x000fe20007ffe0ff */
[----:B------:R-:W-:-:S03]  /*1ae0*/  @!P0 VIADD R20, R20, 0x1 ;  /* 0x0000000114148836 */ /* 0x000fc60000000000 */
[----:B------:R-:W-:Y:S02]  /*1af0*/  ISETP.GE.U32.AND P0, PT, R14, R21, PT ;  /* 0x000000150e00720c */ /* 0x000fe40003f06070 */
[----:B------:R-:W-:Y:S02]  /*1b00*/  LOP3.LUT R14, R8, R209, RZ, 0x3c, !PT ;  /* 0x000000d1080e7212 */ /* 0x000fe400078e3cff */
[----:B------:R-:W-:Y:S02]  /*1b10*/  LOP3.LUT R21, R19, 0xfffffff8, RZ, 0xc0, !PT ;  /* 0xfffffff813157812 */ /* 0x000fe400078ec0ff */
[----:B------:R-:W-:Y:S02]  /*1b20*/  SHF.R.S32.HI R19, RZ, 0x3, R19 ;  /* 0x00000003ff137819 */ /* 0x000fe40000011413 */
[----:B------:R-:W-:-:S05]  /*1b30*/  IADD3 R24, R212, -R21, RZ ;  /* 0x80000015d4187210 */ /* 0x000fca0007ffe0ff */
[----:B------:R-:W-:Y:S01]  /*1b40*/  @P0 VIADD R20, R20, 0x1 ;  /* 0x0000000114140836 */ /* 0x000fe20000000000 */
[----:B------:R-:W-:-:S13]  /*1b50*/  ISETP.GE.AND P0, PT, R14, RZ, PT ;  /* 0x000000ff0e00720c */ /* 0x000fda0003f06270 */
[----:B------:R-:W-:Y:S01]  /*1b60*/  @!P0 IMAD.MOV R20, RZ, RZ, -R20 ;  /* 0x000000ffff148224 */ /* 0x000fe200078e0a14 */
[----:B------:R-:W-:-:S13]  /*1b70*/  ISETP.NE.AND P0, PT, R209, RZ, PT ;  /* 0x000000ffd100720c */ /* 0x000fda0003f05270 */
        /* <DEDUP_REMOVED lines=9> */
.L_x_2079:
[----:B------:R-:W-:Y:S05]  /*1c10*/  BSYNC B0 ;  /* 0x0000000000007941 */ /* 0x000fea0003800000 */
.L_x_2078:
        /* <DEDUP_REMOVED lines=53> */
.L_x_2081:
[----:B------:R-:W-:Y:S05]  /*1f70*/  BSYNC B0 ;  /* 0x0000000000007941 */ /* 0x000fea0003800000 */
.L_x_2080:
        /* <DEDUP_REMOVED lines=28> */
[C---:B------:R-:W-:Y:S01]  /*2140*/  IMAD.SHL.U32 R3, R222.reuse, 0x10, RZ ;  /* 0x00000010de037824 */ /* 0x040fe200078e00ff */
        /* <DEDUP_REMOVED lines=58> */
[----:B------:R-:W-:Y:S02]  /*24f0*/  IADD3 R8, R216, -R15, RZ ;  /* 0x8000000fd8087210 */ /* 0x000fe40007ffe0ff */
[----:B------:R-:W-:Y:S01]  /*2500*/  SHF.R.S32.HI R7, RZ, 0x3, R7 ;  /* 0x00000003ff077819 */ /* 0x000fe20000011407 */
        /* <DEDUP_REMOVED lines=10> */
.L_x_2083:
[----:B------:R-:W-:Y:S05]  /*25b0*/  BSYNC B0 ;  /* 0x0000000000007941 */ /* 0x000fea0003800000 */
.L_x_2082:
        /* <DEDUP_REMOVED lines=48> */
.L_x_2085:
[----:B------:R-:W-:Y:S05]  /*28c0*/  BSYNC B0 ;  /* 0x0000000000007941 */ /* 0x000fea0003800000 */
.L_x_2084:
        /* <DEDUP_REMOVED lines=38> */
[----:B------:R-:W-:-:S13]  /*2b30*/  ISETP.GE.U32.AND P2, PT, R16, R13, PT ;  /* 0x0000000d1000720c */ /* 0x000fda0003f46070 */
[----:B------:R-:W-:-:S05]  /*2b40*/  @P2 VIADD R12, R12, 0x1 ;  /* 0x000000010c0c2836 */ /* 0x000fca0000000000 */
        /* <DEDUP_REMOVED lines=11> */
[----:B------:R-:W-:-:S04]  /*2c00*/  LEA R12, P0, R16, R202, 0x1 ;  /* 0x000000ca100c7211 */ /* 0x000fc800078008ff */
[----:B------:R-:W-:-:S09]  /*2c10*/  LEA.HI.X R7, R16, R203, R17, 0x1, P0 ;  /* 0x000000cb10077211 */ /* 0x000fd200000f0c11 */
.L_x_2087:
[----:B------:R-:W-:Y:S05]  /*2c20*/  BSYNC B0 ;  /* 0x0000000000007941 */ /* 0x000fea0003800000 */
.L_x_2086:
        /* <DEDUP_REMOVED lines=48> */
.L_x_2089:
[----:B------:R-:W-:Y:S05]  /*2f30*/  BSYNC B0 ;  /* 0x0000000000007941 */ /* 0x000fea0003800000 */
.L_x_2088:
        /* <DEDUP_REMOVED lines=11> */
[C---:B------:R-:W-:Y:S01]  /*2ff0*/  IMAD.SHL.U32 R7, R222.reuse, 0x10, RZ ;  /* 0x00000010de077824 */ /* 0x040fe200078e00ff */
[----:B------:R-:W-:Y:S01]  /*3000*/  CS2R R10, SRZ ;  /* 0x00000000000a7805 */ /* 0x000fe2000001ff00 */
[----:B------:R-:W-:Y:S01]  /*3010*/  IMAD.SHL.U32 R3, R222, 0x4, RZ ;  /* 0x00000004de037824 */ /* 0x000fe200078e00ff */
        /* <DEDUP_REMOVED lines=42> */
[----:B------:R-:W-:Y:S02]  /*32c0*/  LOP3.LUT R13, R3, 0xfffffff8, RZ, 0xc0, !PT ;  /* 0xfffffff8030d7812 */ /* 0x000fe400078ec0ff */
[----:B------:R-:W-:Y:S01]  /*32d0*/  SHF.R.S32.HI R3, RZ, 0x3, R3 ;  /* 0x00000003ff037819 */ /* 0x000fe20000011403 */
[----:B------:R-:W-:Y:S01]  /*32e0*/  @P2 VIADD R14, R14, 0x1 ;  /* 0x000000010e0e2836 */ /* 0x000fe20000000000 */
[----:B------:R-:W-:-:S04]  /*32f0*/  IADD3 R2, R216, -R13, RZ ;  /* 0x8000000dd8027210 */ /* 0x000fc80007ffe0ff */
        /* <DEDUP_REMOVED lines=11> */
.L_x_2091:
[----:B------:R-:W-:Y:S05]  /*33b0*/  BSYNC B0 ;  /* 0x0000000000007941 */ /* 0x000fea0003800000 */
.L_x_2090:
        /* <DEDUP_REMOVED lines=47> */
.L_x_2093:
[----:B------:R-:W-:Y:S05]  /*36b0*/  BSYNC B0 ;  /* 0x0000000000007941 */ /* 0x000fea0003800000 */
.L_x_2092:
        /* <DEDUP_REMOVED lines=50> */
.L_x_2095:
[----:B------:R-:W-:Y:S05]  /*39e0*/  BSYNC B0 ;  /* 0x0000000000007941 */ /* 0x000fea0003800000 */
.L_x_2094:
        /* <DEDUP_REMOVED lines=27> */
[----:B------:R-:W-:-:S07]  /*3ba0*/  LOP3.LUT R11, R3, 0xfffffff8, RZ, 0xc0, !PT ;  /* 0xfffffff8030b7812 */ /* 0x000fce00078ec0ff */
[-C--:B------:R-:W-:Y:S01]  /*3bb0*/  @!P0 IADD3 R2, R2, -R9.reuse, RZ ;  /* 0x8000000902028210 */ /* 0x080fe20007ffe0ff */
[----:B------:R-:W-:Y:S01]  /*3bc0*/  @!P0 VIADD R8, R8, 0x1 ;  /* 0x0000000108088836 */ /* 0x000fe20000000000 */
[----:B------:R-:W-:Y:S02]  /*3bd0*/  ISETP.NE.AND P0, PT, R209, RZ, PT ;  /* 0x000000ffd100720c */ /* 0x000fe40003f05270 */
[----:B------:R-:W-:Y:S02]  /*3be0*/  ISETP.GE.U32.AND P2, PT, R2, R9, PT ;  /* 0x000000090200720c */ /* 0x000fe40003f46070 */
[----:B------:R-:W-:-:S04]  /*3bf0*/  LOP3.LUT R2, R12, R209, RZ, 0x3c, !PT ;  /* 0x000000d10c027212 */ /* 0x000fc800078e3cff */
[----:B------:R-:W-:Y:S02]  /*3c00*/  ISETP.GE.AND P1, PT, R2, RZ, PT ;  /* 0x000000ff0200720c */ /* 0x000fe40003f26270 */
[----:B------:R-:W-:-:S05]  /*3c10*/  IADD3 R2, R210, -R11, RZ ;  /* 0x8000000bd2027210 */ /* 0x000fca0007ffe0ff */
        /* <DEDUP_REMOVED lines=13> */
.L_x_2097:
[----:B------:R-:W-:Y:S05]  /*3cf0*/  BSYNC B0 ;  /* 0x0000000000007941 */ /* 0x000fea0003800000 */
.L_x_2096:
        /* <DEDUP_REMOVED lines=131> */
[----:B--2---:R-:W-:Y:S01]  /*4530*/  LOP3.LUT R0, R2, 0x20, RZ, 0x3c, !PT ;  /* 0x0000002002007812 */ /* 0x004fe200078e3cff */
[----:B------:R-:W-:Y:S01]  /*4540*/  IMAD.MOV.U32 R223, RZ, RZ, RZ ;  /* 0x000000ffffdf7224 */ /* 0x000fe200078e00ff */
[----:B------:R-:W-:Y:S01]  /*4550*/  SEL R222, R222, RZ, P0 ;  /* 0x000000ffdede7207 */ /* 0x000fe20000000000 */
[----:B------:R-:W-:Y:S01]  /*4560*/  IMAD.MOV.U32 R119, RZ, RZ, RZ ;  /* 0x000000ffff777224 */ /* 0x000fe200078e00ff */
[----:B------:R-:W-:Y:S01]  /*4570*/  SEL R221, R221, RZ, P0 ;  /* 0x000000ffdddd7207 */ /* 0x000fe20000000000 */
[----:B------:R-:W-:Y:S01]  /*4580*/  UMOV UR12, 0x6000 ;  /* 0x00006000000c7882 */ /* 0x000fe20000000000 */
[----:B------:R-:W-:Y:S01]  /*4590*/  UMOV UR11, 0x180 ;  /* 0x00000180000b7882 */ /* 0x000fe20000000000 */
[----:B------:R-:W-:Y:S01]  /*45a0*/  UMOV UR10, 0x3 ;  /* 0x00000003000a7882 */ /* 0x000fe20000000000 */
[----:B------:R-:W-:Y:S01]  /*45b0*/  ULDC.64 UR6, c[0x0][0x250] ;  /* 0x0000940000067ab9 */ /* 0x000fe20000000a00 */
[----:B------:R-:W-:-:S05]  /*45c0*/  ULDC.64 UR4, c[0x0][0x258] ;  /* 0x0000960000047ab9 */ /* 0x000fca0000000a00 */
.L_x_2107:
[C---:B---3--:R-:W-:Y:S01]  /*45d0*/  HMMA.16816.F32 R16, R4.reuse, R8, R16 ;  /* 0x000000080410723c */ /* 0x048fe20000001810 */
[----:B------:R-:W-:Y:S01]  /*45e0*/  BSSY B0, `(.L_x_2099) ;  /* 0x0000063000007945 */ /* 0x000fe20003800000 */
[----:B-1----:R-:W-:Y:S02]  /*45f0*/  MOV R229, RZ ;  /* 0x000000ff00e57202 */ /* 0x002fe40000000f00 */
[----:B------:R-:W-:Y:S02]  /*4600*/  CS2R R230, SRZ ;  /* 0x0000000000e67805 */ /* 0x000fe4000001ff00 */
[----:B------:R-:W-:Y:S01]  /*4610*/  IADD3 R201, R0, R199, RZ ;  /* 0x000000c700c97210 */ /* 0x000fe20007ffe0ff */
[C---:B------:R-:W-:Y:S03]  /*4620*/  HMMA.16816.F32 R24, R4.reuse, R10, R24 ;  /* 0x0000000a0418723c */ /* 0x040fe60000001818 */
[----:B------:R-:W-:Y:S01]  /*4630*/  LOP3.LUT P1, RZ, R222, 0x1, RZ, 0xc0, !PT ;  /* 0x00000001deff7812 */ /* 0x000fe2000782c0ff */
[----:B------:R1:W2:Y:S01]  /*4640*/  LDSM.16.M88.4 R168, [R201] ;  /* 0x00000000c9a8783b */ /* 0x0002a20000000200 */
[--C-:B------:R-:W-:Y:S01]  /*4650*/  IMAD.IADD R164, R198, 0x1, R200.reuse ;  /* 0x00000001c6a47824 */ /* 0x100fe200078e02c8 */
[C---:B------:R-:W-:Y:S05]  /*4660*/  HMMA.16816.F32 R28, R4.reuse, R12, R28 ;  /* 0x0000000c041c723c */ /* 0x040fea000000181c */
[----:B------:R-:W-:Y:S01]  /*4670*/  VIADD R227, R219, UR12 ;  /* 0x0000000cdbe37c36 */ /* 0x000fe20008000000 */
[C---:B------:R-:W-:Y:S01]  /*4680*/  HMMA.16816.F32 R32, R4.reuse, R14, R32 ;  /* 0x0000000e0420723c */ /* 0x040fe20000001820 */
[----:B------:R-:W2:Y:S04]  /*4690*/  LDSM.16.MT88.4 R164, [R164+0x1000] ;  /* 0x00100000a4a4783b */ /* 0x000ea80000004200 */
[--C-:B------:R-:W-:Y:S01]  /*46a0*/  IMAD.IADD R184, R197, 0x1, R200.reuse ;  /* 0x00000001c5b87824 */ /* 0x100fe200078e02c8 */
[C---:B------:R-:W-:Y:S03]  /*46b0*/  HMMA.16816.F32 R36, R4.reuse, R20, R36 ;  /* 0x000000140424723c */ /* 0x040fe60000001824 */
[----:B------:R1:W2:Y:S02]  /*46c0*/  LDSM.16.M88.4 R172, [R201+0x1000] ;  /* 0x00100000c9ac783b */ /* 0x0002a40000000200 */
[--C-:B------:R-:W-:Y:S01]  /*46d0*/  IMAD.IADD R188, R196, 0x1, R200.reuse ;  /* 0x00000001c4bc7824 */ /* 0x100fe200078e02c8 */
[C---:B------:R-:W-:Y:S05]  /*46e0*/  HMMA.16816.F32 R40, R4.reuse, R22, R40 ;  /* 0x000000160428723c */ /* 0x040fea0000001828 */
[----:B------:R-:W2:Y:S01]  /*46f0*/  LDSM.16.MT88.4 R184, [R184+0x1000] ;  /* 0x00100000b8b8783b */ /* 0x000ea20000004200 */
[C---:B------:R-:W-:Y:S05]  /*4700*/  HMMA.16816.F32 R44, R4.reuse, R148, R44 ;  /* 0x00000094042c723c */ /* 0x040fea000000182c */
[----:B------:R-:W-:Y:S01]  /*4710*/  IMAD.IADD R192, R3, 0x1, R200 ;  /* 0x0000000103c07824 */ /* 0x000fe200078e02c8 */
[-C--:B------:R-:W-:Y:S01]  /*4720*/  HMMA.16816.F32 R48, R4, R150.reuse, R48 ;  /* 0x000000960430723c */ /* 0x080fe20000001830 */
[----:B------:R-:W2:Y:S04]  /*4730*/  LDSM.16.MT88.4 R188, [R188+0x1000] ;  /* 0x00100000bcbc783b */ /* 0x000ea80000004200 */
[----:B------:R-:W-:Y:S01]  /*4740*/  LOP3.LUT R226, R222, 0x2, RZ, 0xc0, !PT ;  /* 0x00000002dee27812 */ /* 0x000fe200078ec0ff */
[C---:B------:R-:W-:Y:S03]  /*4750*/  HMMA.16816.F32 R52, R152.reuse, R150, R52 ;  /* 0x000000969834723c */ /* 0x040fe60000001834 */
[----:B------:R-:W2:Y:S02]  /*4760*/  LDSM.16.MT88.4 R192, [R192+0x1000] ;  /* 0x00100000c0c0783b */ /* 0x000ea40000004200 */
[----:B------:R-:W-:Y:S01]  /*4770*/  SHF.R.U32.HI R226, RZ, 0x1, R226 ;  /* 0x00000001ffe27819 */ /* 0x000fe200000116e2 */
[C---:B------:R-:W-:Y:S03]  /*4780*/  HMMA.16816.F32 R56, R152.reuse, R148, R56 ;  /* 0x000000949838723c */ /* 0x040fe60000001838 */
[----:B------:R-:W-:Y:S02]  /*4790*/  ISETP.NE.U32.AND P0, PT, R226, RZ, PT ;  /* 0x000000ffe200720c */ /* 0x000fe40003f05070 */
[----:B------:R1:W2:Y:S01]  /*47a0*/  LDSM.16.M88.4 R176, [R201+0x2000] ;  /* 0x00200000c9b0783b */ /* 0x0002a20000000200 */
[C---:B------:R-:W-:Y:S01]  /*47b0*/  HMMA.16816.F32 R60, R152.reuse, R22, R60 ;  /* 0x00000016983c723c */ /* 0x040fe2000000183c */
[----:B------:R-:W-:Y:S05]  /*47c0*/  IMAD.MOV.U32 R226, RZ, RZ, RZ ;  /* 0x000000ffffe27224 */ /* 0x000fea00078e00ff */
[C---:B------:R-:W-:Y:S01]  /*47d0*/  HMMA.16816.F32 R64, R152.reuse, R20, R64 ;  /* 0x000000149840723c */ /* 0x040fe20000001840 */
[----:B------:R1:W2:Y:S05]  /*47e0*/  LDSM.16.M88.4 R180, [R201+0x3000] ;  /* 0x00300000c9b4783b */ /* 0x0002aa0000000200 */
[C---:B------:R-:W-:Y:S03]  /*47f0*/  HMMA.16816.F32 R68, R152.reuse, R14, R68 ;  /* 0x0000000e9844723c */ /* 0x040fe60000001844 */
[----:B------:R-:W-:Y:S01]  /*4800*/  @!PT LDS RZ, [RZ] ;  /* 0x00000000fffff984 */ /* 0x000fe20000000800 */
[----:B------:R-:W-:Y:S01]  /*4810*/  @!PT LDS RZ, [RZ] ;  /* 0x00000000fffff984 */ /* 0x000fe20000000800 */
[----:B------:R-:W-:Y:S01]  /*4820*/  @!PT LDS RZ, [RZ] ;  /* 0x00000000fffff984 */ /* 0x000fe20000000800 */
[----:B------:R1:W-:Y:S03]  /*4830*/  @P1 LDGSTS.E.BYPASS.LTC128B.128 [R227], desc[UR36][R224.64] ;  /* 0x00000000e0e31fae */ /* 0x0003e6000b901d64 */
[C---:B------:R-:W-:Y:S05]  /*4840*/  HMMA.16816.F32 R72, R152.reuse, R12, R72 ;  /* 0x0000000c9848723c */ /* 0x040fea0000001848 */
[----:B------:R1:W-:Y:S01]  /*4850*/  @P0 LDGSTS.E.BYPASS.LTC128B.128 [R227+0x80], desc[UR36][R224.64+0x80] ;  /* 0x00080080e0e30fae */ /* 0x0003e2000b901d64 */
[C---:B------:R-:W-:Y:S05]  /*4860*/  HMMA.16816.F32 R76, R152.reuse, R10, R76 ;  /* 0x0000000a984c723c */ /* 0x040fea000000184c */
        /* <DEDUP_REMOVED lines=27> */
[----:B------:R-:W-:Y:S02]  /*4a20*/  IMAD.MOV R4, RZ, RZ, -R4 ;  /* 0x000000ffff047224 */ /* 0x000fe400078e0a04 */
[--C-:B---3--:R-:W-:Y:S02]  /*4a30*/  IMAD.MOV R5, RZ, RZ, -R11.reuse ;  /* 0x000000ffff057224 */ /* 0x108fe400078e0a0b */
        /* <DEDUP_REMOVED lines=15> */
[----:B------:R-:W-:Y:S03]  /*4b30*/  LOP3.LUT R9, R5, 0xfffffff8, RZ, 0xc0, !PT ;  /* 0xfffffff805097812 */ /* 0x000fe600078ec0ff */
[----:B------:R-:W-:Y:S01]  /*4b40*/  @P2 VIADD R7, R7, 0x1 ;  /* 0x0000000107072836 */ /* 0x000fe20000000000 */
[----:B------:R-:W-:Y:S03]  /*4b50*/  IADD3 R4, R216, -R9, RZ ;  /* 0x80000009d8047210 */ /* 0x000fe60007ffe0ff */
[----:B------:R-:W-:Y:S01]  /*4b60*/  @!P1 IMAD.MOV R7, RZ, RZ, -R7 ;  /* 0x000000ffff079224 */ /* 0x000fe200078e0a07 */
[----:B------:R-:W-:Y:S05]  /*4b70*/  @!P0 LOP3.LUT R7, RZ, R209, RZ, 0x33, !PT ;  /* 0x000000d1ff078212 */ /* 0x000fea00078e33ff */
[----:B------:R-:W-:Y:S04]  /*4b80*/  IMAD.MOV R6, RZ, RZ, -R7 ;  /* 0x000000ffff067224 */ /* 0x000fe800078e0a07 */
[C---:B------:R-:W-:Y:S04]  /*4b90*/  IMAD R6, R209.reuse, R6, R220 ;  /* 0x00000006d1067224 */ /* 0x040fe800078e02dc */
[----:B------:R-:W-:Y:S01]  /*4ba0*/  IMAD R8, R209, R4, R6 ;  /* 0x00000004d1087224 */ /* 0x000fe200078e0206 */
[----:B------:R-:W-:Y:S04]  /*4bb0*/  SHF.R.S32.HI R4, RZ, 0x3, R5 ;  /* 0x00000003ff047819 */ /* 0x000fe80000011405 */
[--C-:B------:R-:W-:Y:S01]  /*4bc0*/  SHF.R.S32.HI R9, RZ, 0x1f, R8.reuse ;  /* 0x0000001fff097819 */ /* 0x100fe20000011408 */
[----:B------:R-:W-:Y:S04]  /*4bd0*/  IMAD R4, R4, 0x4, R7 ;  /* 0x0000000404047824 */ /* 0x000fe800078e0207 */
[----:B------:R-:W-:Y:S03]  /*4be0*/  IMAD.WIDE R8, R211, R4, R8 ;  /* 0x00000004d3087225 */ /* 0x000fe600078e0208 */
[C---:B------:R-:W-:Y:S04]  /*4bf0*/  LEA R230, P0, R8.reuse, R202, 0x1 ;  /* 0x000000ca08e67211 */ /* 0x040fe800078008ff */
[----:B------:R-:W-:Y:S09]  /*4c00*/  LEA.HI.X R231, R8, R203, R9, 0x1, P0 ;  /* 0x000000cb08e77211 */ /* 0x000ff200000f0c09 */
.L_x_2100:
[----:B------:R-:W-:Y:S05]  /*4c10*/  BSYNC B0 ;  /* 0x0000000000007941 */ /* 0x000fea0003800000 */
.L_x_2099:
        /* <DEDUP_REMOVED lines=8> */
[----:B-1----:R-:W-:Y:S04]  /*4ca0*/  IADD3 R224, P0, R224, UR6, RZ ;  /* 0x00000006e0e07c10 */ /* 0x002fe8000ff1e0ff */
[----:B------:R-:W-:Y:S01]  /*4cb0*/  IADD3.X R225, R225, UR7, RZ, P0, !PT ;  /* 0x00000007e1e17c10 */ /* 0x000fe200087fe4ff */
[----:B------:R-:W-:Y:S08]  /*4cc0*/  @!P1 BRA `(.L_x_2102) ;  /* 0x0000000000949947 */ /* 0x000ff00003800000 */
[-C--:B------:R-:W-:Y:S04]  /*4cd0*/  IABS R10, R209.reuse ;  /* 0x000000d1000a7213 */ /* 0x080fe80000000000 */
[----:B------:R-:W1:Y:S10]  /*4ce0*/  I2F.RP R9, R10 ;  /* 0x0000000a00097306 */ /* 0x000e740000209400 */
[----:B-1----:R-:W1:Y:S02]  /*4cf0*/  MUFU.RCP R6, R9 ;  /* 0x0000000900067308 */ /* 0x002e640000001000 */
[----:B-1----:R-:W-:Y:S01]  /*4d00*/  VIADD R12, R6, 0xffffffe ;  /* 0x0ffffffe060c7836 */ /* 0x002fe20000000000 */
        /* <DEDUP_REMOVED lines=33> */
.L_x_2102:
[----:B------:R-:W-:Y:S05]  /*4f20*/  BSYNC B0 ;  /* 0x0000000000007941 */ /* 0x000fea0003800000 */
.L_x_2101:
[C---:B------:R-:W-:Y:S01]  /*4f30*/  LOP3.LUT R7, R222.reuse, 0x4, RZ, 0xc0, !PT ;  /* 0x00000004de077812 */ /* 0x040fe200078ec0ff */
        /* <DEDUP_REMOVED lines=9> */
[----:B------:R-:W-:Y:S01]  /*4fd0*/  ISETP.NE.U32.AND P1, PT, R7, RZ, PT ;  /* 0x000000ff0700720c */ /* 0x000fe20003f25070 */
[----:B------:R-:W-:Y:S01]  /*4fe0*/  IMAD.MOV.U32 R13, RZ, RZ, RZ ;  /* 0x000000ffff0d7224 */ /* 0x000fe200078e00ff */
[----:B------:R-:W-:Y:S01]  /*4ff0*/  ISETP.NE.U32.AND P0, PT, R6, RZ, PT ;  /* 0x000000ff0600720c */ /* 0x000fe20003f05070 */
[----:B------:R-:W-:Y:S04]  /*5000*/  IMAD.MOV.U32 R6, RZ, RZ, RZ ;  /* 0x000000ffff067224 */ /* 0x000fe800078e00ff */
[----:B------:R-:W-:Y:S01]  /*5010*/  @!PT LDS RZ, [RZ] ;  /* 0x00000000fffff984 */ /* 0x000fe20000000800 */
[----:B------:R-:W-:Y:S01]  /*5020*/  @!PT LDS RZ, [RZ] ;  /* 0x00000000fffff984 */ /* 0x000fe20000000800 */
[----:B------:R-:W-:Y:S01]  /*5030*/  @!PT LDS RZ, [RZ] ;  /* 0x00000000fffff984 */ /* 0x000fe20000000800 */
[----:B------:R1:W-:Y:S06]  /*5040*/  @P2 LDGSTS.E.BYPASS.LTC128B.128 [R228+0x8000], desc[UR36][R226.64] ;  /* 0x08000000e2e42fae */ /* 0x0003ec000b901d64 */
[----:B------:R4:W-:Y:S05]  /*5050*/  @P1 LDGSTS.E.BYPASS.LTC128B.128 [R5], desc[UR36][R224.64] ;  /* 0x00000000e0051fae */ /* 0x0009ea000b901d64 */
[----:B------:R4:W-:Y:S01]  /*5060*/  @P0 LDGSTS.E.BYPASS.LTC128B.128 [R5+0x80], desc[UR36][R224.64+0x80] ;  /* 0x00080080e0050fae */ /* 0x0009e2000b901d64 */
[----:B------:R-:W-:Y:S01]  /*5070*/  LOP3.LUT P0, R8, R221, 0x4, RZ, 0xc0, !PT ;  /* 0x00000004dd087812 */ /* 0x000fe2000780c0ff */
[----:B-1----:R-:W-:Y:S11]  /*5080*/  IMAD.MOV.U32 R226, RZ, RZ, RZ ;  /* 0x000000ffffe27224 */ /* 0x002ff600078e00ff */
[----:B------:R-:W-:Y:S01]  /*5090*/  @!UPT UIADD3 URZ, URZ, URZ, URZ ;  /* 0x0000003f3f3ff290 */ /* 0x000fe2000fffe03f */
[----:B------:R-:W-:Y:S05]  /*50a0*/  @!P0 BRA `(.L_x_2104) ;  /* 0x0000000000948947 */ /* 0x000fea0003800000 */
[-C--:B------:R-:W-:Y:S04]  /*50b0*/  IABS R9, R209.reuse ;  /* 0x000000d100097213 */ /* 0x080fe80000000000 */
[----:B------:R-:W4:Y:S10]  /*50c0*/  I2F.RP R12, R9 ;  /* 0x00000009000c7306 */ /* 0x000f340000209400 */
[----:B----4-:R-:W1:Y:S02]  /*50d0*/  MUFU.RCP R5, R12 ;  /* 0x0000000c00057308 */ /* 0x010e640000001000 */
        /* <DEDUP_REMOVED lines=16> */
[----:B------:R-:W-:Y:S01]  /*51e0*/  @!P0 IADD3 R11, R11, 0x1, RZ ;  /* 0x000000010b0b8810 */ /* 0x000fe20007ffe0ff */
[----:B------:R-:W-:Y:S01]  /*51f0*/  @!P0 IMAD.IADD R6, R6, 0x1, -R9 ;  /* 0x0000000106068824 */ /* 0x000fe200078e0a09 */
[----:B------:R-:W-:Y:S04]  /*5200*/  ISETP.NE.AND P0, PT, R209, RZ, PT ;  /* 0x000000ffd100720c */ /* 0x000fe80003f05270 */
[----:B------:R-:W-:Y:S02]  /*5210*/  ISETP.GE.U32.AND P2, PT, R6, R9, PT ;  /* 0x000000090600720c */ /* 0x000fe40003f46070 */
[----:B------:R-:W-:Y:S04]  /*5220*/  LOP3.LUT R9, R5, 0xfffffff8, RZ, 0xc0, !PT ;  /* 0xfffffff805097812 */ /* 0x000fe800078ec0ff */
[----:B------:R-:W-:Y:S07]  /*5230*/  IADD3 R6, R212, -R9, RZ ;  /* 0x80000009d4067210 */ /* 0x000fee0007ffe0ff */
[----:B------:R-:W-:Y:S04]  /*5240*/  @P2 VIADD R11, R11, 0x1 ;  /* 0x000000010b0b2836 */ /* 0x000fe80000000000 */
        /* <DEDUP_REMOVED lines=11> */
.L_x_2104:
[----:B------:R-:W-:Y:S05]  /*5300*/  BSYNC B0 ;  /* 0x0000000000007941 */ /* 0x000fea0003800000 */
.L_x_2103:
        /* <DEDUP_REMOVED lines=12> */
[----:B-1-3--:R-:W1:Y:S02]  /*53d0*/  MUFU.RCP R4, R7 ;  /* 0x0000000700047308 */ /* 0x00ae640000001000 */
[----:B-1----:R-:W-:Y:S01]  /*53e0*/  VIADD R10, R4, 0xffffffe ;  /* 0x0ffffffe040a7836 */ /* 0x002fe20000000000 */
[----:B------:R-:W-:Y:S07]  /*53f0*/  IABS R4, R209 ;  /* 0x000000d100047213 */ /* 0x000fee0000000000 */
[----:B------:R-:W4:Y:S01]  /*5400*/  F2I.FTZ.U32.TRUNC.NTZ R11, R10 ;  /* 0x0000000a000b7305 */ /* 0x000f22000021f000 */
[----:B------:R-:W-:Y:S02]  /*5410*/  IMAD.MOV R4, RZ, RZ, -R4 ;  /* 0x000000ffff047224 */ /* 0x000fe400078e0a04 */
[--C-:B----4-:R-:W-:Y:S02]  /*5420*/  IMAD.MOV R5, RZ, RZ, -R11.reuse ;  /* 0x000000ffff057224 */ /* 0x110fe400078e0a0b */
        /* <DEDUP_REMOVED lines=29> */
.L_x_2106:
[----:B------:R-:W-:Y:S05]  /*5600*/  BSYNC B0 ;  /* 0x0000000000007941 */ /* 0x000fea0003800000 */
.L_x_2105:
[C---:B--2---:R-:W-:Y:S01]  /*5610*/  HMMA.16816.F32 R16, R164.reuse, R168, R16 ;  /* 0x000000a8a410723c */ /* 0x044fe20000001810 */
        /* <DEDUP_REMOVED lines=20> */
[----:B------:R-:W-:Y:S01]  /*5760*/  ISETP.NE.AND P0, PT, R201, RZ, PT ;  /* 0x000000ffc900720c */ /* 0x000fe20003f05270 */
[----:B------:R-:W-:Y:S01]  /*5770*/  @!UP0 UMOV UR10, URZ ;  /* 0x0000003f000a8c82 */ /* 0x000fe20008000000 */
[C---:B------:R-:W-:Y:S01]  /*5780*/  HMMA.16816.F32 R40, R164.reuse, R178, R40 ;  /* 0x000000b2a428723c */ /* 0x040fe20000001828 */
[----:B------:R-:W-:Y:S01]  /*5790*/  UMOV UR11, UR8 ;  /* 0x00000008000b7c82 */ /* 0x000fe20008000000 */
[----:B------:R-:W-:Y:S03]  /*57a0*/  UMOV UR12, UR9 ;  /* 0x00000009000c7c82 */ /* 0x000fe60008000000 */
[----:B------:R-:W-:Y:S01]  /*57b0*/  SEL R222, R222, RZ, P0 ;  /* 0x000000ffdede7207 */ /* 0x000fe20000000000 */
[C---:B------:R-:W-:Y:S01]  /*57c0*/  HMMA.16816.F32 R44, R164.reuse, R180, R44 ;  /* 0x000000b4a42c723c */ /* 0x040fe2000000182c */
[----:B------:R-:W-:Y:S04]  /*57d0*/  @!P2 IMAD.MOV.U32 R223, RZ, RZ, RZ ;  /* 0x000000ffffdfa224 */ /* 0x000fe800078e00ff */
[----:B------:R-:W-:Y:S01]  /*57e0*/  SEL R221, R221, RZ, P0 ;  /* 0x000000ffdddd7207 */ /* 0x000fe20000000000 */
[-C--:B------:R-:W-:Y:S03]  /*57f0*/  HMMA.16816.F32 R48, R164, R182.reuse, R48 ;  /* 0x000000b6a430723c */ /* 0x080fe60000001830 */
[----:B------:R-:W-:Y:S02]  /*5800*/  ISETP.GT.AND P0, PT, R217, -0x2, PT ;  /* 0xfffffffed900780c */ /* 0x000fe40003f04270 */
        /* <DEDUP_REMOVED lines=9> */
[--C-:B---3--:R-:W-:Y:S01]  /*58a0*/  IMAD.IADD R231, R197, 0x1, R226.reuse ;  /* 0x00000001c5e77824 */ /* 0x108fe200078e02e2 */
[C---:B------:R-:W-:Y:S05]  /*58b0*/  HMMA.16816.F32 R68, R184.reuse, R174, R68 ;  /* 0x000000aeb844723c */ /* 0x040fea0000001844 */
[--C-:B------:R-:W-:Y:S01]  /*58c0*/  IMAD.IADD R230, R196, 0x1, R226.reuse ;  /* 0x00000001c4e67824 */ /* 0x100fe200078e02e2 */
[C---:B------:R-:W-:Y:S01]  /*58d0*/  HMMA.16816.F32 R72, R184.reuse, R172, R72 ;  /* 0x000000acb848723c */ /* 0x040fe20000001848 */
[----:B----4-:R1:W3:Y:S05]  /*58e0*/  LDSM.16.MT88.4 R4, [R232] ;  /* 0x00000000e804783b */ /* 0x0102ea0000004200 */
[C---:B------:R-:W-:Y:S05]  /*58f0*/  HMMA.16816.F32 R76, R184.reuse, R170, R76 ;  /* 0x000000aab84c723c */ /* 0x040fea000000184c */
[----:B------:R-:W-:Y:S01]  /*5900*/  IADD3 R229, R3, R226, RZ ;  /* 0x000000e203e57210 */ /* 0x000fe20007ffe0ff */
[-C--:B------:R-:W-:Y:S01]  /*5910*/  HMMA.16816.F32 R80, R184, R168.reuse, R80 ;  /* 0x000000a8b850723c */ /* 0x080fe20000001850 */
[----:B------:R1:W3:Y:S04]  /*5920*/  LDSM.16.MT88.4 R152, [R231] ;  /* 0x00000000e798783b */ /* 0x0002e80000004200 */
[C---:B------:R-:W-:Y:S01]  /*5930*/  VIADD R227, R199.reuse, 0x80 ;  /* 0x00000080c7e37836 */ /* 0x040fe20000000000 */
[C---:B------:R-:W-:Y:S03]  /*5940*/  HMMA.16816.F32 R84, R188.reuse, R168, R84 ;  /* 0x000000a8bc54723c */ /* 0x040fe60000001854 */
[----:B------:R1:W3:Y:S02]  /*5950*/  LDSM.16.MT88.4 R156, [R230] ;  /* 0x00000000e69c783b */ /* 0x0002e40000004200 */
[----:B------:R-:W-:Y:S01]  /*5960*/  @!P2 IADD3 R227, R199, -0x180, RZ ;  /* 0xfffffe80c7e3a810 */ /* 0x000fe20007ffe0ff */
[C---:B------:R-:W-:Y:S05]  /*5970*/  HMMA.16816.F32 R88, R188.reuse, R170, R88 ;  /* 0x000000aabc58723c */ /* 0x040fea0000001858 */
[----:B------:R1:W3:Y:S01]  /*5980*/  LDSM.16.MT88.4 R160, [R229] ;  /* 0x00000000e5a0783b */ /* 0x0002e20000004200 */
[C---:B------:R-:W-:Y:S05]  /*5990*/  HMMA.16816.F32 R92, R188.reuse, R172, R92 ;  /* 0x000000acbc5c723c */ /* 0x040fea000000185c */
[----:B------:R-:W-:Y:S01]  /*59a0*/  IMAD.IADD R228, R2, 0x1, R227 ;  /* 0x0000000102e47824 */ /* 0x000fe200078e02e3 */
[C---:B------:R-:W-:Y:S04]  /*59b0*/  HMMA.16816.F32 R96, R188.reuse, R174, R96 ;  /* 0x000000aebc60723c */ /* 0x040fe80000001860 */
[----:B------:R1:W3:Y:S01]  /*59c0*/  LDSM.16.M88.4 R8, [R228] ;  /* 0x00000000e408783b */ /* 0x0002e20000000200 */
[----:B------:R-:W-:Y:S01]  /*59d0*/  IADD3 R224, P1, R224, UR4, RZ ;  /* 0x00000004e0e07c10 */ /* 0x000fe2000ff3e0ff */
[C---:B------:R-:W-:Y:S05]  /*59e0*/  HMMA.16816.F32 R100, R188.reuse, R176, R100 ;  /* 0x000000b0bc64723c */ /* 0x040fea0000001864 */
[----:B------:R-:W-:Y:S01]  /*59f0*/  VIADD R220, R220, 0x20 ;  /* 0x00000020dcdc7836 */ /* 0x000fe20000000000 */
[C---:B------:R-:W-:Y:S01]  /*5a00*/  HMMA.16816.F32 R104, R188.reuse, R178, R104 ;  /* 0x000000b2bc68723c */ /* 0x040fe20000001868 */
[----:B------:R1:W3:Y:S04]  /*5a10*/  LDSM.16.M88.4 R12, [R228+0x1000] ;  /* 0x00100000e40c783b */ /* 0x0002e80000000200 */
[----:B------:R-:W-:Y:S01]  /*5a20*/  IADD3.X R225, R225, UR5, RZ, P1, !PT ;  /* 0x00000005e1e17c10 */ /* 0x000fe20008ffe4ff */
[C---:B------:R-:W-:Y:S03]  /*5a30*/  HMMA.16816.F32 R108, R188.reuse, R180, R108 ;  /* 0x000000b4bc6c723c */ /* 0x040fe6000000186c */
[----:B------:R1:W3:Y:S02]  /*5a40*/  LDSM.16.M88.4 R20, [R228+0x2000] ;  /* 0x00200000e414783b */ /* 0x0002e40000000200 */
[----:B------:R-:W-:Y:S01]  /*5a50*/  MOV R199, R227 ;  /* 0x000000e300c77202 */ /* 0x000fe20000000f00 */
[-C--:B------:R-:W-:Y:S05]  /*5a60*/  HMMA.16816.F32 R112, R188, R182.reuse, R112 ;  /* 0x000000b6bc70723c */ /* 0x080fea0000001870 */
[----:B------:R1:W3:Y:S01]  /*5a70*/  LDSM.16.M88.4 R148, [R228+0x3000] ;  /* 0x00300000e494783b */ /* 0x0002e20000000200 */
[C---:B------:R-:W-:Y:S05]  /*5a80*/  HMMA.16816.F32 R116, R192.reuse, R182, R116 ;  /* 0x000000b6c074723c */ /* 0x040fea0000001874 */
        /* <DEDUP_REMOVED lines=12> */
.L_x_2098:
        /* <DEDUP_REMOVED lines=15> */
.L_x_2108:
[----:B------:R-:W-:Y:S02]  /*5c40*/  ULDC.64 UR4, c[0x0][0x310] ;  /* 0x0000c40000047ab9 */ /* 0x000fe40000000a00 */
[----:B------:R-:W-:-:S04]  /*5c50*/  ISETP.NE.U32.AND P0, PT, RZ, UR4, PT ;  /* 0x00000004ff007c0c */ /* 0x000fc8000bf05070 */
[----:B------:R-:W-:-:S13]  /*5c60*/  ISETP.NE.AND.EX P0, PT, RZ, UR5, PT, P0 ;  /* 0x00000005ff007c0c */ /* 0x000fda000bf05300 */
[----:B------:R-:W-:Y:S05]  /*5c70*/  @!P0 BRA `(.L_x_2110) ;  /* 0x00000000000c8947 */ /* 0x000fea0003800000 */
[----:B------:R-:W4:Y:S02]  /*5c80*/  LDC.64 R2, c[0x0][0x310] ;  /* 0x0000c400ff027b82 */ /* 0x000f240000000a00 */
[----:B----4-:R4:W5:Y:S01]  /*5c90*/  LDG.E R2, desc[UR36][R2.64] ;  /* 0x0000002402027981 */ /* 0x010962000c1e1900 */
[----:B------:R-:W-:Y:S05]  /*5ca0*/  BRA `(.L_x_2109) ;  /* 0x0000000000087947 */ /* 0x000fea0003800000 */
.L_x_2110:
[----:B------:R-:W-:Y:S02]  /*5cb0*/  ULDC UR4, c[0x0][0x308] ;  /* 0x0000c20000047ab9 */ /* 0x000fe40000000800 */
[----:B------:R-:W-:-:S07]  /*5cc0*/  MOV R2, UR4 ;  /* 0x0000000400027c02 */ /* 0x000fce0008000f00 */
.L_x_2109:
        /* <DEDUP_REMOVED lines=11> */
.L_x_2111:
[----:B------:R-:W-:Y:S02]  /*5d80*/  ULDC.64 UR4, c[0x0][0x318] ;  /* 0x0000c60000047ab9 */ /* 0x000fe40000000a00 */
[----:B------:R-:W-:-:S04]  /*5d90*/  ISETP.NE.U32.AND P0, PT, RZ, UR4, PT ;  /* 0x00000004ff007c0c */ /* 0x000fc8000bf05070 */
[----:B------:R-:W-:-:S13]  /*5da0*/  ISETP.NE.AND.EX P0, PT, RZ, UR5, PT, P0 ;  /* 0x00000005ff007c0c */ /* 0x000fda000bf05300 */
[----:B------:R-:W-:Y:S05]  /*5db0*/  @!P0 BRA `(.L_x_2113) ;  /* 0x00000000000c8947 */ /* 0x000fea0003800000 */
[----:B------:R-:W1:Y:S02]  /*5dc0*/  LDC.64 R170, c[0x0][0x318] ;  /* 0x0000c600ffaa7b82 */ /* 0x000e640000000a00 */
[----:B-1----:R1:W5:Y:S01]  /*5dd0*/  LDG.E R170, desc[UR36][R170.64] ;  /* 0x00000024aaaa7981 */ /* 0x002362000c1e1900 */
[----:B------:R-:W-:Y:S05]  /*5de0*/  BRA `(.L_x_2112) ;  /* 0x0000000000087947 */ /* 0x000fea0003800000 */
.L_x_2113:
[----:B------:R-:W-:Y:S02]  /*5df0*/  ULDC UR4, c[0x0][0x30c] ;  /* 0x0000c30000047ab9 */ /* 0x000fe40000000800 */
[----:B------:R-:W-:-:S07]  /*5e00*/  MOV R170, UR4 ;  /* 0x0000000400aa7c02 */ /* 0x000fce0008000f00 */
.L_x_2112:
        /* <DEDUP_REMOVED lines=26> */
.L_x_3366:
[----:B------:R-:W-:Y:S05]  /*5fb0*/  BRX R6 -0x5fc0                                                                                                                             (*"BRANCH_TARGETS .L_x_3367,.L_x_3368,.L_x_3369"*) ;  /* 0xffffffa006107949 */ /* 0x000fea000383ffff */
.L_x_3369:
        /* <DEDUP_REMOVED lines=9> */
.L_x_3367:
        /* <DEDUP_REMOVED lines=10> */
.L_x_3368:
        /* <DEDUP_REMOVED lines=18> */
.L_x_2114:
        /* <DEDUP_REMOVED lines=9> */
.L_x_2117:
[----:B------:R-:W-:Y:S05]  /*62a0*/  BSYNC B0 ;  /* 0x0000000000007941 */ /* 0x000fea0003800000 */
.L_x_2116:
[----:B------:R-:W-:-:S04]  /*62b0*/  ISETP.NE.AND P0, PT, R204, RZ, PT ;  /* 0x000000ffcc00720c */ /* 0x000fc80003f05270 */
[----:B-----5:R-:W-:-:S09]  /*62c0*/  FSEL R170, R170, 1, !P0 ;  /* 0x3f800000aaaa7808 */ /* 0x020fd20004000000 */
.L_x_2115:
        /* <DEDUP_REMOVED lines=26> */
.L_x_2118:
        /* <DEDUP_REMOVED lines=24> */
.L_x_2119:
[----:B------:R-:W2:Y:S01]  /*65f0*/  S2R R160, SR_TID.X ;  /* 0x0000000000a07919 */ /* 0x000ea20000002100 */
[----:B------:R-:W3:Y:S01]  /*6600*/  LDC R0, c[0x0][0x228] ;  /* 0x00008a00ff007b82 */ /* 0x000ee20000000800 */
[----:B------:R-:W-:Y:S01]  /*6610*/  ULDC UR4, c[0x0][0x214] ;  /* 0x0000850000047ab9 */ /* 0x000fe20000000800 */
[----:B------:R-:W-:Y:S01]  /*6620*/  LOP3.LUT P6, RZ, R150, 0xf, RZ, 0xc0, !PT ;  /* 0x0000000f96ff7812 */ /* 0x000fe200078cc0ff */
[----:B------:R-:W3:Y:S01]  /*6630*/  S2R R7, SR_CTAID.Y ;  /* 0x0000000000077919 */ /* 0x000ee20000002600 */
[----:B-----5:R-:W-:Y:S01]  /*6640*/  ISETP.NE.U32.AND P0, PT, R148, RZ, PT ;  /* 0x000000ff9400720c */ /* 0x020fe20003f05070 */
[----:B------:R-:W4:Y:S01]  /*6650*/  S2R R5, SR_CTAID.X ;  /* 0x0000000000057919 */ /* 0x000f220000002500 */
[----:B--2---:R-:W-:-:S04]  /*6660*/  SHF.R.S32.HI R3, RZ, 0x1f, R160 ;  /* 0x0000001fff037819 */ /* 0x004fc800000114a0 */
[CC--:B------:R-:W-:Y:S02]  /*6670*/  LEA.HI R9, R3.reuse, R160.reuse, RZ, 0x5 ;  /* 0x000000a003097211 */ /* 0x0c0fe400078f28ff */
[----:B------:R-:W-:Y:S02]  /*6680*/  LEA.HI R3, R3, R160, RZ, 0x7 ;  /* 0x000000a003037211 */ /* 0x000fe400078f38ff */
[----:B------:R-:W-:Y:S02]  /*6690*/  SHF.R.S32.HI R163, RZ, 0x5, R9 ;  /* 0x00000005ffa37819 */ /* 0x000fe40000011409 */
[----:B------:R-:W-:Y:S02]  /*66a0*/  LOP3.LUT R9, R9, 0xffffffe0, RZ, 0xc0, !PT ;  /* 0xffffffe009097812 */ /* 0x000fe400078ec0ff */
[----:B------:R-:W-:Y:S02]  /*66b0*/  SHF.R.S32.HI R4, RZ, 0x1f, R163 ;  /* 0x0000001fff047819 */ /* 0x000fe400000114a3 */
[-C--:B---3--:R-:W-:Y:S01]  /*66c0*/  SHF.L.U32 R6, R7, R0.reuse, RZ ;  /* 0x0000000007067219 */ /* 0x088fe200000006ff */
[----:B------:R-:W-:Y:S01]  /*66d0*/  IMAD.IADD R152, R160, 0x1, -R9 ;  /* 0x00000001a0987824 */ /* 0x000fe200078e0a09 */
[----:B------:R-:W-:Y:S01]  /*66e0*/  LEA.HI R4, R4, R163, RZ, 0x2 ;  /* 0x000000a304047211 */ /* 0x000fe200078f10ff */
[----:B------:R-:W-:Y:S01]  /*66f0*/  IMAD.MOV.U32 R9, RZ, RZ, -0x1 ;  /* 0xffffffffff097424 */ /* 0x000fe200078e00ff */
[----:B----4-:R-:W-:-:S02]  /*6700*/  SHF.R.S32.HI R161, RZ, R0, R5 ;  /* 0x00000000ffa17219 */ /* 0x010fc40000011405 */
[----:B------:R-:W-:Y:S02]  /*6710*/  LOP3.LUT R4, R4, 0xfffffffc, RZ, 0xc0, !PT ;  /* 0xfffffffc04047812 */ /* 0x000fe400078ec0ff */
[----:B------:R-:W-:-:S03]  /*6720*/  SHF.R.S32.HI R155, RZ, 0x1f, R152 ;  /* 0x0000001fff9b7819 */ /* 0x000fc60000011498 */
[----:B------:R-:W-:Y:S01]  /*6730*/  IMAD.IADD R163, R163, 0x1, -R4 ;  /* 0x00000001a3a37824 */ /* 0x000fe200078e0a04 */
[----:B------:R-:W-:Y:S02]  /*6740*/  SHF.L.U32 R4, R9, R0, RZ ;  /* 0x0000000009047219 */ /* 0x000fe400000006ff */
[----:B------:R-:W-:Y:S02]  /*6750*/  LEA.HI R155, R155, R152, RZ, 0x4 ;  /* 0x000000989b9b7211 */ /* 0x000fe400078f20ff */
[----:B------:R-:W-:Y:S02]  /*6760*/  LOP3.LUT R7, R5, R4, RZ, 0x30, !PT ;  /* 0x0000000405077212 */ /* 0x000fe400078e30ff */
[----:B------:R-:W-:Y:S02]  /*6770*/  LOP3.LUT R4, R3, 0xffffff80, RZ, 0xc0, !PT ;  /* 0xffffff8003047812 */ /* 0x000fe400078ec0ff */
[----:B------:R-:W-:Y:S01]  /*6780*/  LEA.HI R166, R163, R163, RZ, 0x1 ;  /* 0x000000a3a3a67211 */ /* 0x000fe200078f08ff */
[----:B------:R-:W-:Y:S01]  /*6790*/  IMAD.IADD R7, R6, 0x1, R7 ;  /* 0x0000000106077824 */ /* 0x000fe200078e0207 */
[----:B------:R-:W-:-:S02]  /*67a0*/  LOP3.LUT R9, R155, 0xfffffff0, RZ, 0xc0, !PT ;  /* 0xfffffff09b097812 */ /* 0x000fc400078ec0ff */
[----:B------:R-:W-:Y:S02]  /*67b0*/  LEA.HI.SX32 R155, R155, R4, 0x1c ;  /* 0x000000049b9b7211 */ /* 0x000fe400078fe2ff */
[----:B------:R-:W-:Y:S01]  /*67c0*/  LOP3.LUT R4, R166, 0x3ffffffe, RZ, 0xc0, !PT ;  /* 0x3ffffffea6047812 */ /* 0x000fe200078ec0ff */
[----:B------:R-:W-:Y:S01]  /*67d0*/  IMAD.IADD R152, R152, 0x1, -R9 ;  /* 0x0000000198987824 */ /* 0x000fe200078e0a09 */
[----:B------:R-:W-:-:S03]  /*67e0*/  SHF.R.S32.HI R166, RZ, 0x1, R166 ;  /* 0x00000001ffa67819 */ /* 0x000fc600000114a6 */
[----:B------:R-:W-:Y:S02]  /*67f0*/  IMAD.IADD R163, R163, 0x1, -R4 ;  /* 0x00000001a3a37824 */ /* 0x000fe400078e0a04 */
[----:B------:R-:W-:Y:S02]  /*6800*/  IMAD R7, R7, 0x10, R152 ;  /* 0x0000001007077824 */ /* 0x000fe400078e0298 */
[----:B------:R-:W-:Y:S02]  /*6810*/  IMAD R4, R166, 0x40, R155 ;  /* 0x00000040a6047824 */ /* 0x000fe400078e029b */
[----:B------:R-:W-:Y:S02]  /*6820*/  IMAD.SHL.U32 R151, R7, 0x8, RZ ;  /* 0x0000000807977824 */ /* 0x000fe400078e00ff */
[----:B------:R-:W-:Y:S02]  /*6830*/  IMAD R4, R163, 0x4, R4 ;  /* 0x00000004a3047824 */ /* 0x000fe400078e0204 */
[C---:B------:R-:W-:Y:S01]  /*6840*/  IMAD.WIDE R6, R151.reuse, 0x2, RZ ;  /* 0x0000000297067825 */ /* 0x040fe200078e02ff */
[----:B------:R-:W-:Y:S01]  /*6850*/  ISETP.GE.AND P1, PT, R151, UR4, PT ;  /* 0x0000000497007c0c */ /* 0x000fe2000bf26270 */
[----:B------:R-:W-:-:S02]  /*6860*/  ULDC.64 UR4, c[0x0][0x288] ;  /* 0x0000a20000047ab9 */ /* 0x000fc40000000a00 */
[----:B------:R-:W-:Y:S01]  /*6870*/  IMAD R161, R161, 0x80, R4 ;  /* 0x00000080a1a17824 */ /* 0x000fe200078e0204 */
[----:B------:R-:W-:Y:S02]  /*6880*/  LOP3.LUT R174, R6, 0xfffffff0, RZ, 0xc0, !PT ;  /* 0xfffffff006ae7812 */ /* 0x000fe400078ec0ff */
        /* <DEDUP_REMOVED lines=29> */
.L_x_2120:
        /* <DEDUP_REMOVED lines=18> */
.L_x_2121:
        /* <DEDUP_REMOVED lines=20> */
[----:B------:R-:W-:Y:S01]  /*6cc0*/  IMAD R154, R154, UR4, RZ ;  /* 0x000000049a9a7c24 */ /* 0x000fe2000f8e02ff */
[----:B------:R-:W-:Y:S01]  /*6cd0*/  LOP3.LUT R6, R3, R6, RZ, 0xfc, !PT ;  /* 0x0000000603067212 */ /* 0x000fe200078efcff */
[----:B------:R-:W-:Y:S01]  /*6ce0*/  IMAD.MOV.U32 R7, RZ, RZ, R175 ;  /* 0x000000ffff077224 */ /* 0x000fe200078e00af */
[----:B--2---:R-:W-:Y:S01]  /*6cf0*/  ISETP.GT.AND P1, PT, R0, 0x1, PT ;  /* 0x000000010000780c */ /* 0x004fe20003f24270 */
[----:B------:R-:W-:-:S02]  /*6d00*/  IMAD.IADD R4, R4, 0x1, R205 ;  /* 0x0000000104047824 */ /* 0x000fc400078e02cd */
[----:B------:R-:W-:Y:S01]  /*6d10*/  IMAD.IADD R167, R6, 0x1, R205 ;  /* 0x0000000106a77824 */ /* 0x000fe200078e02cd */
[----:B------:R-:W-:Y:S01]  /*6d20*/  ISETP.EQ.AND P6, PT, RZ, UR6, P1 ;  /* 0x00000006ff007c0c */ /* 0x000fe20008fc2270 */
[----:B------:R-:W-:Y:S02]  /*6d30*/  IMAD.MOV.U32 R6, RZ, RZ, R174 ;  /* 0x000000ffff067224 */ /* 0x000fe400078e00ae */
[----:B------:R-:W-:Y:S01]  /*6d40*/  IMAD R166, R166, 0x8, R155 ;  /* 0x00000008a6a67824 */ /* 0x000fe200078e029b */
[----:B---3--:R-:W-:Y:S01]  /*6d50*/  ULEA UR7, UR7, UR8, 0x18 ;  /* 0x0000000807077291 */ /* 0x008fe2000f8ec03f */
[----:B------:R-:W-:-:S04]  /*6d60*/  IMAD.WIDE.U32 R6, R161, UR4, R6 ;  /* 0x00000004a1067c25 */ /* 0x000fc8000f8e0006 */
[----:B------:R-:W-:Y:S01]  /*6d70*/  IMAD R154, R161, UR5, R154 ;  /* 0x00000005a19a7c24 */ /* 0x000fe2000f8e029a */
        /* <DEDUP_REMOVED lines=21> */
.L_x_2125:
[----:B------:R-:W-:Y:S05]  /*6ed0*/  YIELD ;  /* 0x0000000000007946 */ /* 0x000fea0003800000 */
[----:B---3--:R-:W-:Y:S05]  /*6ee0*/  @P1 BRA `(.L_x_2124) ;  /* 0x0000000000081947 */ /* 0x008fea0003800000 */
[----:B------:R3:W5:Y:S04]  /*6ef0*/  LDG.E.STRONG.GPU R153, desc[UR36][R164.64] ;  /* 0x00000024a4997981 */ /* 0x000768000c1ef900 */
[----:B-----5:R-:W-:Y:S01]  /*6f00*/  CCTL.IVALL ;  /* 0x00000000ff00798f */ /* 0x020fe20002000000 */
.L_x_2124:
[----:B------:R-:W-:Y:S01]  /*6f10*/  ISETP.NE.AND P0, PT, R153, R204, PT ;  /* 0x000000cc9900720c */ /* 0x000fe20003f05270 */
[----:B------:R-:W-:-:S12]  /*6f20*/  WARPSYNC.ALL ;  /* 0x0000000000007948 */ /* 0x000fd80003800000 */
[----:B------:R-:W-:Y:S06]  /*6f30*/  BAR.RED.AND.DEFER_BLOCKING 0x0, P0 ;  /* 0x0000000000007b1d */ /* 0x000fec0000014400 */
[----:B------:R-:W5:Y:S02]  /*6f40*/  B2R.RESULT RZ, P0 ;  /* 0x0000000000ff731c */ /* 0x000f640000004000 */
[----:B-----5:R-:W-:Y:S05]  /*6f50*/  @P0 BRA `(.L_x_2125) ;  /* 0xfffffffc00dc0947 */ /* 0x020fea000383ffff */
.L_x_2123:
[----:B------:R-:W-:Y:S05]  /*6f60*/  WARPSYNC.ALL ;  /* 0x0000000000007948 */ /* 0x000fea0003800000 */
[----:B------:R-:W-:Y:S06]  /*6f70*/  BAR.SYNC.DEFER_BLOCKING 0x0 ;  /* 0x0000000000007b1d */ /* 0x000fec0000010000 */
.L_x_2122:
        /* <DEDUP_REMOVED lines=17> */
[----:B------:R-:W-:Y:S02]  /*7090*/  LOP3.LUT R3, R3, 0xffffffe, RZ, 0xc0, !PT ;  /* 0x0ffffffe03037812 */ /* 0x000fe400078ec0ff */
[----:B------:R-:W-:Y:S01]  /*70a0*/  LEA.HI R168, R4, R4, RZ, 0x1 ;  /* 0x0000000404a87211 */ /* 0x000fe200078f08ff */
[----:B------:R-:W-:Y:S02]  /*70b0*/  IMAD R4, R166, 0x22, R7 ;  /* 0x00000022a6047824 */ /* 0x000fe400078e0207 */
[----:B------:R-:W-:Y:S01]  /*70c0*/  IMAD.IADD R3, R6, 0x1, -R3 ;  /* 0x0000000106037824 */ /* 0x000fe200078e0a03 */
[----:B------:R-:W-:Y:S01]  /*70d0*/  LEA R167, R167, UR4, 0x3 ;  /* 0x00000004a7a77c11 */ /* 0x000fe2000f8e18ff */
[----:B------:R-:W-:-:S02]  /*70e0*/  IMAD.SHL.U32 R168, R168, 0x10, RZ ;  /* 0x00000010a8a87824 */ /* 0x000fc400078e00ff */
[----:B------:R-:W-:Y:S01]  /*70f0*/  IMAD R163, R152, 0x2, R3 ;  /* 0x0000000298a37824 */ /* 0x000fe200078e0203 */
[----:B---3--:R-:W-:-:S03]  /*7100*/  SHF.R.S32.HI R3, RZ, 0x1f, R0 ;  /* 0x0000001fff037819 */ /* 0x008fc60000011400 */
[----:B------:R-:W-:Y:S01]  /*7110*/  IMAD R163, R166, 0x22, R163 ;  /* 0x00000022a6a37824 */ /* 0x000fe200078e02a3 */
[----:B------:R-:W-:Y:S02]  /*7120*/  LEA.HI R148, R3, R0, RZ, 0x4 ;  /* 0x0000000003947211 */ /* 0x000fe400078f20ff */
[----:B------:R-:W-:Y:S02]  /*7130*/  LEA R166, R4, UR4, 0x4 ;  /* 0x0000000404a67c11 */ /* 0x000fe4000f8e20ff */
[----:B------:R-:W-:Y:S02]  /*7140*/  LEA R163, R163, UR4, 0x4 ;  /* 0x00000004a3a37c11 */ /* 0x000fe4000f8e20ff */
[----:B------:R-:W-:Y:S02]  /*7150*/  SHF.R.S32.HI R148, RZ, 0x4, R148 ;  /* 0x00000004ff947819 */ /* 0x000fe40000011494 */
[----:B------:R-:W-:Y:S01]  /*7160*/  SHF.R.S32.HI R3, RZ, 0x1f, R168 ;  /* 0x0000001fff037819 */ /* 0x000fe200000114a8 */
        /* <DEDUP_REMOVED lines=25> */
[----:B------:R5:W-:Y:S04]  /*7300*/  STS.64 [R169+0x20], R24 ;  /* 0x00002018a9007388 */ /* 0x000be80000000a00 */
[----:B------:R-:W-:Y:S04]  /*7310*/  STS.64 [R169+0x40], R28 ;  /* 0x0000401ca9007388 */ /* 0x000fe80000000a00 */
        /* <DEDUP_REMOVED lines=16> */
[----:B------:R-:W-:Y:S01]  /*7420*/  SHF.R.S32.HI R14, RZ, 0x1f, R161 ;  /* 0x0000001fff0e7819 */ /* 0x000fe200000114a1 */
[----:B------:R-:W2:Y:S03]  /*7430*/  LDS.128 R152, [R166] ;  /* 0x00000000a6987984 */ /* 0x000ea60000000c00 */
[----:B------:R-:W-:-:S13]  /*7440*/  ISETP.GT.U32.AND P0, PT, R15, R12, PT ;  /* 0x0000000c0f00720c */ /* 0x000fda0003f04070 */
[-C--:B------:R-:W-:Y:S02]  /*7450*/  @!P0 IADD3 R12, R12, -R15.reuse, RZ ;  /* 0x8000000f0c0c8210 */ /* 0x080fe40007ffe0ff */
[----:B------:R-:W-:Y:S02]  /*7460*/  @!P0 IADD3 R21, R21, 0x1, RZ ;  /* 0x0000000115158810 */ /* 0x000fe40007ffe0ff */
[----:B------:R-:W-:Y:S02]  /*7470*/  ISETP.GE.U32.AND P2, PT, R12, R15, PT ;  /* 0x0000000f0c00720c */ /* 0x000fe40003f46070 */
[----:B------:R-:W-:-:S04]  /*7480*/  LOP3.LUT R12, R151, R162, RZ, 0x3c, !PT ;  /* 0x000000a2970c7212 */ /* 0x000fc800078e3cff */
[----:B------:R-:W-:-:S07]  /*7490*/  ISETP.GE.AND P0, PT, R12, RZ, PT ;  /* 0x000000ff0c00720c */ /* 0x000fce0003f06270 */
[----:B------:R-:W-:Y:S02]  /*74a0*/  @P2 IADD3 R21, R21, 0x1, RZ ;  /* 0x0000000115152810 */ /* 0x000fe40007ffe0ff */
[----:B------:R-:W-:Y:S02]  /*74b0*/  ISETP.LT.AND P2, PT, R161, R0, P4 ;  /* 0x00000000a100720c */ /* 0x000fe40002741270 */
[----:B------:R-:W-:Y:S02]  /*74c0*/  MOV R12, R21 ;  /* 0x00000015000c7202 */ /* 0x000fe40000000f00 */
[----:B------:R-:W-:Y:S02]  /*74d0*/  LEA.HI R21, R14, R161, RZ, 0x4 ;  /* 0x000000a10e157211 */ /* 0x000fe400078f20ff */
[----:B------:R-:W-:Y:S02]  /*74e0*/  @!P0 IADD3 R12, -R12, RZ, RZ ;  /* 0x000000ff0c0c8210 */ /* 0x000fe40007ffe1ff */
[----:B------:R-:W-:-:S02]  /*74f0*/  @!P1 LOP3.LUT R12, RZ, R162, RZ, 0x33, !PT ;  /* 0x000000a2ff0c9212 */ /* 0x000fc400078e33ff */
[----:B------:R-:W-:Y:S02]  /*7500*/  SHF.R.S32.HI R14, RZ, 0x1f, R13 ;  /* 0x0000001fff0e7819 */ /* 0x000fe4000001140d */
[----:B------:R-:W-:Y:S02]  /*7510*/  SHF.R.S32.HI R17, RZ, 0x1f, R12 ;  /* 0x0000001fff117819 */ /* 0x000fe4000001140c */
[----:B------:R-:W-:Y:S02]  /*7520*/  LEA.HI R15, R14, R13, RZ, 0x4 ;  /* 0x0000000d0e0f7211 */ /* 0x000fe400078f20ff */
[----:B------:R-:W-:Y:S02]  /*7530*/  LEA.HI R17, R17, R12, RZ, 0x3 ;  /* 0x0000000c11117211 */ /* 0x000fe400078f18ff */
[----:B------:R-:W-:Y:S02]  /*7540*/  LOP3.LUT R14, R15, 0xfffffff0, RZ, 0xc0, !PT ;  /* 0xfffffff00f0e7812 */ /* 0x000fe400078ec0ff */
[----:B-----5:R-:W-:-:S02]  /*7550*/  LOP3.LUT R25, R17, 0xffffff8, RZ, 0xc0, !PT ;  /* 0x0ffffff811197812 */ /* 0x020fc400078ec0ff */
[----:B------:R-:W-:Y:S02]  /*7560*/  SHF.R.S32.HI R17, RZ, 0x3, R17 ;  /* 0x00000003ff117819 */ /* 0x000fe40000011411 */
[----:B------:R-:W-:Y:S02]  /*7570*/  LOP3.LUT R16, R21, 0xfffffff0, RZ, 0xc0, !PT ;  /* 0xfffffff015107812 */ /* 0x000fe400078ec0ff */
[C---:B------:R-:W-:Y:S01]  /*7580*/  IADD3 R32, R12.reuse, -R25, RZ ;  /* 0x800000190c207210 */ /* 0x040fe20007ffe0ff */
[----:B------:R-:W-:Y:S01]  /*7590*/  IMAD R28, R17, R148, RZ ;  /* 0x00000094111c7224 */ /* 0x000fe200078e02ff */
[----:B------:R-:W-:Y:S02]  /*75a0*/  IADD3 R29, -R12, RZ, RZ ;  /* 0x000000ff0c1d7210 */ /* 0x000fe40007ffe1ff */
[----:B------:R-:W-:Y:S02]  /*75b0*/  IADD3 R17, R13, -R14, RZ ;  /* 0x8000000e0d117210 */ /* 0x000fe40007ffe0ff */
[----:B------:R-:W-:Y:S01]  /*75c0*/  IADD3 R23, R161, -R16, RZ ;  /* 0x80000010a1177210 */ /* 0x000fe20007ffe0ff */
[----:B------:R-:W-:Y:S01]  /*75d0*/  IMAD R29, R162, R29, R151 ;  /* 0x0000001da21d7224 */ /* 0x000fe200078e0297 */
[----:B------:R-:W-:Y:S01]  /*75e0*/  LEA R20, R32, R17, 0x4 ;  /* 0x0000001120147211 */ /* 0x000fe200078e20ff */
[----:B------:R-:W5:Y:S01]  /*75f0*/  LDS.128 R148, [R163] ;  /* 0x00000000a3947984 */ /* 0x000f620000000c00 */
[----:B------:R-:W-:-:S02]  /*7600*/  LEA.HI.SX32 R14, R15, R28, 0x1c ;  /* 0x0000001c0f0e7211 */ /* 0x000fc400078fe2ff */
[----:B------:R-:W-:Y:S01]  /*7610*/  LEA R22, R32, R23, 0x4 ;  /* 0x0000001720167211 */ /* 0x000fe200078e20ff */
[C-C-:B------:R-:W-:Y:S01]  /*7620*/  IMAD R20, R162.reuse, R20, R29.reuse ;  /* 0x00000014a2147224 */ /* 0x140fe200078e021d */
[----:B-1----:R-:W-:Y:S02]  /*7630*/  LEA.HI.SX32 R36, R21, R28, 0x1c ;  /* 0x0000001c15247211 */ /* 0x002fe400078fe2ff */
        /* <DEDUP_REMOVED lines=9> */
[----:B------:R-:W-:Y:S01]  /*76d0*/  IMAD R16, R36, R3, R16 ;  /* 0x0000000324107224 */ /* 0x000fe200078e0210 */
[----:B------:R-:W-:Y:S01]  /*76e0*/  IADD3 R24, R15, R17, RZ ;  /* 0x000000110f187210 */ /* 0x000fe20007ffe0ff */
[----:B------:R-:W-:Y:S01]  /*76f0*/  IMAD.WIDE.U32 R36, R168, R36, R22 ;  /* 0x00000024a8247225 */ /* 0x000fe200078e0016 */
[C---:B------:R-:W-:Y:S01]  /*7700*/  SHF.L.U32 R25, R14.reuse, 0x1, RZ ;  /* 0x000000010e197819 */ /* 0x040fe200000006ff */
[----:B------:R-:W1:Y:S01]  /*7710*/  LDS.128 R20, [R166+0x440] ;  /* 0x00044000a6147984 */ /* 0x000e620000000c00 */
[----:B------:R-:W-:Y:S02]  /*7720*/  SHF.L.U64.HI R24, R14, 0x1, R24 ;  /* 0x000000010e187819 */ /* 0x000fe40000010218 */
[----:B------:R-:W-:Y:S01]  /*7730*/  IADD3 R16, R37, R16, RZ ;  /* 0x0000001025107210 */ /* 0x000fe20007ffe0ff */
[----:B------:R-:W1:Y:S01]  /*7740*/  LDS.128 R12, [R163+0x440] ;  /* 0x00044000a30c7984 */ /* 0x000e620000000c00 */
[C---:B------:R-:W-:Y:S02]  /*7750*/  SHF.L.U32 R17, R36.reuse, 0x1, RZ ;  /* 0x0000000124117819 */ /* 0x040fe400000006ff */
[----:B------:R-:W-:-:S02]  /*7760*/  SHF.L.U64.HI R16, R36, 0x1, R16 ;  /* 0x0000000124107819 */ /* 0x000fc40000010210 */
[----:B------:R-:W-:Y:S02]  /*7770*/  LOP3.LUT R17, R17, 0xfffffffe, RZ, 0xc0, !PT ;  /* 0xfffffffe11117812 */ /* 0x000fe400078ec0ff */
[----:B------:R-:W-:Y:S02]  /*7780*/  LOP3.LUT R25, R25, 0xfffffffe, RZ, 0xc0, !PT ;  /* 0xfffffffe19197812 */ /* 0x000fe400078ec0ff */
[----:B------:R-:W-:Y:S01]  /*7790*/  LOP3.LUT R16, R16, 0x1fffffff, RZ, 0xc0, !PT ;  /* 0x1fffffff10107812 */ /* 0x000fe200078ec0ff */
[--C-:B---3--:R-:W-:Y:S02]  /*77a0*/  HADD2.F32 R33, -RZ, R8.reuse.H0_H0 ;  /* 0x20000008ff217230 */ /* 0x108fe40000004100 */
[----:B------:R-:W-:Y:S02]  /*77b0*/  HADD2.F32 R45, -RZ, R8.H1_H1 ;  /* 0x30000008ff2d7230 */ /* 0x000fe40000004100 */
[--C-:B------:R-:W-:Y:S02]  /*77c0*/  HADD2.F32 R41, -RZ, R9.reuse.H0_H0 ;  /* 0x20000009ff297230 */ /* 0x100fe40000004100 */
[----:B------:R-:W-:Y:S01]  /*77d0*/  FMUL R33, R33, R170 ;  /* 0x000000aa21217220 */ /* 0x000fe20000400000 */
[----:B------:R-:W-:-:S02]  /*77e0*/  HADD2.F32 R37, -RZ, R9.H1_H1 ;  /* 0x30000009ff257230 */ /* 0x000fc40000004100 */
[----:B------:R-:W-:Y:S01]  /*77f0*/  FMUL R40, R45, R170 ;  /* 0x000000aa2d287220 */ /* 0x000fe20000400000 */
[----:B------:R-:W-:Y:S02]  /*7800*/  HADD2.F32 R45, -RZ, R11.H0_H0 ;  /* 0x2000000bff2d7230 */ /* 0x000fe40000004100 */
[----:B--2---:R-:W-:Y:S01]  /*7810*/  FFMA R152, R152, R2, R33 ;  /* 0x0000000298987223 */ /* 0x004fe20000000021 */
[--C-:B------:R-:W-:Y:S02]  /*7820*/  HADD2.F32 R33, -RZ, R10.reuse.H0_H0 ;  /* 0x2000000aff217230 */ /* 0x100fe40000004100 */
[-C--:B------:R-:W-:Y:S01]  /*7830*/  FMUL R41, R41, R170.reuse ;  /* 0x000000aa29297220 */ /* 0x080fe20000400000 */
[-C--:B------:R-:W-:Y:S01]  /*7840*/  FMUL R36, R37, R170.reuse ;  /* 0x000000aa25247220 */ /* 0x080fe20000400000 */
[----:B------:R-:W-:Y:S02]  /*7850*/  HADD2.F32 R37, -RZ, R10.H1_H1 ;  /* 0x3000000aff257230 */ /* 0x000fe40000004100 */
[-C--:B------:R-:W-:Y:S01]  /*7860*/  FMUL R45, R45, R170.reuse ;  /* 0x000000aa2d2d7220 */ /* 0x080fe20000400000 */
[----:B------:R-:W-:Y:S01]  /*7870*/  FMUL R33, R33, R170 ;  /* 0x000000aa21217220 */ /* 0x000fe20000400000 */
[----:B------:R-:W-:Y:S01]  /*7880*/  FFMA R154, R154, R2, R41 ;  /* 0x000000029a9a7223 */ /* 0x000fe20000000029 */
[----:B----4-:R-:W-:-:S02]  /*7890*/  HADD2.F32 R41, -RZ, R4.H1_H1 ;  /* 0x30000004ff297230 */ /* 0x010fc40000004100 */
[-C--:B------:R-:W-:Y:S01]  /*78a0*/  FFMA R155, R155, R2.reuse, R36 ;  /* 0x000000029b9b7223 */ /* 0x080fe20000000024 */
[-C--:B-----5:R-:W-:Y:S01]  /*78b0*/  FFMA R148, R148, R2.reuse, R33 ;  /* 0x0000000294947223 */ /* 0x0a0fe20000000021 */
[----:B------:R-:W-:Y:S02]  /*78c0*/  HADD2.F32 R33, -RZ, R4.H0_H0 ;  /* 0x20000004ff217230 */ /* 0x000fe40000004100 */
[----:B------:R-:W-:Y:S01]  /*78d0*/  FFMA R153, R153, R2, R40 ;  /* 0x0000000299997223 */ /* 0x000fe20000000028 */
[----:B------:R-:W-:Y:S01]  /*78e0*/  FMUL R36, R37, R170 ;  /* 0x000000aa25247220 */ /* 0x000fe20000400000 */
[----:B------:R-:W-:Y:S01]  /*78f0*/  FFMA R150, R150, R2, R45 ;  /* 0x0000000296967223 */ /* 0x000fe2000000002d */
[----:B------:R-:W-:Y:S02]  /*7900*/  HADD2.F32 R37, -RZ, R11.H1_H1 ;  /* 0x3000000bff257230 */ /* 0x000fe40000004100 */
[----:B------:R-:W-:Y:S01]  /*7910*/  FMUL R40, R41, R170 ;  /* 0x000000aa29287220 */ /* 0x000fe20000400000 */
[----:B------:R-:W-:-:S02]  /*7920*/  HADD2.F32 R45, -RZ, R5.H1_H1 ;  /* 0x30000005ff2d7230 */ /* 0x000fc40000004100 */
[----:B------:R-:W-:Y:S01]  /*7930*/  FMUL R33, R33, R170 ;  /* 0x000000aa21217220 */ /* 0x000fe20000400000 */
[--C-:B------:R-:W-:Y:S02]  /*7940*/  HADD2.F32 R41, -RZ, R6.reuse.H0_H0 ;  /* 0x20000006ff297230 */ /* 0x100fe40000004100 */
[----:B------:R-:W-:Y:S01]  /*7950*/  FFMA R149, R149, R2, R36 ;  /* 0x0000000295957223 */ /* 0x000fe20000000024 */
[----:B------:R-:W-:Y:S01]  /*7960*/  FMUL R36, R37, R170 ;  /* 0x000000aa25247220 */ /* 0x000fe20000400000 */
[----:B-1----:R-:W-:Y:S01]  /*7970*/  FFMA R40, R21, R2, R40 ;  /* 0x0000000215287223 */ /* 0x002fe20000000028 */
[----:B------:R-:W-:Y:S01]  /*7980*/  FMUL R44, R45, R170 ;  /* 0x000000aa2d2c7220 */ /* 0x000fe20000400000 */
[----:B------:R-:W-:Y:S02]  /*7990*/  HADD2.F32 R37, -RZ, R5.H0_H0 ;  /* 0x20000005ff257230 */ /* 0x000fe40000004100 */
[----:B------:R-:W-:Y:S01]  /*79a0*/  FFMA R33, R20, R2, R33 ;  /* 0x0000000214217223 */ /* 0x000fe20000000021 */
[----:B------:R-:W-:-:S02]  /*79b0*/  HADD2.F32 R49, -RZ, R6.H1_H1 ;  /* 0x30000006ff317230 */ /* 0x000fc40000004100 */
[----:B------:R-:W-:Y:S01]  /*79c0*/  FMUL R41, R41, R170 ;  /* 0x000000aa29297220 */ /* 0x000fe20000400000 */
[--C-:B------:R-:W-:Y:S01]  /*79d0*/  HADD2.F32 R45, -RZ, R7.reuse.H0_H0 ;  /* 0x20000007ff2d7230 */ /* 0x100fe20000004100 */
[----:B------:R-:W-:Y:S01]  /*79e0*/  F2FP.F16.F32.PACK_AB R20, R153, R152 ;  /* 0x000000989914723e */ /* 0x000fe200000000ff */
[----:B------:R-:W-:Y:S01]  /*79f0*/  HADD2.F32 R21, -RZ, R7.H1_H1 ;  /* 0x30000007ff157230 */ /* 0x000fe20000004100 */
[----:B------:R-:W-:Y:S01]  /*7a00*/  IADD3 R152, P1, R156, R17, RZ ;  /* 0x000000119c987210 */ /* 0x000fe20007f3e0ff */
[----:B------:R-:W-:Y:S01]  /*7a10*/  FFMA R41, R12, R2, R41 ;  /* 0x000000020c297223 */ /* 0x000fe20000000029 */
        /* <DEDUP_REMOVED lines=43> */
[----:B------:R-:W-:-:S04]  /*7cd0*/  LEA.HI.SX32 R14, R13, R28, 0x1c ;  /* 0x0000001c0d0e7211 */ /* 0x000fc800078fe2ff */
[----:B------:R-:W-:Y:S01]  /*7ce0*/  SHF.R.S32.HI R13, RZ, 0x1f, R14 ;  /* 0x0000001fff0d7819 */ /* 0x000fe2000001140e */
[----:B------:R1:W-:Y:S04]  /*7cf0*/  STS.64 [R169], R18 ;  /* 0x00000012a9007388 */ /* 0x0003e80000000a00 */
[----:B------:R-:W-:Y:S04]  /*7d00*/  STS.64 [R169+0x20], R26 ;  /* 0x0000201aa9007388 */ /* 0x000fe80000000a00 */
[----:B------:R4:W-:Y:S04]  /*7d10*/  STS.64 [R169+0x40], R30 ;  /* 0x0000401ea9007388 */ /* 0x0009e80000000a00 */
[----:B------:R5:W-:Y:S04]  /*7d20*/  STS.64 [R169+0x60], R34 ;  /* 0x00006022a9007388 */ /* 0x000be80000000a00 */
[----:B------:R-:W-:Y:S04]  /*7d30*/  STS.64 [R167+0x80], R38 ;  /* 0x00008026a7007388 */ /* 0x000fe80000000a00 */
[----:B------:R2:W-:Y:S04]  /*7d40*/  STS.64 [R167+0xa0], R42 ;  /* 0x0000a02aa7007388 */ /* 0x0005e80000000a00 */
[----:B------:R-:W-:Y:S01]  /*7d50*/  STS.64 [R167+0xc0], R46 ;  /* 0x0000c02ea7007388 */ /* 0x000fe20000000a00 */
[----:B-1----:R-:W-:-:S03]  /*7d60*/  IADD3 R19, R33, -R12, RZ ;  /* 0x8000000c21137210 */ /* 0x002fc60007ffe0ff */
[----:B------:R-:W-:Y:S01]  /*7d70*/  STS.64 [R167+0xe0], R50 ;  /* 0x0000e032a7007388 */ /* 0x000fe20000000a00 */
[----:B------:R-:W-:Y:S02]  /*7d80*/  LEA.HI.SX32 R12, R15, R28, 0x1c ;  /* 0x0000001c0f0c7211 */ /* 0x000fe400078fe2ff */
[----:B------:R-:W-:Y:S01]  /*7d90*/  LEA R18, R32, R19, 0x4 ;  /* 0x0000001320127211 */ /* 0x000fe200078e20ff */
[----:B------:R-:W-:Y:S01]  /*7da0*/  BAR.SYNC.DEFER_BLOCKING 0x0 ;  /* 0x0000000000007b1d */ /* 0x000fe20000010000 */
[----:B----4-:R-:W-:-:S03]  /*7db0*/  SHF.R.S32.HI R31, RZ, 0x1f, R12 ;  /* 0x0000001fff1f7819 */ /* 0x010fc6000001140c */
[--C-:B------:R-:W-:Y:S02]  /*7dc0*/  IMAD R18, R162, R18, R29.reuse ;  /* 0x00000012a2127224 */ /* 0x100fe400078e021d */
[-C--:B------:R-:W-:Y:S01]  /*7dd0*/  IMAD R30, R13, R168.reuse, RZ ;  /* 0x000000a80d1e7224 */ /* 0x080fe200078e02ff */
[----:B-----5:R-:W-:Y:S01]  /*7de0*/  LEA R34, R32, R21, 0x4 ;  /* 0x0000001520227211 */ /* 0x020fe200078e20ff */
[----:B------:R-:W-:Y:S01]  /*7df0*/  IMAD R31, R31, R168, RZ ;  /* 0x000000a81f1f7224 */ /* 0x000fe200078e02ff */
[----:B------:R-:W-:Y:S01]  /*7e00*/  SHF.R.S32.HI R19, RZ, 0x1f, R18 ;  /* 0x0000001fff137819 */ /* 0x000fe20000011412 */
[-C--:B------:R-:W-:Y:S02]  /*7e10*/  IMAD R30, R14, R3.reuse, R30 ;  /* 0x000000030e1e7224 */ /* 0x080fe400078e021e */
[----:B------:R-:W-:Y:S02]  /*7e20*/  IMAD R34, R162, R34, R29 ;  /* 0x00000022a2227224 */ /* 0x000fe400078e021d */
[----:B------:R-:W-:-:S02]  /*7e30*/  IMAD R31, R12, R3, R31 ;  /* 0x000000030c1f7224 */ /* 0x000fc400078e021f */
[----:B------:R-:W-:Y:S01]  /*7e40*/  IMAD.WIDE.U32 R12, R168, R12, R18 ;  /* 0x0000000ca80c7225 */ /* 0x000fe200078e0012 */
[----:B------:R-:W-:-:S04]  /*7e50*/  SHF.R.S32.HI R35, RZ, 0x1f, R34 ;  /* 0x0000001fff237819 */ /* 0x000fc80000011422 */
[----:B------:R-:W-:Y:S01]  /*7e60*/  IADD3 R31, R13, R31, RZ ;  /* 0x0000001f0d1f7210 */ /* 0x000fe20007ffe0ff */
[----:B------:R-:W-:Y:S01]  /*7e70*/  IMAD.WIDE.U32 R14, R168, R14, R34 ;  /* 0x0000000ea80e7225 */ /* 0x000fe200078e0022 */
[C---:B------:R-:W-:Y:S01]  /*7e80*/  SHF.L.U32 R33, R12.reuse, 0x1, RZ ;  /* 0x000000010c217819 */ /* 0x040fe200000006ff */
[----:B------:R-:W1:Y:S01]  /*7e90*/  LDS.128 R24, [R166] ;  /* 0x00000000a6187984 */ /* 0x000e620000000c00 */
[----:B------:R-:W-:Y:S02]  /*7ea0*/  SHF.L.U64.HI R31, R12, 0x1, R31 ;  /* 0x000000010c1f7819 */ /* 0x000fe4000001021f */
[----:B------:R-:W-:Y:S01]  /*7eb0*/  IADD3 R30, R15, R30, RZ ;  /* 0x0000001e0f1e7210 */ /* 0x000fe20007ffe0ff */
[----:B------:R-:W4:Y:S01]  /*7ec0*/  LDS.128 R20, [R163] ;  /* 0x00000000a3147984 */ /* 0x000f220000000c00 */
[C---:B------:R-:W-:Y:S02]  /*7ed0*/  SHF.L.U32 R34, R14.reuse, 0x1, RZ ;  /* 0x000000010e227819 */ /* 0x040fe400000006ff */
[----:B------:R-:W-:Y:S01]  /*7ee0*/  SHF.L.U64.HI R30, R14, 0x1, R30 ;  /* 0x000000010e1e7819 */ /* 0x000fe2000001021e */
[----:B------:R-:W5:Y:S01]  /*7ef0*/  LDS.128 R16, [R166+0x440] ;  /* 0x00044000a6107984 */ /* 0x000f620000000c00 */
[----:B------:R-:W-:-:S02]  /*7f00*/  LOP3.LUT R33, R33, 0xfffffffe, RZ, 0xc0, !PT ;  /* 0xfffffffe21217812 */ /* 0x000fc400078ec0ff */
[----:B------:R-:W-:Y:S01]  /*7f10*/  LOP3.LUT R30, R30, 0x1fffffff, RZ, 0xc0, !PT ;  /* 0x1fffffff1e1e7812 */ /* 0x000fe200078ec0ff */
[----:B------:R-:W5:Y:S01]  /*7f20*/  LDS.128 R12, [R163+0x440] ;  /* 0x00044000a30c7984 */ /* 0x000f620000000c00 */
[--C-:B--2---:R-:W-:Y:S02]  /*7f30*/  HADD2.F32 R43, -RZ, R8.reuse.H0_H0 ;  /* 0x20000008ff2b7230 */ /* 0x104fe40000004100 */
        /* <DEDUP_REMOVED lines=55> */
[----:B------:R-:W-:Y:S02]  /*82b0*/  IADD3.X R27, R157, R14, RZ, P1, !PT ;  /* 0x0000000e9d1b7210 */ /* 0x000fe40000ffe4ff */
        /* <DEDUP_REMOVED lines=119> */
[----:B------:R-:W-:Y:S02]  /*8a30*/  IADD3.X R25, R157, R14, RZ, P1, !PT ;  /* 0x0000000e9d197210 */ /* 0x000fe40000ffe4ff */
        /* <DEDUP_REMOVED lines=30> */
[----:B------:R-:W-:Y:S02]  /*8c20*/  LEA.HI.SX32 R12, R15, R28, 0x1c ;  /* 0x0000001c0f0c7211 */ /* 0x000fe400078fe2ff */
[C---:B------:R-:W-:Y:S01]  /*8c30*/  LEA R16, R32.reuse, R17, 0x4 ;  /* 0x0000001120107211 */ /* 0x040fe200078e20ff */
[----:B------:R-:W-:Y:S01]  /*8c40*/  STS.64 [R169], R82 ;  /* 0x00000052a9007388 */ /* 0x000fe20000000a00 */
[----:B------:R-:W-:-:S02]  /*8c50*/  LEA R18, R32, R19, 0x4 ;  /* 0x0000001320127211 */ /* 0x000fc400078e20ff */
[----:B------:R-:W-:Y:S01]  /*8c60*/  LEA.HI.SX32 R40, R13, R28, 0x1c ;  /* 0x0000001c0d287211 */ /* 0x000fe200078fe2ff */
[----:B------:R-:W-:Y:S01]  /*8c70*/  STS.64 [R169+0x20], R78 ;  /* 0x0000204ea9007388 */ /* 0x000fe20000000a00 */
[C-C-:B------:R-:W-:Y:S01]  /*8c80*/  IMAD R16, R162.reuse, R16, R29.reuse ;  /* 0x00000010a2107224 */ /* 0x140fe200078e021d */
[----:B------:R-:W-:Y:S01]  /*8c90*/  SHF.R.S32.HI R15, RZ, 0x1f, R12 ;  /* 0x0000001fff0f7819 */ /* 0x000fe2000001140c */
[----:B------:R-:W-:Y:S01]  /*8ca0*/  IMAD R18, R162, R18, R29 ;  /* 0x00000012a2127224 */ /* 0x000fe200078e021d */
        /* <DEDUP_REMOVED lines=8> */
[----:B------:R-:W-:-:S02]  /*8d30*/  IMAD R15, R12, R3, R15 ;  /* 0x000000030c0f7224 */ /* 0x000fc400078e020f */
[----:B------:R-:W-:Y:S01]  /*8d40*/  IMAD.WIDE.U32 R12, R168, R12, R16 ;  /* 0x0000000ca80c7225 */ /* 0x000fe200078e0010 */
[----:B------:R-:W-:Y:S03]  /*8d50*/  STS.64 [R167+0xa0], R62 ;  /* 0x0000a03ea7007388 */ /* 0x000fe60000000a00 */
[----:B------:R-:W-:Y:S01]  /*8d60*/  IMAD R14, R40, R3, R14 ;  /* 0x00000003280e7224 */ /* 0x000fe200078e020e */
[----:B------:R-:W-:Y:S01]  /*8d70*/  STS.64 [R167+0xc0], R58 ;  /* 0x0000c03aa7007388 */ /* 0x000fe20000000a00 */
[----:B------:R-:W-:Y:S01]  /*8d80*/  IMAD.WIDE.U32 R40, R168, R40, R18 ;  /* 0x00000028a8287225 */ /* 0x000fe200078e0012 */
[----:B------:R-:W-:Y:S02]  /*8d90*/  IADD3 R36, R13, R15, RZ ;  /* 0x0000000f0d247210 */ /* 0x000fe40007ffe0ff */
[----:B------:R-:W-:Y:S01]  /*8da0*/  STS.64 [R167+0xe0], R54 ;  /* 0x0000e036a7007388 */ /* 0x000fe20000000a00 */
[----:B------:R-:W-:-:S02]  /*8db0*/  SHF.L.U32 R37, R12, 0x1, RZ ;  /* 0x000000010c257819 */ /* 0x000fc400000006ff */
[----:B------:R-:W-:Y:S01]  /*8dc0*/  IADD3 R33, R41, R14, RZ ;  /* 0x0000000e29217210 */ /* 0x000fe20007ffe0ff */
[----:B------:R-:W-:Y:S01]  /*8dd0*/  BAR.SYNC.DEFER_BLOCKING 0x0 ;  /* 0x0000000000007b1d */ /* 0x000fe20000010000 */
[----:B------:R-:W-:Y:S02]  /*8de0*/  SHF.L.U64.HI R36, R12, 0x1, R36 ;  /* 0x000000010c247819 */ /* 0x000fe40000010224 */
[C---:B------:R-:W-:Y:S02]  /*8df0*/  SHF.L.U32 R38, R40.reuse, 0x1, RZ ;  /* 0x0000000128267819 */ /* 0x040fe400000006ff */
[----:B------:R-:W-:Y:S02]  /*8e00*/  SHF.L.U64.HI R33, R40, 0x1, R33 ;  /* 0x0000000128217819 */ /* 0x000fe40000010221 */
[----:B------:R-:W-:Y:S02]  /*8e10*/  LOP3.LUT R37, R37, 0xfffffffe, RZ, 0xc0, !PT ;  /* 0xfffffffe25257812 */ /* 0x000fe400078ec0ff */
        /* <DEDUP_REMOVED lines=215> */
[----:B------:R-:W-:Y:S01]  /*9b90*/  LEA.HI.SX32 R14, R13, R28, 0x1c ;  /* 0x0000001c0d0e7211 */ /* 0x000fe200078fe2ff */
        /* <DEDUP_REMOVED lines=67> */
[----:B------:R-:W-:Y:S01]  /*9fd0*/  FFMA R23, R19, R2, R16 ;  /* 0x0000000213177223 */ /* 0x000fe20000000010 */
        /* <DEDUP_REMOVED lines=14> */
[----:B------:R-:W-:Y:S01]  /*a0c0*/  FFMA R41, R14, R2, R41 ;  /* 0x000000020e297223 */ /* 0x000fe20000000029 */
        /* <DEDUP_REMOVED lines=171> */
[C---:B------:R-:W-:Y:S01]  /*ab80*/  IMAD.WIDE.U32 R32, R168.reuse, R28, R32 ;  /* 0x0000001ca8207225 */ /* 0x040fe200078e0020 */
[----:B------:R-:W-:Y:S02]  /*ab90*/  ISETP.LT.AND P2, PT, R161, R0, P4 ;  /* 0x00000000a100720c */ /* 0x000fe40002741270 */
[----:B------:R-:W-:Y:S01]  /*aba0*/  STS.64 [R169+0x60], R134 ;  /* 0x00006086a9007388 */ /* 0x000fe20000000a00 */
[----:B------:R-:W-:Y:S01]  /*abb0*/  IMAD.WIDE.U32 R20, R168, R23, R20 ;  /* 0x00000017a8147225 */ /* 0x000fe200078e0014 */
[----:B------:R-:W-:-:S02]  /*abc0*/  SHF.L.U32 R27, R32, 0x1, RZ ;  /* 0x00000001201b7819 */ /* 0x000fc400000006ff */
[----:B------:R-:W-:Y:S01]  /*abd0*/  STS.64 [R167+0x80], R130 ;  /* 0x00008082a7007388 */ /* 0x000fe20000000a00 */
[-C--:B------:R-:W-:Y:S01]  /*abe0*/  IMAD R23, R23, R3.reuse, R24 ;  /* 0x0000000317177224 */ /* 0x080fe200078e0218 */
[----:B------:R-:W-:Y:S01]  /*abf0*/  LOP3.LUT R27, R27, 0xfffffffe, RZ, 0xc0, !PT ;  /* 0xfffffffe1b1b7812 */ /* 0x000fe200078ec0ff */
[----:B------:R-:W-:Y:S01]  /*ac00*/  IMAD R3, R28, R3, R22 ;  /* 0x000000031c037224 */ /* 0x000fe200078e0216 */
[----:B------:R-:W-:Y:S01]  /*ac10*/  STS.64 [R167+0xa0], R126 ;  /* 0x0000a07ea7007388 */ /* 0x000fe20000000a00 */
[----:B------:R-:W-:Y:S02]  /*ac20*/  SHF.L.U32 R25, R20, 0x1, RZ ;  /* 0x0000000114197819 */ /* 0x000fe400000006ff */
[----:B------:R-:W-:Y:S01]  /*ac30*/  IADD3 R23, R21, R23, RZ ;  /* 0x0000001715177210 */ /* 0x000fe20007ffe0ff */
[----:B------:R-:W-:Y:S01]  /*ac40*/  STS.64 [R167+0xc0], R122 ;  /* 0x0000c07aa7007388 */ /* 0x000fe20000000a00 */
[----:B------:R-:W-:Y:S02]  /*ac50*/  IADD3 R21, R33, R3, RZ ;  /* 0x0000000321157210 */ /* 0x000fe40007ffe0ff */
[----:B------:R-:W-:Y:S01]  /*ac60*/  IADD3 R26, P0, R156, R27, RZ ;  /* 0x0000001b9c1a7210 */ /* 0x000fe20007f1e0ff */
[----:B------:R-:W-:Y:S01]  /*ac70*/  STS.64 [R167+0xe0], R118 ;  /* 0x0000e076a7007388 */ /* 0x000fe20000000a00 */
[----:B------:R-:W-:-:S02]  /*ac80*/  SHF.L.U64.HI R0, R32, 0x1, R21 ;  /* 0x0000000120007819 */ /* 0x000fc40000010215 */
[----:B------:R-:W-:Y:S01]  /*ac90*/  LOP3.LUT R25, R25, 0xfffffffe, RZ, 0xc0, !PT ;  /* 0xfffffffe19197812 */ /* 0x000fe200078ec0ff */
[----:B------:R-:W-:Y:S01]  /*aca0*/  BAR.SYNC.DEFER_BLOCKING 0x0 ;  /* 0x0000000000007b1d */ /* 0x000fe20000010000 */
[----:B------:R-:W-:Y:S02]  /*acb0*/  SHF.L.U64.HI R3, R20, 0x1, R23 ;  /* 0x0000000114037819 */ /* 0x000fe40000010217 */
[----:B------:R-:W-:Y:S02]  /*acc0*/  IADD3 R24, P1, R156, R25, RZ ;  /* 0x000000199c187210 */ /* 0x000fe40007f3e0ff */
        /* <DEDUP_REMOVED lines=68> */
.L_x_2126:
        /* <DEDUP_REMOVED lines=9> */
[----:B------:R-:W-:Y:S04]  /*b1a0*/  STS.64 [R169], R16 ;  /* 0x00000010a9007388 */ /* 0x000fe80000000a00 */
[----:B------:R-:W-:Y:S01]  /*b1b0*/  STS.64 [R169+0x20], R24 ;  /* 0x00002018a9007388 */ /* 0x000fe20000000a00 */
[----:B--2---:R-:W-:-:S03]  /*b1c0*/  VIADD R8, R8, 0xffffffe ;  /* 0x0ffffffe08087836 */ /* 0x004fc60000000000 */
[----:B------:R2:W-:Y:S01]  /*b1d0*/  STS.64 [R169+0x40], R28 ;  /* 0x0000401ca9007388 */ /* 0x0005e20000000a00 */
[----:B------:R-:W3:Y:S03]  /*b1e0*/  F2I.FTZ.U32.TRUNC.NTZ R9, R8 ;  /* 0x0000000800097305 */ /* 0x000ee6000021f000 */
[----:B------:R-:W-:Y:S04]  /*b1f0*/  STS.64 [R169+0x60], R32 ;  /* 0x00006020a9007388 */ /* 0x000fe80000000a00 */
[----:B------:R-:W-:Y:S04]  /*b200*/  STS.64 [R167+0x80], R36 ;  /* 0x00008024a7007388 */ /* 0x000fe80000000a00 */
[----:B------:R-:W-:Y:S04]  /*b210*/  STS.64 [R167+0xa0], R40 ;  /* 0x0000a028a7007388 */ /* 0x000fe80000000a00 */
[----:B------:R-:W-:Y:S01]  /*b220*/  STS.64 [R167+0xc0], R44 ;  /* 0x0000c02ca7007388 */ /* 0x000fe20000000a00 */
[----:B---3--:R-:W-:Y:S01]  /*b230*/  IMAD.MOV R6, RZ, RZ, -R9 ;  /* 0x000000ffff067224 */ /* 0x008fe200078e0a09 */
[----:B------:R-:W-:-:S02]  /*b240*/  MOV R8, RZ ;  /* 0x000000ff00087202 */ /* 0x000fc40000000f00 */
[----:B------:R-:W-:Y:S01]  /*b250*/  STS.64 [R167+0xe0], R48 ;  /* 0x0000e030a7007388 */ /* 0x000fe20000000a00 */
[----:B------:R-:W-:Y:S01]  /*b260*/  IMAD R6, R6, R7, RZ ;  /* 0x0000000706067224 */ /* 0x000fe200078e02ff */
[----:B------:R-:W-:Y:S03]  /*b270*/  BAR.SYNC.DEFER_BLOCKING 0x0 ;  /* 0x0000000000007b1d */ /* 0x000fe60000010000 */
[----:B------:R-:W-:Y:S01]  /*b280*/  IMAD.HI.U32 R6, R9, R6, R8 ;  /* 0x0000000609067227 */ /* 0x000fe200078e0008 */
[----:B------:R-:W-:-:S04]  /*b290*/  SHF.R.S32.HI R8, RZ, 0x1f, R161 ;  /* 0x0000001fff087819 */ /* 0x000fc800000114a1 */
[----:B--2---:R-:W-:Y:S01]  /*b2a0*/  LEA.HI R29, R8, R161, RZ, 0x4 ;  /* 0x000000a1081d7211 */ /* 0x004fe200078f20ff */
[----:B------:R-:W-:-:S04]  /*b2b0*/  IMAD.HI.U32 R6, R6, R5, RZ ;  /* 0x0000000506067227 */ /* 0x000fc800078e00ff */
[----:B------:R-:W-:-:S05]  /*b2c0*/  IMAD R4, R6, R4, R5 ;  /* 0x0000000406047224 */ /* 0x000fca00078e0205 */
[----:B------:R-:W-:Y:S01]  /*b2d0*/  ISETP.GT.U32.AND P0, PT, R7, R4, PT ;  /* 0x000000040700720c */ /* 0x000fe20003f04070 */
[----:B------:R-:W2:Y:S04]  /*b2e0*/  LDS.128 R12, [R163] ;  /* 0x00000000a30c7984 */ /* 0x000ea80000000c00 */
[----:B-1--4-:R-:W1:Y:S08]  /*b2f0*/  LDS.128 R20, [R166] ;  /* 0x00000000a6147984 */ /* 0x012e700000000c00 */
[----:B------:R-:W-:-:S02]  /*b300*/  @!P0 IMAD.IADD R4, R4, 0x1, -R7 ;  /* 0x0000000104048824 */ /* 0x000fc400078e0a07 */
[----:B------:R-:W-:Y:S01]  /*b310*/  @!P0 VIADD R6, R6, 0x1 ;  /* 0x0000000106068836 */ /* 0x000fe20000000000 */
[----:B------:R-:W-:Y:S01]  /*b320*/  ISETP.NE.AND P0, PT, R162, RZ, PT ;  /* 0x000000ffa200720c */ /* 0x000fe20003f05270 */
[----:B------:R-:W3:Y:S01]  /*b330*/  LDS.128 R8, [R166+0x440] ;  /* 0x00044000a6087984 */ /* 0x000ee20000000c00 */
[----:B------:R-:W-:Y:S02]  /*b340*/  ISETP.GE.U32.AND P2, PT, R4, R7, PT ;  /* 0x000000070400720c */ /* 0x000fe40003f46070 */
[----:B------:R-:W-:-:S04]  /*b350*/  LOP3.LUT R4, R151, R162, RZ, 0x3c, !PT ;  /* 0x000000a297047212 */ /* 0x000fc800078e3cff */
[----:B------:R-:W-:-:S07]  /*b360*/  ISETP.GE.AND P1, PT, R4, RZ, PT ;  /* 0x000000ff0400720c */ /* 0x000fce0003f26270 */
[----:B------:R-:W-:-:S05]  /*b370*/  @P2 VIADD R6, R6, 0x1 ;  /* 0x0000000106062836 */ /* 0x000fca0000000000 */
[----:B------:R-:W-:Y:S02]  /*b380*/  MOV R4, R6 ;  /* 0x0000000600047202 */ /* 0x000fe40000000f00 */
[----:B------:R-:W-:-:S03]  /*b390*/  SHF.R.S32.HI R6, RZ, 0x1f, R149 ;  /* 0x0000001fff067819 */ /* 0x000fc60000011495 */
[----:B------:R-:W-:Y:S01]  /*b3a0*/  @!P1 IMAD.MOV R4, RZ, RZ, -R4 ;  /* 0x000000ffff049224 */ /* 0x000fe200078e0a04 */
[----:B------:R-:W-:Y:S02]  /*b3b0*/  @!P0 LOP3.LUT R4, RZ, R162, RZ, 0x33, !PT ;  /* 0x000000a2ff048212 */ /* 0x000fe400078e33ff */
[----:B------:R-:W-:Y:S02]  /*b3c0*/  LEA.HI R17, R6, R149, RZ, 0x4 ;  /* 0x0000009506117211 */ /* 0x000fe400078f20ff */
[--C-:B------:R-:W-:Y:S01]  /*b3d0*/  SHF.R.S32.HI R7, RZ, 0x1f, R4.reuse ;  /* 0x0000001fff077819 */ /* 0x100fe20000011404 */
[----:B------:R-:W-:Y:S01]  /*b3e0*/  IMAD.MOV R5, RZ, RZ, -R4 ;  /* 0x000000ffff057224 */ /* 0x000fe200078e0a04 */
[----:B------:R-:W-:Y:S01]  /*b3f0*/  LOP3.LUT R6, R29, 0xfffffff0, RZ, 0xc0, !PT ;  /* 0xfffffff01d067812 */ /* 0x000fe200078ec0ff */
[----:B--2---:R-:W-:Y:S01]  /*b400*/  FMUL R12, R12, R2 ;  /* 0x000000020c0c7220 */ /* 0x004fe20000400000 */
[----:B------:R-:W-:Y:S01]  /*b410*/  LEA.HI R7, R7, R4, RZ, 0x3 ;  /* 0x0000000407077211 */ /* 0x000fe200078f18ff */
[----:B------:R-:W-:-:S02]  /*b420*/  IMAD R25, R162, R5, R151 ;  /* 0x00000005a2197224 */ /* 0x000fc400078e0297 */
[-C--:B------:R-:W-:Y:S01]  /*b430*/  FMUL R13, R13, R2.reuse ;  /* 0x000000020d0d7220 */ /* 0x080fe20000400000 */
[-C--:B-1----:R-:W-:Y:S01]  /*b440*/  FMUL R20, R20, R2.reuse ;  /* 0x0000000214147220 */ /* 0x082fe20000400000 */
[----:B------:R-:W-:Y:S01]  /*b450*/  LOP3.LUT R5, R7, 0xffffff8, RZ, 0xc0, !PT ;  /* 0x0ffffff807057812 */ /* 0x000fe200078ec0ff */
[-C--:B------:R-:W-:Y:S01]  /*b460*/  FMUL R21, R21, R2.reuse ;  /* 0x0000000215157220 */ /* 0x080fe20000400000 */
[----:B------:R-:W-:Y:S01]  /*b470*/  SHF.R.S32.HI R7, RZ, 0x3, R7 ;  /* 0x00000003ff077819 */ /* 0x000fe20000011407 */
[----:B------:R-:W-:Y:S01]  /*b480*/  FMUL R14, R14, R2 ;  /* 0x000000020e0e7220 */ /* 0x000fe20000400000 */
[----:B------:R-:W-:Y:S01]  /*b490*/  IADD3 R28, R4, -R5, RZ ;  /* 0x80000005041c7210 */ /* 0x000fe20007ffe0ff */
[----:B------:R-:W-:Y:S01]  /*b4a0*/  IMAD.IADD R5, R161, 0x1, -R6 ;  /* 0x00000001a1057824 */ /* 0x000fe200078e0a06 */
[----:B------:R-:W-:Y:S01]  /*b4b0*/  LOP3.LUT R4, R17, 0xfffffff0, RZ, 0xc0, !PT ;  /* 0xfffffff011047812 */ /* 0x000fe200078ec0ff */
[----:B------:R-:W-:Y:S01]  /*b4c0*/  IMAD R24, R7, R148, RZ ;  /* 0x0000009407187224 */ /* 0x000fe200078e02ff */
[-C--:B------:R-:W-:Y:S01]  /*b4d0*/  ISETP.LT.AND P1, PT, R161, R0.reuse, P4 ;  /* 0x00000000a100720c */ /* 0x080fe20002721270 */
[----:B------:R-:W-:Y:S01]  /*b4e0*/  IMAD R44, R28, 0x10, R5 ;  /* 0x000000101c2c7824 */ /* 0x000fe200078e0205 */
[C---:B------:R-:W-:Y:S01]  /*b4f0*/  ISETP.LT.AND P0, PT, R149.reuse, R0, P4 ;  /* 0x000000009500720c */ /* 0x040fe20002701270 */
[----:B------:R-:W-:Y:S01]  /*b500*/  IMAD.IADD R33, R149, 0x1, -R4 ;  /* 0x0000000195217824 */ /* 0x000fe200078e0a04 */
[-C--:B------:R-:W-:Y:S01]  /*b510*/  LEA.HI.SX32 R40, R29, R24.reuse, 0x1c ;  /* 0x000000181d287211 */ /* 0x080fe200078fe2ff */
[----:B------:R-:W1:Y:S01]  /*b520*/  LDS.128 R4, [R163+0x440] ;  /* 0x00044000a3047984 */ /* 0x000e620000000c00 */
[----:B------:R-:W-:Y:S01]  /*b530*/  LEA.HI.SX32 R36, R17, R24, 0x1c ;  /* 0x0000001811247211 */ /* 0x000fe200078fe2ff */
[--C-:B------:R-:W-:Y:S01]  /*b540*/  IMAD R44, R162, R44, R25.reuse ;  /* 0x0000002ca22c7224 */ /* 0x100fe200078e0219 */
[----:B------:R-:W-:Y:S01]  /*b550*/  LEA R32, R28, R33, 0x4 ;  /* 0x000000211c207211 */ /* 0x000fe200078e20ff */
[-C--:B------:R-:W-:Y:S01]  /*b560*/  FMUL R22, R22, R2.reuse ;  /* 0x0000000216167220 */ /* 0x080fe20000400000 */
[----:B------:R-:W-:Y:S01]  /*b570*/  SHF.R.S32.HI R29, RZ, 0x1f, R40 ;  /* 0x0000001fff1d7819 */ /* 0x000fe20000011428 */
[----:B------:R-:W-:Y:S01]  /*b580*/  FMUL R23, R23, R2 ;  /* 0x0000000217177220 */ /* 0x000fe20000400000 */
[----:B------:R-:W-:Y:S01]  /*b590*/  SHF.R.S32.HI R17, RZ, 0x1f, R36 ;  /* 0x0000001fff117819 */ /* 0x000fe20000011424 */
[----:B------:R-:W-:Y:S01]  /*b5a0*/  IMAD R32, R162, R32, R25 ;  /* 0x00000020a2207224 */ /* 0x000fe200078e0219 */
[----:B------:R-:W-:Y:S01]  /*b5b0*/  SHF.R.S32.HI R45, RZ, 0x1f, R44 ;  /* 0x0000001fff2d7819 */ /* 0x000fe2000001142c */
[----:B------:R-:W-:-:S02]  /*b5c0*/  IMAD R16, R29, R168, RZ ;  /* 0x000000a81d107224 */ /* 0x000fc400078e02ff */
[----:B------:R-:W-:Y:S01]  /*b5d0*/  IMAD R17, R17, R168, RZ ;  /* 0x000000a811117224 */ /* 0x000fe200078e02ff */
[----:B------:R-:W-:Y:S01]  /*b5e0*/  SHF.R.S32.HI R33, RZ, 0x1f, R32 ;  /* 0x0000001fff217819 */ /* 0x000fe20000011420 */
        /* <DEDUP_REMOVED lines=17> */
[----:B------:R-:W-:Y:S02]  /*b700*/  F2FP.F16.F32.PACK_AB R10, R13, R12 ;  /* 0x0000000c0d0a723e */ /* 0x000fe400000000ff */
[----:B------:R-:W-:Y:S01]  /*b710*/  F2FP.F16.F32.PACK_AB R11, R33, R14 ;  /* 0x0000000e210b723e */ /* 0x000fe200000000ff */
[-C--:B-1----:R-:W-:Y:S01]  /*b720*/  FMUL R48, R5, R2.reuse ;  /* 0x0000000205307220 */ /* 0x082fe20000400000 */
[----:B------:R-:W-:Y:S01]  /*b730*/  LOP3.LUT R5, R32, 0xfffffffe, RZ, 0xc0, !PT ;  /* 0xfffffffe20057812 */ /* 0x000fe200078ec0ff */
[-C--:B------:R-:W-:Y:S01]  /*b740*/  FMUL R37, R4, R2.reuse ;  /* 0x0000000204257220 */ /* 0x080fe20000400000 */
[----:B------:R-:W-:Y:S01]  /*b750*/  LOP3.LUT R16, R16, 0x1fffffff, RZ, 0xc0, !PT ;  /* 0x1fffffff10107812 */ /* 0x000fe200078ec0ff */
[-C--:B------:R-:W-:Y:S01]  /*b760*/  FMUL R44, R6, R2.reuse ;  /* 0x00000002062c7220 */ /* 0x080fe20000400000 */
[----:B------:R-:W-:Y:S01]  /*b770*/  IADD3 R12, P3, R156, R5, RZ ;  /* 0x000000059c0c7210 */ /* 0x000fe20007f7e0ff */
[----:B------:R-:W-:Y:S01]  /*b780*/  FMUL R7, R7, R2 ;  /* 0x0000000207077220 */ /* 0x000fe20000400000 */
[----:B------:R-:W-:-:S02]  /*b790*/  LOP3.LUT R14, R17, 0x1fffffff, RZ, 0xc0, !PT ;  /* 0x1fffffff110e7812 */ /* 0x000fc400078ec0ff */
        /* <DEDUP_REMOVED lines=8> */
[----:B------:R-:W-:Y:S02]  /*b820*/  F2FP.F16.F32.PACK_AB R6, R48, R37 ;  /* 0x000000253006723e */ /* 0x000fe400000000ff */
[----:B------:R-:W-:-:S02]  /*b830*/  F2FP.F16.F32.PACK_AB R7, R7, R44 ;  /* 0x0000002c0707723e */ /* 0x000fc400000000ff */
        /* <DEDUP_REMOVED lines=8> */
[----:B--2---:R-:W-:Y:S02]  /*b8c0*/  LEA.HI R5, R8, R23, RZ, 0x4 ;  /* 0x0000001708057211 */ /* 0x004fe400078f20ff */
[----:B------:R-:W-:Y:S01]  /*b8d0*/  SHF.R.S32.HI R4, RZ, 0x1f, R29 ;  /* 0x0000001fff047819 */ /* 0x000fe2000001141d */
[----:B------:R-:W-:Y:S01]  /*b8e0*/  STS.64 [R169+0x40], R30 ;  /* 0x0000401ea9007388 */ /* 0x000fe20000000a00 */
[C---:B------:R-:W-:Y:S02]  /*b8f0*/  LOP3.LUT R6, R5.reuse, 0xfffffff0, RZ, 0xc0, !PT ;  /* 0xfffffff005067812 */ /* 0x040fe400078ec0ff */
[----:B------:R-:W-:Y:S01]  /*b900*/  LEA.HI.SX32 R22, R5, R24, 0x1c ;  /* 0x0000001805167211 */ /* 0x000fe200078fe2ff */
[----:B------:R2:W-:Y:S02]  /*b910*/  STS.64 [R169+0x60], R34 ;  /* 0x00006022a9007388 */ /* 0x0005e40000000a00 */
[----:B------:R-:W-:-:S02]  /*b920*/  IMAD.IADD R7, R23, 0x1, -R6 ;  /* 0x0000000117077824 */ /* 0x000fc400078e0a06 */
[----:B------:R-:W-:Y:S04]  /*b930*/  STS.64 [R167+0x80], R38 ;  /* 0x00008026a7007388 */ /* 0x000fe80000000a00 */
[----:B------:R-:W-:Y:S04]  /*b940*/  STS.64 [R167+0xa0], R42 ;  /* 0x0000a02aa7007388 */ /* 0x000fe80000000a00 */
[----:B------:R-:W-:Y:S04]  /*b950*/  STS.64 [R167+0xc0], R46 ;  /* 0x0000c02ea7007388 */ /* 0x000fe80000000a00 */
[----:B------:R-:W-:Y:S01]  /*b960*/  STS.64 [R167+0xe0], R50 ;  /* 0x0000e032a7007388 */ /* 0x000fe20000000a00 */
[----:B-1----:R-:W-:Y:S01]  /*b970*/  LEA.HI R27, R4, R29, RZ, 0x4 ;  /* 0x0000001d041b7211 */ /* 0x002fe200078f20ff */
[----:B------:R-:W-:Y:S03]  /*b980*/  BAR.SYNC.DEFER_BLOCKING 0x0 ;  /* 0x0000000000007b1d */ /* 0x000fe60000010000 */
[----:B------:R-:W-:-:S02]  /*b990*/  LOP3.LUT R4, R27, 0xfffffff0, RZ, 0xc0, !PT ;  /* 0xfffffff01b047812 */ /* 0x000fc400078ec0ff */
[----:B------:R-:W-:Y:S01]  /*b9a0*/  LEA.HI.SX32 R27, R27, R24, 0x1c ;  /* 0x000000181b1b7211 */ /* 0x000fe200078fe2ff */
[----:B--2---:R-:W-:Y:S02]  /*b9b0*/  IMAD R34, R28, 0x10, R7 ;  /* 0x000000101c227824 */ /* 0x004fe400078e0207 */
[----:B------:R-:W-:Y:S01]  /*b9c0*/  IMAD.IADD R21, R29, 0x1, -R4 ;  /* 0x000000011d157824 */ /* 0x000fe200078e0a04 */
[----:B------:R-:W-:Y:S01]  /*b9d0*/  SHF.R.S32.HI R33, RZ, 0x1f, R27 ;  /* 0x0000001fff217819 */ /* 0x000fe2000001141b */
[----:B------:R-:W-:-:S03]  /*b9e0*/  IMAD R34, R162, R34, R25 ;  /* 0x00000022a2227224 */ /* 0x000fc600078e0219 */
[----:B------:R-:W-:Y:S01]  /*b9f0*/  LEA R30, R28, R21, 0x4 ;  /* 0x000000151c1e7211 */ /* 0x000fe200078e20ff */
[----:B------:R-:W-:Y:S01]  /*ba00*/  IMAD R20, R33, R168, RZ ;  /* 0x000000a821147224 */ /* 0x000fe200078e02ff */
[----:B------:R-:W-:Y:S02]  /*ba10*/  SHF.R.S32.HI R21, RZ, 0x1f, R22 ;  /* 0x0000001fff157819 */ /* 0x000fe40000011416 */
[--C-:B------:R-:W-:Y:S01]  /*ba20*/  SHF.R.S32.HI R35, RZ, 0x1f, R34.reuse ;  /* 0x0000001fff237819 */ /* 0x100fe20000011422 */
[----:B------:R-:W-:Y:S02]  /*ba30*/  IMAD R30, R162, R30, R25 ;  /* 0x0000001ea21e7224 */ /* 0x000fe400078e0219 */
[----:B------:R-:W-:Y:S02]  /*ba40*/  IMAD R21, R21, R168, RZ ;  /* 0x000000a815157224 */ /* 0x000fe400078e02ff */
[----:B------:R-:W-:Y:S01]  /*ba50*/  IMAD.WIDE.U32 R34, R168, R22, R34 ;  /* 0x00000016a8227225 */ /* 0x000fe200078e0022 */
[----:B------:R-:W1:Y:S01]  /*ba60*/  LDS.128 R12, [R163] ;  /* 0x00000000a30c7984 */ /* 0x000e620000000c00 */
[----:B------:R-:W-:-:S02]  /*ba70*/  SHF.R.S32.HI R31, RZ, 0x1f, R30 ;  /* 0x0000001fff1f7819 */ /* 0x000fc4000001141e */
[-C--:B------:R-:W-:Y:S01]  /*ba80*/  IMAD R21, R22, R3.reuse, R21 ;  /* 0x0000000316157224 */ /* 0x080fe200078e0215 */
[----:B------:R-:W2:Y:S01]  /*ba90*/  LDS.128 R16, [R166] ;  /* 0x00000000a6107984 */ /* 0x000ea20000000c00 */
[----:B------:R-:W-:Y:S02]  /*baa0*/  IMAD R20, R27, R3, R20 ;  /* 0x000000031b147224 */ /* 0x000fe400078e0214 */
[----:B------:R-:W-:Y:S01]  /*bab0*/  IMAD.WIDE.U32 R30, R168, R27, R30 ;  /* 0x0000001ba81e7225 */ /* 0x000fe200078e001e */
[----:B------:R-:W3:Y:S03]  /*bac0*/  LDS.128 R4, [R163+0x440] ;  /* 0x00044000a3047984 */ /* 0x000ee60000000c00 */
[----:B------:R-:W-:Y:S01]  /*bad0*/  IMAD.IADD R21, R35, 0x1, R21 ;  /* 0x0000000123157824 */ /* 0x000fe200078e0215 */
[----:B------:R-:W4:Y:S01]  /*bae0*/  LDS.128 R8, [R166+0x440] ;  /* 0x00044000a6087984 */ /* 0x000f220000000c00 */
[----:B------:R-:W-:Y:S01]  /*baf0*/  IMAD.IADD R27, R31, 0x1, R20 ;  /* 0x000000011f1b7824 */ /* 0x000fe200078e0214 */
[----:B------:R-:W-:Y:S01]  /*bb00*/  SHF.L.U32 R22, R30, 0x1, RZ ;  /* 0x000000011e167819 */ /* 0x000fe200000006ff */
[C---:B------:R-:W-:Y:S01]  /*bb10*/  IMAD.SHL.U32 R23, R34.reuse, 0x2, RZ ;  /* 0x0000000222177824 */ /* 0x040fe200078e00ff */
[----:B------:R-:W-:-:S02]  /*bb20*/  SHF.L.U64.HI R20, R34, 0x1, R21 ;  /* 0x0000000122147819 */ /* 0x000fc40000010215 */
        /* <DEDUP_REMOVED lines=24> */
[----:B------:R-:W-:Y:S01]  /*bcb0*/  LOP3.LUT R14, R21, 0x1fffffff, RZ, 0xc0, !PT ;  /* 0x1fffffff150e7812 */ /* 0x000fe200078ec0ff */
[----:B------:R-:W-:Y:S01]  /*bcc0*/  VIADD R21, R161, 0x10 ;  /* 0x00000010a1157836 */ /* 0x000fe20000000000 */
[----:B------:R-:W-:Y:S01]  /*bcd0*/  IADD3 R16, P2, R156, R5, RZ ;  /* 0x000000059c107210 */ /* 0x000fe20007f5e0ff */
[----:B------:R-:W-:Y:S01]  /*bce0*/  IMAD.X R13, R157, 0x1, R20, P3 ;  /* 0x000000019d0d7824 */ /* 0x000fe200018e0614 */
[----:B------:R-:W-:Y:S02]  /*bcf0*/  F2FP.F16.F32.PACK_AB R9, R19, R18 ;  /* 0x000000121309723e */ /* 0x000fe400000000ff */
        /* <DEDUP_REMOVED lines=14> */
[----:B--2---:R-:W-:Y:S02]  /*bde0*/  LEA.HI R5, R8, R21, RZ, 0x4 ;  /* 0x0000001508057211 */ /* 0x004fe400078f20ff */
[----:B------:R-:W-:Y:S01]  /*bdf0*/  SHF.R.S32.HI R4, RZ, 0x1f, R23 ;  /* 0x0000001fff047819 */ /* 0x000fe20000011417 */
[----:B------:R-:W-:Y:S01]  /*be00*/  STS.64 [R169+0x40], R72 ;  /* 0x00004048a9007388 */ /* 0x000fe20000000a00 */
[C---:B------:R-:W-:Y:S02]  /*be10*/  LOP3.LUT R6, R5.reuse, 0xfffffff0, RZ, 0xc0, !PT ;  /* 0xfffffff005067812 */ /* 0x040fe400078ec0ff */
[----:B------:R-:W-:Y:S01]  /*be20*/  LEA.HI R27, R4, R23, RZ, 0x4 ;  /* 0x00000017041b7211 */ /* 0x000fe200078f20ff */
[----:B------:R-:W-:Y:S01]  /*be30*/  STS.64 [R169+0x60], R68 ;  /* 0x00006044a9007388 */ /* 0x000fe20000000a00 */
[-C--:B------:R-:W-:Y:S01]  /*be40*/  LEA.HI.SX32 R26, R5, R24.reuse, 0x1c ;  /* 0x00000018051a7211 */ /* 0x080fe200078fe2ff */
[----:B------:R-:W-:Y:S01]  /*be50*/  IMAD.IADD R7, R21, 0x1, -R6 ;  /* 0x0000000115077824 */ /* 0x000fe200078e0a06 */
[C---:B------:R-:W-:Y:S01]  /*be60*/  LOP3.LUT R4, R27.reuse, 0xfffffff0, RZ, 0xc0, !PT ;  /* 0xfffffff01b047812 */ /* 0x040fe200078ec0ff */
[----:B------:R-:W-:Y:S01]  /*be70*/  STS.64 [R167+0x80], R64 ;  /* 0x00008040a7007388 */ /* 0x000fe20000000a00 */
[----:B------:R-:W-:Y:S01]  /*be80*/  LEA.HI.SX32 R27, R27, R24, 0x1c ;  /* 0x000000181b1b7211 */ /* 0x000fe200078fe2ff */
[----:B------:R-:W-:Y:S01]  /*be90*/  IMAD R32, R28, 0x10, R7 ;  /* 0x000000101c207824 */ /* 0x000fe200078e0207 */
[----:B------:R-:W-:Y:S01]  /*bea0*/  SHF.R.S32.HI R31, RZ, 0x1f, R26 ;  /* 0x0000001fff1f7819 */ /* 0x000fe2000001141a */
[----:B------:R-:W-:Y:S01]  /*beb0*/  STS.64 [R167+0xa0], R60 ;  /* 0x0000a03ca7007388 */ /* 0x000fe20000000a00 */
[----:B------:R-:W-:-:S02]  /*bec0*/  IMAD.IADD R29, R23, 0x1, -R4 ;  /* 0x00000001171d7824 */ /* 0x000fc400078e0a04 */
[----:B------:R-:W-:Y:S01]  /*bed0*/  IMAD R32, R162, R32, R25 ;  /* 0x00000020a2207224 */ /* 0x000fe200078e0219 */
[----:B------:R-:W-:Y:S01]  /*bee0*/  STS.64 [R167+0xc0], R56 ;  /* 0x0000c038a7007388 */ /* 0x000fe20000000a00 */
[----:B------:R-:W-:Y:S01]  /*bef0*/  IMAD R22, R31, R168, RZ ;  /* 0x000000a81f167224 */ /* 0x000fe200078e02ff */
[----:B------:R-:W-:Y:S02]  /*bf00*/  LEA R30, R28, R29, 0x4 ;  /* 0x0000001d1c1e7211 */ /* 0x000fe400078e20ff */
[----:B------:R-:W-:Y:S01]  /*bf10*/  STS.64 [R167+0xe0], R52 ;  /* 0x0000e034a7007388 */ /* 0x000fe20000000a00 */
[----:B------:R-:W-:Y:S01]  /*bf20*/  SHF.R.S32.HI R29, RZ, 0x1f, R27 ;  /* 0x0000001fff1d7819 */ /* 0x000fe2000001141b */
[----:B------:R-:W-:Y:S01]  /*bf30*/  IMAD R22, R26, R3, R22 ;  /* 0x000000031a167224 */ /* 0x000fe200078e0216 */
[----:B------:R-:W-:Y:S01]  /*bf40*/  SHF.R.S32.HI R33, RZ, 0x1f, R32 ;  /* 0x0000001fff217819 */ /* 0x000fe20000011420 */
[----:B------:R-:W-:Y:S01]  /*bf50*/  BAR.SYNC.DEFER_BLOCKING 0x0 ;  /* 0x0000000000007b1d */ /* 0x000fe20000010000 */
[----:B------:R-:W-:-:S02]  /*bf60*/  IMAD R30, R162, R30, R25 ;  /* 0x0000001ea21e7224 */ /* 0x000fc400078e0219 */
[----:B------:R-:W-:Y:S02]  /*bf70*/  IMAD R20, R29, R168, RZ ;  /* 0x000000a81d147224 */ /* 0x000fe400078e02ff */
[----:B------:R-:W-:Y:S01]  /*bf80*/  IMAD.WIDE.U32 R32, R168, R26, R32 ;  /* 0x0000001aa8207225 */ /* 0x000fe200078e0020 */
[----:B------:R-:W-:-:S03]  /*bf90*/  SHF.R.S32.HI R31, RZ, 0x1f, R30 ;  /* 0x0000001fff1f7819 */ /* 0x000fc6000001141e */
[----:B------:R-:W-:Y:S02]  /*bfa0*/  IMAD R20, R27, R3, R20 ;  /* 0x000000031b147224 */ /* 0x000fe400078e0214 */
[----:B------:R-:W-:-:S04]  /*bfb0*/  IMAD.WIDE.U32 R30, R168, R27, R30 ;  /* 0x0000001ba81e7225 */ /* 0x000fc800078e001e */
[----:B------:R-:W-:Y:S01]  /*bfc0*/  IMAD.IADD R21, R33, 0x1, R22 ;  /* 0x0000000121157824 */ /* 0x000fe200078e0216 */
[----:B------:R-:W-:Y:S01]  /*bfd0*/  SHF.L.U32 R22, R30, 0x1, RZ ;  /* 0x000000011e167819 */ /* 0x000fe200000006ff */
[----:B------:R-:W-:Y:S02]  /*bfe0*/  IMAD.IADD R27, R31, 0x1, R20 ;  /* 0x000000011f1b7824 */ /* 0x000fe400078e0214 */
[C---:B------:R-:W-:Y:S01]  /*bff0*/  IMAD.SHL.U32 R23, R32.reuse, 0x2, RZ ;  /* 0x0000000220177824 */ /* 0x040fe200078e00ff */
[----:B------:R-:W-:Y:S02]  /*c000*/  SHF.L.U64.HI R20, R32, 0x1, R21 ;  /* 0x0000000120147819 */ /* 0x000fe40000010215 */
[----:B------:R-:W-:Y:S01]  /*c010*/  SHF.L.U64.HI R21, R30, 0x1, R27 ;  /* 0x000000011e157819 */ /* 0x000fe2000001021b */
[----:B------:R-:W1:Y:S01]  /*c020*/  LDS.128 R12, [R163] ;  /* 0x00000000a30c7984 */ /* 0x000e620000000c00 */
[----:B------:R-:W-:Y:S02]  /*c030*/  LOP3.LUT R23, R23, 0xfffffffe, RZ, 0xc0, !PT ;  /* 0xfffffffe17177812 */ /* 0x000fe400078ec0ff */
[----:B------:R-:W-:Y:S01]  /*c040*/  LOP3.LUT R20, R20, 0x1fffffff, RZ, 0xc0, !PT ;  /* 0x1fffffff14147812 */ /* 0x000fe200078ec0ff */
        /* <DEDUP_REMOVED lines=319> */
[----:B------:R-:W-:Y:S02]  /*d440*/  IMAD.IADD R27, R31, 0x1, R20 ;  /* 0x000000011f1b7824 */ /* 0x000fe400078e0214 */
[----:B------:R-:W-:Y:S01]  /*d450*/  IMAD.IADD R21, R33, 0x1, R22 ;  /* 0x0000000121157824 */ /* 0x000fe200078e0216 */
[----:B------:R-:W-:Y:S01]  /*d460*/  SHF.L.U32 R22, R30, 0x1, RZ ;  /* 0x000000011e167819 */ /* 0x000fe200000006ff */
[----:B------:R-:W-:Y:S01]  /*d470*/  IMAD.SHL.U32 R23, R32, 0x2, RZ ;  /* 0x0000000220177824 */ /* 0x000fe200078e00ff */
[----:B------:R-:W-:Y:S02]  /*d480*/  SHF.L.U64.HI R20, R30, 0x1, R27 ;  /* 0x000000011e147819 */ /* 0x000fe4000001021b */
[----:B------:R-:W-:Y:S01]  /*d490*/  SHF.L.U64.HI R21, R32, 0x1, R21 ;  /* 0x0000000120157819 */ /* 0x000fe20000010215 */
[----:B------:R-:W1:Y:S01]  /*d4a0*/  LDS.128 R12, [R163] ;  /* 0x00000000a30c7984 */ /* 0x000e620000000c00 */
[----:B------:R-:W-:Y:S02]  /*d4b0*/  LOP3.LUT R23, R23, 0xfffffffe, RZ, 0xc0, !PT ;  /* 0xfffffffe17177812 */ /* 0x000fe400078ec0ff */
[----:B------:R-:W-:Y:S01]  /*d4c0*/  LOP3.LUT R20, R20, 0x1fffffff, RZ, 0xc0, !PT ;  /* 0x1fffffff14147812 */ /* 0x000fe200078ec0ff */
        /* <DEDUP_REMOVED lines=24> */
[----:B------:R-:W-:Y:S01]  /*d650*/  IADD3 R14, P2, R156, R5, RZ ;  /* 0x000000059c0e7210 */ /* 0x000fe20007f5e0ff */
[----:B------:R-:W-:Y:S01]  /*d660*/  VIADD R21, R161, 0x38 ;  /* 0x00000038a1157836 */ /* 0x000fe20000000000 */
[----:B------:R-:W-:Y:S01]  /*d670*/  F2FP.F16.F32.PACK_AB R8, R17, R16 ;  /* 0x000000101108723e */ /* 0x000fe200000000ff */
[----:B------:R-:W-:Y:S01]  /*d680*/  IMAD.X R13, R157, 0x1, R6, P3 ;  /* 0x000000019d0d7824 */ /* 0x000fe200018e0606 */
[----:B------:R-:W-:-:S02]  /*d690*/  F2FP.F16.F32.PACK_AB R9, R19, R18 ;  /* 0x000000121309723e */ /* 0x000fc400000000ff */
[----:B------:R-:W-:Y:S01]  /*d6a0*/  F2FP.F16.F32.PACK_AB R4, R30, R15 ;  /* 0x0000000f1e04723e */ /* 0x000fe200000000ff */
[----:B------:R-:W-:Y:S01]  /*d6b0*/  IMAD.X R15, R157, 0x1, R20, P2 ;  /* 0x000000019d0f7824 */ /* 0x000fe200010e0614 */
[----:B------:R-:W-:Y:S01]  /*d6c0*/  F2FP.F16.F32.PACK_AB R5, R31, R26 ;  /* 0x0000001a1f05723e */ /* 0x000fe200000000ff */
[----:B------:R1:W-:Y:S01]  /*d6d0*/  @P1 STG.E.128 desc[UR36][R12.64], R8 ;  /* 0x000000080c001986 */ /* 0x0003e2000c101d24 */
[----:B------:R-:W-:Y:S02]  /*d6e0*/  F2FP.F16.F32.PACK_AB R6, R34, R29 ;  /* 0x0000001d2206723e */ /* 0x000fe400000000ff */
[----:B------:R-:W-:Y:S02]  /*d6f0*/  F2FP.F16.F32.PACK_AB R7, R7, R32 ;  /* 0x000000200707723e */ /* 0x000fe400000000ff */
[----:B------:R-:W-:Y:S02]  /*d700*/  IADD3 R161, R161, 0x3a, RZ ;  /* 0x0000003aa1a17810 */ /* 0x000fe40007ffe0ff */
[----:B------:R-:W-:Y:S01]  /*d710*/  SHF.R.S32.HI R18, RZ, 0x1f, R21 ;  /* 0x0000001fff127819 */ /* 0x000fe20000011415 */
[----:B------:R2:W-:Y:S01]  /*d720*/  @P0 STG.E.128 desc[UR36][R14.64], R4 ;  /* 0x000000040e000986 */ /* 0x0005e2000c101d24 */
[----:B------:R-:W-:Y:S01]  /*d730*/  SHF.R.S32.HI R16, RZ, 0x1f, R161 ;  /* 0x0000001fff107819 */ /* 0x000fe200000114a1 */
[----:B------:R-:W-:Y:S01]  /*d740*/  BAR.SYNC.DEFER_BLOCKING 0x0 ;  /* 0x0000000000007b1d */ /* 0x000fe20000010000 */
[----:B------:R-:W-:-:S02]  /*d750*/  ISETP.LT.AND P1, PT, R21, R0, P4 ;  /* 0x000000001500720c */ /* 0x000fc40002721270 */
[----:B------:R-:W-:Y:S02]  /*d760*/  ISETP.LT.AND P0, PT, R161, R0, P4 ;  /* 0x00000000a100720c */ /* 0x000fe40002701270 */
[----:B-1----:R-:W-:Y:S02]  /*d770*/  LEA.HI R9, R18, R21, RZ, 0x4 ;  /* 0x0000001512097211 */ /* 0x002fe400078f20ff */
[----:B------:R-:W-:Y:S01]  /*d780*/  LEA.HI R13, R16, R161, RZ, 0x4 ;  /* 0x000000a1100d7211 */ /* 0x000fe200078f20ff */
[----:B------:R-:W-:Y:S01]  /*d790*/  STS.64 [R169], R146 ;  /* 0x00000092a9007388 */ /* 0x000fe20000000a00 */
[-C--:B------:R-:W-:Y:S02]  /*d7a0*/  LEA.HI.SX32 R20, R9, R24.reuse, 0x1c ;  /* 0x0000001809147211 */ /* 0x080fe400078fe2ff */
[----:B------:R-:W-:Y:S01]  /*d7b0*/  LEA.HI.SX32 R24, R13, R24, 0x1c ;  /* 0x000000180d187211 */ /* 0x000fe200078fe2ff */
[----:B------:R-:W-:Y:S01]  /*d7c0*/  STS.64 [R169+0x20], R142 ;  /* 0x0000208ea9007388 */ /* 0x000fe20000000a00 */
[----:B--2---:R-:W-:-:S02]  /*d7d0*/  LOP3.LUT R6, R9, 0xfffffff0, RZ, 0xc0, !PT ;  /* 0xfffffff009067812 */ /* 0x004fc400078ec0ff */
[----:B------:R-:W-:Y:S01]  /*d7e0*/  LOP3.LUT R4, R13, 0xfffffff0, RZ, 0xc0, !PT ;  /* 0xfffffff00d047812 */ /* 0x000fe200078ec0ff */
[----:B------:R-:W-:Y:S01]  /*d7f0*/  STS.64 [R169+0x40], R138 ;  /* 0x0000408aa9007388 */ /* 0x000fe20000000a00 */
[----:B------:R-:W-:Y:S01]  /*d800*/  SHF.R.S32.HI R27, RZ, 0x1f, R20 ;  /* 0x0000001fff1b7819 */ /* 0x000fe20000011414 */
[----:B------:R-:W-:Y:S02]  /*d810*/  IMAD.IADD R15, R21, 0x1, -R6 ;  /* 0x00000001150f7824 */ /* 0x000fe400078e0a06 */
[----:B------:R-:W-:Y:S01]  /*d820*/  STS.64 [R169+0x60], R134 ;  /* 0x00006086a9007388 */ /* 0x000fe20000000a00 */
[----:B------:R-:W-:Y:S02]  /*d830*/  IMAD.IADD R11, R161, 0x1, -R4 ;  /* 0x00000001a10b7824 */ /* 0x000fe400078e0a04 */
[C---:B------:R-:W-:Y:S01]  /*d840*/  LEA R22, R28.reuse, R15, 0x4 ;  /* 0x0000000f1c167211 */ /* 0x040fe200078e20ff */
[----:B------:R-:W-:Y:S01]  /*d850*/  STS.64 [R167+0x80], R130 ;  /* 0x00008082a7007388 */ /* 0x000fe20000000a00 */
[----:B------:R-:W-:-:S02]  /*d860*/  IMAD R28, R28, 0x10, R11 ;  /* 0x000000101c1c7824 */ /* 0x000fc400078e020b */
[----:B------:R-:W-:Y:S01]  /*d870*/  IMAD R27, R27, R168, RZ ;  /* 0x000000a81b1b7224 */ /* 0x000fe200078e02ff */
[----:B------:R-:W-:Y:S01]  /*d880*/  STS.64 [R167+0xa0], R126 ;  /* 0x0000a07ea7007388 */ /* 0x000fe20000000a00 */
[C-C-:B------:R-:W-:Y:S02]  /*d890*/  IMAD R22, R162.reuse, R22, R25.reuse ;  /* 0x00000016a2167224 */ /* 0x140fe400078e0219 */
[----:B------:R-:W-:Y:S01]  /*d8a0*/  IMAD R28, R162, R28, R25 ;  /* 0x0000001ca21c7224 */ /* 0x000fe200078e0219 */
[----:B------:R-:W-:Y:S01]  /*d8b0*/  STS.64 [R167+0xc0], R122 ;  /* 0x0000c07aa7007388 */ /* 0x000fe20000000a00 */
[----:B------:R-:W-:Y:S01]  /*d8c0*/  SHF.R.S32.HI R25, RZ, 0x1f, R24 ;  /* 0x0000001fff197819 */ /* 0x000fe20000011418 */
[----:B------:R-:W-:Y:S01]  /*d8d0*/  IMAD R27, R20, R3, R27 ;  /* 0x00000003141b7224 */ /* 0x000fe200078e021b */
[----:B------:R-:W-:Y:S01]  /*d8e0*/  SHF.R.S32.HI R23, RZ, 0x1f, R22 ;  /* 0x0000001fff177819 */ /* 0x000fe20000011416 */
[----:B------:R-:W-:Y:S01]  /*d8f0*/  STS.64 [R167+0xe0], R118 ;  /* 0x0000e076a7007388 */ /* 0x000fe20000000a00 */
[----:B------:R-:W-:Y:S01]  /*d900*/  SHF.R.S32.HI R29, RZ, 0x1f, R28 ;  /* 0x0000001fff1d7819 */ /* 0x000fe2000001141c */
[----:B------:R-:W-:Y:S01]  /*d910*/  IMAD R25, R25, R168, RZ ;  /* 0x000000a819197224 */ /* 0x000fe200078e02ff */
[----:B------:R-:W-:Y:S01]  /*d920*/  BAR.SYNC.DEFER_BLOCKING 0x0 ;  /* 0x0000000000007b1d */ /* 0x000fe20000010000 */
[----:B------:R-:W-:-:S04]  /*d930*/  IMAD.WIDE.U32 R22, R168, R20, R22 ;  /* 0x00000014a8167225 */ /* 0x000fc800078e0016 */
[----:B------:R-:W-:-:S04]  /*d940*/  IMAD.WIDE.U32 R28, R168, R24, R28 ;  /* 0x00000018a81c7225 */ /* 0x000fc800078e001c */
[----:B------:R-:W-:Y:S02]  /*d950*/  IMAD.SHL.U32 R20, R22, 0x2, RZ ;  /* 0x0000000216147824 */ /* 0x000fe400078e00ff */
[----:B------:R-:W-:Y:S02]  /*d960*/  IMAD.IADD R27, R23, 0x1, R27 ;  /* 0x00000001171b7824 */ /* 0x000fe400078e021b */
[----:B------:R-:W-:Y:S01]  /*d970*/  IMAD R25, R24, R3, R25 ;  /* 0x0000000318197224 */ /* 0x000fe200078e0219 */
[----:B------:R-:W-:Y:S02]  /*d980*/  SHF.L.U32 R3, R28, 0x1, RZ ;  /* 0x000000011c037819 */ /* 0x000fe400000006ff */
[----:B------:R-:W-:Y:S01]  /*d990*/  LOP3.LUT R23, R20, 0xfffffffe, RZ, 0xc0, !PT ;  /* 0xfffffffe14177812 */ /* 0x000fe200078ec0ff */
[----:B------:R-:W-:Y:S01]  /*d9a0*/  IMAD.IADD R25, R29, 0x1, R25 ;  /* 0x000000011d197824 */ /* 0x000fe200078e0219 */
[----:B------:R-:W-:Y:S02]  /*d9b0*/  SHF.L.U64.HI R22, R22, 0x1, R27 ;  /* 0x0000000116167819 */ /* 0x000fe4000001021b */
[----:B------:R-:W-:-:S02]  /*d9c0*/  LOP3.LUT R3, R3, 0xfffffffe, RZ, 0xc0, !PT ;  /* 0xfffffffe03037812 */ /* 0x000fc400078ec0ff */
[----:B------:R-:W-:Y:S01]  /*d9d0*/  IADD3 R20, P3, R156, R23, RZ ;  /* 0x000000179c147210 */ /* 0x000fe20007f7e0ff */
[----:B------:R-:W1:Y:S01]  /*d9e0*/  LDS.128 R4, [R166] ;  /* 0x00000000a6047984 */ /* 0x000e620000000c00 */
[----:B------:R-:W-:Y:S02]  /*d9f0*/  LOP3.LUT R22, R22, 0x1fffffff, RZ, 0xc0, !PT ;  /* 0x1fffffff16167812 */ /* 0x000fe400078ec0ff */
[----:B------:R-:W-:Y:S01]  /*da00*/  SHF.L.U64.HI R25, R28, 0x1, R25 ;  /* 0x000000011c197819 */ /* 0x000fe20000010219 */
[----:B------:R-:W2:Y:S01]  /*da10*/  LDS.128 R8, [R163] ;  /* 0x00000000a3087984 */ /* 0x000ea20000000c00 */
[----:B------:R-:W-:Y:S02]  /*da20*/  IADD3 R156, P2, R156, R3, RZ ;  /* 0x000000039c9c7210 */ /* 0x000fe40007f5e0ff */
[----:B------:R-:W-:Y:S01]  /*da30*/  IADD3.X R21, R157, R22, RZ, P3, !PT ;  /* 0x000000169d157210 */ /* 0x000fe20001ffe4ff */
[----:B------:R-:W3:Y:S01]  /*da40*/  LDS.128 R12, [R163+0x440] ;  /* 0x00044000a30c7984 */ /* 0x000ee20000000c00 */
[----:B------:R-:W-:-:S03]  /*da50*/  LOP3.LUT R24, R25, 0x1fffffff, RZ, 0xc0, !PT ;  /* 0x1fffffff19187812 */ /* 0x000fc600078ec0ff */
[----:B------:R-:W4:Y:S02]  /*da60*/  LDS.128 R16, [R166+0x440] ;  /* 0x00044000a6107984 */ /* 0x000f240000000c00 */
[----:B------:R-:W-:Y:S02]  /*da70*/  IMAD.X R157, R157, 0x1, R24, P2 ;  /* 0x000000019d9d7824 */ /* 0x000fe400010e0618 */
        /* <DEDUP_REMOVED lines=26> */
.L_x_2127:
        /* <DEDUP_REMOVED lines=19> */
.L_x_2073:
[----:B------:R-:W-:Y:S02]  /*dd50*/  MOV R12, RZ ;  /* 0x000000ff000c7202 */ /* 0x000fe40000000f00 */
[----:B------:R-:W-:Y:S02]  /*dd60*/  MOV R11, 0x1f ;  /* 0x0000001f000b7802 */ /* 0x000fe40000000f00 */
[----:B------:R-:W-:-:S07]  /*dd70*/  MOV R15, 0xffffffff ;  /* 0xffffffff000f7802 */ /* 0x000fce0000000f00 */
[----:B------:R-:W-:Y:S05]  /*dd80*/  WARPSYNC.COLLECTIVE R15, `(.L_x_2128) ;  /* 0x000000000f087348 */ /* 0x000fea0003c00000 */
[----:B------:R1:W2:Y:S02]  /*dd90*/  SHFL.IDX P6, R14, R13, R12, R11 ;  /* 0x0000000c0d0e7389 */ /* 0x0002a400000c000b */
[----:B-12---:R-:W-:Y:S01]  /*dda0*/  ENDCOLLECTIVE ;  /* 0x000000000000791b */ /* 0x006fe20003800000 */
.L_x_2128:
[----:B------:R-:W-:Y:S05]  /*ddb0*/  BRA `(.L_x_2129) ;  /* 0xffffff2c004c7947 */ /* 0x000fea000383ffff */
.L_x_2130:
        /* <DEDUP_REMOVED lines=12> */
.L_x_3469:


//--------------------- .text._ZN7cutlass7Kernel2INS_4gemm6kernel20DefaultGemmUniversalINS_6half_tENS_6layout11ColumnMajorELNS_16ComplexTransformE0ELi8ES4_S6_LS7_0ELi8ES4_NS5_8RowMajorEfNS_4arch15OpClassTensorOpENS9_4Sm80ENS1_9GemmShapeILi128ELi128ELi32EEENSC_ILi64ELi64ELi32EEENSC_ILi16ELi8ELi16EEENS_8epilogue6thread17LinearCombinationIS4_Li8EffLNSH_9ScaleType4KindE0ELNS_15FloatRoundStyleE2ES4_EENS1_11threadblock30GemmIdentityThreadblockSwizzleILi8EEELi4ENS9_13OpMultiplyAddELNS1_23SharedMemoryClearOptionE0ELb0ELb0ELb0ENS5_9NoPermuteESS_NS5_37Tensor4DPermute0213ColumnMajorInverseILi8ELi4EEEvE10SelectBaseISP_vEEEEvNT_6ParamsE --------------------------
	.section	.text._ZN7cutlass7Kernel2INS_4gemm6kernel20DefaultGemmUniversalINS_6half_tENS_6layout11ColumnMajorELNS_16ComplexTransformE0ELi8ES4_S6_LS7_0ELi8ES4_NS5_8RowMajorEfNS_4arch15OpClassTensorOpENS9_4Sm80ENS1_9GemmShapeILi128ELi128ELi32EEENSC_ILi64ELi64ELi32EEENSC_ILi16ELi8ELi16EEENS_8epilogue6thread17LinearCombinationIS4_Li8EffLNSH_9ScaleType4KindE0ELNS_15FloatRoundStyleE2ES4_EENS1_11threadblock30GemmIdentityThreadblockSwizzleILi8EEELi4ENS9_13OpMultiplyAddELNS1_23SharedMemoryClearOptionE0ELb0ELb0ELb0ENS5_9NoPermuteESS_NS5_37Tensor4DPermute0213ColumnMajorInverseILi8ELi4EEEvE10SelectBaseISP_vEEEEvNT_6ParamsE,"ax",@progbits
	.align	128
.text._ZN7cutlass7Kernel2INS_4gemm6kernel20DefaultGemmUniversalINS_6half_tENS_6layout11ColumnMajorELNS_16ComplexTransformE0ELi8ES4_S6_LS7_0ELi8ES4_NS5_8RowMajorEfNS_4arch15OpClassTensorOpENS9_4Sm80ENS1_9GemmShapeILi128ELi128ELi32EEENSC_ILi64ELi64ELi32EEENSC_ILi16ELi8ELi16EEENS_8epilogue6thread17LinearCombinationIS4_Li8EffLNSH_9ScaleType4KindE0ELNS_15FloatRoundStyleE2ES4_EENS1_11threadblock30GemmIdentityThreadblockSwizzleILi8EEELi4ENS9_13OpMultiplyAddELNS1_23SharedMemoryClearOptionE0ELb0ELb0ELb0ENS5_9NoPermuteESS_NS5_37Tensor4DPermute0213ColumnMajorInverseILi8ELi4EEEvE10SelectBaseISP_vEEEEvNT_6ParamsE:
        .type           _ZN7cutlass7Kernel2INS_4gemm6kernel20DefaultGemmUniversalINS_6half_tENS_6layout11ColumnMajorELNS_16ComplexTransformE0ELi8ES4_S6_LS7_0ELi8ES4_NS5_8RowMajorEfNS_4arch15OpClassTensorOpENS9_4Sm80ENS1_9GemmShapeILi128ELi128ELi32EEENSC_ILi64ELi64ELi32EEENSC_ILi16ELi8ELi16EEENS_8epilogue6thread17LinearCombinationIS4_Li8EffLNSH_9ScaleType4KindE0ELNS_15FloatRoundStyleE2ES4_EENS1_11threadblock30GemmIdentityThreadblockSwizzleILi8EEELi4ENS9_13OpMultiplyAddELNS1_23SharedMemoryClearOptionE0ELb0ELb0ELb0ENS5_9NoPermuteESS_NS5_37Tensor4DPermute0213ColumnMajorInverseILi8ELi4EEEvE10SelectBaseISP_vEEEEvNT_6ParamsE,@function
        .size           _ZN7cutlass7Kernel2INS_4gemm6kernel20DefaultGemmUniversalINS_6half_tENS_6layout11ColumnMajorELNS_16ComplexTransformE0ELi8ES4_S6_LS7_0ELi8ES4_NS5_8RowMajorEfNS_4arch15OpClassTensorOpENS9_4Sm80ENS1_9GemmShapeILi128ELi128ELi32EEENSC_ILi64ELi64ELi32EEENSC_ILi16ELi8ELi16EEENS_8epilogue6thread17LinearCombinationIS4_Li8EffLNSH_9ScaleType4KindE0ELNS_15FloatRoundStyleE2ES4_EENS1_11threadblock30GemmIdentityThreadblockSwizzleILi8EEELi4ENS9_13OpMultiplyAddELNS1_23SharedMemoryClearOptionE0ELb0ELb0ELb0ENS5_9NoPermuteESS_NS5_37Tensor4DPermute0213ColumnMajorInverseILi8ELi4EEEvE10SelectBaseISP_vEEEEvNT_6ParamsE,(.L_x_3470 - _ZN7cutlass7Kernel2INS_4gemm6kernel20DefaultGemmUniversalINS_6half_tENS_6layout11ColumnMajorELNS_16ComplexTransformE0ELi8ES4_S6_LS7_0ELi8ES4_NS5_8RowMajorEfNS_4arch15OpClassTensorOpENS9_4Sm80ENS1_9GemmShapeILi128ELi128ELi32EEENSC_ILi64ELi64ELi32EEENSC_ILi16ELi8ELi16EEENS_8epilogue6thread17LinearCombinationIS4_Li8EffLNSH_9ScaleType4KindE0ELNS_15FloatRoundStyleE2ES4_EENS1_11threadblock30GemmIdentityThreadblockSwizzleILi8EEELi4ENS9_13OpMultiplyAddELNS1_23SharedMemoryClearOptionE0ELb0ELb0ELb0ENS5_9NoPermuteESS_NS5_37Tensor4DPermute0213ColumnMajorInverseILi8ELi4EEEvE10SelectBaseISP_vEEEEvNT_6ParamsE)
        .other          _ZN7cutlass7Kernel2INS_4gemm6kernel20DefaultGemmUniversalINS_6half_tENS_6layout11ColumnMajorELNS_16ComplexTransformE0ELi8ES4_S6_LS7_0ELi8ES4_NS5_8RowMajorEfNS_4arch15OpClassTensorOpENS9_4Sm80ENS1_9GemmShapeILi128ELi128ELi32EEENSC_ILi64ELi64ELi32EEENSC_ILi16ELi8ELi16EEENS_8epilogue6thread17LinearCombinationIS4_Li8EffLNSH_9ScaleType4KindE0ELNS_15FloatRoundStyleE2ES4_EENS1_11threadblock30GemmIdentityThreadblockSwizzleILi8EEELi4ENS9_13OpMultiplyAddELNS1_23SharedMemoryClearOptionE0ELb0ELb0ELb0ENS5_9NoPermuteESS_NS5_37Tensor4DPermute0213ColumnMajorInverseILi8ELi4EEEvE10SelectBaseISP_vEEEEvNT_6ParamsE,@"STO_CUDA_ENTRY STV_DEFAULT"
_ZN7cutlass7Kernel2INS_4gemm6kernel20DefaultGemmUniversalINS_6half_tENS_6layout11ColumnMajorELNS_16ComplexTransformE0ELi8ES4_S6_LS7_0ELi8ES4_NS5_8RowMajorEfNS_4arch15OpClassTensorOpENS9_4Sm80ENS1_9GemmShapeILi128ELi128ELi32EEENSC_ILi64ELi64ELi32EEENSC_ILi16ELi8ELi16EEENS_8epilogue6thread17LinearCombinationIS4_Li8EffLNSH_9ScaleType4KindE0ELNS_15FloatRoundStyleE2ES4_EENS1_11threadblock30GemmIdentityThreadblockSwizzleILi8EEELi4ENS9_13OpMultiplyAddELNS1_23SharedMemoryClearOptionE0ELb0ELb0ELb0ENS5_9NoPermuteESS_NS5_37Tensor4DPermute0213ColumnMajorInverseILi8ELi4EEEvE10SelectBaseISP_vEEEEvNT_6ParamsE:
        /* <DEDUP_REMOVED lines=40> */
.L_x_2132:
        /* <DEDUP_REMOVED lines=18> */
.L_x_2131:
[----:B------:R-:W1:Y:S01]  /*03a0*/  LDC R2, c[0x0][0x224] ;  /* 0x00008900ff027b82 */ /* 0x000e620000000800 */
[----:B------:R-:W-:-:S07]  /*03b0*/  IADD3 R23, R204, 0x1, RZ ;  /* 0x00000001cc177810 */ /* 0x000fce0007ffe0ff */
[----:B------:R-:W2:Y:S01]  /*03c0*/  LDC R3, c[0x0][0x234] ;  /* 0x00008d00ff037b82 */ /* 0x000ea20000000800 */
[C---:B-1----:R-:W-:Y:S01]  /*03d0*/  ISETP.GE.AND P0, PT, R23.reuse, R2, PT ;  /* 0x000000021700720c */ /* 0x042fe20003f06270 */
[-C--:B--2---:R-:W-:Y:S02]  /*03e0*/  IMAD R23, R23, R3.reuse, RZ ;  /* 0x0000000317177224 */ /* 0x084fe400078e02ff */
[----:B------:R-:W-:-:S10]  /*03f0*/  IMAD R22, R204, R3, RZ ;  /* 0x00000003cc167224 */ /* 0x000fd400078e02ff */
[----:B------:R-:W1:Y:S02]  /*0400*/  @P0 LDC R23, c[0x0][0x218] ;  /* 0x00008600ff170b82 */ /* 0x000e640000000800 */
.L_x_2133:
        /* <DEDUP_REMOVED lines=38> */
.L_x_2134:
        /* <DEDUP_REMOVED lines=19> */
.L_x_2135:
        /* <DEDUP_REMOVED lines=20> */
[----:B------:R-:W-:Y:S01]  /*08e0*/  LEA.HI.SX32 R5, R25, R26, 0x1d ;  /* 0x0000001a19057211 */ /* 0x000fe200078feaff */
[----:B--2---:R-:W-:Y:S01]  /*08f0*/  IMAD.SHL.U32 R207, R207, 0x2, RZ ;  /* 0x00000002cfcf7824 */ /* 0x004fe200078e00ff */
[----:B------:R-:W-:Y:S02]  /*0900*/  P2R R8, PR, RZ, 0x1 ;  /* 0x00000001ff087803 */ /* 0x000fe40000000000 */
[----:B------:R-:W-:Y:S01]  /*0910*/  ISETP.LT.AND P0, PT, R7, R6, !P0 ;  /* 0x000000060700720c */ /* 0x000fe20004701270 */
[----:B------:R-:W-:Y:S01]  /*0920*/  IMAD.IADD R15, R5, 0x1, R22 ;  /* 0x00000001050f7824 */ /* 0x000fe200078e0216 */
[----:B------:R-:W-:-:S02]  /*0930*/  P2R R18, PR, RZ, 0x2 ;  /* 0x00000002ff127803 */ /* 0x000fc40000000000 */
[----:B------:R-:W-:Y:S01]  /*0940*/  P2R R10, PR, RZ, 0x4 ;  /* 0x00000004ff0a7803 */ /* 0x000fe20000000000 */
[----:B------:R-:W-:Y:S01]  /*0950*/  VIADD R13, R15, 0x4 ;  /* 0x000000040f0d7836 */ /* 0x000fe20000000000 */
[----:B------:R-:W-:Y:S02]  /*0960*/  SHF.R.S32.HI R11, RZ, 0x1f, R15 ;  /* 0x0000001fff0b7819 */ /* 0x000fe4000001140f */
[----:B------:R-:W-:Y:S02]  /*0970*/  P2R R9, PR, RZ, 0x8 ;  /* 0x00000008ff097803 */ /* 0x000fe40000000000 */
[--C-:B------:R-:W-:Y:S01]  /*0980*/  SHF.R.S32.HI R25, RZ, 0x1f, R24.reuse ;  /* 0x0000001fff197819 */ /* 0x100fe20000011418 */
[----:B---3--:R-:W-:Y:S01]  /*0990*/  IMAD R12, R11, R2, RZ ;  /* 0x000000020b0c7224 */ /* 0x008fe200078e02ff */
[CC--:B------:R-:W-:Y:S02]  /*09a0*/  ISETP.LT.AND P1, PT, R7.reuse, R6.reuse, !P1 ;  /* 0x000000060700720c */ /* 0x0c0fe40004f21270 */
[----:B------:R-:W-:Y:S01]  /*09b0*/  ISETP.LT.AND P2, PT, R7, R6, !P2 ;  /* 0x000000060700720c */ /* 0x000fe20005741270 */
[----:B------:R-:W-:Y:S01]  /*09c0*/  IMAD.WIDE.U32 R26, R15, R2, R24 ;  /* 0x000000020f1a7225 */ /* 0x000fe200078e0018 */
[----:B------:R-:W-:-:S02]  /*09d0*/  SEL R0, RZ, 0x1, !P0 ;  /* 0x00000001ff007807 */ /* 0x000fc40004000000 */
[----:B------:R-:W-:Y:S01]  /*09e0*/  ISETP.LT.AND P3, PT, R7, R6, !P3 ;  /* 0x000000060700720c */ /* 0x000fe20005f61270 */
[----:B------:R-:W-:Y:S01]  /*09f0*/  IMAD R11, R15, R3, R12 ;  /* 0x000000030f0b7224 */ /* 0x000fe200078e020c */
[----:B------:R-:W-:Y:S02]  /*0a00*/  ISETP.GE.AND P5, PT, R24, R4, PT ;  /* 0x000000041800720c */ /* 0x000fe40003fa6270 */
        /* <DEDUP_REMOVED lines=10> */
[----:B------:R-:W-:Y:S02]  /*0ab0*/  SHF.R.S32.HI R206, RZ, 0x2, R6 ;  /* 0x00000002ffce7819 */ /* 0x000fe40000011406 */
[----:B------:R-:W-:Y:S01]  /*0ac0*/  ISETP.GE.AND P4, PT, R27, R4, PT ;  /* 0x000000041b00720c */ /* 0x000fe20003f86270 */
[----:B------:R-:W-:-:S12]  /*0ad0*/  BRA.DIV UR4, `(.L_x_2136) ;  /* 0x000000a6047c7947 */ /* 0x000fd8000b800000 */
[----:B------:R1:W2:Y:S02]  /*0ae0*/  SHFL.IDX PT, R14, R13, RZ, 0x1f ;  /* 0x00001fff0d0e7589 */ /* 0x0002a400000e0000 */
.L_x_2188:
        /* <DEDUP_REMOVED lines=135> */
.L_x_2138:
[----:B------:R-:W-:Y:S05]  /*1360*/  BSYNC B0 ;  /* 0x0000000000007941 */ /* 0x000fea0003800000 */
.L_x_2137:
        /* <DEDUP_REMOVED lines=66> */
.L_x_2140:
[----:B------:R-:W-:Y:S05]  /*1790*/  BSYNC B0 ;  /* 0x0000000000007941 */ /* 0x000fea0003800000 */
.L_x_2139:
        /* <DEDUP_REMOVED lines=52> */
[----:B------:R-:W-:Y:S02]  /*1ae0*/  LOP3.LUT R14, R7, R206, RZ, 0x3c, !PT ;  /* 0x000000ce070e7212 */ /* 0x000fe400078e3cff */
[----:B------:R-:W-:-:S04]  /*1af0*/  SHF.R.S32.HI R21, RZ, 0x1f, R210 ;  /* 0x0000001fff157819 */ /* 0x000fc800000114d2 */
[----:B------:R-:W-:-:S04]  /*1b00*/  LEA.HI R21, R21, R210, RZ, 0x3 ;  /* 0x000000d215157211 */ /* 0x000fc800078f18ff */
[----:B------:R-:W-:Y:S01]  /*1b10*/  LOP3.LUT R19, R21, 0xfffffff8, RZ, 0xc0, !PT ;  /* 0xfffffff815137812 */ /* 0x000fe200078ec0ff */
[----:B------:R-:W-:Y:S01]  /*1b20*/  @P0 VIADD R20, R20, 0x1 ;  /* 0x0000000114140836 */ /* 0x000fe20000000000 */
[----:B------:R-:W-:Y:S02]  /*1b30*/  ISETP.GE.AND P0, PT, R14, RZ, PT ;  /* 0x000000ff0e00720c */ /* 0x000fe40003f06270 */
[----:B------:R-:W-:Y:S02]  /*1b40*/  IADD3 R19, R210, -R19, RZ ;  /* 0x80000013d2137210 */ /* 0x000fe40007ffe0ff */
[----:B------:R-:W-:-:S09]  /*1b50*/  SHF.R.S32.HI R21, RZ, 0x3, R21 ;  /* 0x00000003ff157819 */ /* 0x000fd20000011415 */
        /* <DEDUP_REMOVED lines=11> */
.L_x_2142:
[----:B------:R-:W-:Y:S05]  /*1c10*/  BSYNC B0 ;  /* 0x0000000000007941 */ /* 0x000fea0003800000 */
.L_x_2141:
        /* <DEDUP_REMOVED lines=53> */
.L_x_2144:
[----:B------:R-:W-:Y:S05]  /*1f70*/  BSYNC B0 ;  /* 0x0000000000007941 */ /* 0x000fea0003800000 */
.L_x_2143:
        /* <DEDUP_REMOVED lines=32> */
[----:B------:R-:W-:Y:S01]  /*2180*/  IMAD.SHL.U32 R3, R222, 0x10, RZ ;  /* 0x00000010de037824 */ /* 0x000fe200078e00ff */
[----:B------:R-:W-:Y:S01]  /*2190*/  ISETP.NE.AND P2, PT, R18, RZ, PT ;  /* 0x000000ff1200720c */ /* 0x000fe20003f45270 */
[C---:B------:R-:W-:Y:S01]  /*21a0*/  IMAD.SHL.U32 R9, R222.reuse, 0x4, RZ ;  /* 0x00000004de097824 */ /* 0x040fe200078e00ff */
        /* <DEDUP_REMOVED lines=64> */
.L_x_2146:
[----:B------:R-:W-:Y:S05]  /*25b0*/  BSYNC B0 ;  /* 0x0000000000007941 */ /* 0x000fea0003800000 */
.L_x_2145:
        /* <DEDUP_REMOVED lines=48> */
.L_x_2148:
[----:B------:R-:W-:Y:S05]  /*28c0*/  BSYNC B0 ;  /* 0x0000000000007941 */ /* 0x000fea0003800000 */
.L_x_2147:
        /* <DEDUP_REMOVED lines=53> */
.L_x_2150:
[----:B------:R-:W-:Y:S05]  /*2c20*/  BSYNC B0 ;  /* 0x0000000000007941 */ /* 0x000fea0003800000 */
.L_x_2149:
        /* <DEDUP_REMOVED lines=48> */
.L_x_2152:
[----:B------:R-:W-:Y:S05]  /*2f30*/  BSYNC B0 ;  /* 0x0000000000007941 */ /* 0x000fea0003800000 */
.L_x_2151:
        /* <DEDUP_REMOVED lines=71> */
.L_x_2154:
[----:B------:R-:W-:Y:S05]  /*33b0*/  BSYNC B0 ;  /* 0x0000000000007941 */ /* 0x000fea0003800000 */
.L_x_2153:
        /* <DEDUP_REMOVED lines=47> */
.L_x_2156:
[----:B------:R-:W-:Y:S05]  /*36b0*/  BSYNC B0 ;  /* 0x0000000000007941 */ /* 0x000fea0003800000 */
.L_x_2155:
        /* <DEDUP_REMOVED lines=50> */
.L_x_2158:
[----:B------:R-:W-:Y:S05]  /*39e0*/  BSYNC B0 ;  /* 0x0000000000007941 */ /* 0x000fea0003800000 */
.L_x_2157:
        /* <DEDUP_REMOVED lines=48> */
.L_x_2160:
[----:B------:R-:W-:Y:S05]  /*3cf0*/  BSYNC B0 ;  /* 0x0000000000007941 */ /* 0x000fea0003800000 */
.L_x_2159:
        /* <DEDUP_REMOVED lines=131> */
[----:B-1----:R-:W-:Y:S01]  /*4530*/  LOP3.LUT R0, R2, 0x20, RZ, 0x3c, !PT ;  /* 0x0000002002007812 */ /* 0x002fe200078e3cff */
        /* <DEDUP_REMOVED lines=9> */
.L_x_2170:
[C---:B---3--:R-:W-:Y:S01]  /*45d0*/  HMMA.16816.F32 R4, R132.reuse, R136, R4 ;  /* 0x000000888404723c */ /* 0x048fe20000001804 */
[----:B------:R-:W-:Y:S01]  /*45e0*/  BSSY B0, `(.L_x_2162) ;  /* 0x0000063000007945 */ /* 0x000fe20003800000 */
[----:B--2---:R-:W-:Y:S02]  /*45f0*/  MOV R229, RZ ;  /* 0x000000ff00e57202 */ /* 0x004fe40000000f00 */
        /* <DEDUP_REMOVED lines=95> */
[C---:B------:R-:W-:Y:S04]  /*4bf0*/  LEA R230, P0, R136.reuse, R202, 0x1 ;  /* 0x000000ca88e67211 */ /* 0x040fe800078008ff */
[----:B------:R-:W-:Y:S09]  /*4c00*/  LEA.HI.X R231, R136, R203, R137, 0x1, P0 ;  /* 0x000000cb88e77211 */ /* 0x000ff200000f0c89 */
.L_x_2163:
[----:B------:R-:W-:Y:S05]  /*4c10*/  BSYNC B0 ;  /* 0x0000000000007941 */ /* 0x000fea0003800000 */
.L_x_2162:
        /* <DEDUP_REMOVED lines=48> */
.L_x_2165:
[----:B------:R-:W-:Y:S05]  /*4f20*/  BSYNC B0 ;  /* 0x0000000000007941 */ /* 0x000fea0003800000 */
.L_x_2164:
        /* <DEDUP_REMOVED lines=41> */
[----:B------:R-:W-:Y:S09]  /*51c0*/  SHF.R.S32.HI R133, RZ, 0x1f, R210 ;  /* 0x0000001fff857819 */ /* 0x000ff200000114d2 */
[----:B------:R-:W-:Y:S01]  /*51d0*/  @!P0 IADD3 R139, R139, 0x1, RZ ;  /* 0x000000018b8b8810 */ /* 0x000fe20007ffe0ff */
[----:B------:R-:W-:Y:S01]  /*51e0*/  @!P0 IMAD.IADD R134, R134, 0x1, -R137 ;  /* 0x0000000186868824 */ /* 0x000fe200078e0a89 */
[----:B------:R-:W-:Y:S04]  /*51f0*/  ISETP.NE.AND P0, PT, R206, RZ, PT ;  /* 0x000000ffce00720c */ /* 0x000fe80003f05270 */
[----:B------:R-:W-:Y:S02]  /*5200*/  ISETP.GE.U32.AND P2, PT, R134, R137, PT ;  /* 0x000000898600720c */ /* 0x000fe40003f46070 */
[----:B------:R-:W-:Y:S04]  /*5210*/  LEA.HI R134, R133, R210, RZ, 0x3 ;  /* 0x000000d285867211 */ /* 0x000fe800078f18ff */
[----:B------:R-:W-:Y:S02]  /*5220*/  LOP3.LUT R133, R134, 0xfffffff8, RZ, 0xc0, !PT ;  /* 0xfffffff886857812 */ /* 0x000fe400078ec0ff */
[----:B------:R-:W-:Y:S02]  /*5230*/  SHF.R.S32.HI R134, RZ, 0x3, R134 ;  /* 0x00000003ff867819 */ /* 0x000fe40000011486 */
[----:B------:R-:W-:Y:S03]  /*5240*/  IADD3 R133, R210, -R133, RZ ;  /* 0x80000085d2857210 */ /* 0x000fe60007ffe0ff */
[----:B------:R-:W-:Y:S04]  /*5250*/  @P2 VIADD R139, R139, 0x1 ;  /* 0x000000018b8b2836 */ /* 0x000fe80000000000 */
        /* <DEDUP_REMOVED lines=10> */
.L_x_2167:
[----:B------:R-:W-:Y:S05]  /*5300*/  BSYNC B0 ;  /* 0x0000000000007941 */ /* 0x000fea0003800000 */
.L_x_2166:
        /* <DEDUP_REMOVED lines=47> */
.L_x_2169:
[----:B------:R-:W-:Y:S05]  /*5600*/  BSYNC B0 ;  /* 0x0000000000007941 */ /* 0x000fea0003800000 */
.L_x_2168:
        /* <DEDUP_REMOVED lines=84> */
.L_x_2161:
        /* <DEDUP_REMOVED lines=15> */
.L_x_2171:
[----:B------:R-:W-:Y:S02]  /*5c40*/  ULDC.64 UR4, c[0x0][0x310] ;  /* 0x0000c40000047ab9 */ /* 0x000fe40000000a00 */
[----:B------:R-:W-:-:S04]  /*5c50*/  ISETP.NE.U32.AND P0, PT, RZ, UR4, PT ;  /* 0x00000004ff007c0c */ /* 0x000fc8000bf05070 */
[----:B------:R-:W-:-:S13]  /*5c60*/  ISETP.NE.AND.EX P0, PT, RZ, UR5, PT, P0 ;  /* 0x00000005ff007c0c */ /* 0x000fda000bf05300 */
[----:B------:R-:W-:Y:S05]  /*5c70*/  @!P0 BRA `(.L_x_2173) ;  /* 0x00000000000c8947 */ /* 0x000fea0003800000 */
[----:B------:R-:W1:Y:S02]  /*5c80*/  LDC.64 R2, c[0x0][0x310] ;  /* 0x0000c400ff027b82 */ /* 0x000e640000000a00 */
[----:B-1----:R1:W5:Y:S01]  /*5c90*/  LDG.E R0, desc[UR36][R2.64] ;  /* 0x0000002402007981 */ /* 0x002362000c1e1900 */
[----:B------:R-:W-:Y:S05]  /*5ca0*/  BRA `(.L_x_2172) ;  /* 0x0000000000087947 */ /* 0x000fea0003800000 */
.L_x_2173:
[----:B------:R-:W-:Y:S02]  /*5cb0*/  ULDC UR4, c[0x0][0x308] ;  /* 0x0000c20000047ab9 */ /* 0x000fe40000000800 */
[----:B-1----:R-:W-:-:S07]  /*5cc0*/  MOV R0, UR4 ;  /* 0x0000000400007c02 */ /* 0x002fce0008000f00 */
.L_x_2172:
        /* <DEDUP_REMOVED lines=11> */
.L_x_2174:
[----:B------:R-:W-:Y:S02]  /*5d80*/  ULDC.64 UR4, c[0x0][0x318] ;  /* 0x0000c60000047ab9 */ /* 0x000fe40000000a00 */
[----:B------:R-:W-:-:S04]  /*5d90*/  ISETP.NE.U32.AND P0, PT, RZ, UR4, PT ;  /* 0x00000004ff007c0c */ /* 0x000fc8000bf05070 */
[----:B------:R-:W-:-:S13]  /*5da0*/  ISETP.NE.AND.EX P0, PT, RZ, UR5, PT, P0 ;  /* 0x00000005ff007c0c */ /* 0x000fda000bf05300 */
[----:B------:R-:W-:Y:S05]  /*5db0*/  @!P0 BRA `(.L_x_2176) ;  /* 0x00000000000c8947 */ /* 0x000fea0003800000 */
[----:B------:R-:W1:Y:S02]  /*5dc0*/  LDC.64 R164, c[0x0][0x318] ;  /* 0x0000c600ffa47b82 */ /* 0x000e640000000a00 */
[----:B-1----:R1:W5:Y:S01]  /*5dd0*/  LDG.E R164, desc[UR36][R164.64] ;  /* 0x00000024a4a47981 */ /* 0x002362000c1e1900 */
[----:B------:R-:W-:Y:S05]  /*5de0*/  BRA `(.L_x_2175) ;  /* 0x0000000000087947 */ /* 0x000fea0003800000 */
.L_x_2176:
[----:B------:R-:W-:Y:S02]  /*5df0*/  ULDC UR4, c[0x0][0x30c] ;  /* 0x0000c30000047ab9 */ /* 0x000fe40000000800 */
[----:B------:R-:W-:-:S07]  /*5e00*/  MOV R164, UR4 ;  /* 0x0000000400a47c02 */ /* 0x000fce0008000f00 */
.L_x_2175:
        /* <DEDUP_REMOVED lines=26> */
.L_x_3370:
[----:B------:R-:W-:Y:S05]  /*5fb0*/  BRX R136 -0x5fc0                                                                                                                           (*"BRANCH_TARGETS .L_x_3371,.L_x_3372,.L_x_3373"*) ;  /* 0xffffffa088107949 */ /* 0x000fea000383ffff */
.L_x_3373:
        /* <DEDUP_REMOVED lines=9> */
.L_x_3371:
        /* <DEDUP_REMOVED lines=10> */
.L_x_3372:
        /* <DEDUP_REMOVED lines=18> */
.L_x_2177:
        /* <DEDUP_REMOVED lines=9> */
.L_x_2180:
[----:B------:R-:W-:Y:S05]  /*62a0*/  BSYNC B0 ;  /* 0x0000000000007941 */ /* 0x000fea0003800000 */
.L_x_2179:
[----:B------:R-:W-:-:S04]  /*62b0*/  ISETP.NE.AND P0, PT, R204, RZ, PT ;  /* 0x000000ffcc00720c */ /* 0x000fc80003f05270 */
[----:B-----5:R-:W-:-:S09]  /*62c0*/  FSEL R164, R164, 1, !P0 ;  /* 0x3f800000a4a47808 */ /* 0x020fd20004000000 */
.L_x_2178:
        /* <DEDUP_REMOVED lines=96> */
.L_x_2184:
[----:B------:R-:W-:Y:S05]  /*68d0*/  YIELD ;  /* 0x0000000000007946 */ /* 0x000fea0003800000 */
[----:B---3--:R-:W-:Y:S05]  /*68e0*/  @P1 BRA `(.L_x_2183) ;  /* 0x0000000000081947 */ /* 0x008fea0003800000 */
[----:B------:R3:W5:Y:S04]  /*68f0*/  LDG.E.STRONG.GPU R141, desc[UR36][R158.64] ;  /* 0x000000249e8d7981 */ /* 0x000768000c1ef900 */
[----:B-----5:R-:W-:Y:S01]  /*6900*/  CCTL.IVALL ;  /* 0x00000000ff00798f */ /* 0x020fe20002000000 */
.L_x_2183:
[----:B------:R-:W-:Y:S01]  /*6910*/  ISETP.NE.AND P0, PT, R141, R204, PT ;  /* 0x000000cc8d00720c */ /* 0x000fe20003f05270 */
[----:B------:R-:W-:-:S12]  /*6920*/  WARPSYNC.ALL ;  /* 0x0000000000007948 */ /* 0x000fd80003800000 */
[----:B------:R-:W-:Y:S06]  /*6930*/  BAR.RED.AND.DEFER_BLOCKING 0x0, P0 ;  /* 0x0000000000007b1d */ /* 0x000fec0000014400 */
[----:B------:R-:W5:Y:S02]  /*6940*/  B2R.RESULT RZ, P0 ;  /* 0x0000000000ff731c */ /* 0x000f640000004000 */
[----:B-----5:R-:W-:Y:S05]  /*6950*/  @P0 BRA `(.L_x_2184) ;  /* 0xfffffffc00dc0947 */ /* 0x020fea000383ffff */
.L_x_2182:
[----:B------:R-:W-:Y:S05]  /*6960*/  WARPSYNC.ALL ;  /* 0x0000000000007948 */ /* 0x000fea0003800000 */
[----:B------:R-:W-:Y:S06]  /*6970*/  BAR.SYNC.DEFER_BLOCKING 0x0 ;  /* 0x0000000000007b1d */ /* 0x000fec0000010000 */
.L_x_2181:
        /* <DEDUP_REMOVED lines=735> */
.L_x_2185:
        /* <DEDUP_REMOVED lines=387> */
.L_x_2186:
        /* <DEDUP_REMOVED lines=19> */
.L_x_2136:
[----:B------:R-:W-:Y:S02]  /*b0d0*/  MOV R12, RZ ;  /* 0x000000ff000c7202 */ /* 0x000fe40000000f00 */
[----:B------:R-:W-:Y:S02]  /*b0e0*/  MOV R11, 0x1f ;  /* 0x0000001f000b7802 */ /* 0x000fe40000000f00 */
[----:B------:R-:W-:-:S07]  /*b0f0*/  MOV R15, 0xffffffff ;  /* 0xffffffff000f7802 */ /* 0x000fce0000000f00 */
[----:B------:R-:W-:Y:S05]  /*b100*/  WARPSYNC.COLLECTIVE R15, `(.L_x_2187) ;  /* 0x000000000f087348 */ /* 0x000fea0003c00000 */
[----:B------:R1:W2:Y:S02]  /*b110*/  SHFL.IDX P6, R14, R13, R12, R11 ;  /* 0x0000000c0d0e7389 */ /* 0x0002a400000c000b */
[----:B-12---:R-:W-:Y:S01]  /*b120*/  ENDCOLLECTIVE ;  /* 0x000000000000791b */ /* 0x006fe20003800000 */
.L_x_2187:
[----:B------:R-:W-:Y:S05]  /*b130*/  BRA `(.L_x_2188) ;  /* 0xffffff58006c7947 */ /* 0x000fea000383ffff */
.L_x_2189:
        /* <DEDUP_REMOVED lines=12> */
.L_x_3470:


//--------------------- .text._ZN7cutlass7Kernel2INS_4gemm6kernel20DefaultGemmUniversalINS_6half_tENS_6layout11ColumnMajorELNS_16ComplexTransformE0ELi8ES4_S6_LS7_0ELi8ES4_NS5_8RowMajorEfNS_4arch15OpClassTensorOpENS9_4Sm80ENS1_9GemmShapeILi128ELi128ELi32EEENSC_ILi64ELi64ELi32EEENSC_ILi16ELi8ELi16EEENS_8epilogue6thread17LinearCombinationIS4_Li8EffLNSH_9ScaleType4KindE0ELNS_15FloatRoundStyleE2ES4_EENS1_11threadblock30GemmIdentityThreadblockSwizzleILi8EEELi4ENS9_13OpMultiplyAddELNS1_23SharedMemoryClearOptionE0ELb0ELb0ELb0ENS5_28Tensor5DPermute20314RowMajorILi16ELi3ELi8EEENS5_34Tensor4DPermute0213RowMajorInverseILi8ELi4EEENS5_9NoPermuteEvE10SelectBaseISP_vEEEEvNT_6ParamsE --------------------------
	.section	.text._ZN7cutlass7Kernel2INS_4gemm6kernel20DefaultGemmUniversalINS_6half_tENS_6layout11ColumnMajorELNS_16ComplexTransformE0ELi8ES4_S6_LS7_0ELi8ES4_NS5_8RowMajorEfNS_4arch15OpClassTensorOpENS9_4Sm80ENS1_9GemmShapeILi128ELi128ELi32EEENSC_ILi64ELi64ELi32EEENSC_ILi16ELi8ELi16EEENS_8epilogue6thread17LinearCombinationIS4_Li8EffLNSH_9ScaleType4KindE0ELNS_15FloatRoundStyleE2ES4_EENS1_11threadblock30GemmIdentityThreadblockSwizzleILi8EEELi4ENS9_13OpMultiplyAddELNS1_23SharedMemoryClearOptionE0ELb0ELb0ELb0ENS5_28Tensor5DPermute20314RowMajorILi16ELi3ELi8EEENS5_34Tensor4DPermute0213RowMajorInverseILi8ELi4EEENS5_9NoPermuteEvE10SelectBaseISP_vEEEEvNT_6ParamsE,"ax",@progbits
	.align	128
.text._ZN7cutlass7Kernel2INS_4gemm6kernel20DefaultGemmUniversalINS_6half_tENS_6layout11ColumnMajorELNS_16ComplexTransformE0ELi8ES4_S6_LS7_0ELi8ES4_NS5_8RowMajorEfNS_4arch15OpClassTensorOpENS9_4Sm80ENS1_9GemmShapeILi128ELi128ELi32EEENSC_ILi64ELi64ELi32EEENSC_ILi16ELi8ELi16EEENS_8epilogue6thread17LinearCombinationIS4_Li8EffLNSH_9ScaleType4KindE0ELNS_15FloatRoundStyleE2ES4_EENS1_11threadblock30GemmIdentityThreadblockSwizzleILi8EEELi4ENS9_13OpMultiplyAddELNS1_23SharedMemoryClearOptionE0ELb0ELb0ELb0ENS5_28Tensor5DPermute20314RowMajorILi16ELi3ELi8EEENS5_34Tensor4DPermute0213RowMajorInverseILi8ELi4EEENS5_9NoPermuteEvE10SelectBaseISP_vEEEEvNT_6ParamsE:
        .type           _ZN7cutlass7Kernel2INS_4gemm6kernel20DefaultGemmUniversalINS_6half_tENS_6layout11ColumnMajorELNS_16ComplexTransformE0ELi8ES4_S6_LS7_0ELi8ES4_NS5_8RowMajorEfNS_4arch15OpClassTensorOpENS9_4Sm80ENS1_9GemmShapeILi128ELi128ELi32EEENSC_ILi64ELi64ELi32EEENSC_ILi16ELi8ELi16EEENS_8epilogue6thread17LinearCombinationIS4_Li8EffLNSH_9ScaleType4KindE0ELNS_15FloatRoundStyleE2ES4_EENS1_11threadblock30GemmIdentityThreadblockSwizzleILi8EEELi4ENS9_13OpMultiplyAddELNS1_23SharedMemoryClearOptionE0ELb0ELb0ELb0ENS5_28Tensor5DPermute20314RowMajorILi16ELi3ELi8EEENS5_34Tensor4DPermute0213RowMajorInverseILi8ELi4EEENS5_9NoPermuteEvE10SelectBaseISP_vEEEEvNT_6ParamsE,@function
        .size           _ZN7cutlass7Kernel2INS_4gemm6kernel20DefaultGemmUniversalINS_6half_tENS_6layout11ColumnMajorELNS_16ComplexTransformE0ELi8ES4_S6_LS7_0ELi8ES4_NS5_8RowMajorEfNS_4arch15OpClassTensorOpENS9_4Sm80ENS1_9GemmShapeILi128ELi128ELi32EEENSC_ILi64ELi64ELi32EEENSC_ILi16ELi8ELi16EEENS_8epilogue6thread17LinearCombinationIS4_Li8EffLNSH_9ScaleType4KindE0ELNS_15FloatRoundStyleE2ES4_EENS1_11threadblock30GemmIdentityThreadblockSwizzleILi8EEELi4ENS9_13OpMultiplyAddELNS1_23SharedMemoryClearOptionE0ELb0ELb0ELb0ENS5_28Tensor5DPermute20314RowMajorILi16ELi3ELi8EEENS5_34Tensor4DPermute0213RowMajorInverseILi8ELi4EEENS5_9NoPermuteEvE10SelectBaseISP_vEEEEvNT_6ParamsE,(.L_x_3471 - _ZN7cutlass7Kernel2INS_4gemm6kernel20DefaultGemmUniversalINS_6half_tENS_6layout11ColumnMajorELNS_16ComplexTransformE0ELi8ES4_S6_LS7_0ELi8ES4_NS5_8RowMajorEfNS_4arch15OpClassTensorOpENS9_4Sm80ENS1_9GemmShapeILi128ELi128ELi32EEENSC_ILi64ELi64ELi32EEENSC_ILi16ELi8ELi16EEENS_8epilogue6thread17LinearCombinationIS4_Li8EffLNSH_9ScaleType4KindE0ELNS_15FloatRoundStyleE2ES4_EENS1_11threadblock30GemmIdentityThreadblockSwizzleILi8EEELi4ENS9_13OpMultiplyAddELNS1_23SharedMemoryClearOptionE0ELb0ELb0ELb0ENS5_28Tensor5DPermute20314RowMajorILi16ELi3ELi8EEENS5_34Tensor4DPermute0213RowMajorInverseILi8ELi4EEENS5_9NoPermuteEvE10SelectBaseISP_vEEEEvNT_6ParamsE)
        .other          _ZN7cutlass7Kernel2INS_4gemm6kernel20DefaultGemmUniversalINS_6half_tENS_6layout11ColumnMajorELNS_16ComplexTransformE0ELi8ES4_S6_LS7_0ELi8ES4_NS5_8RowMajorEfNS_4arch15OpClassTensorOpENS9_4Sm80ENS1_9GemmShapeILi128ELi128ELi32EEENSC_ILi64ELi64ELi32EEENSC_ILi16ELi8ELi16EEENS_8epilogue6thread17LinearCombinationIS4_Li8EffLNSH_9ScaleType4KindE0ELNS_15FloatRoundStyleE2ES4_EENS1_11threadblock30GemmIdentityThreadblockSwizzleILi8EEELi4ENS9_13OpMultiplyAddELNS1_23SharedMemoryClearOptionE0ELb0ELb0ELb0ENS5_28Tensor5DPermute20314RowMajorILi16ELi3ELi8EEENS5_34Tensor4DPermute0213RowMajorInverseILi8ELi4EEENS5_9NoPermuteEvE10SelectBaseISP_vEEEEvNT_6ParamsE,@"STO_CUDA_ENTRY STV_DEFAULT"
_ZN7cutlass7Kernel2INS_4gemm6kernel20DefaultGemmUniversalINS_6half_tENS_6layout11ColumnMajorELNS_16ComplexTransformE0ELi8ES4_S6_LS7_0ELi8ES4_NS5_8RowMajorEfNS_4arch15OpClassTensorOpENS9_4Sm80ENS1_9GemmShapeILi128ELi128ELi32EEENSC_ILi64ELi64ELi32EEENSC_ILi16ELi8ELi16EEENS_8epilogue6thread17LinearCombinationIS4_Li8EffLNSH_9ScaleType4KindE0ELNS_15FloatRoundStyleE2ES4_EENS1_11threadblock30GemmIdentityThreadblockSwizzleILi8EEELi4ENS9_13OpMultiplyAddELNS1_23SharedMemoryClearOptionE0ELb0ELb0ELb0ENS5_28Tensor5DPermute20314RowMajorILi16ELi3ELi8EEENS5_34Tensor4DPermute0213RowMajorInverseILi8ELi4EEENS5_9NoPermuteEvE10SelectBaseISP_vEEEEvNT_6ParamsE:
        /* <DEDUP_REMOVED lines=40> */
.L_x_2191:
        /* <DEDUP_REMOVED lines=18> */
.L_x_2190:
[----:B------:R-:W1:Y:S01]  /*03a0*/  LDC R2, c[0x0][0x224] ;  /* 0x00008900ff027b82 */ /* 0x000e620000000800 */
[----:B------:R-:W-:-:S07]  /*03b0*/  IADD3 R3, R205, 0x1, RZ ;  /* 0x00000001cd037810 */ /* 0x000fce0007ffe0ff */
[----:B------:R-:W2:Y:S01]  /*03c0*/  LDC R0, c[0x0][0x234] ;  /* 0x00008d00ff007b82 */ /* 0x000ea20000000800 */
[C---:B-1----:R-:W-:Y:S01]  /*03d0*/  ISETP.GE.AND P0, PT, R3.reuse, R2, PT ;  /* 0x000000020300720c */ /* 0x042fe20003f06270 */
[-C--:B--2---:R-:W-:Y:S02]  /*03e0*/  IMAD R2, R3, R0.reuse, RZ ;  /* 0x0000000003027224 */ /* 0x084fe400078e02ff */
[----:B------:R-:W-:-:S10]  /*03f0*/  IMAD R19, R205, R0, RZ ;  /* 0x00000000cd137224 */ /* 0x000fd400078e02ff */
[----:B------:R-:W1:Y:S02]  /*0400*/  @P0 LDC R2, c[0x0][0x218] ;  /* 0x00008600ff020b82 */ /* 0x000e640000000800 */
.L_x_2192:
        /* <DEDUP_REMOVED lines=19> */
.L_x_2193:
        /* <DEDUP_REMOVED lines=19> */
.L_x_2194:
        /* <DEDUP_REMOVED lines=76> */
.L_x_2251:
        /* <DEDUP_REMOVED lines=66> */
.L_x_2197:
[----:B------:R-:W-:Y:S05]  /*0f50*/  BSYNC B0 ;  /* 0x0000000000007941 */ /* 0x000fea0003800000 */
.L_x_2196:
        /* <DEDUP_REMOVED lines=74> */
.L_x_2199:
[----:B------:R-:W-:Y:S05]  /*1400*/  BSYNC B0 ;  /* 0x0000000000007941 */ /* 0x000fea0003800000 */
.L_x_2198:
        /* <DEDUP_REMOVED lines=53> */
.L_x_2201:
[----:B------:R-:W-:Y:S05]  /*1760*/  BSYNC B0 ;  /* 0x0000000000007941 */ /* 0x000fea0003800000 */
.L_x_2200:
        /* <DEDUP_REMOVED lines=67> */
.L_x_2203:
[----:B------:R-:W-:Y:S05]  /*1ba0*/  BSYNC B0 ;  /* 0x0000000000007941 */ /* 0x000fea0003800000 */
.L_x_2202:
        /* <DEDUP_REMOVED lines=169> */
.L_x_2205:
[----:B------:R-:W-:Y:S05]  /*2640*/  BSYNC B0 ;  /* 0x0000000000007941 */ /* 0x000fea0003800000 */
.L_x_2204:
        /* <DEDUP_REMOVED lines=48> */
.L_x_2207:
[----:B------:R-:W-:Y:S05]  /*2950*/  BSYNC B0 ;  /* 0x0000000000007941 */ /* 0x000fea0003800000 */
.L_x_2206:
        /* <DEDUP_REMOVED lines=53> */
.L_x_2209:
[----:B------:R-:W-:Y:S05]  /*2cb0*/  BSYNC B0 ;  /* 0x0000000000007941 */ /* 0x000fea0003800000 */
.L_x_2208:
        /* <DEDUP_REMOVED lines=49> */
.L_x_2211:
[----:B------:R-:W-:Y:S05]  /*2fd0*/  BSYNC B0 ;  /* 0x0000000000007941 */ /* 0x000fea0003800000 */
.L_x_2210:
        /* <DEDUP_REMOVED lines=77> */
.L_x_2213:
[----:B------:R-:W-:Y:S05]  /*34b0*/  BSYNC B0 ;  /* 0x0000000000007941 */ /* 0x000fea0003800000 */
.L_x_2212:
        /* <DEDUP_REMOVED lines=47> */
.L_x_2215:
[----:B------:R-:W-:Y:S05]  /*37b0*/  BSYNC B0 ;  /* 0x0000000000007941 */ /* 0x000fea0003800000 */
.L_x_2214:
        /* <DEDUP_REMOVED lines=52> */
.L_x_2217:
[----:B------:R-:W-:Y:S05]  /*3b00*/  BSYNC B0 ;  /* 0x0000000000007941 */ /* 0x000fea0003800000 */
.L_x_2216:
        /* <DEDUP_REMOVED lines=48> */
.L_x_2219:
[----:B------:R-:W-:Y:S05]  /*3e10*/  BSYNC B0 ;  /* 0x0000000000007941 */ /* 0x000fea0003800000 */
.L_x_2218:
        /* <DEDUP_REMOVED lines=128> */
.L_x_2229:
        /* <DEDUP_REMOVED lines=95> */
.L_x_2222:
[----:B------:R-:W-:Y:S05]  /*4c10*/  BSYNC B0 ;  /* 0x0000000000007941 */ /* 0x000fea0003800000 */
.L_x_2221:
        /* <DEDUP_REMOVED lines=54> */
.L_x_2224:
[----:B------:R-:W-:Y:S05]  /*4f80*/  BSYNC B0 ;  /* 0x0000000000007941 */ /* 0x000fea0003800000 */
.L_x_2223:
        /* <DEDUP_REMOVED lines=65> */
.L_x_2226:
[----:B------:R-:W-:Y:S05]  /*53a0*/  BSYNC B0 ;  /* 0x0000000000007941 */ /* 0x000fea0003800000 */
.L_x_2225:
        /* <DEDUP_REMOVED lines=55> */
.L_x_2228:
[----:B------:R-:W-:Y:S05]  /*5720*/  BSYNC B0 ;  /* 0x0000000000007941 */ /* 0x000fea0003800000 */
.L_x_2227:
        /* <DEDUP_REMOVED lines=94> */
.L_x_2220:
        /* <DEDUP_REMOVED lines=15> */
.L_x_2230:
[----:B------:R-:W-:Y:S02]  /*5e00*/  ULDC.64 UR4, c[0x0][0x310] ;  /* 0x0000c40000047ab9 */ /* 0x000fe40000000a00 */
[----:B------:R-:W-:-:S04]  /*5e10*/  ISETP.NE.U32.AND P0, PT, RZ, UR4, PT ;  /* 0x00000004ff007c0c */ /* 0x000fc8000bf05070 */
[----:B------:R-:W-:-:S13]  /*5e20*/  ISETP.NE.AND.EX P0, PT, RZ, UR5, PT, P0 ;  /* 0x00000005ff007c0c */ /* 0x000fda000bf05300 */
[----:B------:R-:W-:Y:S05]  /*5e30*/  @!P0 BRA `(.L_x_2232) ;  /* 0x00000000000c8947 */ /* 0x000fea0003800000 */
[----:B------:R-:W2:Y:S02]  /*5e40*/  LDC.64 R2, c[0x0][0x310] ;  /* 0x0000c400ff027b82 */ /* 0x000ea40000000a00 */
[----:B--23--:R2:W5:Y:S01]  /*5e50*/  LDG.E R161, desc[UR36][R2.64] ;  /* 0x0000002402a17981 */ /* 0x00c562000c1e1900 */
[----:B------:R-:W-:Y:S05]  /*5e60*/  BRA `(.L_x_2231) ;  /* 0x0000000000087947 */ /* 0x000fea0003800000 */
.L_x_2232:
[----:B------:R-:W-:Y:S02]  /*5e70*/  ULDC UR4, c[0x0][0x308] ;  /* 0x0000c20000047ab9 */ /* 0x000fe40000000800 */
[----:B--23--:R-:W-:-:S07]  /*5e80*/  MOV R161, UR4 ;  /* 0x0000000400a17c02 */ /* 0x00cfce0008000f00 */
.L_x_2231:
        /* <DEDUP_REMOVED lines=11> */
.L_x_2233:
[----:B------:R-:W-:Y:S02]  /*5f40*/  ULDC.64 UR4, c[0x0][0x318] ;  /* 0x0000c60000047ab9 */ /* 0x000fe40000000a00 */
[----:B------:R-:W-:-:S04]  /*5f50*/  ISETP.NE.U32.AND P0, PT, RZ, UR4, PT ;  /* 0x00000004ff007c0c */ /* 0x000fc8000bf05070 */
[----:B------:R-:W-:-:S13]  /*5f60*/  ISETP.NE.AND.EX P0, PT, RZ, UR5, PT, P0 ;  /* 0x00000005ff007c0c */ /* 0x000fda000bf05300 */
[----:B------:R-:W-:Y:S05]  /*5f70*/  @!P0 BRA `(.L_x_2235) ;  /* 0x00000000000c8947 */ /* 0x000fea0003800000 */
[----:B--23--:R-:W2:Y:S02]  /*5f80*/  LDC.64 R2, c[0x0][0x318] ;  /* 0x0000c600ff027b82 */ /* 0x00cea40000000a00 */
[----:B--2---:R2:W5:Y:S01]  /*5f90*/  LDG.E R169, desc[UR36][R2.64] ;  /* 0x0000002402a97981 */ /* 0x004562000c1e1900 */
[----:B------:R-:W-:Y:S05]  /*5fa0*/  BRA `(.L_x_2234) ;  /* 0x0000000000087947 */ /* 0x000fea0003800000 */
.L_x_2235:
[----:B------:R-:W-:Y:S02]  /*5fb0*/  ULDC UR4, c[0x0][0x30c] ;  /* 0x0000c30000047ab9 */ /* 0x000fe40000000800 */
[----:B------:R-:W-:-:S07]  /*5fc0*/  MOV R169, UR4 ;  /* 0x0000000400a97c02 */ /* 0x000fce0008000f00 */
.L_x_2234:
        /* <DEDUP_REMOVED lines=26> */
.L_x_3374:
[----:B------:R-:W-:Y:S05]  /*6170*/  BRX R4 -0x6180                                                                                                                             (*"BRANCH_TARGETS .L_x_3375,.L_x_3376,.L_x_3377"*) ;  /* 0xffffff9c04a07949 */ /* 0x000fea000383ffff */
.L_x_3377:
        /* <DEDUP_REMOVED lines=9> */
.L_x_3375:
        /* <DEDUP_REMOVED lines=10> */
.L_x_3376:
        /* <DEDUP_REMOVED lines=18> */
.L_x_2236:
        /* <DEDUP_REMOVED lines=9> */
.L_x_2239:
[----:B------:R-:W-:Y:S05]  /*6460*/  BSYNC B0 ;  /* 0x0000000000007941 */ /* 0x000fea0003800000 */
.L_x_2238:
[----:B------:R-:W-:-:S04]  /*6470*/  ISETP.NE.AND P0, PT, R205, RZ, PT ;  /* 0x000000ffcd00720c */ /* 0x000fc80003f05270 */
[----:B-----5:R-:W-:-:S09]  /*6480*/  FSEL R169, R169, 1, !P0 ;  /* 0x3f800000a9a97808 */ /* 0x020fd20004000000 */
.L_x_2237:
        /* <DEDUP_REMOVED lines=26> */
.L_x_2240:
        /* <DEDUP_REMOVED lines=24> */
.L_x_2241:
        /* <DEDUP_REMOVED lines=70> */
.L_x_2242:
        /* <DEDUP_REMOVED lines=18> */
.L_x_2243:
        /* <DEDUP_REMOVED lines=53> */
.L_x_2247:
[----:B------:R-:W-:Y:S05]  /*7080*/  YIELD ;  /* 0x0000000000007946 */ /* 0x000fea0003800000 */
[----:B---3--:R-:W-:Y:S05]  /*7090*/  @P2 BRA `(.L_x_2246) ;  /* 0x0000000000082947 */ /* 0x008fea0003800000 */
[----:B------:R3:W5:Y:S04]  /*70a0*/  LDG.E.STRONG.GPU R150, desc[UR36][R162.64] ;  /* 0x00000024a2967981 */ /* 0x000768000c1ef900 */
[----:B-----5:R-:W-:Y:S01]  /*70b0*/  CCTL.IVALL ;  /* 0x00000000ff00798f */ /* 0x020fe20002000000 */
.L_x_2246:
[----:B------:R-:W-:Y:S01]  /*70c0*/  ISETP.NE.AND P0, PT, R150, R205, PT ;  /* 0x000000cd9600720c */ /* 0x000fe20003f05270 */
[----:B------:R-:W-:-:S12]  /*70d0*/  WARPSYNC.ALL ;  /* 0x0000000000007948 */ /* 0x000fd80003800000 */
[----:B------:R-:W-:Y:S06]  /*70e0*/  BAR.RED.AND.DEFER_BLOCKING 0x0, P0 ;  /* 0x0000000000007b1d */ /* 0x000fec0000014400 */
[----:B------:R-:W5:Y:S02]  /*70f0*/  B2R.RESULT RZ, P0 ;  /* 0x0000000000ff731c */ /* 0x000f640000004000 */
[----:B-----5:R-:W-:Y:S05]  /*7100*/  @P0 BRA `(.L_x_2247) ;  /* 0xfffffffc00dc0947 */ /* 0x020fea000383ffff */
.L_x_2245:
[----:B------:R-:W-:Y:S05]  /*7110*/  WARPSYNC.ALL ;  /* 0x0000000000007948 */ /* 0x000fea0003800000 */
[----:B------:R-:W-:Y:S06]  /*7120*/  BAR.SYNC.DEFER_BLOCKING 0x0 ;  /* 0x0000000000007b1d */ /* 0x000fec0000010000 */
.L_x_2244:
        /* <DEDUP_REMOVED lines=1049> */
.L_x_2248:
        /* <DEDUP_REMOVED lines=689> */
.L_x_2249:
        /* <DEDUP_REMOVED lines=19> */
.L_x_2195:
[----:B------:R-:W-:Y:S02]  /*df00*/  MOV R12, RZ ;  /* 0x000000ff000c7202 */ /* 0x000fe40000000f00 */
[----:B------:R-:W-:Y:S02]  /*df10*/  MOV R11, 0x1f ;  /* 0x0000001f000b7802 */ /* 0x000fe40000000f00 */
[----:B------:R-:W-:-:S07]  /*df20*/  MOV R15, 0xffffffff ;  /* 0xffffffff000f7802 */ /* 0x000fce0000000f00 */
[----:B------:R-:W-:Y:S05]  /*df30*/  WARPSYNC.COLLECTIVE R15, `(.L_x_2250) ;  /* 0x000000000f087348 */ /* 0x000fea0003c00000 */
[----:B------:R1:W2:Y:S02]  /*df40*/  SHFL.IDX P6, R14, R13, R12, R11 ;  /* 0x0000000c0d0e7389 */ /* 0x0002a400000c000b */
[----:B-12---:R-:W-:Y:S01]  /*df50*/  ENDCOLLECTIVE ;  /* 0x000000000000791b */ /* 0x006fe20003800000 */
.L_x_2250:
[----:B------:R-:W-:Y:S05]  /*df60*/  BRA `(.L_x_2251) ;  /* 0xffffff2800f07947 */ /* 0x000fea000383ffff */
.L_x_2252:
        /* <DEDUP_REMOVED lines=9> */
.L_x_3471:


//--------------------- .text._ZN7cutlass7Kernel2INS_4gemm6kernel20DefaultGemmUniversalINS_6half_tENS_6layout11ColumnMajorELNS_16ComplexTransformE0ELi8ES4_S6_LS7_0ELi8ES4_NS5_8RowMajorEfNS_4arch15OpClassTensorOpENS9_4Sm80ENS1_9GemmShapeILi128ELi128ELi32EEENSC_ILi64ELi64ELi32EEENSC_ILi16ELi8ELi16EEENS_8epilogue6thread17LinearCombinationIS4_Li8EffLNSH_9ScaleType4KindE0ELNS_15FloatRoundStyleE2ES4_EENS1_11threadblock30GemmIdentityThreadblockSwizzleILi8EEELi4ENS9_13OpMultiplyAddELNS1_23SharedMemoryClearOptionE0ELb0ELb0ELb0ENS5_9NoPermuteENS5_34Tensor4DPermute0213RowMajorInverseILi8ELi4EEESS_vE10SelectBaseISP_vEEEEvNT_6ParamsE --------------------------
	.section	.text._ZN7cutlass7Kernel2INS_4gemm6kernel20DefaultGemmUniversalINS_6half_tENS_6layout11ColumnMajorELNS_16ComplexTransformE0ELi8ES4_S6_LS7_0ELi8ES4_NS5_8RowMajorEfNS_4arch15OpClassTensorOpENS9_4Sm80ENS1_9GemmShapeILi128ELi128ELi32EEENSC_ILi64ELi64ELi32EEENSC_ILi16ELi8ELi16EEENS_8epilogue6thread17LinearCombinationIS4_Li8EffLNSH_9ScaleType4KindE0ELNS_15FloatRoundStyleE2ES4_EENS1_11threadblock30GemmIdentityThreadblockSwizzleILi8EEELi4ENS9_13OpMultiplyAddELNS1_23SharedMemoryClearOptionE0ELb0ELb0ELb0ENS5_9NoPermuteENS5_34Tensor4DPermute0213RowMajorInverseILi8ELi4EEESS_vE10SelectBaseISP_vEEEEvNT_6ParamsE,"ax",@progbits
	.align	128
.text._ZN7cutlass7Kernel2INS_4gemm6kernel20DefaultGemmUniversalINS_6half_tENS_6layout11ColumnMajorELNS_16ComplexTransformE0ELi8ES4_S6_LS7_0ELi8ES4_NS5_8RowMajorEfNS_4arch15OpClassTensorOpENS9_4Sm80ENS1_9GemmShapeILi128ELi128ELi32EEENSC_ILi64ELi64ELi32EEENSC_ILi16ELi8ELi16EEENS_8epilogue6thread17LinearCombinationIS4_Li8EffLNSH_9ScaleType4KindE0ELNS_15FloatRoundStyleE2ES4_EENS1_11threadblock30GemmIdentityThreadblockSwizzleILi8EEELi4ENS9_13OpMultiplyAddELNS1_23SharedMemoryClearOptionE0ELb0ELb0ELb0ENS5_9NoPermuteENS5_34Tensor4DPermute0213RowMajorInverseILi8ELi4EEESS_vE10SelectBaseISP_vEEEEvNT_6ParamsE:
        .type           _ZN7cutlass7Kernel2INS_4gemm6kernel20DefaultGemmUniversalINS_6half_tENS_6layout11ColumnMajorELNS_16ComplexTransformE0ELi8ES4_S6_LS7_0ELi8ES4_NS5_8RowMajorEfNS_4arch15OpClassTensorOpENS9_4Sm80ENS1_9GemmShapeILi128ELi128ELi32EEENSC_ILi64ELi64ELi32EEENSC_ILi16ELi8ELi16EEENS_8epilogue6thread17LinearCombinationIS4_Li8EffLNSH_9ScaleType4KindE0ELNS_15FloatRoundStyleE2ES4_EENS1_11threadblock30GemmIdentityThreadblockSwizzleILi8EEELi4ENS9_13OpMultiplyAddELNS1_23SharedMemoryClearOptionE0ELb0ELb0ELb0ENS5_9NoPermuteENS5_34Tensor4DPermute0213RowMajorInverseILi8ELi4EEESS_vE10SelectBaseISP_vEEEEvNT_6ParamsE,@function
        .size           _ZN7cutlass7Kernel2INS_4gemm6kernel20DefaultGemmUniversalINS_6half_tENS_6layout11ColumnMajorELNS_16ComplexTransformE0ELi8ES4_S6_LS7_0ELi8ES4_NS5_8RowMajorEfNS_4arch15OpClassTensorOpENS9_4Sm80ENS1_9GemmShapeILi128ELi128ELi32EEENSC_ILi64ELi64ELi32EEENSC_ILi16ELi8ELi16EEENS_8epilogue6thread17LinearCombinationIS4_Li8EffLNSH_9ScaleType4KindE0ELNS_15FloatRoundStyleE2ES4_EENS1_11threadblock30GemmIdentityThreadblockSwizzleILi8EEELi4ENS9_13OpMultiplyAddELNS1_23SharedMemoryClearOptionE0ELb0ELb0ELb0ENS5_9NoPermuteENS5_34Tensor4DPermute0213RowMajorInverseILi8ELi4EEESS_vE10SelectBaseISP_vEEEEvNT_6ParamsE,(.L_x_3472 - _ZN7cutlass7Kernel2INS_4gemm6kernel20DefaultGemmUniversalINS_6half_tENS_6layout11ColumnMajorELNS_16ComplexTransformE0ELi8ES4_S6_LS7_0ELi8ES4_NS5_8RowMajorEfNS_4arch15OpClassTensorOpENS9_4Sm80ENS1_9GemmShapeILi128ELi128ELi32EEENSC_ILi64ELi64ELi32EEENSC_ILi16ELi8ELi16EEENS_8epilogue6thread17LinearCombinationIS4_Li8EffLNSH_9ScaleType4KindE0ELNS_15FloatRoundStyleE2ES4_EENS1_11threadblock30GemmIdentityThreadblockSwizzleILi8EEELi4ENS9_13OpMultiplyAddELNS1_23SharedMemoryClearOptionE0ELb0ELb0ELb0ENS5_9NoPermuteENS5_34Tensor4DPermute0213RowMajorInverseILi8ELi4EEESS_vE10SelectBaseISP_vEEEEvNT_6ParamsE)
        .other          _ZN7cutlass7Kernel2INS_4gemm6kernel20DefaultGemmUniversalINS_6half_tENS_6layout11ColumnMajorELNS_16ComplexTransformE0ELi8ES4_S6_LS7_0ELi8ES4_NS5_8RowMajorEfNS_4arch15OpClassTensorOpENS9_4Sm80ENS1_9GemmShapeILi128ELi128ELi32EEENSC_ILi64ELi64ELi32EEENSC_ILi16ELi8ELi16EEENS_8epilogue6thread17LinearCombinationIS4_Li8EffLNSH_9ScaleType4KindE0ELNS_15FloatRoundStyleE2ES4_EENS1_11threadblock30GemmIdentityThreadblockSwizzleILi8EEELi4ENS9_13OpMultiplyAddELNS1_23SharedMemoryClearOptionE0ELb0ELb0ELb0ENS5_9NoPermuteENS5_34Tensor4DPermute0213RowMajorInverseILi8ELi4EEESS_vE10SelectBaseISP_vEEEEvNT_6ParamsE,@"STO_CUDA_ENTRY STV_DEFAULT"
_ZN7cutlass7Kernel2INS_4gemm6kernel20DefaultGemmUniversalINS_6half_tENS_6layout11ColumnMajorELNS_16ComplexTransformE0ELi8ES4_S6_LS7_0ELi8ES4_NS5_8RowMajorEfNS_4arch15OpClassTensorOpENS9_4Sm80ENS1_9GemmShapeILi128ELi128ELi32EEENSC_ILi64ELi64ELi32EEENSC_ILi16ELi8ELi16EEENS_8epilogue6thread17LinearCombinationIS4_Li8EffLNSH_9ScaleType4KindE0ELNS_15FloatRoundStyleE2ES4_EENS1_11threadblock30GemmIdentityThreadblockSwizzleILi8EEELi4ENS9_13OpMultiplyAddELNS1_23SharedMemoryClearOptionE0ELb0ELb0ELb0ENS5_9NoPermuteENS5_34Tensor4DPermute0213RowMajorInverseILi8ELi4EEESS_vE10SelectBaseISP_vEEEEvNT_6ParamsE:
        /* <DEDUP_REMOVED lines=40> */
.L_x_2254:
        /* <DEDUP_REMOVED lines=18> */
.L_x_2253:
[----:B------:R-:W1:Y:S01]  /*03a0*/  LDC R0, c[0x0][0x224] ;  /* 0x00008900ff007b82 */ /* 0x000e620000000800 */
[----:B------:R-:W-:-:S07]  /*03b0*/  IADD3 R2, R204, 0x1, RZ ;  /* 0x00000001cc027810 */ /* 0x000fce0007ffe0ff */
[----:B------:R-:W2:Y:S01]  /*03c0*/  LDC R19, c[0x0][0x234] ;  /* 0x00008d00ff137b82 */ /* 0x000ea20000000800 */
[C---:B-1----:R-:W-:Y:S01]  /*03d0*/  ISETP.GE.AND P0, PT, R2.reuse, R0, PT ;  /* 0x000000000200720c */ /* 0x042fe20003f06270 */
[-C--:B--2---:R-:W-:Y:S02]  /*03e0*/  IMAD R2, R2, R19.reuse, RZ ;  /* 0x0000001302027224 */ /* 0x084fe400078e02ff */
[----:B------:R-:W-:-:S10]  /*03f0*/  IMAD R19, R204, R19, RZ ;  /* 0x00000013cc137224 */ /* 0x000fd400078e02ff */
[----:B------:R-:W1:Y:S02]  /*0400*/  @P0 LDC R2, c[0x0][0x218] ;  /* 0x00008600ff020b82 */ /* 0x000e640000000800 */
.L_x_2255:
        /* <DEDUP_REMOVED lines=19> */
.L_x_2256:
        /* <DEDUP_REMOVED lines=19> */
.L_x_2257:
        /* <DEDUP_REMOVED lines=22> */
[C---:B------:R-:W-:Y:S02]  /*07d0*/  LEA.HI.SX32 R8, R4.reuse, R8, 0x1e ;  /* 0x0000000804087211 */ /* 0x040fe400078ff2ff */
[----:B------:R-:W-:Y:S01]  /*07e0*/  LOP3.LUT R4, R4, 0xfffffffc, RZ, 0xc0, !PT ;  /* 0xfffffffc04047812 */ /* 0x000fe200078ec0ff */
[----:B------:R-:W-:-:S02]  /*07f0*/  IMAD.IADD R0, R3, 0x1, -R0 ;  /* 0x0000000103007824 */ /* 0x000fc400078e0a00 */
[----:B------:R-:W-:Y:S02]  /*0800*/  IMAD R14, R25, 0x80, R8 ;  /* 0x00000080190e7824 */ /* 0x000fe400078e0208 */
[----:B------:R-:W-:Y:S02]  /*0810*/  IMAD.IADD R4, R3, 0x1, -R4 ;  /* 0x0000000103047824 */ /* 0x000fe400078e0a04 */
[----:B------:R-:W-:Y:S01]  /*0820*/  IMAD.IADD R3, R22, 0x1, R19 ;  /* 0x0000000116037824 */ /* 0x000fe200078e0213 */
[----:B--2---:R-:W-:Y:S01]  /*0830*/  ISETP.GE.AND P4, PT, R14, R7, PT ;  /* 0x000000070e00720c */ /* 0x004fe20003f86270 */
[----:B------:R-:W-:Y:S01]  /*0840*/  IMAD R209, R23, 0x10, R0 ;  /* 0x0000001017d17824 */ /* 0x000fe200078e0200 */
[----:B------:R-:W-:Y:S01]  /*0850*/  SHF.R.S32.HI R21, RZ, 0x1f, R14 ;  /* 0x0000001fff157819 */ /* 0x000fe2000001140e */
[C---:B------:R-:W-:Y:S01]  /*0860*/  VIADD R5, R3.reuse, 0x4 ;  /* 0x0000000403057836 */ /* 0x040fe20000000000 */
[----:B------:R-:W-:Y:S01]  /*0870*/  ISETP.GE.AND P1, PT, R3, R11, PT ;  /* 0x0000000b0300720c */ /* 0x000fe20003f26270 */
[----:B------:R-:W-:-:S02]  /*0880*/  IMAD.SHL.U32 R209, R209, 0x8, RZ ;  /* 0x00000008d1d17824 */ /* 0x000fc400078e00ff */
[C---:B------:R-:W-:Y:S01]  /*0890*/  VIADD R12, R14.reuse, 0x8 ;  /* 0x000000080e0c7836 */ /* 0x040fe20000000000 */
[----:B------:R-:W-:Y:S01]  /*08a0*/  ISETP.GE.AND P3, PT, R5, R11, PT ;  /* 0x0000000b0500720c */ /* 0x000fe20003f66270 */
[C---:B------:R-:W-:Y:S01]  /*08b0*/  VIADD R207, R209.reuse, 0x40 ;  /* 0x00000040d1cf7836 */ /* 0x040fe20000000000 */
[CC--:B------:R-:W-:Y:S01]  /*08c0*/  ISETP.LT.AND P0, PT, R209.reuse, R6.reuse, !P1 ;  /* 0x00000006d100720c */ /* 0x0c0fe20004f01270 */
[----:B------:R-:W-:Y:S01]  /*08d0*/  VIADD R18, R14, 0x10 ;  /* 0x000000100e127836 */ /* 0x000fe20000000000 */
[----:B------:R-:W-:Y:S01]  /*08e0*/  ISETP.GE.AND P6, PT, R12, R7, PT ;  /* 0x000000070c00720c */ /* 0x000fe20003fc6270 */
[----:B------:R-:W-:Y:S01]  /*08f0*/  IMAD R12, R4, 0x8, R19 ;  /* 0x00000008040c7824 */ /* 0x000fe200078e0213 */
[-C--:B------:R-:W-:Y:S01]  /*0900*/  ISETP.LT.AND P2, PT, R209, R6.reuse, !P3 ;  /* 0x00000006d100720c */ /* 0x080fe20005f41270 */
[----:B------:R-:W-:Y:S01]  /*0910*/  VIADD R20, R14, 0x18 ;  /* 0x000000180e147836 */ /* 0x000fe20000000000 */
[-C--:B------:R-:W-:Y:S01]  /*0920*/  ISETP.LT.AND P1, PT, R207, R6.reuse, !P1 ;  /* 0x00000006cf00720c */ /* 0x080fe20004f21270 */
[----:B------:R-:W-:Y:S01]  /*0930*/  IMAD R21, R21, UR4, RZ ;  /* 0x0000000415157c24 */ /* 0x000fe2000f8e02ff */
[----:B------:R-:W-:-:S02]  /*0940*/  ISETP.LT.AND P3, PT, R207, R6, !P3 ;  /* 0x00000006cf00720c */ /* 0x000fc40005f61270 */
[----:B------:R-:W-:Y:S01]  /*0950*/  SEL R23, RZ, 0x1, !P0 ;  /* 0x00000001ff177807 */ /* 0x000fe20004000000 */
[----:B------:R-:W-:Y:S01]  /*0960*/  IMAD R21, R14, UR5, R21 ;  /* 0x000000050e157c24 */ /* 0x000fe2000f8e0215 */
[----:B------:R-:W-:Y:S02]  /*0970*/  ISETP.GE.AND P5, PT, R18, R7, PT ;  /* 0x000000071200720c */ /* 0x000fe40003fa6270 */
[----:B------:R-:W-:Y:S02]  /*0980*/  P2R R23, PR, R23, 0xf ;  /* 0x0000000f17177803 */ /* 0x000fe40000000000 */
[----:B------:R-:W-:Y:S02]  /*0990*/  P2R R18, PR, RZ, 0x10 ;  /* 0x00000010ff127803 */ /* 0x000fe40000000000 */
[----:B------:R-:W-:Y:S02]  /*09a0*/  ISETP.LT.AND P0, PT, R12, R11, !P4 ;  /* 0x0000000b0c00720c */ /* 0x000fe40006701270 */
        /* <DEDUP_REMOVED lines=24> */
.L_x_2310:
[----:B--2---:R-:W-:Y:S01]  /*0b30*/  SHF.R.S32.HI R11, RZ, 0x1f, R14 ;  /* 0x0000001fff0b7819 */ /* 0x004fe2000001140e */
[----:B------:R-:W-:Y:S01]  /*0b40*/  BSSY B0, `(.L_x_2259) ;  /* 0x0000041000007945 */ /* 0x000fe20003800000 */
[----:B------:R-:W-:Y:S01]  /*0b50*/  IADD3 R17, R2, 0x1f, -R19 ;  /* 0x0000001f02117810 */ /* 0x000fe20007ffe813 */
[----:B------:R-:W-:Y:S01]  /*0b60*/  IMAD.MOV.U32 R6, RZ, RZ, RZ ;  /* 0x000000ffff067224 */ /* 0x000fe200078e00ff */
[----:B------:R-:W-:Y:S01]  /*0b70*/  LEA.HI R220, R11, R14, RZ, 0x2 ;  /* 0x0000000e0bdc7211 */ /* 0x000fe200078f10ff */
[----:B------:R-:W-:Y:S01]  /*0b80*/  IMAD.MOV.U32 R11, RZ, RZ, RZ ;  /* 0x000000ffff0b7224 */ /* 0x000fe200078e00ff */
[----:B------:R-:W-:Y:S01]  /*0b90*/  SHF.R.S32.HI R216, RZ, 0x1f, R17 ;  /* 0x0000001fffd87819 */ /* 0x000fe20000011411 */
[----:B------:R-:W-:Y:S01]  /*0ba0*/  VIADD R2, R17, 0x1f ;  /* 0x0000001f11027836 */ /* 0x000fe20000000000 */
[----:B------:R-:W-:Y:S02]  /*0bb0*/  LOP3.LUT R217, R220, 0xfffffffc, RZ, 0xc0, !PT ;  /* 0xfffffffcdcd97812 */ /* 0x000fe400078ec0ff */
[----:B------:R-:W-:-:S02]  /*0bc0*/  SHF.R.S32.HI R220, RZ, 0x2, R220 ;  /* 0x00000002ffdc7819 */ /* 0x000fc400000114dc */
[----:B------:R-:W-:Y:S01]  /*0bd0*/  ISETP.GE.U32.AND P3, PT, R2, 0x3f, PT ;  /* 0x0000003f0200780c */ /* 0x000fe20003f66070 */
[----:B------:R-:W-:Y:S01]  /*0be0*/  IMAD.IADD R217, R14, 0x1, -R217 ;  /* 0x000000010ed97824 */ /* 0x000fe200078e0ad9 */
[----:B------:R-:W-:Y:S02]  /*0bf0*/  LEA.HI R216, R216, R17, RZ, 0x5 ;  /* 0x00000011d8d87211 */ /* 0x000fe400078f28ff */
[----:B------:R-:W-:Y:S02]  /*0c00*/  CS2R R14, SRZ ;  /* 0x00000000000e7805 */ /* 0x000fe4000001ff00 */
[----:B------:R-:W-:Y:S02]  /*0c10*/  SEL R2, R23, RZ, P3 ;  /* 0x000000ff17027207 */ /* 0x000fe40001800000 */
[----:B------:R-:W-:Y:S02]  /*0c20*/  LEA.HI R218, R217, R217, RZ, 0x1 ;  /* 0x000000d9d9da7211 */ /* 0x000fe400078f08ff */
[----:B------:R-:W-:-:S02]  /*0c30*/  LEA.HI.SX32 R216, R216, 0xfffffffd, 0x1b ;  /* 0xfffffffdd8d87811 */ /* 0x000fc400078fdaff */
[----:B------:R-:W-:Y:S02]  /*0c40*/  LOP3.LUT R12, R218, 0xfffffffe, RZ, 0xc0, !PT ;  /* 0xfffffffeda0c7812 */ /* 0x000fe400078ec0ff */
[----:B------:R-:W-:-:S03]  /*0c50*/  SHF.R.S32.HI R218, RZ, 0x1, R218 ;  /* 0x00000001ffda7819 */ /* 0x000fc600000114da */
[----:B------:R-:W-:Y:S01]  /*0c60*/  IMAD.IADD R217, R217, 0x1, -R12 ;  /* 0x00000001d9d97824 */ /* 0x000fe200078e0a0c */
[----:B------:R-:W-:Y:S01]  /*0c70*/  LOP3.LUT P2, R12, R2, 0x1, RZ, 0xc0, !PT ;  /* 0x00000001020c7812 */ /* 0x000fe2000784c0ff */
[----:B-1----:R-:W-:Y:S02]  /*0c80*/  IMAD R13, R218, 0x80, R220 ;  /* 0x00000080da0d7824 */ /* 0x002fe400078e02dc */
[----:B------:R-:W-:Y:S02]  /*0c90*/  IMAD R200, R220, 0x40, R217 ;  /* 0x00000040dcc87824 */ /* 0x000fe400078e02d9 */
[----:B------:R-:W-:Y:S02]  /*0ca0*/  IMAD.SHL.U32 R13, R13, 0x8, RZ ;  /* 0x000000080d0d7824 */ /* 0x000fe400078e00ff */
[----:B------:R-:W-:-:S04]  /*0cb0*/  IMAD.SHL.U32 R200, R200, 0x40, RZ ;  /* 0x00000040c8c87824 */ /* 0x000fc800078e00ff */
[----:B------:R-:W-:Y:S02]  /*0cc0*/  IMAD.SHL.U32 R200, R200, 0x2, RZ ;  /* 0x00000002c8c87824 */ /* 0x000fe400078e00ff */
        /* <DEDUP_REMOVED lines=40> */
.L_x_2260:
[----:B------:R-:W-:Y:S05]  /*0f50*/  BSYNC B0 ;  /* 0x0000000000007941 */ /* 0x000fea0003800000 */
.L_x_2259:
        /* <DEDUP_REMOVED lines=18> */
[----:B------:R-:W-:Y:S01]  /*1080*/  MOV R0, 0x400 ;  /* 0x0000040000007802 */ /* 0x000fe20000000f00 */
[----:B------:R-:W-:Y:S01]  /*1090*/  IMAD.IADD R27, R28, 0x1, -R19 ;  /* 0x000000011c1b7824 */ /* 0x000fe200078e0a13 */
[----:B------:R-:W-:Y:S01]  /*10a0*/  SHF.R.S32.HI R19, RZ, 0x2, R26 ;  /* 0x00000002ff137819 */ /* 0x000fe2000001141a */
[----:B------:R-:W-:Y:S01]  /*10b0*/  IMAD.IADD R24, R25, 0x1, -R24 ;  /* 0x0000000119187824 */ /* 0x000fe200078e0a18 */
[----:B-1----:R-:W-:Y:S02]  /*10c0*/  LEA R0, R23, R0, 0x18 ;  /* 0x0000000017007211 */ /* 0x002fe400078ec0ff */
        /* <DEDUP_REMOVED lines=51> */
.L_x_2262:
[----:B------:R-:W-:Y:S05]  /*1400*/  BSYNC B0 ;  /* 0x0000000000007941 */ /* 0x000fea0003800000 */
.L_x_2261:
        /* <DEDUP_REMOVED lines=52> */
.L_x_2264:
[----:B------:R-:W-:Y:S05]  /*1750*/  BSYNC B0 ;  /* 0x0000000000007941 */ /* 0x000fea0003800000 */
.L_x_2263:
[----:B------:R-:W-:Y:S01]  /*1760*/  VIADD R26, R22, 0x4 ;  /* 0x00000004161a7836 */ /* 0x000fe20000000000 */
[----:B------:R-:W-:Y:S01]  /*1770*/  BSSY B0, `(.L_x_2265) ;  /* 0x0000042000007945 */ /* 0x000fe20003800000 */
[----:B------:R-:W-:-:S03]  /*1780*/  IMAD.SHL.U32 R12, R12, 0x4, RZ ;  /* 0x000000040c0c7824 */ /* 0x000fc600078e00ff */
[----:B-1----:R-:W-:Y:S02]  /*1790*/  SHF.R.S32.HI R25, RZ, 0x1f, R26 ;  /* 0x0000001fff197819 */ /* 0x002fe4000001141a */
[----:B------:R-:W-:Y:S02]  /*17a0*/  ISETP.NE.U32.AND P2, PT, R12, RZ, PT ;  /* 0x000000ff0c00720c */ /* 0x000fe40003f45070 */
[----:B------:R-:W-:-:S04]  /*17b0*/  LEA.HI R25, R25, R26, RZ, 0x3 ;  /* 0x0000001a19197211 */ /* 0x000fc800078f18ff */
[----:B------:R-:W-:-:S05]  /*17c0*/  LOP3.LUT R25, R25, 0xfffffff8, RZ, 0xc0, !PT ;  /* 0xfffffff819197812 */ /* 0x000fca00078ec0ff */
[----:B------:R-:W-:-:S05]  /*17d0*/  IMAD.IADD R25, R26, 0x1, -R25 ;  /* 0x000000011a197824 */ /* 0x000fca00078e0a19 */
        /* <DEDUP_REMOVED lines=59> */
.L_x_2266:
[----:B------:R-:W-:Y:S05]  /*1b90*/  BSYNC B0 ;  /* 0x0000000000007941 */ /* 0x000fea0003800000 */
.L_x_2265:
[----:B------:R-:W-:Y:S01]  /*1ba0*/  IMAD.SHL.U32 R2, R2, 0x2, RZ ;  /* 0x0000000202027824 */ /* 0x000fe200078e00ff */
[----:B------:R-:W-:Y:S01]  /*1bb0*/  SEL R7, R7, RZ, P3 ;  /* 0x000000ff07077207 */ /* 0x000fe20001800000 */
[----:B-1----:R-:W-:Y:S01]  /*1bc0*/  IMAD.MOV.U32 R14, RZ, RZ, R6 ;  /* 0x000000ffff0e7224 */ /* 0x002fe200078e0006 */
[----:B------:R-:W-:Y:S01]  /*1bd0*/  ISETP.NE.AND P6, PT, R9, RZ, PT ;  /* 0x000000ff0900720c */ /* 0x000fe20003fc5270 */
[----:B------:R-:W-:Y:S01]  /*1be0*/  IMAD.MOV.U32 R15, RZ, RZ, R11 ;  /* 0x000000ffff0f7224 */ /* 0x000fe200078e000b */
[----:B------:R-:W-:Y:S01]  /*1bf0*/  ISETP.NE.U32.AND P2, PT, R2, RZ, PT ;  /* 0x000000ff0200720c */ /* 0x000fe20003f45070 */
[C---:B------:R-:W-:Y:S01]  /*1c00*/  IMAD.SHL.U32 R5, R7.reuse, 0x8, RZ ;  /* 0x0000000807057824 */ /* 0x040fe200078e00ff */
[----:B------:R-:W-:Y:S01]  /*1c10*/  SEL R6, RZ, 0x1, P1 ;  /* 0x00000001ff067807 */ /* 0x000fe20000800000 */
[C---:B------:R-:W-:Y:S01]  /*1c20*/  IMAD.SHL.U32 R2, R7.reuse, 0x10, RZ ;  /* 0x0000001007027824 */ /* 0x040fe200078e00ff */
[----:B------:R-:W-:Y:S01]  /*1c30*/  SEL R9, RZ, 0x4, P1 ;  /* 0x00000004ff097807 */ /* 0x000fe20000800000 */
[----:B------:R-:W-:Y:S01]  /*1c40*/  IMAD.SHL.U32 R11, R7, 0x2, RZ ;  /* 0x00000002070b7824 */ /* 0x000fe200078e00ff */
[----:B------:R-:W-:Y:S01]  /*1c50*/  LOP3.LUT P1, RZ, R5, 0x10, RZ, 0xc0, !PT ;  /* 0x0000001005ff7812 */ /* 0x000fe2000782c0ff */
[----:B------:R-:W1:Y:S01]  /*1c60*/  LDC.64 R224, c[0x0][0x278] ;  /* 0x00009e00ffe07b82 */ /* 0x000e620000000a00 */
[----:B------:R-:W-:Y:S01]  /*1c70*/  LEA.HI R5, R8, R8, RZ, 0x1 ;  /* 0x0000000808057211 */ /* 0x000fe200078f08ff */
[----:B------:R-:W-:Y:S01]  /*1c80*/  ULDC.64 UR4, c[0x0][0x280] ;  /* 0x0000a00000047ab9 */ /* 0x000fe20000000a00 */
[----:B------:R-:W-:Y:S01]  /*1c90*/  SEL R12, RZ, 0xffffffff, P0 ;  /* 0xffffffffff0c7807 */ /* 0x000fe20000000000 */
[----:B------:R-:W-:Y:S01]  /*1ca0*/  IMAD.IADD R226, R10, 0x1, R3 ;  /* 0x000000010ae27824 */ /* 0x000fe200078e0203 */
[----:B------:R-:W-:Y:S01]  /*1cb0*/  SEL R228, RZ, 0x8, P0 ;  /* 0x00000008ffe47807 */ /* 0x000fe20000000000 */
[----:B------:R-:W-:Y:S01]  /*1cc0*/  @!PT LDS RZ, [RZ] ;  /* 0x00000000fffff984 */ /* 0x000fe20000000800 */
[----:B------:R-:W-:Y:S01]  /*1cd0*/  @!PT LDS RZ, [RZ] ;  /* 0x00000000fffff984 */ /* 0x000fe20000000800 */
[----:B------:R-:W-:Y:S01]  /*1ce0*/  @!PT LDS RZ, [RZ] ;  /* 0x00000000fffff984 */ /* 0x000fe20000000800 */
[----:B------:R2:W-:Y:S01]  /*1cf0*/  LDGSTS.E.BYPASS.LTC128B.128 [R214+0x80], desc[UR36][R14.64], P2 ;  /* 0x000800000ed67fae */ /* 0x0005e20009101d64 */
[----:B------:R-:W-:Y:S01]  /*1d00*/  LOP3.LUT P2, RZ, R2, 0x10, RZ, 0xc0, !PT ;  /* 0x0000001002ff7812 */ /* 0x000fe2000784c0ff */
[----:B------:R-:W-:Y:S01]  /*1d10*/  IMAD.SHL.U32 R2, R7, 0x4, RZ ;  /* 0x0000000407027824 */ /* 0x000fe200078e00ff */
[----:B------:R-:W-:Y:S01]  /*1d20*/  ISETP.NE.AND P3, PT, R18, RZ, PT ;  /* 0x000000ff1200720c */ /* 0x000fe20003f65270 */
[----:B------:R-:W-:Y:S01]  /*1d30*/  IMAD.SHL.U32 R7, R12, 0x2, RZ ;  /* 0x000000020c077824 */ /* 0x000fe200078e00ff */
[----:B------:R-:W-:Y:S01]  /*1d40*/  SEL R12, RZ, 0x8, P4 ;  /* 0x00000008ff0c7807 */ /* 0x000fe20002000000 */
[----:B------:R-:W-:Y:S01]  /*1d50*/  BSSY B0, `(.L_x_2267) ;  /* 0x000008e000007945 */ /* 0x000fe20003800000 */
[----:B------:R-:W-:-:S02]  /*1d60*/  LOP3.LUT P0, RZ, R2, 0x10, RZ, 0xc0, !PT ;  /* 0x0000001002ff7812 */ /* 0x000fc4000780c0ff */
[----:B------:R-:W-:Y:S02]  /*1d70*/  SEL R2, RZ, 0xffffffff, P6 ;  /* 0xffffffffff027807 */ /* 0x000fe40003000000 */
[----:B------:R-:W-:Y:S02]  /*1d80*/  SEL R227, RZ, 0x1, P3 ;  /* 0x00000001ffe37807 */ /* 0x000fe40001800000 */
[----:B------:R-:W-:Y:S01]  /*1d90*/  LOP3.LUT R6, R7, 0x2, R6, 0xe2, !PT ;  /* 0x0000000207067812 */ /* 0x000fe200078ee206 */
[----:B------:R-:W-:Y:S01]  /*1da0*/  IMAD.SHL.U32 R2, R2, 0x2, RZ ;  /* 0x0000000202027824 */ /* 0x000fe200078e00ff */
[----:B------:R-:W-:Y:S02]  /*1db0*/  LOP3.LUT P3, RZ, R11, 0x10, RZ, 0xc0, !PT ;  /* 0x000000100bff7812 */ /* 0x000fe4000786c0ff */
[----:B------:R-:W-:Y:S02]  /*1dc0*/  LOP3.LUT R228, R228, R9, R6, 0xfe, !PT ;  /* 0x00000009e4e47212 */ /* 0x000fe400078efe06 */
[----:B------:R-:W-:-:S02]  /*1dd0*/  LOP3.LUT R227, R2, 0x2, R227, 0xe2, !PT ;  /* 0x0000000202e37812 */ /* 0x000fc400078ee2e3 */
[--C-:B------:R-:W-:Y:S02]  /*1de0*/  SHF.R.S32.HI R2, RZ, 0x1, R5.reuse ;  /* 0x00000001ff027819 */ /* 0x100fe40000011405 */
[----:B------:R-:W-:Y:S02]  /*1df0*/  SHF.R.S32.HI R9, RZ, 0x1f, R5 ;  /* 0x0000001fff097819 */ /* 0x000fe40000011405 */
[----:B------:R-:W-:Y:S02]  /*1e00*/  SEL R11, RZ, 0x4, P5 ;  /* 0x00000004ff0b7807 */ /* 0x000fe40002800000 */
[----:B--2---:R-:W-:Y:S01]  /*1e10*/  LOP3.LUT R15, R5, 0x3ffffffe, RZ, 0xc0, !PT ;  /* 0x3ffffffe050f7812 */ /* 0x004fe200078ec0ff */
[----:B------:R-:W-:Y:S01]  /*1e20*/  VIADD R14, R8, 0x8 ;  /* 0x00000008080e7836 */ /* 0x000fe20000000000 */
[----:B------:R-:W-:Y:S02]  /*1e30*/  LEA.HI R9, R9, R2, RZ, 0x2 ;  /* 0x0000000209097211 */ /* 0x000fe400078f10ff */
[----:B------:R-:W-:Y:S01]  /*1e40*/  LOP3.LUT R227, R12, R11, R227, 0xfe, !PT ;  /* 0x0000000b0ce37212 */ /* 0x000fe200078efee3 */
[----:B------:R-:W-:Y:S01]  /*1e50*/  IMAD.IADD R15, R8, 0x1, -R15 ;  /* 0x00000001080f7824 */ /* 0x000fe200078e0a0f */
[----:B------:R-:W-:-:S02]  /*1e60*/  LEA.HI R6, R14, R14, RZ, 0x1 ;  /* 0x0000000e0e067211 */ /* 0x000fc400078f08ff */
[----:B------:R-:W-:Y:S01]  /*1e70*/  LOP3.LUT R9, R9, 0x1ffffffc, RZ, 0xc0, !PT ;  /* 0x1ffffffc09097812 */ /* 0x000fe200078ec0ff */
[----:B------:R-:W-:Y:S01]  /*1e80*/  IMAD R8, R15, 0x4, R4 ;  /* 0x000000040f087824 */ /* 0x000fe200078e0204 */
[----:B------:R-:W-:Y:S02]  /*1e90*/  LOP3.LUT R5, R6, 0x3ffffffe, RZ, 0xc0, !PT ;  /* 0x3ffffffe06057812 */ /* 0x000fe400078ec0ff */
[----:B------:R-:W-:Y:S01]  /*1ea0*/  SHF.R.S32.HI R12, RZ, 0x1, R6 ;  /* 0x00000001ff0c7819 */ /* 0x000fe20000011406 */
[----:B------:R-:W-:Y:S01]  /*1eb0*/  IMAD.IADD R9, R2, 0x1, -R9 ;  /* 0x0000000102097824 */ /* 0x000fe200078e0a09 */
[----:B------:R-:W-:Y:S01]  /*1ec0*/  SHF.R.S32.HI R7, RZ, 0x1f, R8 ;  /* 0x0000001fff077819 */ /* 0x000fe20000011408 */
[----:B------:R-:W-:Y:S01]  /*1ed0*/  IMAD.IADD R5, R14, 0x1, -R5 ;  /* 0x000000010e057824 */ /* 0x000fe200078e0a05 */
[----:B------:R-:W-:Y:S02]  /*1ee0*/  SHF.R.S32.HI R15, RZ, 0x1f, R6 ;  /* 0x0000001fff0f7819 */ /* 0x000fe40000011406 */
[----:B------:R-:W-:Y:S01]  /*1ef0*/  LEA.HI R7, R7, R8, RZ, 0x2 ;  /* 0x0000000807077211 */ /* 0x000fe200078f10ff */
[----:B------:R-:W-:Y:S01]  /*1f00*/  IMAD R5, R5, 0x4, R4 ;  /* 0x0000000405057824 */ /* 0x000fe200078e0204 */
[----:B------:R-:W-:-:S02]  /*1f10*/  LEA.HI R15, R15, R12, RZ, 0x2 ;  /* 0x0000000c0f0f7211 */ /* 0x000fc400078f10ff */
[----:B------:R-:W-:Y:S02]  /*1f20*/  LOP3.LUT R7, R7, 0xfffffffc, RZ, 0xc0, !PT ;  /* 0xfffffffc07077812 */ /* 0x000fe400078ec0ff */
[----:B------:R-:W-:Y:S02]  /*1f30*/  SHF.R.S32.HI R16, RZ, 0x1f, R5 ;  /* 0x0000001fff107819 */ /* 0x000fe40000011405 */
[----:B------:R-:W-:Y:S01]  /*1f40*/  LOP3.LUT R15, R15, 0x1ffffffc, RZ, 0xc0, !PT ;  /* 0x1ffffffc0f0f7812 */ /* 0x000fe200078ec0ff */
[----:B------:R-:W-:Y:S01]  /*1f50*/  IMAD.IADD R18, R8, 0x1, -R7 ;  /* 0x0000000108127824 */ /* 0x000fe200078e0a07 */
[----:B------:R-:W-:Y:S02]  /*1f60*/  LEA.HI R16, R16, R5, RZ, 0x2 ;  /* 0x0000000510107211 */ /* 0x000fe400078f10ff */
[C---:B------:R-:W-:Y:S01]  /*1f70*/  LOP3.LUT R4, R205.reuse, 0x1f, RZ, 0xc0, !PT ;  /* 0x0000001fcd047812 */ /* 0x040fe200078ec0ff */
[----:B------:R-:W-:Y:S01]  /*1f80*/  IMAD.IADD R14, R12, 0x1, -R15 ;  /* 0x000000010c0e7824 */ /* 0x000fe200078e0a0f */
[----:B------:R-:W-:Y:S01]  /*1f90*/  LOP3.LUT R18, R18, R9, RZ, 0x3c, !PT ;  /* 0x0000000912127212 */ /* 0x000fe200078e3cff */
[----:B------:R-:W-:Y:S01]  /*1fa0*/  IMAD.SHL.U32 R15, R205, 0x4, RZ ;  /* 0x00000004cd0f7824 */ /* 0x000fe200078e00ff */
[----:B------:R-:W2:Y:S01]  /*1fb0*/  LDC.64 R8, c[0x0][0x270] ;  /* 0x00009c00ff087b82 */ /* 0x000ea20000000a00 */
[----:B------:R-:W-:-:S02]  /*1fc0*/  LOP3.LUT R16, R16, 0xfffffffc, RZ, 0xc0, !PT ;  /* 0xfffffffc10107812 */ /* 0x000fc400078ec0ff */
[----:B------:R-:W-:Y:S01]  /*1fd0*/  IMAD.IADD R7, R7, 0x1, R18 ;  /* 0x0000000107077824 */ /* 0x000fe200078e0212 */
[----:B------:R-:W-:Y:S02]  /*1fe0*/  LOP3.LUT R11, R205, 0x7, RZ, 0xc0, !PT ;  /* 0x00000007cd0b7812 */ /* 0x000fe400078ec0ff */
[----:B------:R-:W-:Y:S01]  /*1ff0*/  IMAD.IADD R5, R5, 0x1, -R16 ;  /* 0x0000000105057824 */ /* 0x000fe200078e0a10 */
[----:B------:R-:W-:Y:S01]  /*2000*/  SHF.R.U32.HI R6, RZ, 0x3, R205 ;  /* 0x00000003ff067819 */ /* 0x000fe200000116cd */
[----:B------:R-:W-:Y:S01]  /*2010*/  IMAD R7, R2, 0x20, R7 ;  /* 0x0000002002077824 */ /* 0x000fe200078e0207 */
[----:B------:R-:W-:Y:S02]  /*2020*/  SHF.R.U32.HI R4, RZ, 0x4, R4 ;  /* 0x00000004ff047819 */ /* 0x000fe40000011604 */
[----:B------:R-:W-:Y:S01]  /*2030*/  LOP3.LUT R5, R5, R14, RZ, 0x3c, !PT ;  /* 0x0000000e05057212 */ /* 0x000fe200078e3cff */
[----:B------:R-:W-:Y:S01]  /*2040*/  IMAD.SHL.U32 R213, R7, 0x8, RZ ;  /* 0x0000000807d57824 */ /* 0x000fe200078e00ff */
[----:B------:R-:W-:Y:S01]  /*2050*/  LOP3.LUT R6, R6, 0x1, RZ, 0xc0, !PT ;  /* 0x0000000106067812 */ /* 0x000fe200078ec0ff */
[----:B------:R-:W-:Y:S01]  /*2060*/  IMAD.SHL.U32 R4, R4, 0x8, RZ ;  /* 0x0000000804047824 */ /* 0x000fe200078e00ff */
[----:B------:R-:W-:Y:S01]  /*2070*/  SHF.R.U32.HI R19, RZ, 0x1, R11 ;  /* 0x00000001ff137819 */ /* 0x000fe2000001160b */
[----:B------:R-:W-:Y:S01]  /*2080*/  IMAD R7, R213, 0x2, R0 ;  /* 0x00000002d5077824 */ /* 0x000fe200078e0200 */
[----:B------:R-:W-:Y:S01]  /*2090*/  LOP3.LUT R2, R6, 0x2, RZ, 0xfc, !PT ;  /* 0x0000000206027812 */ /* 0x000fe200078efcff */
[----:B------:R-:W-:Y:S01]  /*20a0*/  IMAD.IADD R5, R16, 0x1, R5 ;  /* 0x0000000110057824 */ /* 0x000fe200078e0205 */
[----:B------:R-:W-:Y:S01]  /*20b0*/  LOP3.LUT R14, R6, R19, RZ, 0x3c, !PT ;  /* 0x00000013060e7212 */ /* 0x000fe200078e3cff */
[----:B------:R-:W-:Y:S01]  /*20c0*/  IMAD.MOV.U32 R16, RZ, RZ, RZ ;  /* 0x000000ffff107224 */ /* 0x000fe200078e00ff */
[----:B------:R3:W-:Y:S01]  /*20d0*/  LDGSTS.E.BYPASS.LTC128B.128 [R7+0x8000], desc[UR36][R20.64], P2 ;  /* 0x0800000014077fae */ /* 0x0007e20009101d64 */
[----:B------:R-:W-:Y:S01]  /*20e0*/  IMAD R5, R12, 0x20, R5 ;  /* 0x000000200c057824 */ /* 0x000fe200078e0205 */
[----:B------:R-:W-:Y:S01]  /*20f0*/  LOP3.LUT R15, R14, 0x4, R15, 0xf8, !PT ;  /* 0x000000040e0f7812 */ /* 0x000fe200078ef80f */
[----:B--2---:R-:W-:Y:S01]  /*2100*/  IMAD.SHL.U32 R211, R8, 0x2, RZ ;  /* 0x0000000208d37824 */ /* 0x004fe200078e00ff */
[----:B------:R-:W-:Y:S01]  /*2110*/  IADD3 R28, P4, R20, R8, RZ ;  /* 0x00000008141c7210 */ /* 0x000fe20007f9e0ff */
[----:B------:R-:W-:Y:S01]  /*2120*/  IMAD.SHL.U32 R19, R5, 0x8, RZ ;  /* 0x0000000805137824 */ /* 0x000fe200078e00ff */
[----:B------:R-:W-:-:S02]  /*2130*/  LOP3.LUT R14, R17, 0xffffffe0, RZ, 0xc0, !PT ;  /* 0xffffffe0110e7812 */ /* 0x000fc400078ec0ff */
[-C--:B------:R-:W-:Y:S01]  /*2140*/  IADD3 R26, P5, R28, R8.reuse, RZ ;  /* 0x000000081c1a7210 */ /* 0x080fe20007fbe0ff */
[----:B------:R-:W-:Y:S01]  /*2150*/  IMAD.X R29, R21, 0x1, R9, P4 ;  /* 0x00000001151d7824 */ /* 0x000fe200020e0609 */
[----:B-1----:R-:W-:Y:S01]  /*2160*/  IADD3 R23, P4, R224, -UR4, RZ ;  /* 0x80000004e0177c10 */ /* 0x002fe2000ff9e0ff */
[----:B------:R-:W-:Y:S01]  /*2170*/  IMAD R5, R19, 0x2, R0 ;  /* 0x0000000213057824 */ /* 0x000fe200078e0200 */
[----:B------:R-:W-:Y:S01]  /*2180*/  LOP3.LUT R4, R4, 0xfffffff8, R11, 0xe2, !PT ;  /* 0xfffffff804047812 */ /* 0x000fe200078ee20b */
[----:B------:R-:W-:Y:S01]  /*2190*/  IMAD.X R27, R29, 0x1, R9, P5 ;  /* 0x000000011d1b7824 */ /* 0x000fe200028e0609 */
[-C--:B------:R-:W-:Y:S02]  /*21a0*/  IADD3 R22, P2, R23, R8.reuse, RZ ;  /* 0x0000000817167210 */ /* 0x080fe40007f5e0ff */
[----:B------:R-:W-:Y:S01]  /*21b0*/  LDGSTS.E.BYPASS.LTC128B.128 [R5+0x8000], desc[UR36][R28.64], P1 ;  /* 0x080000001c057fae */ /* 0x000fe20008901d64 */
[----:B------:R-:W-:Y:S01]  /*21c0*/  IADD3 R24, P5, R26, R8, RZ ;  /* 0x000000081a187210 */ /* 0x000fe20007fbe0ff */
[----:B------:R-:W-:Y:S01]  /*21d0*/  IMAD.SHL.U32 R4, R4, 0x10, RZ ;  /* 0x0000001004047824 */ /* 0x000fe200078e00ff */
[----:B------:R-:W-:Y:S01]  /*21e0*/  IADD3.X R23, R9, ~UR5, R225, P2, P4 ;  /* 0x8000000509177c10 */ /* 0x000fe200097e84e1 */
[----:B------:R1:W-:Y:S01]  /*21f0*/  LDGSTS.E.BYPASS.LTC128B.128 [R7+0x9000], desc[UR36][R26.64], P0 ;  /* 0x090000001a077fae */ /* 0x0003e20008101d64 */
[----:B------:R-:W-:Y:S01]  /*2200*/  ISETP.NE.AND P2, PT, R14, 0x20, PT ;  /* 0x000000200e00780c */ /* 0x000fe20003f45270 */
[--C-:B------:R-:W-:Y:S01]  /*2210*/  IMAD.X R25, R27, 0x1, R9.reuse, P5 ;  /* 0x000000011b197824 */ /* 0x100fe200028e0609 */
[----:B------:R-:W-:Y:S01]  /*2220*/  SHF.L.U64.HI R210, R8, 0x1, R9 ;  /* 0x0000000108d27819 */ /* 0x000fe20000010209 */
[----:B------:R-:W-:Y:S01]  /*2230*/  IMAD.WIDE R10, R10, 0x2, R22 ;  /* 0x000000020a0a7825 */ /* 0x000fe200078e0216 */
[----:B------:R-:W-:-:S02]  /*2240*/  SEL R228, R228, RZ, P2 ;  /* 0x000000ffe4e47207 */ /* 0x000fc40001000000 */
[----:B------:R-:W-:Y:S01]  /*2250*/  LOP3.LUT R6, R6, 0x3, R205, 0x78, !PT ;  /* 0x0000000306067812 */ /* 0x000fe200078e78cd */
[----:B------:R2:W-:Y:S01]  /*2260*/  LDGSTS.E.BYPASS.LTC128B.128 [R5+0x9000], desc[UR36][R24.64], P3 ;  /* 0x0900000018057fae */ /* 0x0005e20009901d64 */
[----:B---3--:R-:W-:Y:S02]  /*2270*/  IADD3 R20, P1, P0, R10, R20, R211 ;  /* 0x000000140a147210 */ /* 0x008fe4000783e0d3 */
[----:B------:R-:W-:Y:S01]  /*2280*/  LOP3.LUT R2, R2, 0x3, R205, 0x78, !PT ;  /* 0x0000000302027812 */ /* 0x000fe200078e78cd */
[----:B------:R-:W0:Y:S01]  /*2290*/  LDGDEPBAR ;  /* 0x00000000000079af */ /* 0x000e220000000000 */
[----:B------:R-:W-:Y:S02]  /*22a0*/  IADD3.X R21, R11, R21, R210, P1, P0 ;  /* 0x000000150b157210 */ /* 0x000fe40000fe04d2 */
[----:B------:R-:W-:Y:S02]  /*22b0*/  CS2R R10, SRZ ;  /* 0x00000000000a7805 */ /* 0x000fe4000001ff00 */
[----:B------:R-:W-:-:S02]  /*22c0*/  LOP3.LUT P0, R12, R228, 0x1, RZ, 0xc0, !PT ;  /* 0x00000001e40c7812 */ /* 0x000fc4000780c0ff */
[C-C-:B------:R-:W-:Y:S02]  /*22d0*/  LOP3.LUT R197, R2.reuse, 0x4, R205.reuse, 0xf8, !PT ;  /* 0x0000000402c57812 */ /* 0x140fe400078ef8cd */
[--C-:B------:R-:W-:Y:S02]  /*22e0*/  LOP3.LUT R3, R2, 0x4, R205.reuse, 0xf4, !PT ;  /* 0x0000000402037812 */ /* 0x100fe400078ef4cd */
[----:B------:R-:W-:Y:S01]  /*22f0*/  LOP3.LUT R2, R15, 0x1e0, R4, 0xf8, !PT ;  /* 0x000001e00f027812 */ /* 0x000fe200078ef804 */
[----:B------:R-:W-:Y:S01]  /*2300*/  IMAD.MOV.U32 R15, RZ, RZ, RZ ;  /* 0x000000ffff0f7224 */ /* 0x000fe200078e00ff */
[C---:B------:R-:W-:Y:S02]  /*2310*/  LOP3.LUT R197, R4.reuse, R197, RZ, 0xfc, !PT ;  /* 0x000000c504c57212 */ /* 0x040fe400078efcff */
[----:B------:R-:W-:Y:S02]  /*2320*/  LOP3.LUT R3, R4, R3, RZ, 0xfc, !PT ;  /* 0x0000000304037212 */ /* 0x000fe400078efcff */
[----:B-1----:R-:W-:-:S02]  /*2330*/  LOP3.LUT R7, R6, 0x4, R205, 0xf8, !PT ;  /* 0x0000000406077812 */ /* 0x002fc400078ef8cd */
[----:B------:R-:W-:Y:S02]  /*2340*/  SEL R227, R227, RZ, P2 ;  /* 0x000000ffe3e37207 */ /* 0x000fe40001000000 */
[----:B------:R-:W-:Y:S02]  /*2350*/  LOP3.LUT R7, R4, R7, RZ, 0xfc, !PT ;  /* 0x0000000704077212 */ /* 0x000fe400078efcff */
[----:B--2---:R-:W-:-:S04]  /*2360*/  LOP3.LUT R5, R6, 0x4, R205, 0xf4, !PT ;  /* 0x0000000406057812 */ /* 0x004fc800078ef4cd */
[----:B------:R-:W-:Y:S01]  /*2370*/  LOP3.LUT R5, R4, R5, RZ, 0xfc, !PT ;  /* 0x0000000504057212 */ /* 0x000fe200078efcff */
[----:B------:R-:W-:-:S04]  /*2380*/  VIADD R4, R0, 0x8000 ;  /* 0x0000800000047836 */ /* 0x000fc80000000000 */
[--C-:B------:R-:W-:Y:S02]  /*2390*/  IMAD R213, R213, 0x2, R4.reuse ;  /* 0x00000002d5d57824 */ /* 0x100fe400078e0204 */
[--C-:B------:R-:W-:Y:S02]  /*23a0*/  IMAD R212, R19, 0x2, R4.reuse ;  /* 0x0000000213d47824 */ /* 0x100fe400078e0204 */
[----:B------:R-:W-:Y:S01]  /*23b0*/  IMAD R199, R13, 0x10, R4 ;  /* 0x000000100dc77824 */ /* 0x000fe200078e0204 */
        /* <DEDUP_REMOVED lines=39> */
.L_x_2268:
[----:B------:R-:W-:Y:S05]  /*2630*/  BSYNC B0 ;  /* 0x0000000000007941 */ /* 0x000fea0003800000 */
.L_x_2267:
        /* <DEDUP_REMOVED lines=48> */
.L_x_2270:
[----:B------:R-:W-:Y:S05]  /*2940*/  BSYNC B0 ;  /* 0x0000000000007941 */ /* 0x000fea0003800000 */
.L_x_2269:
        /* <DEDUP_REMOVED lines=53> */
.L_x_2272:
[----:B------:R-:W-:Y:S05]  /*2ca0*/  BSYNC B0 ;  /* 0x0000000000007941 */ /* 0x000fea0003800000 */
.L_x_2271:
        /* <DEDUP_REMOVED lines=12> */
[----:B------:R-:W-:-:S07]  /*2d70*/  IABS R6, R208 ;  /* 0x000000d000067213 */ /* 0x000fce0000000000 */
        /* <DEDUP_REMOVED lines=36> */
.L_x_2274:
[----:B------:R-:W-:Y:S05]  /*2fc0*/  BSYNC B0 ;  /* 0x0000000000007941 */ /* 0x000fea0003800000 */
.L_x_2273:
[C---:B------:R-:W-:Y:S01]  /*2fd0*/  IMAD.SHL.U32 R6, R227.reuse, 0x10, RZ ;  /* 0x00000010e3067824 */ /* 0x040fe200078e00ff */
[-C--:B------:R-:W-:Y:S01]  /*2fe0*/  IADD3 R26, P0, R20, R8.reuse, RZ ;  /* 0x00000008141a7210 */ /* 0x080fe20007f1e0ff */
[----:B--2---:R-:W-:Y:S01]  /*2ff0*/  IMAD.SHL.U32 R10, R4, 0x2, RZ ;  /* 0x00000002040a7824 */ /* 0x004fe200078e00ff */
[----:B------:R-:W-:Y:S01]  /*3000*/  BSSY B0, `(.L_x_2275) ;  /* 0x000004a000007945 */ /* 0x000fe20003800000 */
[C---:B------:R-:W-:Y:S01]  /*3010*/  IMAD.SHL.U32 R4, R227.reuse, 0x8, RZ ;  /* 0x00000008e3047824 */ /* 0x040fe200078e00ff */
        /* <DEDUP_REMOVED lines=72> */
.L_x_2276:
[----:B------:R-:W-:Y:S05]  /*34a0*/  BSYNC B0 ;  /* 0x0000000000007941 */ /* 0x000fea0003800000 */
.L_x_2275:
        /* <DEDUP_REMOVED lines=47> */
.L_x_2278:
[----:B------:R-:W-:Y:S05]  /*37a0*/  BSYNC B0 ;  /* 0x0000000000007941 */ /* 0x000fea0003800000 */
.L_x_2277:
        /* <DEDUP_REMOVED lines=52> */
.L_x_2280:
[----:B------:R-:W-:Y:S05]  /*3af0*/  BSYNC B0 ;  /* 0x0000000000007941 */ /* 0x000fea0003800000 */
.L_x_2279:
        /* <DEDUP_REMOVED lines=48> */
.L_x_2282:
[----:B------:R-:W-:Y:S05]  /*3e00*/  BSYNC B0 ;  /* 0x0000000000007941 */ /* 0x000fea0003800000 */
.L_x_2281:
[----:B------:R-:W-:Y:S01]  /*3e10*/  IMAD.SHL.U32 R4, R4, 0x2, RZ ;  /* 0x0000000204047824 */ /* 0x000fe200078e00ff */
[----:B------:R-:W-:Y:S01]  /*3e20*/  ISETP.GE.AND P2, PT, R17, 0x20, PT ;  /* 0x000000201100780c */ /* 0x000fe20003f46270 */
[C---:B------:R-:W-:Y:S01]  /*3e30*/  IMAD.SHL.U32 R14, R227.reuse, 0x10, RZ ;  /* 0x00000010e30e7824 */ /* 0x040fe200078e00ff */
[----:B------:R-:W-:Y:S01]  /*3e40*/  CS2R R102, SRZ ;  /* 0x0000000000667805 */ /* 0x000fe2000001ff00 */
[C---:B------:R-:W-:Y:S01]  /*3e50*/  IMAD.SHL.U32 R12, R227.reuse, 0x8, RZ ;  /* 0x00000008e30c7824 */ /* 0x040fe200078e00ff */
[----:B------:R-:W-:Y:S01]  /*3e60*/  ISETP.NE.U32.AND P0, PT, R4, RZ, PT ;  /* 0x000000ff0400720c */ /* 0x000fe20003f05070 */
[C---:B------:R-:W-:Y:S01]  /*3e70*/  IMAD.SHL.U32 R4, R227.reuse, 0x2, RZ ;  /* 0x00000002e3047824 */ /* 0x040fe200078e00ff */
        /* <DEDUP_REMOVED lines=14> */
[----:B------:R3:W-:Y:S01]  /*3f60*/  LDGSTS.E.BYPASS.LTC128B.128 [R214+0x4080], desc[UR36][R18.64], P0 ;  /* 0x0408000012d67fae */ /* 0x0007e20008101d64 */
[-C--:B------:R-:W-:Y:S01]  /*3f70*/  IADD3 R4, P0, R10, R8.reuse, RZ ;  /* 0x000000080a047210 */ /* 0x080fe20007f1e0ff */
[----:B------:R-:W-:Y:S01]  /*3f80*/  IMAD R3, R3, 0x10, R0 ;  /* 0x0000001003037824 */ /* 0x000fe200078e0200 */
[----:B------:R-:W-:Y:S01]  /*3f90*/  CS2R R96, SRZ ;  /* 0x0000000000607805 */ /* 0x000fe2000001ff00 */
[----:B------:R3:W-:Y:S01]  /*3fa0*/  LDGSTS.E.BYPASS.LTC128B.128 [R213+0x100], desc[UR36][R10.64], P6 ;  /* 0x001000000ad57fae */ /* 0x0007e2000b101d64 */
[-C--:B------:R-:W-:Y:S01]  /*3fb0*/  IADD3 R6, P1, R4, R8.reuse, RZ ;  /* 0x0000000804067210 */ /* 0x080fe20007f3e0ff */
[--C-:B------:R-:W-:Y:S01]  /*3fc0*/  IMAD.X R5, R11, 0x1, R9.reuse, P0 ;  /* 0x000000010b057824 */ /* 0x100fe200000e0609 */
[----:B------:R-:W-:Y:S01]  /*3fd0*/  CS2R R38, SRZ ;  /* 0x0000000000267805 */ /* 0x000fe2000001ff00 */
[----:B------:R-:W-:Y:S01]  /*3fe0*/  IMAD.SHL.U32 R2, R2, 0x10, RZ ;  /* 0x0000001002027824 */ /* 0x000fe200078e00ff */
[----:B------:R-:W-:Y:S01]  /*3ff0*/  IADD3 R8, P0, R6, R8, RZ ;  /* 0x0000000806087210 */ /* 0x000fe20007f1e0ff */
[--C-:B------:R-:W-:Y:S01]  /*4000*/  IMAD.X R7, R5, 0x1, R9.reuse, P1 ;  /* 0x0000000105077824 */ /* 0x100fe200008e0609 */
[----:B------:R3:W-:Y:S01]  /*4010*/  LDGSTS.E.BYPASS.LTC128B.128 [R212+0x100], desc[UR36][R4.64], P5 ;  /* 0x0010000004d47fae */ /* 0x0007e2000a901d64 */
[----:B------:R-:W-:Y:S01]  /*4020*/  IMAD.IADD R136, R199, 0x1, R2 ;  /* 0x00000001c7887824 */ /* 0x000fe200078e0202 */
[----:B------:R-:W-:Y:S01]  /*4030*/  CS2R R36, SRZ ;  /* 0x0000000000247805 */ /* 0x000fe2000001ff00 */
[----:B------:R-:W-:Y:S01]  /*4040*/  IMAD.X R9, R7, 0x1, R9, P0 ;  /* 0x0000000107097824 */ /* 0x000fe200000e0609 */
[----:B------:R3:W-:Y:S01]  /*4050*/  LDGSTS.E.BYPASS.LTC128B.128 [R213+0x1100], desc[UR36][R6.64], P4 ;  /* 0x0110000006d57fae */ /* 0x0007e2000a101d64 */
[----:B------:R-:W-:Y:S01]  /*4060*/  IMAD.IADD R132, R200, 0x1, R198 ;  /* 0x00000001c8847824 */ /* 0x000fe200078e02c6 */
[----:B------:R-:W-:Y:S01]  /*4070*/  IADD3 R224, P0, R8, R224, RZ ;  /* 0x000000e008e07210 */ /* 0x000fe20007f1e0ff */
[C---:B------:R-:W-:Y:S01]  /*4080*/  IMAD.IADD R152, R200.reuse, 0x1, R197 ;  /* 0x00000001c8987824 */ /* 0x040fe200078e02c5 */
[----:B------:R3:W-:Y:S01]  /*4090*/  LDGSTS.E.BYPASS.LTC128B.128 [R212+0x1100], desc[UR36][R8.64], P3 ;  /* 0x0110000008d47fae */ /* 0x0007e20009901d64 */
[C---:B------:R-:W-:Y:S01]  /*40a0*/  IMAD.IADD R156, R200.reuse, 0x1, R196 ;  /* 0x00000001c89c7824 */ /* 0x040fe200078e02c4 */
[----:B------:R-:W-:Y:S01]  /*40b0*/  CS2R R34, SRZ ;  /* 0x0000000000227805 */ /* 0x000fe2000001ff00 */
[----:B------:R-:W-:Y:S01]  /*40c0*/  IMAD.IADD R160, R200, 0x1, R3 ;  /* 0x00000001c8a07824 */ /* 0x000fe200078e0203 */
[----:B------:R-:W0:Y:S01]  /*40d0*/  LDGDEPBAR ;  /* 0x00000000000079af */ /* 0x000e220000000000 */
[----:B------:R-:W-:Y:S01]  /*40e0*/  IMAD R0, R13, 0x10, R0 ;  /* 0x000000100d007824 */ /* 0x000fe200078e0200 */
[----:B------:R-:W-:Y:S01]  /*40f0*/  CS2R R32, SRZ ;  /* 0x0000000000207805 */ /* 0x000fe2000001ff00 */
        /* <DEDUP_REMOVED lines=21> */
[----:B---3--:R-:W-:-:S06]  /*4250*/  DEPBAR.LE SB0, 0x2 ;  /* 0x000080800000791a */ /* 0x008fcc0000000000 */
[----:B------:R-:W-:Y:S05]  /*4260*/  WARPSYNC.ALL ;  /* 0x0000000000007948 */ /* 0x000fea0003800000 */
[----:B------:R-:W-:Y:S01]  /*4270*/  BAR.SYNC.DEFER_BLOCKING 0x0 ;  /* 0x0000000000007b1d */ /* 0x000fe20000010000 */
[----:B------:R-:W-:Y:S02]  /*4280*/  CS2R R50, SRZ ;  /* 0x0000000000327805 */ /* 0x000fe4000001ff00 */
[----:B------:R-:W-:Y:S02]  /*4290*/  CS2R R48, SRZ ;  /* 0x0000000000307805 */ /* 0x000fe4000001ff00 */
[----:B-1----:R-:W-:-:S02]  /*42a0*/  CS2R R22, SRZ ;  /* 0x0000000000167805 */ /* 0x002fc4000001ff00 */
[----:B--2---:R-:W-:Y:S02]  /*42b0*/  CS2R R20, SRZ ;  /* 0x0000000000147805 */ /* 0x004fe4000001ff00 */
        /* <DEDUP_REMOVED lines=23> */
[----:B------:R-:W2:Y:S01]  /*4430*/  LDSM.16.MT88.4 R132, [R132] ;  /* 0x000000008484783b */ /* 0x000ea20000004200 */
[----:B------:R-:W-:-:S02]  /*4440*/  CS2R R10, SRZ ;  /* 0x00000000000a7805 */ /* 0x000fc4000001ff00 */
[----:B------:R-:W-:Y:S02]  /*4450*/  CS2R R8, SRZ ;  /* 0x0000000000087805 */ /* 0x000fe4000001ff00 */
[----:B------:R-:W-:Y:S01]  /*4460*/  CS2R R130, SRZ ;  /* 0x0000000000827805 */ /* 0x000fe2000001ff00 */
[----:B------:R-:W3:Y:S01]  /*4470*/  LDSM.16.MT88.4 R152, [R152] ;  /* 0x000000009898783b */ /* 0x000ee20000004200 */
[----:B------:R-:W-:Y:S02]  /*4480*/  CS2R R128, SRZ ;  /* 0x0000000000807805 */ /* 0x000fe4000001ff00 */
[----:B------:R-:W-:Y:S02]  /*4490*/  CS2R R70, SRZ ;  /* 0x0000000000467805 */ /* 0x000fe4000001ff00 */
[----:B------:R-:W-:Y:S01]  /*44a0*/  CS2R R68, SRZ ;  /* 0x0000000000447805 */ /* 0x000fe2000001ff00 */
[----:B------:R-:W4:Y:S01]  /*44b0*/  LDSM.16.MT88.4 R156, [R156] ;  /* 0x000000009c9c783b */ /* 0x000f220000004200 */
[----:B------:R-:W-:-:S02]  /*44c0*/  CS2R R66, SRZ ;  /* 0x0000000000427805 */ /* 0x000fc4000001ff00 */
[----:B------:R-:W-:Y:S02]  /*44d0*/  CS2R R64, SRZ ;  /* 0x0000000000407805 */ /* 0x000fe4000001ff00 */
[----:B------:R-:W-:Y:S01]  /*44e0*/  CS2R R6, SRZ ;  /* 0x0000000000067805 */ /* 0x000fe2000001ff00 */
[----:B------:R-:W1:Y:S01]  /*44f0*/  LDSM.16.MT88.4 R160, [R160] ;  /* 0x00000000a0a0783b */ /* 0x000e620000004200 */
[----:B------:R-:W-:-:S03]  /*4500*/  CS2R R4, SRZ ;  /* 0x0000000000047805 */ /* 0x000fc6000001ff00 */
[----:B------:R1:W1:Y:S04]  /*4510*/  LDSM.16.M88.4 R140, [R0+0x9000] ;  /* 0x00900000008c783b */ /* 0x0002680000000200 */
[----:B------:R1:W1:Y:S04]  /*4520*/  LDSM.16.M88.4 R144, [R0+0xa000] ;  /* 0x00a000000090783b */ /* 0x0002680000000200 */
        /* <DEDUP_REMOVED lines=13> */
[----:B------:R-:W-:-:S05]  /*4600*/  ULDC.64 UR4, c[0x0][0x278] ;  /* 0x00009e0000047ab9 */ /* 0x000fca0000000a00 */
.L_x_2292:
[C---:B--2---:R-:W-:Y:S01]  /*4610*/  HMMA.16816.F32 R4, R132.reuse, R136, R4 ;  /* 0x000000888404723c */ /* 0x044fe20000001804 */
        /* <DEDUP_REMOVED lines=19> */
[C---:B---3--:R-:W-:Y:S05]  /*4750*/  HMMA.16816.F32 R36, R152.reuse, R150, R36 ;  /* 0x000000969824723c */ /* 0x048fea0000001824 */
        /* <DEDUP_REMOVED lines=13> */
[C---:B----4-:R-:W-:Y:S06]  /*4830*/  HMMA.16816.F32 R68, R156.reuse, R136, R68 ;  /* 0x000000889c44723c */ /* 0x050fec0000001844 */
        /* <DEDUP_REMOVED lines=50> */
[C---:B------:R-:W-:Y:S02]  /*4b60*/  IMAD R134, R208.reuse, R134, R209 ;  /* 0x00000086d0867224 */ /* 0x040fe400078e02d1 */
        /* <DEDUP_REMOVED lines=9> */
.L_x_2285:
[----:B------:R-:W-:Y:S05]  /*4c00*/  BSYNC B0 ;  /* 0x0000000000007941 */ /* 0x000fea0003800000 */
.L_x_2284:
        /* <DEDUP_REMOVED lines=31> */
[----:B------:R-:W-:Y:S11]  /*4e00*/  SHF.R.S32.HI R135, RZ, 0x1f, R226 ;  /* 0x0000001fff877819 */ /* 0x000ff600000114e2 */
[----:B------:R-:W-:Y:S05]  /*4e10*/  @P2 IADD3 R136, R136, 0x1, RZ ;  /* 0x0000000188882810 */ /* 0x000fea0007ffe0ff */
[----:B------:R-:W-:Y:S01]  /*4e20*/  IMAD.MOV.U32 R133, RZ, RZ, R136 ;  /* 0x000000ffff857224 */ /* 0x000fe200078e0088 */
[----:B------:R-:W-:Y:S03]  /*4e30*/  LEA.HI R136, R135, R226, RZ, 0x2 ;  /* 0x000000e287887211 */ /* 0x000fe600078f10ff */
[----:B------:R-:W-:Y:S01]  /*4e40*/  @!P1 IMAD.MOV R133, RZ, RZ, -R133 ;  /* 0x000000ffff859224 */ /* 0x000fe200078e0a85 */
        /* <DEDUP_REMOVED lines=10> */
[-C--:B------:R-:W-:Y:S01]  /*4ef0*/  IMAD R133, R221, R136.reuse, RZ ;  /* 0x00000088dd857224 */ /* 0x080fe200078e02ff */
[--C-:B------:R-:W-:Y:S03]  /*4f00*/  SHF.R.S32.HI R139, RZ, 0x1f, R138.reuse ;  /* 0x0000001fff8b7819 */ /* 0x100fe6000001148a */
[C---:B------:R-:W-:Y:S02]  /*4f10*/  IMAD R133, R206.reuse, R135, R133 ;  /* 0x00000087ce857224 */ /* 0x040fe400078e0285 */
[----:B------:R-:W-:Y:S04]  /*4f20*/  IMAD.WIDE.U32 R138, R206, R136, R138 ;  /* 0x00000088ce8a7225 */ /* 0x000fe800078e008a */
[----:B------:R-:W-:Y:S01]  /*4f30*/  IMAD.IADD R133, R139, 0x1, R133 ;  /* 0x000000018b857824 */ /* 0x000fe200078e0285 */
[C---:B------:R-:W-:Y:S04]  /*4f40*/  LEA R230, P0, R138.reuse, R202, 0x1 ;  /* 0x000000ca8ae67211 */ /* 0x040fe800078008ff */
[----:B------:R-:W-:Y:S09]  /*4f50*/  LEA.HI.X R225, R138, R203, R133, 0x1, P0 ;  /* 0x000000cb8ae17211 */ /* 0x000ff200000f0c85 */
.L_x_2287:
[----:B------:R-:W-:Y:S05]  /*4f60*/  BSYNC B0 ;  /* 0x0000000000007941 */ /* 0x000fea0003800000 */
.L_x_2286:
[C---:B------:R-:W-:Y:S01]  /*4f70*/  LOP3.LUT P2, RZ, R227.reuse, 0x1, RZ, 0xc0, !PT ;  /* 0x00000001e3ff7812 */ /* 0x040fe2000784c0ff */
[----:B------:R-:W4:Y:S01]  /*4f80*/  LDC.64 R222, c[0x0][0x270] ;  /* 0x00009c00ffde7b82 */ /* 0x000f220000000a00 */
[----:B------:R-:W-:Y:S01]  /*4f90*/  ISETP.NE.AND P3, PT, R132, RZ, PT ;  /* 0x000000ff8400720c */ /* 0x000fe20003f65270 */
[----:B------:R-:W-:Y:S01]  /*4fa0*/  IMAD.MOV.U32 R138, RZ, RZ, R230 ;  /* 0x000000ffff8a7224 */ /* 0x000fe200078e00e6 */
[----:B------:R-:W-:Y:S01]  /*4fb0*/  LOP3.LUT R133, R227, 0x2, RZ, 0xc0, !PT ;  /* 0x00000002e3857812 */ /* 0x000fe200078ec0ff */
[----:B------:R-:W-:Y:S01]  /*4fc0*/  IMAD.MOV.U32 R139, RZ, RZ, R225 ;  /* 0x000000ffff8b7224 */ /* 0x000fe200078e00e1 */
[----:B------:R-:W-:Y:S01]  /*4fd0*/  BSSY B0, `(.L_x_2288) ;  /* 0x000003d000007945 */ /* 0x000fe20003800000 */
[----:B--2---:R-:W-:Y:S01]  /*4fe0*/  VIADD R201, R213, UR9 ;  /* 0x00000009d5c97c36 */ /* 0x004fe20008000000 */
[----:B------:R-:W-:Y:S01]  /*4ff0*/  SHF.R.U32.HI R133, RZ, 0x1, R133 ;  /* 0x00000001ff857819 */ /* 0x000fe20000011685 */
[----:B------:R-:W-:Y:S01]  /*5000*/  VIADD R231, R212, UR9 ;  /* 0x00000009d4e77c36 */ /* 0x000fe20008000000 */
[----:B---3--:R-:W-:Y:S02]  /*5010*/  CS2R R232, SRZ ;  /* 0x0000000000e87805 */ /* 0x008fe4000001ff00 */
[----:B------:R-:W-:Y:S01]  /*5020*/  ISETP.NE.U32.AND P1, PT, R133, RZ, PT ;  /* 0x000000ff8500720c */ /* 0x000fe20003f25070 */
[----:B------:R-:W-:Y:S01]  /*5030*/  @P2 IMAD.MOV.U32 R225, RZ, RZ, R219 ;  /* 0x000000ffffe12224 */ /* 0x000fe200078e00db */
[----:B------:R-:W-:Y:S01]  /*5040*/  CS2R R132, SRZ ;  /* 0x0000000000847805 */ /* 0x000fe2000001ff00 */
        /* <DEDUP_REMOVED lines=8> */
[----:B------:R2:W-:Y:S09]  /*50d0*/  @P1 LDGSTS.E.BYPASS.LTC128B.128 [R231], desc[UR36][R136.64] ;  /* 0x0000000088e71fae */ /* 0x0005f2000b901d64 */
[----:B------:R-:W-:Y:S05]  /*50e0*/  @!P0 BRA `(.L_x_2289) ;  /* 0x0000000000ac8947 */ /* 0x000fea0003800000 */
[-C--:B--2---:R-:W-:Y:S04]  /*50f0*/  IABS R136, R208.reuse ;  /* 0x000000d000887213 */ /* 0x084fe80000000000 */
[----:B------:R-:W2:Y:S10]  /*5100*/  I2F.RP R137, R136 ;  /* 0x0000008800897306 */ /* 0x000eb40000209400 */
[----:B--2---:R-:W2:Y:S02]  /*5110*/  MUFU.RCP R132, R137 ;  /* 0x0000008900847308 */ /* 0x004ea40000001000 */
[----:B--2---:R-:W-:Y:S01]  /*5120*/  VIADD R138, R132, 0xffffffe ;  /* 0x0ffffffe848a7836 */ /* 0x004fe20000000000 */
[----:B------:R-:W-:Y:S01]  /*5130*/  IABS R132, R208 ;  /* 0x000000d000847213 */ /* 0x000fe20000000000 */
[----:B------:R-:W-:Y:S06]  /*5140*/  VIADD R137, R226, 0x4 ;  /* 0x00000004e2897836 */ /* 0x000fec0000000000 */
[----:B------:R2:W3:Y:S01]  /*5150*/  F2I.FTZ.U32.TRUNC.NTZ R139, R138 ;  /* 0x0000008a008b7305 */ /* 0x0004e2000021f000 */
[----:B------:R-:W-:Y:S01]  /*5160*/  IMAD.MOV R132, RZ, RZ, -R132 ;  /* 0x000000ffff847224 */ /* 0x000fe200078e0a84 */
[----:B--2---:R-:W-:Y:S01]  /*5170*/  MOV R138, RZ ;  /* 0x000000ff008a7202 */ /* 0x004fe20000000f00 */
        /* <DEDUP_REMOVED lines=34> */
.L_x_2289:
[----:B------:R-:W-:Y:S05]  /*53a0*/  BSYNC B0 ;  /* 0x0000000000007941 */ /* 0x000fea0003800000 */
.L_x_2288:
[----:B------:R-:W-:Y:S01]  /*53b0*/  SHF.R.U32.HI R135, RZ, 0x2, R135 ;  /* 0x00000002ff877819 */ /* 0x000fe20000011687 */
[----:B------:R-:W-:Y:S01]  /*53c0*/  VIADD R235, R214, UR10 ;  /* 0x0000000ad6eb7c36 */ /* 0x000fe20008000000 */
[----:B------:R-:W-:Y:S02]  /*53d0*/  BSSY B0, `(.L_x_2290) ;  /* 0x0000035000007945 */ /* 0x000fe40003800000 */
[----:B------:R-:W-:Y:S11]  /*53e0*/  ISETP.NE.U32.AND P0, PT, R135, RZ, PT ;  /* 0x000000ff8700720c */ /* 0x000ff60003f05070 */
[----:B------:R-:W-:Y:S02]  /*53f0*/  @!UPT UIADD3 URZ, URZ, URZ, URZ ;  /* 0x0000003f3f3ff290 */ /* 0x000fe4000fffe03f */
[----:B------:R-:W-:Y:S01]  /*5400*/  @!PT LDS RZ, [RZ] ;  /* 0x00000000fffff984 */ /* 0x000fe20000000800 */
[----:B------:R-:W-:Y:S01]  /*5410*/  @!PT LDS RZ, [RZ] ;  /* 0x00000000fffff984 */ /* 0x000fe20000000800 */
[----:B------:R-:W-:Y:S01]  /*5420*/  @!PT LDS RZ, [RZ] ;  /* 0x00000000fffff984 */ /* 0x000fe20000000800 */
[----:B------:R3:W-:Y:S01]  /*5430*/  @P0 LDGSTS.E.BYPASS.LTC128B.128 [R235], desc[UR36][R132.64] ;  /* 0x0000000084eb0fae */ /* 0x0007e2000b901d64 */
[----:B--2---:R-:W-:Y:S11]  /*5440*/  LOP3.LUT P0, R225, R228, 0x8, RZ, 0xc0, !PT ;  /* 0x00000008e4e17812 */ /* 0x004ff6000780c0ff */
        /* <DEDUP_REMOVED lines=45> */
.L_x_2291:
[----:B------:R-:W-:Y:S05]  /*5720*/  BSYNC B0 ;  /* 0x0000000000007941 */ /* 0x000fea0003800000 */
.L_x_2290:
[C---:B-1----:R-:W-:Y:S01]  /*5730*/  HMMA.16816.F32 R4, R164.reuse, R168, R4 ;  /* 0x000000a8a404723c */ /* 0x042fe20000001804 */
[----:B------:R-:W-:Y:S02]  /*5740*/  UIADD3 UR8, UR8, 0x1, URZ ;  /* 0x0000000108087890 */ /* 0x000fe4000fffe03f */
[----:B------:R-:W-:Y:S02]  /*5750*/  UIADD3 UR6, UR9, 0x80, URZ ;  /* 0x0000008009067890 */ /* 0x000fe4000fffe03f */
[----:B------:R-:W-:Y:S01]  /*5760*/  ISETP.NE.AND P3, PT, R225, RZ, PT ;  /* 0x000000ffe100720c */ /* 0x000fe20003f65270 */
[C---:B------:R-:W-:Y:S01]  /*5770*/  HMMA.16816.F32 R8, R164.reuse, R170, R8 ;  /* 0x000000aaa408723c */ /* 0x040fe20000001808 */
[----:B------:R-:W-:Y:S02]  /*5780*/  UISETP.NE.AND UP0, UPT, UR8, 0x4, UPT ;  /* 0x000000040800788c */ /* 0x000fe4000bf05270 */
[----:B------:R-:W-:Y:S02]  /*5790*/  UIADD3 UR7, UR10, 0x2000, URZ ;  /* 0x000020000a077890 */ /* 0x000fe4000fffe03f */
[----:B------:R-:W-:Y:S01]  /*57a0*/  IADD3 R236, P0, R224, R211, RZ ;  /* 0x000000d3e0ec7210 */ /* 0x000fe20007f1e0ff */
[C---:B------:R-:W-:Y:S05]  /*57b0*/  HMMA.16816.F32 R12, R164.reuse, R172, R12 ;  /* 0x000000aca40c723c */ /* 0x040fea000000180c */
[----:B------:R-:W-:Y:S01]  /*57c0*/  IMAD.X R237, R219, 0x1, R210, P0 ;  /* 0x00000001dbed7824 */ /* 0x000fe200000e06d2 */
[C---:B------:R-:W-:Y:S01]  /*57d0*/  HMMA.16816.F32 R16, R164.reuse, R174, R16 ;  /* 0x000000aea410723c */ /* 0x040fe20000001810 */
[----:B------:R-:W-:Y:S01]  /*57e0*/  @!PT LDS RZ, [RZ] ;  /* 0x00000000fffff984 */ /* 0x000fe20000000800 */
[----:B------:R-:W-:Y:S01]  /*57f0*/  @!PT LDS RZ, [RZ] ;  /* 0x00000000fffff984 */ /* 0x000fe20000000800 */
[----:B------:R-:W-:Y:S01]  /*5800*/  @!PT LDS RZ, [RZ] ;  /* 0x00000000fffff984 */ /* 0x000fe20000000800 */
[----:B---3--:R3:W-:Y:S01]  /*5810*/  @P3 LDGSTS.E.BYPASS.LTC128B.128 [R235+0x80], desc[UR36][R232.64] ;  /* 0x00080000e8eb3fae */ /* 0x0087e2000b901d64 */
[----:B------:R-:W-:Y:S02]  /*5820*/  @!UP0 UIADD3 UR6, UR9, -0x180, URZ ;  /* 0xfffffe8009068890 */ /* 0x000fe4000fffe03f */
[----:B------:R-:W-:Y:S01]  /*5830*/  @!UP0 UIADD3 UR7, UR10, -0x6000, URZ ;  /* 0xffffa0000a078890 */ /* 0x000fe2000fffe03f */
[----:B------:R-:W-:Y:S01]  /*5840*/  IMAD.MOV.U32 R225, RZ, RZ, R219 ;  /* 0x000000ffffe17224 */ /* 0x000fe200078e00db */
[C---:B------:R-:W-:Y:S01]  /*5850*/  HMMA.16816.F32 R20, R164.reuse, R176, R20 ;  /* 0x000000b0a414723c */ /* 0x040fe20000001814 */
[----:B------:R-:W-:Y:S02]  /*5860*/  @!UP0 UMOV UR8, URZ ;  /* 0x0000003f00088c82 */ /* 0x000fe40008000000 */
[----:B------:R-:W-:Y:S02]  /*5870*/  UMOV UR9, UR6 ;  /* 0x0000000600097c82 */ /* 0x000fe40008000000 */
[----:B------:R-:W-:Y:S01]  /*5880*/  IMAD.WIDE.U32 R224, R222, 0x3, R224 ;  /* 0x00000003dee07825 */ /* 0x000fe200078e00e0 */
[C---:B------:R-:W-:Y:S01]  /*5890*/  HMMA.16816.F32 R24, R164.reuse, R178, R24 ;  /* 0x000000b2a418723c */ /* 0x040fe20000001818 */
[----:B------:R-:W-:Y:S04]  /*58a0*/  UMOV UR10, UR7 ;  /* 0x00000007000a7c82 */ /* 0x000fe80008000000 */
[----:B------:R-:W-:Y:S01]  /*58b0*/  IMAD R223, R223, 0x3, RZ ;  /* 0x00000003dfdf7824 */ /* 0x000fe200078e02ff */
[C---:B------:R-:W-:Y:S05]  /*58c0*/  HMMA.16816.F32 R28, R164.reuse, R180, R28 ;  /* 0x000000b4a41c723c */ /* 0x040fea000000181c */
[----:B------:R-:W-:Y:S01]  /*58d0*/  IMAD.IADD R225, R225, 0x1, R223 ;  /* 0x00000001e1e17824 */ /* 0x000fe200078e02df */
[-C--:B------:R-:W-:Y:S05]  /*58e0*/  HMMA.16816.F32 R32, R164, R182.reuse, R32 ;  /* 0x000000b6a420723c */ /* 0x080fea0000001820 */
[----:B------:R-:W-:Y:S01]  /*58f0*/  IADD3 R222, R200, 0x2000, RZ ;  /* 0x00002000c8de7810 */ /* 0x000fe20007ffe0ff */
[C---:B------:R-:W-:Y:S05]  /*5900*/  HMMA.16816.F32 R36, R184.reuse, R182, R36 ;  /* 0x000000b6b824723c */ /* 0x040fea0000001824 */
[----:B------:R-:W-:Y:S01]  /*5910*/  LOP3.LUT R234, R227, 0x4, RZ, 0xc0, !PT ;  /* 0x00000004e3ea7812 */ /* 0x000fe200078ec0ff */
[C---:B------:R-:W-:Y:S05]  /*5920*/  HMMA.16816.F32 R40, R184.reuse, R180, R40 ;  /* 0x000000b4b828723c */ /* 0x040fea0000001828 */
[----:B------:R-:W-:Y:S01]  /*5930*/  SHF.R.U32.HI R234, RZ, 0x2, R234 ;  /* 0x00000002ffea7819 */ /* 0x000fe200000116ea */
[C---:B------:R-:W-:Y:S03]  /*5940*/  HMMA.16816.F32 R44, R184.reuse, R178, R44 ;  /* 0x000000b2b82c723c */ /* 0x040fe6000000182c */
[----:B------:R-:W-:Y:S02]  /*5950*/  ISETP.NE.U32.AND P2, PT, R234, RZ, PT ;  /* 0x000000ffea00720c */ /* 0x000fe40003f45070 */
[----:B------:R-:W-:Y:S01]  /*5960*/  VIADD R223, R199, 0x80 ;  /* 0x00000080c7df7836 */ /* 0x000fe20000000000 */
[C---:B------:R-:W-:Y:S05]  /*5970*/  HMMA.16816.F32 R48, R184.reuse, R176, R48 ;  /* 0x000000b0b830723c */ /* 0x040fea0000001830 */
[----:B------:R-:W-:Y:S01]  /*5980*/  LOP3.LUT R230, R227, 0x8, RZ, 0xc0, !PT ;  /* 0x00000008e3e67812 */ /* 0x000fe200078ec0ff */
[C---:B------:R-:W-:Y:S04]  /*5990*/  HMMA.16816.F32 R52, R184.reuse, R174, R52 ;  /* 0x000000aeb834723c */ /* 0x040fe80000001834 */
[----:B------:R-:W-:Y:S01]  /*59a0*/  @P2 LDGSTS.E.BYPASS.LTC128B.128 [R201+0x1000], desc[UR36][R236.64] ;  /* 0x01000000ecc92fae */ /* 0x000fe2000b901d64 */
[----:B------:R-:W-:Y:S01]  /*59b0*/  SHF.R.U32.HI R230, RZ, 0x3, R230 ;  /* 0x00000003ffe67819 */ /* 0x000fe200000116e6 */
[C---:B------:R-:W-:Y:S03]  /*59c0*/  HMMA.16816.F32 R56, R184.reuse, R172, R56 ;  /* 0x000000acb838723c */ /* 0x040fe60000001838 */
[----:B------:R-:W-:Y:S02]  /*59d0*/  ISETP.NE.U32.AND P1, PT, R230, RZ, PT ;  /* 0x000000ffe600720c */ /* 0x000fe40003f25070 */
[----:B------:R-:W-:Y:S01]  /*59e0*/  VIADD R229, R229, 0x1 ;  /* 0x00000001e5e57836 */ /* 0x000fe20000000000 */
[C---:B------:R-:W-:Y:S04]  /*59f0*/  HMMA.16816.F32 R60, R184.reuse, R170, R60 ;  /* 0x000000aab83c723c */ /* 0x040fe8000000183c */
[----:B------:R-:W-:Y:S01]  /*5a00*/  ISETP.NE.AND P0, PT, R229, 0x4, PT ;  /* 0x00000004e500780c */ /* 0x000fe20003f05270 */
[----:B------:R-:W-:Y:S01]  /*5a10*/  VIADD R226, R226, 0x20 ;  /* 0x00000020e2e27836 */ /* 0x000fe20000000000 */
[-C--:B------:R-:W-:Y:S04]  /*5a20*/  HMMA.16816.F32 R64, R184, R168.reuse, R64 ;  /* 0x000000a8b840723c */ /* 0x080fe80000001840 */
[----:B---3--:R3:W-:Y:S02]  /*5a30*/  @P1 LDGSTS.E.BYPASS.LTC128B.128 [R231+0x1000], desc[UR36][R224.64] ;  /* 0x01000000e0e71fae */ /* 0x0087e4000b901d64 */
[C---:B------:R-:W-:Y:S05]  /*5a40*/  HMMA.16816.F32 R68, R188.reuse, R168, R68 ;  /* 0x000000a8bc44723c */ /* 0x040fea0000001844 */
[----:B------:R-:W-:Y:S01]  /*5a50*/  @!P0 VIADD R222, R200, 0xffffa000 ;  /* 0xffffa000c8de8836 */ /* 0x000fe20000000000 */
[C---:B------:R-:W-:Y:S01]  /*5a60*/  HMMA.16816.F32 R72, R188.reuse, R170, R72 ;  /* 0x000000aabc48723c */ /* 0x040fe20000001848 */
[----:B------:R-:W0:Y:S01]  /*5a70*/  LDGDEPBAR ;  /* 0x00000000000079af */ /* 0x000e220000000000 */
[----:B------:R-:W-:Y:S03]  /*5a80*/  @!P0 IMAD.MOV.U32 R229, RZ, RZ, RZ ;  /* 0x000000ffffe58224 */ /* 0x000fe600078e00ff */
[--C-:B------:R-:W-:Y:S01]  /*5a90*/  IMAD.IADD R233, R198, 0x1, R222.reuse ;  /* 0x00000001c6e97824 */ /* 0x100fe200078e02de */
[C---:B------:R-:W-:Y:S05]  /*5aa0*/  HMMA.16816.F32 R76, R188.reuse, R172, R76 ;  /* 0x000000acbc4c723c */ /* 0x040fea000000184c */
[--C-:B------:R-:W-:Y:S01]  /*5ab0*/  IMAD.IADD R232, R197, 0x1, R222.reuse ;  /* 0x00000001c5e87824 */ /* 0x100fe200078e02de */
[C---:B------:R-:W-:Y:S05]  /*5ac0*/  HMMA.16816.F32 R80, R188.reuse, R174, R80 ;  /* 0x000000aebc50723c */ /* 0x040fea0000001850 */
[--C-:B------:R-:W-:Y:S01]  /*5ad0*/  IMAD.IADD R230, R3, 0x1, R222.reuse ;  /* 0x0000000103e67824 */ /* 0x100fe200078e02de */
[C---:B------:R-:W-:Y:S05]  /*5ae0*/  HMMA.16816.F32 R84, R188.reuse, R176, R84 ;  /* 0x000000b0bc54723c */ /* 0x040fea0000001854 */
[----:B---3--:R-:W-:Y:S01]  /*5af0*/  IADD3 R231, R196, R222, RZ ;  /* 0x000000dec4e77210 */ /* 0x008fe20007ffe0ff */
[C---:B------:R-:W-:Y:S01]  /*5b00*/  HMMA.16816.F32 R88, R188.reuse, R178, R88 ;  /* 0x000000b2bc58723c */ /* 0x040fe20000001858 */
[----:B------:R-:W-:Y:S04]  /*5b10*/  DEPBAR.LE SB0, 0x2 ;  /* 0x000080800000791a */ /* 0x000fe80000000000 */
[----:B------:R-:W-:Y:S01]  /*5b20*/  BAR.SYNC.DEFER_BLOCKING 0x0 ;  /* 0x0000000000007b1d */ /* 0x000fe20000010000 */
[C---:B------:R-:W-:Y:S05]  /*5b30*/  HMMA.16816.F32 R92, R188.reuse, R180, R92 ;  /* 0x000000b4bc5c723c */ /* 0x040fea000000185c */
[----:B------:R-:W-:Y:S01]  /*5b40*/  @!P0 IADD3 R223, R199, -0x180, RZ ;  /* 0xfffffe80c7df8810 */ /* 0x000fe20007ffe0ff */
[-C--:B------:R-:W-:Y:S03]  /*5b50*/  HMMA.16816.F32 R96, R188, R182.reuse, R96 ;  /* 0x000000b6bc60723c */ /* 0x080fe60000001860 */
[----:B------:R-:W-:Y:S02]  /*5b60*/  ISETP.GT.AND P0, PT, R216, -0x2, PT ;  /* 0xfffffffed800780c */ /* 0x000fe40003f04270 */
[----:B------:R-:W-:Y:S01]  /*5b70*/  IADD3 R224, P1, R224, UR4, RZ ;  /* 0x00000004e0e07c10 */ /* 0x000fe2000ff3e0ff */
[----:B------:R-:W-:Y:S01]  /*5b80*/  VIADD R201, R216, 0xffffffff ;  /* 0xffffffffd8c97836 */ /* 0x000fe20000000000 */
[----:B------:R-:W-:Y:S01]  /*5b90*/  MOV R199, R223 ;  /* 0x000000df00c77202 */ /* 0x000fe20000000f00 */
[C---:B------:R-:W-:Y:S04]  /*5ba0*/  HMMA.16816.F32 R100, R192.reuse, R182, R100 ;  /* 0x000000b6c064723c */ /* 0x040fe80000001864 */
[----:B------:R-:W-:Y:S01]  /*5bb0*/  IADD3.X R219, R225, UR5, RZ, P1, !PT ;  /* 0x00000005e1db7c10 */ /* 0x000fe20008ffe4ff */
[----:B------:R-:W-:Y:S01]  /*5bc0*/  IMAD.IADD R225, R2, 0x1, R223 ;  /* 0x0000000102e17824 */ /* 0x000fe200078e02df */
[----:B------:R-:W-:Y:S01]  /*5bd0*/  ISETP.NE.AND P2, PT, R201, RZ, PT ;  /* 0x000000ffc900720c */ /* 0x000fe20003f45270 */
[----:B------:R-:W-:Y:S01]  /*5be0*/  IMAD.MOV.U32 R200, RZ, RZ, R222 ;  /* 0x000000ffffc87224 */ /* 0x000fe200078e00de */
[C---:B------:R-:W-:Y:S01]  /*5bf0*/  HMMA.16816.F32 R104, R192.reuse, R180, R104 ;  /* 0x000000b4c068723c */ /* 0x040fe20000001868 */
[----:B------:R1:W2:Y:S02]  /*5c00*/  LDSM.16.MT88.4 R132, [R233] ;  /* 0x00000000e984783b */ /* 0x0002a40000004200 */
[----:B------:R-:W-:Y:S01]  /*5c10*/  SEL R228, R228, RZ, P2 ;  /* 0x000000ffe4e47207 */ /* 0x000fe20001000000 */
[----:B------:R-:W-:Y:S01]  /*5c20*/  IMAD.MOV.U32 R216, RZ, RZ, R201 ;  /* 0x000000ffffd87224 */ /* 0x000fe200078e00c9 */
[----:B------:R-:W-:Y:S01]  /*5c30*/  SEL R227, R227, RZ, P2 ;  /* 0x000000ffe3e37207 */ /* 0x000fe20001000000 */
[C---:B------:R-:W-:Y:S03]  /*5c40*/  HMMA.16816.F32 R108, R192.reuse, R178, R108 ;  /* 0x000000b2c06c723c */ /* 0x040fe6000000186c */
[----:B------:R1:W2:Y:S03]  /*5c50*/  LDSM.16.MT88.4 R152, [R232] ;  /* 0x00000000e898783b */ /* 0x0002a60000004200 */
[C---:B------:R-:W-:Y:S05]  /*5c60*/  HMMA.16816.F32 R112, R192.reuse, R176, R112 ;  /* 0x000000b0c070723c */ /* 0x040fea0000001870 */
[----:B------:R1:W2:Y:S01]  /*5c70*/  LDSM.16.MT88.4 R156, [R231] ;  /* 0x00000000e79c783b */ /* 0x0002a20000004200 */
[C---:B------:R-:W-:Y:S06]  /*5c80*/  HMMA.16816.F32 R116, R192.reuse, R174, R116 ;  /* 0x000000aec074723c */ /* 0x040fec0000001874 */
[C---:B------:R-:W-:Y:S01]  /*5c90*/  HMMA.16816.F32 R120, R192.reuse, R172, R120 ;  /* 0x000000acc078723c */ /* 0x040fe20000001878 */
[----:B------:R1:W2:Y:S05]  /*5ca0*/  LDSM.16.MT88.4 R160, [R230] ;  /* 0x00000000e6a0783b */ /* 0x0002aa0000004200 */
[C---:B------:R-:W-:Y:S03]  /*5cb0*/  HMMA.16816.F32 R124, R192.reuse, R170, R124 ;  /* 0x000000aac07c723c */ /* 0x040fe6000000187c */
[----:B------:R1:W2:Y:S03]  /*5cc0*/  LDSM.16.M88.4 R136, [R225] ;  /* 0x00000000e188783b */ /* 0x0002a60000000200 */
[----:B------:R-:W-:Y:S05]  /*5cd0*/  HMMA.16816.F32 R128, R192, R168, R128 ;  /* 0x000000a8c080723c */ /* 0x000fea0000001880 */
[----:B------:R1:W2:Y:S08]  /*5ce0*/  LDSM.16.M88.4 R140, [R225+0x1000] ;  /* 0x00100000e18c783b */ /* 0x0002b00000000200 */
[----:B------:R1:W2:Y:S08]  /*5cf0*/  LDSM.16.M88.4 R144, [R225+0x2000] ;  /* 0x00200000e190783b */ /* 0x0002b00000000200 */
[----:B------:R1:W2:Y:S01]  /*5d00*/  LDSM.16.M88.4 R148, [R225+0x3000] ;  /* 0x00300000e194783b */ /* 0x0002a20000000200 */
[----:B------:R-:W-:Y:S05]  /*5d10*/  @P0 BRA `(.L_x_2292) ;  /* 0xffffffe8003c0947 */ /* 0x000fea000383ffff */
.L_x_2283:
        /* <DEDUP_REMOVED lines=13> */
[----:B-1----:R1:W5:Y:S01]  /*5df0*/  LD.E R0, desc[UR36][R2.64] ;  /* 0x0000002402007980 */ /* 0x002362000c101900 */
[----:B------:R-:W-:Y:S05]  /*5e00*/  BRA `(.L_x_2294) ;  /* 0x0000000000247947 */ /* 0x000fea0003800000 */
.L_x_2293:
[----:B------:R-:W-:Y:S02]  /*5e10*/  ULDC.64 UR4, c[0x0][0x310] ;  /* 0x0000c40000047ab9 */ /* 0x000fe40000000a00 */
[----:B------:R-:W-:-:S04]  /*5e20*/  ISETP.NE.U32.AND P0, PT, RZ, UR4, PT ;  /* 0x00000004ff007c0c */ /* 0x000fc8000bf05070 */
[----:B------:R-:W-:-:S13]  /*5e30*/  ISETP.NE.AND.EX P0, PT, RZ, UR5, PT, P0 ;  /* 0x00000005ff007c0c */ /* 0x000fda000bf05300 */
[----:B------:R-:W-:Y:S05]  /*5e40*/  @!P0 BRA `(.L_x_2295) ;  /* 0x00000000000c8947 */ /* 0x000fea0003800000 */
[----:B------:R-:W1:Y:S02]  /*5e50*/  LDC.64 R2, c[0x0][0x310] ;  /* 0x0000c400ff027b82 */ /* 0x000e640000000a00 */
[----:B-1----:R1:W5:Y:S01]  /*5e60*/  LDG.E R0, desc[UR36][R2.64] ;  /* 0x0000002402007981 */ /* 0x002362000c1e1900 */
[----:B------:R-:W-:Y:S05]  /*5e70*/  BRA `(.L_x_2294) ;  /* 0x0000000000087947 */ /* 0x000fea0003800000 */
.L_x_2295:
[----:B------:R-:W-:Y:S02]  /*5e80*/  ULDC UR4, c[0x0][0x308] ;  /* 0x0000c20000047ab9 */ /* 0x000fe40000000800 */
[----:B-1----:R-:W-:-:S07]  /*5e90*/  MOV R0, UR4 ;  /* 0x0000000400007c02 */ /* 0x002fce0008000f00 */
.L_x_2294:
        /* <DEDUP_REMOVED lines=11> */
.L_x_2296:
[----:B------:R-:W-:Y:S02]  /*5f50*/  ULDC.64 UR4, c[0x0][0x318] ;  /* 0x0000c60000047ab9 */ /* 0x000fe40000000a00 */
[----:B------:R-:W-:-:S04]  /*5f60*/  ISETP.NE.U32.AND P0, PT, RZ, UR4, PT ;  /* 0x00000004ff007c0c */ /* 0x000fc8000bf05070 */
[----:B------:R-:W-:-:S13]  /*5f70*/  ISETP.NE.AND.EX P0, PT, RZ, UR5, PT, P0 ;  /* 0x00000005ff007c0c */ /* 0x000fda000bf05300 */
[----:B------:R-:W-:Y:S05]  /*5f80*/  @!P0 BRA `(.L_x_2298) ;  /* 0x00000000000c8947 */ /* 0x000fea0003800000 */
[----:B-1----:R-:W2:Y:S02]  /*5f90*/  LDC.64 R2, c[0x0][0x318] ;  /* 0x0000c600ff027b82 */ /* 0x002ea40000000a00 */
[----:B--2---:R2:W5:Y:S01]  /*5fa0*/  LDG.E R163, desc[UR36][R2.64] ;  /* 0x0000002402a37981 */ /* 0x004562000c1e1900 */
[----:B------:R-:W-:Y:S05]  /*5fb0*/  BRA `(.L_x_2297) ;  /* 0x0000000000087947 */ /* 0x000fea0003800000 */
.L_x_2298:
[----:B------:R-:W-:Y:S02]  /*5fc0*/  ULDC UR4, c[0x0][0x30c] ;  /* 0x0000c30000047ab9 */ /* 0x000fe40000000800 */
[----:B--2---:R-:W-:-:S07]  /*5fd0*/  MOV R163, UR4 ;  /* 0x0000000400a37c02 */ /* 0x004fce0008000f00 */
.L_x_2297:
[----:B-12---:R-:W1:Y:S01]  /*5fe0*/  S2R R3, SR_CTAID.Y ;  /* 0x0000000000037919 */ /* 0x006e620000002600 */
[----:B------:R-:W2:Y:S01]  /*5ff0*/  LDC.64 R138, c[0x0][0x228] ;  /* 0x00008a00ff8a7b82 */ /* 0x000ea20000000a00 */
[----:B------:R-:W-:Y:S01]  /*6000*/  IMAD.MOV.U32 R132, RZ, RZ, -0x1 ;  /* 0xffffffffff847424 */ /* 0x000fe200078e00ff */
[----:B------:R-:W-:Y:S01]  /*6010*/  ULDC UR4, c[0x0][0x21c] ;  /* 0x0000870000047ab9 */ /* 0x000fe20000000800 */
[----:B------:R-:W3:Y:S01]  /*6020*/  S2R R143, SR_CTAID.X ;  /* 0x00000000008f7919 */ /* 0x000ee20000002500 */
[----:B------:R-:W-:Y:S01]  /*6030*/  ULDC.64 UR6, c[0x0][0x340] ;  /* 0x0000d00000067ab9 */ /* 0x000fe20000000a00 */
[----:B------:R-:W-:Y:S01]  /*6040*/  MOV R141, 0xffffffff ;  /* 0xffffffff008d7802 */ /* 0x000fe20000000f00 */
[----:B------:R-:W-:Y:S01]  /*6050*/  IMAD.U32 R134, RZ, RZ, UR6 ;  /* 0x00000006ff867e24 */ /* 0x000fe2000f8e00ff */
[----:B------:R-:W-:Y:S01]  /*6060*/  MOV R135, UR7 ;  /* 0x0000000700877c02 */ /* 0x000fe20008000f00 */
[----:B----4-:R-:W4:Y:S01]  /*6070*/  LDC.64 R156, c[0x0][0x240] ;  /* 0x00009000ff9c7b82 */ /* 0x010f220000000a00 */
[----:B--2---:R-:W-:-:S02]  /*6080*/  SHF.L.U32 R2, R132, R138, RZ ;  /* 0x0000008a84027219 */ /* 0x004fc400000006ff */
[----:B------:R-:W-:Y:S02]  /*6090*/  ISETP.NE.AND P0, PT, R139, RZ, PT ;  /* 0x000000ff8b00720c */ /* 0x000fe40003f05270 */
[----:B-1----:R-:W-:Y:S02]  /*60a0*/  SHF.L.U32 R3, R3, R138, RZ ;  /* 0x0000008a03037219 */ /* 0x002fe400000006ff */
[----:B---3--:R-:W-:Y:S02]  /*60b0*/  LOP3.LUT R2, R143, R2, RZ, 0x30, !PT ;  /* 0x000000028f027212 */ /* 0x008fe400078e30ff */
[----:B------:R-:W-:-:S03]  /*60c0*/  SHF.R.S32.HI R143, RZ, R138, R143 ;  /* 0x0000008aff8f7219 */ /* 0x000fc6000001148f */
[----:B------:R-:W-:-:S04]  /*60d0*/  IMAD.IADD R138, R3, 0x1, R2 ;  /* 0x00000001038a7824 */ /* 0x000fc800078e0202 */
[----:B------:R-:W-:Y:S01]  /*60e0*/  IMAD R3, R138, UR4, R143 ;  /* 0x000000048a037c24 */ /* 0x000fe2000f8e028f */
[----:B------:R-:W-:Y:S02]  /*60f0*/  ULDC.64 UR4, c[0x0][0x348] ;  /* 0x0000d20000047ab9 */ /* 0x000fe40000000a00 */
[----:B------:R-:W-:Y:S02]  /*6100*/  IMAD.U32 R2, RZ, RZ, UR4 ;  /* 0x00000004ff027e24 */ /* 0x000fe4000f8e00ff */
[----:B----4-:R-:W-:Y:S01]  /*6110*/  IMAD.WIDE R156, R3, 0x4, R156 ;  /* 0x00000004039c7825 */ /* 0x010fe200078e029c */
[----:B------:R-:W-:Y:S01]  /*6120*/  MOV R3, UR5 ;  /* 0x0000000500037c02 */ /* 0x000fe20008000f00 */
[----:B------:R-:W-:Y:S06]  /*6130*/  @!P0 BRA `(.L_x_2299) ;  /* 0x0000000000a88947 */ /* 0x000fec0003800000 */
[----:B------:R-:W-:-:S05]  /*6140*/  VIADDMNMX.U32 R132, R139, R132, 0x2, PT ;  /* 0x000000028b847446 */ /* 0x000fca0003800084 */
[----:B------:R-:W-:-:S04]  /*6150*/  IMAD.SHL.U32 R132, R132, 0x4, RZ ;  /* 0x0000000484847824 */ /* 0x000fc800078e00ff */
[----:B------:R-:W1:Y:S02]  /*6160*/  LDC R136, c[0x2][R132] ;  /* 0x0080000084887b82 */ /* 0x000e640000000800 */
[----:B-1----:R-:W-:-:S04]  /*6170*/  SHF.R.S32.HI R137, RZ, 0x1f, R136 ;  /* 0x0000001fff897819 */ /* 0x002fc80000011488 */
.L_x_3378:
[----:B------:R-:W-:Y:S05]  /*6180*/  BRX R136 -0x6190                                                                                                                           (*"BRANCH_TARGETS .L_x_3379,.L_x_3380,.L_x_3381"*) ;  /* 0xffffff9c889c7949 */ /* 0x000fea000383ffff */
.L_x_3381:
        /* <DEDUP_REMOVED lines=9> */
.L_x_3379:
        /* <DEDUP_REMOVED lines=10> */
.L_x_3380:
        /* <DEDUP_REMOVED lines=18> */
.L_x_2299:
        /* <DEDUP_REMOVED lines=9> */
.L_x_2302:
[----:B------:R-:W-:Y:S05]  /*6470*/  BSYNC B0 ;  /* 0x0000000000007941 */ /* 0x000fea0003800000 */
.L_x_2301:
[----:B------:R-:W-:-:S04]  /*6480*/  ISETP.NE.AND P0, PT, R204, RZ, PT ;  /* 0x000000ffcc00720c */ /* 0x000fc80003f05270 */
[----:B-----5:R-:W-:-:S09]  /*6490*/  FSEL R163, R163, 1, !P0 ;  /* 0x3f800000a3a37808 */ /* 0x020fd20004000000 */
.L_x_2300:
        /* <DEDUP_REMOVED lines=95> */
.L_x_2306:
[----:B------:R-:W-:Y:S05]  /*6a90*/  YIELD ;  /* 0x0000000000007946 */ /* 0x000fea0003800000 */
[----:B---3--:R-:W-:Y:S05]  /*6aa0*/  @P2 BRA `(.L_x_2305) ;  /* 0x0000000000082947 */ /* 0x008fea0003800000 */
[----:B------:R3:W5:Y:S04]  /*6ab0*/  LDG.E.STRONG.GPU R141, desc[UR36][R156.64] ;  /* 0x000000249c8d7981 */ /* 0x000768000c1ef900 */
[----:B-----5:R-:W-:Y:S01]  /*6ac0*/  CCTL.IVALL ;  /* 0x00000000ff00798f */ /* 0x020fe20002000000 */
.L_x_2305:
[----:B------:R-:W-:Y:S01]  /*6ad0*/  ISETP.NE.AND P0, PT, R141, R204, PT ;  /* 0x000000cc8d00720c */ /* 0x000fe20003f05270 */
[----:B------:R-:W-:-:S12]  /*6ae0*/  WARPSYNC.ALL ;  /* 0x0000000000007948 */ /* 0x000fd80003800000 */
[----:B------:R-:W-:Y:S06]  /*6af0*/  BAR.RED.AND.DEFER_BLOCKING 0x0, P0 ;  /* 0x0000000000007b1d */ /* 0x000fec0000014400 */
[----:B------:R-:W5:Y:S02]  /*6b00*/  B2R.RESULT RZ, P0 ;  /* 0x0000000000ff731c */ /* 0x000f640000004000 */
[----:B-----5:R-:W-:Y:S05]  /*6b10*/  @P0 BRA `(.L_x_2306) ;  /* 0xfffffffc00dc0947 */ /* 0x020fea000383ffff */
.L_x_2304:
[----:B------:R-:W-:Y:S05]  /*6b20*/  WARPSYNC.ALL ;  /* 0x0000000000007948 */ /* 0x000fea0003800000 */
[----:B------:R-:W-:Y:S06]  /*6b30*/  BAR.SYNC.DEFER_BLOCKING 0x0 ;  /* 0x0000000000007b1d */ /* 0x000fec0000010000 */
.L_x_2303:
        /* <DEDUP_REMOVED lines=735> */
.L_x_2307:
        /* <DEDUP_REMOVED lines=387> */
.L_x_2308:
        /* <DEDUP_REMOVED lines=19> */
.L_x_2258:
[----:B------:R-:W-:Y:S02]  /*b290*/  MOV R12, RZ ;  /* 0x000000ff000c7202 */ /* 0x000fe40000000f00 */
[----:B------:R-:W-:Y:S02]  /*b2a0*/  MOV R11, 0x1f ;  /* 0x0000001f000b7802 */ /* 0x000fe40000000f00 */
[----:B------:R-:W-:-:S07]  /*b2b0*/  MOV R15, 0xffffffff ;  /* 0xffffffff000f7802 */ /* 0x000fce0000000f00 */
[----:B------:R-:W-:Y:S05]  /*b2c0*/  WARPSYNC.COLLECTIVE R15, `(.L_x_2309) ;  /* 0x000000000f087348 */ /* 0x000fea0003c00000 */
[----:B------:R1:W2:Y:S02]  /*b2d0*/  SHFL.IDX P6, R14, R13, R12, R11 ;  /* 0x0000000c0d0e7389 */ /* 0x0002a400000c000b */
[----:B-12---:R-:W-:Y:S01]  /*b2e0*/  ENDCOLLECTIVE ;  /* 0x000000000000791b */ /* 0x006fe20003800000 */
.L_x_2309:
[----:B------:R-:W-:Y:S05]  /*b2f0*/  BRA `(.L_x_2310) ;  /* 0xffffff58000c7947 */ /* 0x000fea000383ffff */
.L_x_2311:
        /* <DEDUP_REMOVED lines=16> */
.L_x_3472:


//--------------------- .text._ZN7cutlass7Kernel2INS_4gemm6kernel20DefaultGemmUniversalINS_6half_tENS_6layout11ColumnMajorELNS_16ComplexTransformE0ELi8ES4_S6_LS7_0ELi8ES4_NS5_8RowMajorEfNS_4arch15OpClassTensorOpENS9_4Sm80ENS1_9GemmShapeILi128ELi128ELi32EEENSC_ILi64ELi64ELi32EEENSC_ILi16ELi8ELi16EEENS_8epilogue6thread17LinearCombinationIS4_Li8EffLNSH_9ScaleType4KindE0ELNS_15FloatRoundStyleE2ES4_EENS1_11threadblock30GemmIdentityThreadblockSwizzleILi8EEELi4ENS9_13OpMultiplyAddELNS1_23SharedMemoryClearOptionE0ELb0ELb0ELb0ENS5_9NoPermuteESS_SS_vE10SelectBaseISP_vEEEEvNT_6ParamsE --------------------------
	.section	.text._ZN7cutlass7Kernel2INS_4gemm6kernel20DefaultGemmUniversalINS_6half_tENS_6layout11ColumnMajorELNS_16ComplexTransformE0ELi8ES4_S6_LS7_0ELi8ES4_NS5_8RowMajorEfNS_4arch15OpClassTensorOpENS9_4Sm80ENS1_9GemmShapeILi128ELi128ELi32EEENSC_ILi64ELi64ELi32EEENSC_ILi16ELi8ELi16EEENS_8epilogue6thread17LinearCombinationIS4_Li8EffLNSH_9ScaleType4KindE0ELNS_15FloatRoundStyleE2ES4_EENS1_11threadblock30GemmIdentityThreadblockSwizzleILi8EEELi4ENS9_13OpMultiplyAddELNS1_23SharedMemoryClearOptionE0ELb0ELb0ELb0ENS5_9NoPermuteESS_SS_vE10SelectBaseISP_vEEEEvNT_6ParamsE,"ax",@progbits
	.align	128
.text._ZN7cutlass7Kernel2INS_4gemm6kernel20DefaultGemmUniversalINS_6half_tENS_6layout11ColumnMajorELNS_16ComplexTransformE0ELi8ES4_S6_LS7_0ELi8ES4_NS5_8RowMajorEfNS_4arch15OpClassTensorOpENS9_4Sm80ENS1_9GemmShapeILi128ELi128ELi32EEENSC_ILi64ELi64ELi32EEENSC_ILi16ELi8ELi16EEENS_8epilogue6thread17LinearCombinationIS4_Li8EffLNSH_9ScaleType4KindE0ELNS_15FloatRoundStyleE2ES4_EENS1_11threadblock30GemmIdentityThreadblockSwizzleILi8EEELi4ENS9_13OpMultiplyAddELNS1_23SharedMemoryClearOptionE0ELb0ELb0ELb0ENS5_9NoPermuteESS_SS_vE10SelectBaseISP_vEEEEvNT_6ParamsE:
        .type           _ZN7cutlass7Kernel2INS_4gemm6kernel20DefaultGemmUniversalINS_6half_tENS_6layout11ColumnMajorELNS_16ComplexTransformE0ELi8ES4_S6_LS7_0ELi8ES4_NS5_8RowMajorEfNS_4arch15OpClassTensorOpENS9_4Sm80ENS1_9GemmShapeILi128ELi128ELi32EEENSC_ILi64ELi64ELi32EEENSC_ILi16ELi8ELi16EEENS_8epilogue6thread17LinearCombinationIS4_Li8EffLNSH_9ScaleType4KindE0ELNS_15FloatRoundStyleE2ES4_EENS1_11threadblock30GemmIdentityThreadblockSwizzleILi8EEELi4ENS9_13OpMultiplyAddELNS1_23SharedMemoryClearOptionE0ELb0ELb0ELb0ENS5_9NoPermuteESS_SS_vE10SelectBaseISP_vEEEEvNT_6ParamsE,@function
        .size           _ZN7cutlass7Kernel2INS_4gemm6kernel20DefaultGemmUniversalINS_6half_tENS_6layout11ColumnMajorELNS_16ComplexTransformE0ELi8ES4_S6_LS7_0ELi8ES4_NS5_8RowMajorEfNS_4arch15OpClassTensorOpENS9_4Sm80ENS1_9GemmShapeILi128ELi128ELi32EEENSC_ILi64ELi64ELi32EEENSC_ILi16ELi8ELi16EEENS_8epilogue6thread17LinearCombinationIS4_Li8EffLNSH_9ScaleType4KindE0ELNS_15FloatRoundStyleE2ES4_EENS1_11threadblock30GemmIdentityThreadblockSwizzleILi8EEELi4ENS9_13OpMultiplyAddELNS1_23SharedMemoryClearOptionE0ELb0ELb0ELb0ENS5_9NoPermuteESS_SS_vE10SelectBaseISP_vEEEEvNT_6ParamsE,(.L_x_3473 - _ZN7cutlass7Kernel2INS_4gemm6kernel20DefaultGemmUniversalINS_6half_tENS_6layout11ColumnMajorELNS_16ComplexTransformE0ELi8ES4_S6_LS7_0ELi8ES4_NS5_8RowMajorEfNS_4arch15OpClassTensorOpENS9_4Sm80ENS1_9GemmShapeILi128ELi128ELi32EEENSC_ILi64ELi64ELi32EEENSC_ILi16ELi8ELi16EEENS_8epilogue6thread17LinearCombinationIS4_Li8EffLNSH_9ScaleType4KindE0ELNS_15FloatRoundStyleE2ES4_EENS1_11threadblock30GemmIdentityThreadblockSwizzleILi8EEELi4ENS9_13OpMultiplyAddELNS1_23SharedMemoryClearOptionE0ELb0ELb0ELb0ENS5_9NoPermuteESS_SS_vE10SelectBaseISP_vEEEEvNT_6ParamsE)
        .other          _ZN7cutlass7Kernel2INS_4gemm6kernel20DefaultGemmUniversalINS_6half_tENS_6layout11ColumnMajorELNS_16ComplexTransformE0ELi8ES4_S6_LS7_0ELi8ES4_NS5_8RowMajorEfNS_4arch15OpClassTensorOpENS9_4Sm80ENS1_9GemmShapeILi128ELi128ELi32EEENSC_ILi64ELi64ELi32EEENSC_ILi16ELi8ELi16EEENS_8epilogue6thread17LinearCombinationIS4_Li8EffLNSH_9ScaleType4KindE0ELNS_15FloatRoundStyleE2ES4_EENS1_11threadblock30GemmIdentityThreadblockSwizzleILi8EEELi4ENS9_13OpMultiplyAddELNS1_23SharedMemoryClearOptionE0ELb0ELb0ELb0ENS5_9NoPermuteESS_SS_vE10SelectBaseISP_vEEEEvNT_6ParamsE,@"STO_CUDA_ENTRY STV_DEFAULT"
_ZN7cutlass7Kernel2INS_4gemm6kernel20DefaultGemmUniversalINS_6half_tENS_6layout11ColumnMajorELNS_16ComplexTransformE0ELi8ES4_S6_LS7_0ELi8ES4_NS5_8RowMajorEfNS_4arch15OpClassTensorOpENS9_4Sm80ENS1_9GemmShapeILi128ELi128ELi32EEENSC_ILi64ELi64ELi32EEENSC_ILi16ELi8ELi16EEENS_8epilogue6thread17LinearCombinationIS4_Li8EffLNSH_9ScaleType4KindE0ELNS_15FloatRoundStyleE2ES4_EENS1_11threadblock30GemmIdentityThreadblockSwizzleILi8EEELi4ENS9_13OpMultiplyAddELNS1_23SharedMemoryClearOptionE0ELb0ELb0ELb0ENS5_9NoPermuteESS_SS_vE10SelectBaseISP_vEEEEvNT_6ParamsE:
        /* <DEDUP_REMOVED lines=40> */
.L_x_2313:
        /* <DEDUP_REMOVED lines=18> */
.L_x_2312:
[----:B------:R-:W1:Y:S01]  /*03a0*/  LDC R0, c[0x0][0x224] ;  /* 0x00008900ff007b82 */ /* 0x000e620000000800 */
[----:B------:R-:W-:-:S07]  /*03b0*/  IADD3 R212, R200, 0x1, RZ ;  /* 0x00000001c8d47810 */ /* 0x000fce0007ffe0ff */
[----:B------:R-:W2:Y:S01]  /*03c0*/  LDC R3, c[0x0][0x234] ;  /* 0x00008d00ff037b82 */ /* 0x000ea20000000800 */
[C---:B-1----:R-:W-:Y:S01]  /*03d0*/  ISETP.GE.AND P0, PT, R212.reuse, R0, PT ;  /* 0x00000000d400720c */ /* 0x042fe20003f06270 */
[-C--:B--2---:R-:W-:Y:S02]  /*03e0*/  IMAD R212, R212, R3.reuse, RZ ;  /* 0x00000003d4d47224 */ /* 0x084fe400078e02ff */
[----:B------:R-:W-:-:S10]  /*03f0*/  IMAD R3, R200, R3, RZ ;  /* 0x00000003c8037224 */ /* 0x000fd400078e02ff */
[----:B------:R-:W1:Y:S02]  /*0400*/  @P0 LDC R212, c[0x0][0x218] ;  /* 0x00008600ffd40b82 */ /* 0x000e640000000800 */
.L_x_2314:
        /* <DEDUP_REMOVED lines=123> */
[----:B------:R-:W-:Y:S01]  /*0bc0*/  CS2R R68, SRZ ;  /* 0x0000000000447805 */ /* 0x000fe2000001ff00 */
[----:B------:R-:W-:Y:S01]  /*0bd0*/  BAR.SYNC.DEFER_BLOCKING 0x0 ;  /* 0x0000000000007b1d */ /* 0x000fe20000010000 */
        /* <DEDUP_REMOVED lines=31> */
[----:B------:R-:W-:Y:S01]  /*0dd0*/  LOP3.LUT R3, R3, 0x1ffffffc, RZ, 0xc0, !PT ;  /* 0x1ffffffc03037812 */ /* 0x000fe200078ec0ff */
[----:B------:R-:W-:Y:S01]  /*0de0*/  IMAD.IADD R21, R18, 0x1, -R21 ;  /* 0x0000000112157824 */ /* 0x000fe200078e0a15 */
[----:B------:R-:W-:Y:S02]  /*0df0*/  SHF.R.S32.HI R19, RZ, 0x2, R20 ;  /* 0x00000002ff137819 */ /* 0x000fe40000011414 */
[----:B------:R-:W-:Y:S01]  /*0e00*/  LEA R24, P0, R26, R24, 0x1 ;  /* 0x000000181a187211 */ /* 0x000fe200078008ff */
[----:B------:R-:W-:Y:S01]  /*0e10*/  IMAD.IADD R3, R10, 0x1, -R3 ;  /* 0x000000010a037824 */ /* 0x000fe200078e0a03 */
[----:B------:R-:W-:Y:S01]  /*0e20*/  SEL R11, R11, RZ, P2 ;  /* 0x000000ff0b0b7207 */ /* 0x000fe20001000000 */
[----:B-1----:R-:W-:Y:S01]  /*0e30*/  ULEA UR4, UR4, UR5, 0x18 ;  /* 0x0000000504047291 */ /* 0x002fe2000f8ec03f */
[C---:B------:R-:W-:Y:S02]  /*0e40*/  LOP3.LUT R18, R20.reuse, 0x1ffffffc, RZ, 0xc0, !PT ;  /* 0x1ffffffc14127812 */ /* 0x040fe400078ec0ff */
[----:B------:R-:W-:Y:S01]  /*0e50*/  SHF.R.S32.HI R10, RZ, 0x2, R5 ;  /* 0x00000002ff0a7819 */ /* 0x000fe20000011405 */
[----:B------:R-:W-:Y:S01]  /*0e60*/  IMAD.SHL.U32 R5, R11, 0x10, RZ ;  /* 0x000000100b057824 */ /* 0x000fe200078e00ff */
[----:B------:R-:W-:Y:S01]  /*0e70*/  LEA.HI R20, R20, R19, RZ, 0x1 ;  /* 0x0000001314147211 */ /* 0x000fe200078f08ff */
[----:B------:R-:W-:Y:S01]  /*0e80*/  IMAD.IADD R9, R9, 0x1, -R18 ;  /* 0x0000000109097824 */ /* 0x000fe200078e0a12 */
[----:B------:R-:W-:-:S02]  /*0e90*/  LEA.HI.X R25, R26, R25, R22, 0x1, P0 ;  /* 0x000000191a197211 */ /* 0x000fc400000f0c16 */
[----:B------:R-:W-:Y:S02]  /*0ea0*/  LOP3.LUT R3, R4, R3, RZ, 0x3c, !PT ;  /* 0x0000000304037212 */ /* 0x000fe400078e3cff */
[----:B------:R-:W-:Y:S02]  /*0eb0*/  LOP3.LUT R22, R21, R10, RZ, 0x3c, !PT ;  /* 0x0000000a15167212 */ /* 0x000fe400078e3cff */
[----:B------:R-:W-:Y:S02]  /*0ec0*/  LOP3.LUT R20, R20, 0x7fffffe, RZ, 0xc0, !PT ;  /* 0x07fffffe14147812 */ /* 0x000fe400078ec0ff */
[----:B------:R-:W-:Y:S01]  /*0ed0*/  LOP3.LUT P0, RZ, R5, 0x10, RZ, 0xc0, !PT ;  /* 0x0000001005ff7812 */ /* 0x000fe2000780c0ff */
[----:B------:R-:W-:Y:S01]  /*0ee0*/  IMAD R3, R22, 0x4, R3 ;  /* 0x0000000416037824 */ /* 0x000fe200078e0203 */
[----:B------:R-:W-:Y:S01]  /*0ef0*/  LOP3.LUT R9, R4, R9, RZ, 0x3c, !PT ;  /* 0x0000000904097212 */ /* 0x000fe200078e3cff */
[----:B------:R-:W-:Y:S01]  /*0f00*/  IMAD.IADD R19, R19, 0x1, -R20 ;  /* 0x0000000113137824 */ /* 0x000fe200078e0a14 */
[----:B------:R-:W-:Y:S01]  /*0f10*/  SEL R15, R15, RZ, P2 ;  /* 0x000000ff0f0f7207 */ /* 0x000fe20001000000 */
[----:B------:R-:W-:-:S02]  /*0f20*/  IMAD.SHL.U32 R5, R11, 0x8, RZ ;  /* 0x000000080b057824 */ /* 0x000fc400078e00ff */
[----:B------:R-:W-:Y:S01]  /*0f30*/  IMAD R3, R16, 0x10, R3 ;  /* 0x0000001010037824 */ /* 0x000fe200078e0203 */
[----:B------:R-:W-:Y:S02]  /*0f40*/  LOP3.LUT R10, R19, R10, RZ, 0x3c, !PT ;  /* 0x0000000a130a7212 */ /* 0x000fe400078e3cff */
[----:B------:R-:W-:Y:S01]  /*0f50*/  LOP3.LUT P1, RZ, R5, 0x10, RZ, 0xc0, !PT ;  /* 0x0000001005ff7812 */ /* 0x000fe2000782c0ff */
[----:B------:R-:W-:Y:S01]  /*0f60*/  IMAD.SHL.U32 R3, R3, 0x8, RZ ;  /* 0x0000000803037824 */ /* 0x000fe200078e00ff */
[----:B------:R-:W-:Y:S01]  /*0f70*/  SHF.R.S32.HI R19, RZ, 0x1f, R212 ;  /* 0x0000001fff137819 */ /* 0x000fe200000114d4 */
[----:B------:R-:W-:Y:S01]  /*0f80*/  IMAD R9, R10, 0x4, R9 ;  /* 0x000000040a097824 */ /* 0x000fe200078e0209 */
[----:B------:R-:W-:Y:S02]  /*0f90*/  SEL R16, RZ, 0x1, P3 ;  /* 0x00000001ff107807 */ /* 0x000fe40001800000 */
[----:B------:R-:W-:Y:S01]  /*0fa0*/  LEA R204, R3, UR4, 0x1 ;  /* 0x0000000403cc7c11 */ /* 0x000fe2000f8e08ff */
[----:B------:R-:W-:Y:S01]  /*0fb0*/  IMAD.SHL.U32 R3, R11, 0x4, RZ ;  /* 0x000000040b037824 */ /* 0x000fe200078e00ff */
[----:B------:R-:W-:Y:S01]  /*0fc0*/  ISETP.GE.AND P3, PT, R212, 0x20, PT ;  /* 0x00000020d400780c */ /* 0x000fe20003f66270 */
[----:B------:R-:W-:Y:S01]  /*0fd0*/  IMAD R203, R0, 0x10, R9 ;  /* 0x0000001000cb7824 */ /* 0x000fe200078e0209 */
[----:B------:R-:W-:Y:S01]  /*0fe0*/  SHF.R.U32.HI R9, RZ, 0x5, R2 ;  /* 0x00000005ff097819 */ /* 0x000fe20000011602 */
[----:B------:R-:W-:Y:S01]  /*0ff0*/  @!PT LDS RZ, [RZ] ;  /* 0x00000000fffff984 */ /* 0x000fe20000000800 */
[----:B------:R-:W-:Y:S01]  /*1000*/  @!PT LDS RZ, [RZ] ;  /* 0x00000000fffff984 */ /* 0x000fe20000000800 */
[----:B------:R-:W-:Y:S01]  /*1010*/  @!PT LDS RZ, [RZ] ;  /* 0x00000000fffff984 */ /* 0x000fe20000000800 */
[----:B------:R-:W-:Y:S01]  /*1020*/  LDGSTS.E.BYPASS.LTC128B.128 [R204], desc[UR14][R24.64], P0 ;  /* 0x0000000018cc7fae */ /* 0x000fe20008101d4e */
[----:B------:R-:W-:Y:S01]  /*1030*/  LOP3.LUT P0, RZ, R3, 0x10, RZ, 0xc0, !PT ;  /* 0x0000001003ff7812 */ /* 0x000fe2000780c0ff */
[----:B------:R-:W-:Y:S01]  /*1040*/  IMAD.SHL.U32 R11, R11, 0x2, RZ ;  /* 0x000000020b0b7824 */ /* 0x000fe200078e00ff */
[----:B------:R-:W-:Y:S01]  /*1050*/  SHF.R.S32.HI R3, RZ, 0x1f, R14 ;  /* 0x0000001fff037819 */ /* 0x000fe2000001140e */
[----:B------:R-:W-:Y:S01]  /*1060*/  LDGSTS.E.BYPASS.LTC128B.128 [R204+0x80], desc[UR14][R24.64+0x80], P1 ;  /* 0x0008008018cc7fae */ /* 0x000fe20008901d4e */
[----:B------:R-:W-:Y:S01]  /*1070*/  IADD3 R20, P1, R24, UR10, RZ ;  /* 0x0000000a18147c10 */ /* 0x000fe2000ff3e0ff */
[----:B------:R-:W-:-:S02]  /*1080*/  IMAD.SHL.U32 R203, R203, 0x8, RZ ;  /* 0x00000008cbcb7824 */ /* 0x000fc400078e00ff */
[----:B------:R-:W1:Y:S01]  /*1090*/  SHFL.IDX PT, R9, R9, RZ, 0x1f ;  /* 0x00001fff09097589 */ /* 0x000e6200000e0000 */
[----:B------:R-:W-:Y:S01]  /*10a0*/  IADD3.X R21, R25, UR11, RZ, P1, !PT ;  /* 0x0000000b19157c10 */ /* 0x000fe20008ffe4ff */
[----:B------:R-:W-:Y:S01]  /*10b0*/  IMAD R3, R3, UR12, RZ ;  /* 0x0000000c03037c24 */ /* 0x000fe2000f8e02ff */
[----:B------:R-:W-:Y:S01]  /*10c0*/  LOP3.LUT P1, RZ, R11, 0x10, RZ, 0xc0, !PT ;  /* 0x000000100bff7812 */ /* 0x000fe2000782c0ff */
[----:B------:R-:W-:Y:S01]  /*10d0*/  IMAD.WIDE.U32 R10, R14, UR12, RZ ;  /* 0x0000000c0e0a7c25 */ /* 0x000fe2000f8e00ff */
[----:B------:R-:W-:-:S03]  /*10e0*/  LEA R203, R203, UR4, 0x1 ;  /* 0x00000004cbcb7c11 */ /* 0x000fc6000f8e08ff */
[----:B------:R-:W-:Y:S01]  /*10f0*/  IMAD R0, R14, UR13, R3 ;  /* 0x0000000d0e007c24 */ /* 0x000fe2000f8e0203 */
[----:B------:R-:W-:Y:S01]  /*1100*/  LOP3.LUT R3, R212, 0xffffffe0, RZ, 0xc0, !PT ;  /* 0xffffffe0d4037812 */ /* 0x000fe200078ec0ff */
[----:B------:R-:W-:Y:S01]  /*1110*/  LDGSTS.E.BYPASS.LTC128B.128 [R203], desc[UR14][R20.64], P0 ;  /* 0x0000000014cb7fae */ /* 0x000fe20008101d4e */
[----:B------:R-:W-:Y:S01]  /*1120*/  LEA R5, P0, R10, UR6, 0x1 ;  /* 0x000000060a057c11 */ /* 0x000fe2000f8008ff */
[----:B------:R-:W-:Y:S01]  /*1130*/  IMAD.IADD R0, R11, 0x1, R0 ;  /* 0x000000010b007824 */ /* 0x000fe200078e0200 */
[----:B------:R-:W-:Y:S02]  /*1140*/  LOP3.LUT R11, R2, 0x1f, RZ, 0xc0, !PT ;  /* 0x0000001f020b7812 */ /* 0x000fe400078ec0ff */
[----:B------:R-:W-:Y:S01]  /*1150*/  LEA.HI R212, R19, R212, RZ, 0x5 ;  /* 0x000000d413d47211 */ /* 0x000fe200078f28ff */
[----:B------:R2:W-:Y:S01]  /*1160*/  LDGSTS.E.BYPASS.LTC128B.128 [R203+0x80], desc[UR14][R20.64+0x80], P1 ;  /* 0x0008008014cb7fae */ /* 0x0005e20008901d4e */
[----:B------:R-:W-:Y:S02]  /*1170*/  LEA.HI.X R0, R10, UR7, R0, 0x1, P0 ;  /* 0x000000070a007c11 */ /* 0x000fe400080f0c00 */
[----:B------:R-:W-:-:S02]  /*1180*/  ISETP.NE.AND P1, PT, R3, 0x20, PT ;  /* 0x000000200300780c */ /* 0x000fc40003f25270 */
[----:B------:R-:W-:Y:S02]  /*1190*/  ISETP.NE.AND P0, PT, R3, 0x40, PT ;  /* 0x000000400300780c */ /* 0x000fe40003f05270 */
[----:B------:R-:W-:Y:S02]  /*11a0*/  SHF.R.U32.HI R3, RZ, 0x3, R2 ;  /* 0x00000003ff037819 */ /* 0x000fe40000011602 */
[----:B------:R-:W-:Y:S02]  /*11b0*/  SHF.R.U32.HI R11, RZ, 0x4, R11 ;  /* 0x00000004ff0b7819 */ /* 0x000fe4000001160b */
[----:B------:R-:W-:Y:S02]  /*11c0*/  LOP3.LUT R10, R2, 0x7, RZ, 0xc0, !PT ;  /* 0x00000007020a7812 */ /* 0x000fe400078ec0ff */
[----:B------:R-:W-:Y:S02]  /*11d0*/  LOP3.LUT R3, R3, 0x1, RZ, 0xc0, !PT ;  /* 0x0000000103037812 */ /* 0x000fe400078ec0ff */
[----:B-1----:R-:W-:Y:S01]  /*11e0*/  R2UR UR12, R9 ;  /* 0x00000000090c72ca */ /* 0x002fe200000e0000 */
[----:B------:R-:W-:Y:S01]  /*11f0*/  IMAD.SHL.U32 R9, R11, 0x8, RZ ;  /* 0x000000080b097824 */ /* 0x000fe200078e00ff */
[----:B------:R-:W-:Y:S01]  /*1200*/  SHF.R.U32.HI R4, RZ, 0x1, R10 ;  /* 0x00000001ff047819 */ /* 0x000fe2000001160a */
[----:B------:R-:W-:Y:S01]  /*1210*/  VIADD R11, R7, 0x8 ;  /* 0x00000008070b7836 */ /* 0x000fe20000000000 */
[----:B------:R-:W-:-:S02]  /*1220*/  LOP3.LUT R19, R3, 0x2, RZ, 0xfc, !PT ;  /* 0x0000000203137812 */ /* 0x000fc400078efcff */
[----:B------:R-:W-:Y:S02]  /*1230*/  LOP3.LUT R4, R3, R4, RZ, 0x3c, !PT ;  /* 0x0000000403047212 */ /* 0x000fe400078e3cff */
[----:B------:R-:W-:Y:S02]  /*1240*/  LOP3.LUT R10, R9, 0xfffffff8, R10, 0xe2, !PT ;  /* 0xfffffff8090a7812 */ /* 0x000fe400078ee20a */
[--C-:B------:R-:W-:Y:S02]  /*1250*/  LOP3.LUT R3, R3, 0x3, R2.reuse, 0x78, !PT ;  /* 0x0000000303037812 */ /* 0x100fe400078e7802 */
[--C-:B------:R-:W-:Y:S01]  /*1260*/  LOP3.LUT R19, R19, 0x3, R2.reuse, 0x78, !PT ;  /* 0x0000000313137812 */ /* 0x100fe200078e7802 */
[----:B------:R-:W-:Y:S01]  /*1270*/  IMAD.SHL.U32 R10, R10, 0x10, RZ ;  /* 0x000000100a0a7824 */ /* 0x000fe200078e00ff */
[----:B------:R-:W-:Y:S01]  /*1280*/  LEA.HI R9, R7, R7, RZ, 0x1 ;  /* 0x0000000707097211 */ /* 0x000fe200078f08ff */
[----:B------:R-:W-:Y:S01]  /*1290*/  USHF.R.S32.HI UR7, URZ, 0x1f, UR12 ;  /* 0x0000001f3f077899 */ /* 0x000fe2000801140c */
[----:B------:R-:W-:-:S02]  /*12a0*/  LOP3.LUT R197, R3, 0x4, R2, 0xf8, !PT ;  /* 0x0000000403c57812 */ /* 0x000fc400078ef802 */
[--C-:B--2---:R-:W-:Y:S01]  /*12b0*/  LOP3.LUT R21, R19, 0x4, R2.reuse, 0xf8, !PT ;  /* 0x0000000413157812 */ /* 0x104fe200078ef802 */
[----:B------:R-:W-:Y:S01]  /*12c0*/  ULEA.HI UR7, UR7, UR12, URZ, 0x2 ;  /* 0x0000000c07077291 */ /* 0x000fe2000f8f103f */
[----:B------:R-:W-:Y:S02]  /*12d0*/  LOP3.LUT R205, R4, 0x4, R205, 0xf8, !PT ;  /* 0x0000000404cd7812 */ /* 0x000fe400078ef8cd */
[--C-:B------:R-:W-:Y:S02]  /*12e0*/  LOP3.LUT R3, R3, 0x4, R2.reuse, 0xf4, !PT ;  /* 0x0000000403037812 */ /* 0x100fe400078ef402 */
[----:B------:R-:W-:Y:S02]  /*12f0*/  LOP3.LUT R19, R19, 0x4, R2, 0xf4, !PT ;  /* 0x0000000413137812 */ /* 0x000fe400078ef402 */
[----:B------:R-:W-:Y:S02]  /*1300*/  LOP3.LUT R18, R9, 0x3ffffffe, RZ, 0xc0, !PT ;  /* 0x3ffffffe09127812 */ /* 0x000fe400078ec0ff */
[----:B------:R-:W-:-:S02]  /*1310*/  LEA.HI R4, R11, R11, RZ, 0x1 ;  /* 0x0000000b0b047211 */ /* 0x000fc400078f08ff */
[C---:B------:R-:W-:Y:S01]  /*1320*/  LOP3.LUT R197, R10.reuse, R197, RZ, 0xfc, !PT ;  /* 0x000000c50ac57212 */ /* 0x040fe200078efcff */
[----:B------:R-:W-:Y:S01]  /*1330*/  IMAD.IADD R18, R7, 0x1, -R18 ;  /* 0x0000000107127824 */ /* 0x000fe200078e0a12 */
[C---:B------:R-:W-:Y:S02]  /*1340*/  LOP3.LUT R3, R10.reuse, R3, RZ, 0xfc, !PT ;  /* 0x000000030a037212 */ /* 0x040fe400078efcff */
[C---:B------:R-:W-:Y:S02]  /*1350*/  LOP3.LUT R196, R10.reuse, R21, RZ, 0xfc, !PT ;  /* 0x000000150ac47212 */ /* 0x040fe400078efcff */
[----:B------:R-:W-:Y:S02]  /*1360*/  LOP3.LUT R2, R10, R19, RZ, 0xfc, !PT ;  /* 0x000000130a027212 */ /* 0x000fe400078efcff */
[----:B------:R-:W-:Y:S02]  /*1370*/  LOP3.LUT R205, R205, 0x1e0, R10, 0xf8, !PT ;  /* 0x000001e0cdcd7812 */ /* 0x000fe400078ef80a */
[----:B------:R-:W-:-:S02]  /*1380*/  LOP3.LUT R10, R4, 0x3ffffffe, RZ, 0xc0, !PT ;  /* 0x3ffffffe040a7812 */ /* 0x000fc400078ec0ff */
        /* <DEDUP_REMOVED lines=66> */
[----:B------:R1:W-:Y:S01]  /*17b0*/  LDGSTS.E.BYPASS.LTC128B.128 [R0+0x8000], desc[UR14][R22.64], P6 ;  /* 0x0800000016007fae */ /* 0x0003e2000b101d4e */
        /* <DEDUP_REMOVED lines=23> */
[----:B-1----:R-:W-:Y:S01]  /*1930*/  CS2R R22, SRZ ;  /* 0x0000000000167805 */ /* 0x002fe2000001ff00 */
        /* <DEDUP_REMOVED lines=9> */
[----:B--2---:R-:W-:Y:S01]  /*19d0*/  IADD3 R18, P6, P4, R26, R12, R202 ;  /* 0x0000000c1a127210 */ /* 0x004fe20007cde0ca */
        /* <DEDUP_REMOVED lines=11> */
[----:B---3--:R-:W-:Y:S02]  /*1a90*/  CS2R R24, SRZ ;  /* 0x0000000000187805 */ /* 0x008fe4000001ff00 */
[----:B------:R-:W-:Y:S01]  /*1aa0*/  LOP3.LUT P6, RZ, R12, 0x10, RZ, 0xc0, !PT ;  /* 0x000000100cff7812 */ /* 0x000fe200078cc0ff */
[----:B------:R-:W-:Y:S01]  /*1ab0*/  IMAD.X R15, R19, 0x1, R7, P4 ;  /* 0x00000001130f7824 */ /* 0x000fe200020e0607 */
[----:B------:R-:W-:Y:S01]  /*1ac0*/  LOP3.LUT P4, RZ, R11, 0x10, RZ, 0xc0, !PT ;  /* 0x000000100bff7812 */ /* 0x000fe2000788c0ff */
[----:B------:R-:W-:Y:S01]  /*1ad0*/  IMAD.SHL.U32 R12, R216, 0x10, RZ ;  /* 0x00000010d80c7824 */ /* 0x000fe200078e00ff */
[----:B-1----:R-:W-:Y:S01]  /*1ae0*/  IADD3 R16, P0, R14, R6, RZ ;  /* 0x000000060e107210 */ /* 0x002fe20007f1e0ff */
[----:B------:R-:W-:Y:S01]  /*1af0*/  IMAD.SHL.U32 R11, R216, 0x4, RZ ;  /* 0x00000004d80b7824 */ /* 0x000fe200078e00ff */
[----:B------:R1:W-:Y:S01]  /*1b00*/  LDGSTS.E.BYPASS.LTC128B.128 [R0+0x8080], desc[UR14][R14.64], P2 ;  /* 0x080800000e007fae */ /* 0x0003e20009101d4e */
[----:B------:R-:W-:-:S02]  /*1b10*/  LEA.HI.SX32 R212, R212, 0xfffffffd, 0x1b ;  /* 0xfffffffdd4d47811 */ /* 0x000fc400078fdaff */
[----:B------:R-:W-:Y:S01]  /*1b20*/  LOP3.LUT P5, RZ, R12, 0x10, RZ, 0xc0, !PT ;  /* 0x000000100cff7812 */ /* 0x000fe200078ac0ff */
[--C-:B------:R-:W-:Y:S01]  /*1b30*/  IMAD.X R17, R15, 0x1, R7.reuse, P0 ;  /* 0x000000010f117824 */ /* 0x100fe200000e0607 */
[----:B------:R-:W-:Y:S02]  /*1b40*/  IADD3 R12, P2, R16, R6, RZ ;  /* 0x00000006100c7210 */ /* 0x000fe40007f5e0ff */
[----:B------:R-:W-:Y:S01]  /*1b50*/  IADD3 R20, P0, R8, UR8, RZ ;  /* 0x0000000808147c10 */ /* 0x000fe2000ff1e0ff */
[C---:B--2---:R-:W-:Y:S01]  /*1b60*/  IMAD.SHL.U32 R8, R216.reuse, 0x8, RZ ;  /* 0x00000008d8087824 */ /* 0x044fe200078e00ff */
        /* <DEDUP_REMOVED lines=16> */
[----:B-1----:R-:W-:Y:S01]  /*1c70*/  IMAD.SHL.U32 R14, R215, 0x8, RZ ;  /* 0x00000008d70e7824 */ /* 0x002fe200078e00ff */
[----:B------:R1:W-:Y:S04]  /*1c80*/  LDGSTS.E.BYPASS.LTC128B.128 [R204+0x4080], desc[UR14][R20.64+0x80], P1 ;  /* 0x0408008014cc7fae */ /* 0x0003e80008901d4e */
[----:B------:R-:W-:Y:S01]  /*1c90*/  LOP3.LUT P0, RZ, R14, 0x10, RZ, 0xc0, !PT ;  /* 0x000000100eff7812 */ /* 0x000fe2000780c0ff */
[----:B------:R-:W-:Y:S01]  /*1ca0*/  LDGSTS.E.BYPASS.LTC128B.128 [R203+0x4000], desc[UR14][R8.64], P6 ;  /* 0x0400000008cb7fae */ /* 0x000fe2000b101d4e */
[----:B------:R-:W-:-:S03]  /*1cb0*/  IADD3 R14, P1, R12, R4, RZ ;  /* 0x000000040c0e7210 */ /* 0x000fc60007f3e0ff */
[----:B------:R4:W-:Y:S01]  /*1cc0*/  LDGSTS.E.BYPASS.LTC128B.128 [R203+0x4080], desc[UR14][R8.64+0x80], P2 ;  /* 0x0408008008cb7fae */ /* 0x0009e20009101d4e */
[----:B--2---:R-:W-:Y:S01]  /*1cd0*/  IADD3 R16, P6, R14, R6, RZ ;  /* 0x000000060e107210 */ /* 0x004fe20007fde0ff */
[----:B------:R-:W-:-:S03]  /*1ce0*/  IMAD.X R15, R13, 0x1, R5, P1 ;  /* 0x000000010d0f7824 */ /* 0x000fc600008e0605 */
[-C--:B---3--:R-:W-:Y:S01]  /*1cf0*/  IADD3 R12, P1, R16, R6.reuse, RZ ;  /* 0x00000006100c7210 */ /* 0x088fe20007f3e0ff */
[--C-:B------:R-:W-:Y:S01]  /*1d00*/  IMAD.X R17, R15, 0x1, R7.reuse, P6 ;  /* 0x000000010f117824 */ /* 0x100fe200030e0607 */
[----:B------:R-:W-:Y:S01]  /*1d10*/  LOP3.LUT P6, RZ, R11, 0x10, RZ, 0xc0, !PT ;  /* 0x000000100bff7812 */ /* 0x000fe200078cc0ff */
[----:B------:R2:W-:Y:S01]  /*1d20*/  LDGSTS.E.BYPASS.LTC128B.128 [R10+0x8100], desc[UR14][R14.64], P4 ;  /* 0x081000000e0a7fae */ /* 0x0005e2000a101d4e */
[----:B------:R-:W-:Y:S01]  /*1d30*/  IADD3 R6, P2, R12, R6, RZ ;  /* 0x000000060c067210 */ /* 0x000fe20007f5e0ff */
[--C-:B------:R-:W-:Y:S01]  /*1d40*/  IMAD.X R13, R17, 0x1, R7.reuse, P1 ;  /* 0x00000001110d7824 */ /* 0x100fe200008e0607 */
[----:B------:R-:W-:Y:S01]  /*1d50*/  IADD3 R208, P1, R8, UR8, RZ ;  /* 0x0000000808d07c10 */ /* 0x000fe2000ff3e0ff */
[----:B------:R3:W-:Y:S01]  /*1d60*/  LDGSTS.E.BYPASS.LTC128B.128 [R0+0x8100], desc[UR14][R16.64], P0 ;  /* 0x0810000010007fae */ /* 0x0007e20008101d4e */
[----:B------:R-:W-:Y:S01]  /*1d70*/  ULOP3.LUT UR8, UR7, 0xfffffffc, URZ, 0xc0, !UPT ;  /* 0xfffffffc07087892 */ /* 0x000fe2000f8ec03f */
[----:B------:R-:W-:Y:S01]  /*1d80*/  IMAD.X R7, R13, 0x1, R7, P2 ;  /* 0x000000010d077824 */ /* 0x000fe200010e0607 */
[----:B------:R-:W-:Y:S01]  /*1d90*/  USHF.R.S32.HI UR7, URZ, 0x2, UR7 ;  /* 0x000000023f077899 */ /* 0x000fe20008011407 */
[----:B------:R3:W-:Y:S01]  /*1da0*/  LDGSTS.E.BYPASS.LTC128B.128 [R10+0x9100], desc[UR14][R12.64], P5 ;  /* 0x091000000c0a7fae */ /* 0x0007e2000a901d4e */
[----:B------:R-:W-:Y:S01]  /*1db0*/  UIADD3 UR8, UR12, -UR8, URZ ;  /* 0x800000080c087290 */ /* 0x000fe2000fffe03f */
[----:B------:R-:W-:-:S02]  /*1dc0*/  IADD3 R211, P0, R6, R4, RZ ;  /* 0x0000000406d37210 */ /* 0x000fc40007f1e0ff */
[----:B-1----:R-:W-:Y:S01]  /*1dd0*/  CS2R R20, SRZ ;  /* 0x0000000000147805 */ /* 0x002fe2000001ff00 */
[----:B------:R1:W-:Y:S01]  /*1de0*/  LDGSTS.E.BYPASS.LTC128B.128 [R0+0x9100], desc[UR14][R6.64], P6 ;  /* 0x0910000006007fae */ /* 0x0003e2000b101d4e */
[----:B------:R-:W-:Y:S01]  /*1df0*/  ULEA.HI UR5, UR8, UR8, URZ, 0x1 ;  /* 0x0000000808057291 */ /* 0x000fe2000f8f083f */
[----:B------:R-:W-:Y:S01]  /*1e00*/  IADD3.X R209, R9, UR9, RZ, P1, !PT ;  /* 0x0000000909d17c10 */ /* 0x000fe20008ffe4ff */
[----:B------:R-:W-:Y:S01]  /*1e10*/  IMAD.X R210, R7, 0x1, R5, P0 ;  /* 0x0000000107d27824 */ /* 0x000fe200000e0605 */
[----:B------:R-:W0:Y:S01]  /*1e20*/  LDGDEPBAR ;  /* 0x00000000000079af */ /* 0x000e220000000000 */
[----:B------:R-:W-:Y:S01]  /*1e30*/  USHF.R.S32.HI UR6, URZ, 0x1, UR5 ;  /* 0x000000013f067899 */ /* 0x000fe20008011405 */
[----:B------:R-:W-:Y:S01]  /*1e40*/  CS2R R4, SRZ ;  /* 0x0000000000047805 */ /* 0x000fe2000001ff00 */
[----:B------:R-:W-:Y:S01]  /*1e50*/  ULOP3.LUT UR5, UR5, 0xfffffffe, URZ, 0xc0, !UPT ;  /* 0xfffffffe05057892 */ /* 0x000fe2000f8ec03f */
[----:B----4-:R-:W-:Y:S01]  /*1e60*/  CS2R R8, SRZ ;  /* 0x0000000000087805 */ /* 0x010fe2000001ff00 */
[----:B------:R-:W-:-:S02]  /*1e70*/  ULEA UR6, UR6, UR7, 0x7 ;  /* 0x0000000706067291 */ /* 0x000fc4000f8e383f */
[----:B------:R-:W-:Y:S02]  /*1e80*/  UIADD3 UR5, UR8, -UR5, URZ ;  /* 0x8000000508057290 */ /* 0x000fe4000fffe03f */
[----:B------:R-:W-:Y:S02]  /*1e90*/  USHF.L.U32 UR6, UR6, 0x3, URZ ;  /* 0x0000000306067899 */ /* 0x000fe4000800063f */
[----:B------:R-:W-:Y:S01]  /*1ea0*/  ULEA UR5, UR7, UR5, 0x6 ;  /* 0x0000000507057291 */ /* 0x000fe2000f8e303f */
[----:B--2---:R-:W-:Y:S01]  /*1eb0*/  CS2R R14, SRZ ;  /* 0x00000000000e7805 */ /* 0x004fe2000001ff00 */
[----:B------:R-:W-:Y:S02]  /*1ec0*/  UIADD3 UR7, UR4, 0x8000, URZ ;  /* 0x0000800004077890 */ /* 0x000fe4000fffe03f */
[----:B------:R-:W-:Y:S01]  /*1ed0*/  USHF.L.U32 UR5, UR5, 0x6, URZ ;  /* 0x0000000605057899 */ /* 0x000fe2000800063f */
[----:B---3--:R-:W-:-:S03]  /*1ee0*/  CS2R R16, SRZ ;  /* 0x0000000000107805 */ /* 0x008fc6000001ff00 */
[----:B------:R-:W-:Y:S01]  /*1ef0*/  USHF.L.U32 UR5, UR5, 0x1, URZ ;  /* 0x0000000105057899 */ /* 0x000fe2000800063f */
[----:B------:R-:W-:Y:S02]  /*1f00*/  LEA R207, R207, UR7, 0x1 ;  /* 0x00000007cfcf7c11 */ /* 0x000fe4000f8e08ff */
[----:B------:R-:W-:Y:S02]  /*1f10*/  CS2R R12, SRZ ;  /* 0x00000000000c7805 */ /* 0x000fe4000001ff00 */
[----:B------:R-:W-:Y:S01]  /*1f20*/  LEA R206, R206, UR7, 0x1 ;  /* 0x00000007cece7c11 */ /* 0x000fe2000f8e08ff */
[----:B-1----:R-:W-:Y:S01]  /*1f30*/  VIADD R0, R205, UR6 ;  /* 0x00000006cd007c36 */ /* 0x002fe20008000000 */
[----:B------:R-:W-:-:S04]  /*1f40*/  DEPBAR.LE SB0, 0x2 ;  /* 0x000080800000791a */ /* 0x000fc80000000000 */
[----:B------:R-:W-:Y:S01]  /*1f50*/  BAR.SYNC.DEFER_BLOCKING 0x0 ;  /* 0x0000000000007b1d */ /* 0x000fe20000010000 */
[----:B------:R-:W-:Y:S02]  /*1f60*/  LEA R0, R0, UR4, 0x4 ;  /* 0x0000000400007c11 */ /* 0x000fe4000f8e20ff */
[----:B------:R-:W-:Y:S02]  /*1f70*/  CS2R R10, SRZ ;  /* 0x00000000000a7805 */ /* 0x000fe4000001ff00 */
[----:B------:R-:W-:Y:S01]  /*1f80*/  CS2R R6, SRZ ;  /* 0x0000000000067805 */ /* 0x000fe2000001ff00 */
        /* <DEDUP_REMOVED lines=26> */
.L_x_2316:
        /* <DEDUP_REMOVED lines=159> */
.L_x_2315:
        /* <DEDUP_REMOVED lines=8> */
[----:B-12---:R-:W1:Y:S02]  /*2ba0*/  LDC.64 R2, c[0x0][0x320] ;  /* 0x0000c800ff027b82 */ /* 0x006e640000000a00 */
[----:B-1----:R-:W2:Y:S02]  /*2bb0*/  LDG.E.64 R2, desc[UR14][R2.64] ;  /* 0x0000000e02027981 */ /* 0x002ea4000c1e1b00 */
[----:B--2---:R-:W-:-:S04]  /*2bc0*/  ISETP.NE.U32.AND P0, PT, R2, RZ, PT ;  /* 0x000000ff0200720c */ /* 0x004fc80003f05070 */
[----:B------:R-:W-:-:S13]  /*2bd0*/  ISETP.NE.AND.EX P0, PT, R3, RZ, PT, P0 ;  /* 0x000000ff0300720c */ /* 0x000fda0003f05300 */
[----:B------:R-:W-:Y:S05]  /*2be0*/  @!P0 BRA `(.L_x_2317) ;  /* 0x0000000000088947 */ /* 0x000fea0003800000 */
[----:B---3--:R1:W5:Y:S01]  /*2bf0*/  LD.E R161, desc[UR14][R2.64] ;  /* 0x0000000e02a17980 */ /* 0x008362000c101900 */
[----:B------:R-:W-:Y:S05]  /*2c00*/  BRA `(.L_x_2318) ;  /* 0x0000000000207947 */ /* 0x000fea0003800000 */
.L_x_2317:
[----:B------:R-:W-:Y:S02]  /*2c10*/  ULDC.64 UR4, c[0x0][0x310] ;  /* 0x0000c40000047ab9 */ /* 0x000fe40000000a00 */
[----:B------:R-:W-:-:S04]  /*2c20*/  ISETP.NE.U32.AND P0, PT, RZ, UR4, PT ;  /* 0x00000004ff007c0c */ /* 0x000fc8000bf05070 */
[----:B------:R-:W-:-:S13]  /*2c30*/  ISETP.NE.AND.EX P0, PT, RZ, UR5, PT, P0 ;  /* 0x00000005ff007c0c */ /* 0x000fda000bf05300 */
[----:B------:R-:W-:Y:S05]  /*2c40*/  @!P0 BRA `(.L_x_2319) ;  /* 0x00000000000c8947 */ /* 0x000fea0003800000 */
[----:B-12---:R-:W3:Y:S02]  /*2c50*/  LDC.64 R2, c[0x0][0x310] ;  /* 0x0000c400ff027b82 */ /* 0x006ee40000000a00 */
[----:B---3--:R2:W5:Y:S01]  /*2c60*/  LDG.E R161, desc[UR14][R2.64] ;  /* 0x0000000e02a17981 */ /* 0x008562000c1e1900 */
[----:B------:R-:W-:Y:S05]  /*2c70*/  BRA `(.L_x_2318) ;  /* 0x0000000000047947 */ /* 0x000fea0003800000 */
.L_x_2319:
[----:B-1-3--:R-:W3:Y:S02]  /*2c80*/  LDC R161, c[0x0][0x308] ;  /* 0x0000c200ffa17b82 */ /* 0x00aee40000000800 */
.L_x_2318:
        /* <DEDUP_REMOVED lines=11> */
.L_x_2320:
[----:B------:R-:W-:Y:S02]  /*2d40*/  ULDC.64 UR4, c[0x0][0x318] ;  /* 0x0000c60000047ab9 */ /* 0x000fe40000000a00 */
[----:B------:R-:W-:-:S04]  /*2d50*/  ISETP.NE.U32.AND P0, PT, RZ, UR4, PT ;  /* 0x00000004ff007c0c */ /* 0x000fc8000bf05070 */
[----:B------:R-:W-:-:S13]  /*2d60*/  ISETP.NE.AND.EX P0, PT, RZ, UR5, PT, P0 ;  /* 0x00000005ff007c0c */ /* 0x000fda000bf05300 */
[----:B------:R-:W-:Y:S05]  /*2d70*/  @!P0 BRA `(.L_x_2322) ;  /* 0x00000000000c8947 */ /* 0x000fea0003800000 */
[----:B------:R-:W1:Y:S02]  /*2d80*/  LDC.64 R164, c[0x0][0x318] ;  /* 0x0000c600ffa47b82 */ /* 0x000e640000000a00 */
[----:B-1----:R1:W5:Y:S01]  /*2d90*/  LDG.E R164, desc[UR14][R164.64] ;  /* 0x0000000ea4a47981 */ /* 0x002362000c1e1900 */
[----:B------:R-:W-:Y:S05]  /*2da0*/  BRA `(.L_x_2321) ;  /* 0x0000000000047947 */ /* 0x000fea0003800000 */
.L_x_2322:
[----:B------:R-:W1:Y:S02]  /*2db0*/  LDC R164, c[0x0][0x30c] ;  /* 0x0000c300ffa47b82 */ /* 0x000e640000000800 */
.L_x_2321:
[----:B-12---:R-:W1:Y:S01]  /*2dc0*/  S2R R3, SR_CTAID.Y ;  /* 0x0000000000037919 */ /* 0x006e620000002600 */
[----:B------:R-:W2:Y:S01]  /*2dd0*/  LDC.64 R138, c[0x0][0x228] ;  /* 0x00008a00ff8a7b82 */ /* 0x000ea20000000a00 */
[----:B------:R-:W-:Y:S01]  /*2de0*/  IMAD.MOV.U32 R132, RZ, RZ, -0x1 ;  /* 0xffffffffff847424 */ /* 0x000fe200078e00ff */
[----:B------:R-:W-:Y:S01]  /*2df0*/  USHF.R.S32.HI UR8, URZ, 0x1f, UR12 ;  /* 0x0000001f3f087899 */ /* 0x000fe2000801140c */
[----:B------:R-:W3:Y:S01]  /*2e00*/  S2R R143, SR_CTAID.X ;  /* 0x00000000008f7919 */ /* 0x000ee20000002500 */
[----:B------:R-:W-:Y:S01]  /*2e10*/  ULDC UR4, c[0x0][0x21c] ;  /* 0x0000870000047ab9 */ /* 0x000fe20000000800 */
[----:B------:R-:W-:Y:S01]  /*2e20*/  ULDC.64 UR6, c[0x0][0x340] ;  /* 0x0000d00000067ab9 */ /* 0x000fe20000000a00 */
[----:B------:R-:W-:Y:S01]  /*2e30*/  ULEA.HI UR8, UR8, UR12, URZ, 0x2 ;  /* 0x0000000c08087291 */ /* 0x000fe2000f8f103f */
[----:B------:R-:W1:Y:S01]  /*2e40*/  S2R R0, SR_TID.X ;  /* 0x0000000000007919 */ /* 0x000e620000002100 */
[----:B------:R-:W4:Y:S01]  /*2e50*/  LDC.64 R162, c[0x0][0x240] ;  /* 0x00009000ffa27b82 */ /* 0x000f220000000a00 */
[----:B------:R-:W-:Y:S01]  /*2e60*/  IMAD.U32 R134, RZ, RZ, UR6 ;  /* 0x00000006ff867e24 */ /* 0x000fe2000f8e00ff */
[----:B------:R-:W-:Y:S01]  /*2e70*/  USHF.R.S32.HI UR8, URZ, 0x2, UR8 ;  /* 0x000000023f087899 */ /* 0x000fe20008011408 */
[----:B------:R-:W-:-:S02]  /*2e80*/  MOV R135, UR7 ;  /* 0x0000000700877c02 */ /* 0x000fc40008000f00 */
[----:B------:R-:W-:Y:S02]  /*2e90*/  MOV R141, 0xffffffff ;  /* 0xffffffff008d7802 */ /* 0x000fe40000000f00 */
[-C--:B--2---:R-:W-:Y:S02]  /*2ea0*/  SHF.L.U32 R2, R132, R138.reuse, RZ ;  /* 0x0000008a84027219 */ /* 0x084fe400000006ff */
        /* <DEDUP_REMOVED lines=15> */
.L_x_3382:
[----:B------:R-:W-:Y:S05]  /*2fa0*/  BRX R136 -0x2fb0                                                                                                                           (*"BRANCH_TARGETS .L_x_3383,.L_x_3384,.L_x_3385"*) ;  /* 0xffffffd088147949 */ /* 0x000fea000383ffff */
.L_x_3385:
        /* <DEDUP_REMOVED lines=9> */
.L_x_3383:
        /* <DEDUP_REMOVED lines=10> */
.L_x_3384:
        /* <DEDUP_REMOVED lines=18> */
.L_x_2323:
        /* <DEDUP_REMOVED lines=9> */
.L_x_2326:
[----:B------:R-:W-:Y:S05]  /*3290*/  BSYNC B0 ;  /* 0x0000000000007941 */ /* 0x000fea0003800000 */
.L_x_2325:
[----:B------:R-:W-:-:S04]  /*32a0*/  ISETP.NE.AND P0, PT, R200, RZ, PT ;  /* 0x000000ffc800720c */ /* 0x000fc80003f05270 */
[----:B-----5:R-:W-:-:S09]  /*32b0*/  FSEL R164, R164, 1, !P0 ;  /* 0x3f800000a4a47808 */ /* 0x020fd20004000000 */
.L_x_2324:
[----:B------:R-:W-:Y:S01]  /*32c0*/  SHF.R.S32.HI R133, RZ, 0x1f, R0 ;  /* 0x0000001fff857819 */ /* 0x000fe20000011400 */
[----:B------:R-:W-:Y:S01]  /*32d0*/  USHF.R.S32.HI UR6, URZ, 0x1f, UR12 ;  /* 0x0000001f3f067899 */ /* 0x000fe2000801140c */
[C---:B------:R-:W-:Y:S01]  /*32e0*/  LOP3.LUT R145, R0.reuse, 0x1f, RZ, 0xc0, !PT ;  /* 0x0000001f00917812 */ /* 0x040fe200078ec0ff */
[----:B------:R-:W2:Y:S01]  /*32f0*/  S2UR UR9, SR_CgaCtaId ;  /* 0x00000000000979c3 */ /* 0x000ea20000008800 */
[CC--:B------:R-:W-:Y:S01]  /*3300*/  LEA.HI R137, R133.reuse, R0.reuse, RZ, 0x5 ;  /* 0x0000000085897211 */ /* 0x0c0fe200078f28ff */
[----:B------:R-:W-:Y:S01]  /*3310*/  ULEA.HI UR6, UR6, UR12, URZ, 0x2 ;  /* 0x0000000c06067291 */ /* 0x000fe2000f8f103f */
[----:B------:R-:W-:Y:S01]  /*3320*/  LEA.HI R132, R133, R0, RZ, 0x7 ;  /* 0x0000000085847211 */ /* 0x000fe200078f38ff */
[----:B------:R-:W-:Y:S01]  /*3330*/  ULDC.64 UR4, c[0x0][0x288] ;  /* 0x0000a20000047ab9 */ /* 0x000fe20000000a00 */
[----:B------:R-:W-:Y:S01]  /*3340*/  SHF.R.S32.HI R149, RZ, 0x5, R137 ;  /* 0x00000005ff957819 */ /* 0x000fe20000011489 */
[----:B------:R-:W-:Y:S01]  /*3350*/  ULOP3.LUT UR6, UR6, 0xfffffffc, URZ, 0xc0, !UPT ;  /* 0xfffffffc06067892 */ /* 0x000fe2000f8ec03f */
[----:B------:R-:W-:Y:S01]  /*3360*/  LOP3.LUT R137, R137, 0xffffffe0, RZ, 0xc0, !PT ;  /* 0xffffffe089897812 */ /* 0x000fe200078ec0ff */
[----:B------:R-:W-:Y:S01]  /*3370*/  ULDC UR7, c[0x0][0x214] ;  /* 0x0000850000077ab9 */ /* 0x000fe20000000800 */
[----:B------:R-:W-:Y:S01]  /*3380*/  SHF.R.S32.HI R136, RZ, 0x1f, R149 ;  /* 0x0000001fff887819 */ /* 0x000fe20000011495 */
[----:B------:R-:W-:Y:S01]  /*3390*/  UIADD3 UR12, UR12, -UR6, URZ ;  /* 0x800000060c0c7290 */ /* 0x000fe2000fffe03f */
[C---:B------:R-:W-:Y:S01]  /*33a0*/  LOP3.LUT R133, R0.reuse, 0x2, RZ, 0xc0, !PT ;  /* 0x0000000200857812 */ /* 0x040fe200078ec0ff */
[----:B------:R-:W-:Y:S01]  /*33b0*/  IMAD.IADD R137, R0, 0x1, -R137 ;  /* 0x0000000100897824 */ /* 0x000fe200078e0a89 */
[----:B------:R-:W-:Y:S01]  /*33c0*/  LEA.HI R136, R136, R149, RZ, 0x2 ;  /* 0x0000009588887211 */ /* 0x000fe200078f10ff */
[----:B------:R-:W-:Y:S01]  /*33d0*/  ULEA.HI UR11, UR12, UR12, URZ, 0x1 ;  /* 0x0000000c0c0b7291 */ /* 0x000fe2000f8f083f */
[----:B------:R-:W-:Y:S01]  /*33e0*/  SHF.R.U32.HI R145, RZ, 0x2, R145 ;  /* 0x00000002ff917819 */ /* 0x000fe20000011691 */
[----:B------:R-:W-:Y:S01]  /*33f0*/  UMOV UR10, 0x400 ;  /* 0x00000400000a7882 */ /* 0x000fe20000000000 */
[----:B------:R-:W-:Y:S01]  /*3400*/  SHF.R.S32.HI R140, RZ, 0x1f, R137 ;  /* 0x0000001fff8c7819 */ /* 0x000fe20000011489 */
[----:B------:R-:W-:Y:S01]  /*3410*/  ULOP3.LUT UR6, UR11, 0xfffffffe, URZ, 0xc0, !UPT ;  /* 0xfffffffe0b067892 */ /* 0x000fe2000f8ec03f */
[----:B------:R-:W-:Y:S01]  /*3420*/  LOP3.LUT R136, R136, 0xfffffffc, RZ, 0xc0, !PT ;  /* 0xfffffffc88887812 */ /* 0x000fe200078ec0ff */
[----:B------:R-:W-:Y:S01]  /*3430*/  IMAD R145, R145, 0x44, RZ ;  /* 0x0000004491917824 */ /* 0x000fe200078e02ff */
[----:B------:R-:W-:Y:S01]  /*3440*/  LEA.HI R147, R140, R137, RZ, 0x4 ;  /* 0x000000898c937211 */ /* 0x000fe200078f20ff */
[----:B------:R-:W-:Y:S01]  /*3450*/  UIADD3 UR12, UR12, -UR6, URZ ;  /* 0x800000060c0c7290 */ /* 0x000fe2000fffe03f */
[----:B------:R-:W-:Y:S01]  /*3460*/  LOP3.LUT R140, R132, 0xffffff80, RZ, 0xc0, !PT ;  /* 0xffffff80848c7812 */ /* 0x000fe200078ec0ff */
[----:B------:R-:W-:Y:S01]  /*3470*/  IMAD.IADD R149, R149, 0x1, -R136 ;  /* 0x0000000195957824 */ /* 0x000fe200078e0a88 */
[C---:B------:R-:W-:Y:S01]  /*3480*/  LOP3.LUT R136, R147.reuse, 0xfffffff0, RZ, 0xc0, !PT ;  /* 0xfffffff093887812 */ /* 0x040fe200078ec0ff */
[----:B------:R-:W-:Y:S01]  /*3490*/  USHF.R.S32.HI UR11, URZ, 0x1, UR11 ;  /* 0x000000013f0b7899 */ /* 0x000fe2000801140b */
[----:B------:R-:W-:Y:S01]  /*34a0*/  LEA.HI.SX32 R147, R147, R140, 0x1c ;  /* 0x0000008c93937211 */ /* 0x000fe200078fe2ff */
[----:B------:R-:W-:Y:S01]  /*34b0*/  ULEA UR8, UR8, UR12, 0x1 ;  /* 0x0000000c08087291 */ /* 0x000fe2000f8e083f */
[----:B------:R-:W-:Y:S01]  /*34c0*/  LEA.HI R144, R149, R149, RZ, 0x1 ;  /* 0x0000009595907211 */ /* 0x000fe200078f08ff */
[----:B------:R-:W-:Y:S01]  /*34d0*/  IMAD.IADD R137, R137, 0x1, -R136 ;  /* 0x0000000189897824 */ /* 0x000fe200078e0a88 */
[----:B------:R-:W-:Y:S01]  /*34e0*/  SHF.R.S32.HI R132, RZ, 0x7, R132 ;  /* 0x00000007ff847819 */ /* 0x000fe20000011484 */
[----:B------:R-:W-:Y:S01]  /*34f0*/  UIMAD UR11, UR8, 0x11, UR11 ;  /* 0x00000011080b78a4 */ /* 0x000fe2000f8e020b */
[----:B------:R-:W-:Y:S01]  /*3500*/  LOP3.LUT R136, R144, 0x3ffffffe, RZ, 0xc0, !PT ;  /* 0x3ffffffe90887812 */ /* 0x000fe200078ec0ff */
[----:B------:R-:W-:Y:S01]  /*3510*/  IMAD R142, R138, 0x10, R137 ;  /* 0x000000108a8e7824 */ /* 0x000fe200078e0289 */
[----:B------:R-:W-:Y:S01]  /*3520*/  LOP3.LUT R140, R133, 0x1, R0, 0xf8, !PT ;  /* 0x00000001858c7812 */ /* 0x000fe200078ef800 */
[--C-:B------:R-:W-:Y:S01]  /*3530*/  IMAD R133, R132, -0x70, R147.reuse ;  /* 0xffffff9084857824 */ /* 0x100fe200078e0293 */
[----:B------:R-:W-:Y:S01]  /*3540*/  SHF.R.S32.HI R144, RZ, 0x1, R144 ;  /* 0x00000001ff907819 */ /* 0x000fe20000011490 */
[----:B------:R-:W-:Y:S01]  /*3550*/  IMAD.IADD R136, R149, 0x1, -R136 ;  /* 0x0000000195887824 */ /* 0x000fe200078e0a88 */
[----:B------:R-:W-:Y:S01]  /*3560*/  LOP3.LUT R149, R0, 0x2, RZ, 0xc, !PT ;  /* 0x0000000200957812 */ /* 0x000fe200078e0cff */
[----:B------:R-:W-:Y:S01]  /*3570*/  IMAD.SHL.U32 R142, R142, 0x8, RZ ;  /* 0x000000088e8e7824 */ /* 0x000fe200078e00ff */
[----:B------:R-:W-:Y:S01]  /*3580*/  LOP3.LUT R140, R145, R140, RZ, 0xfc, !PT ;  /* 0x0000008c918c7212 */ /* 0x000fe200078efcff */
[C---:B------:R-:W-:Y:S01]  /*3590*/  IMAD R147, R144.reuse, 0x40, R147 ;  /* 0x0000004090937824 */ /* 0x040fe200078e0293 */
[----:B------:R-:W-:Y:S01]  /*35a0*/  LOP3.LUT R132, R149, 0x1, R0, 0xf8, !PT ;  /* 0x0000000195847812 */ /* 0x000fe200078ef800 */
[----:B------:R-:W-:Y:S01]  /*35b0*/  IMAD R133, R144, 0x8, R133 ;  /* 0x0000000890857824 */ /* 0x000fe200078e0285 */
[----:B------:R-:W-:Y:S01]  /*35c0*/  ISETP.GE.AND P3, PT, R142, UR7, PT ;  /* 0x000000078e007c0c */ /* 0x000fe2000bf66270 */
[----:B------:R-:W-:Y:S01]  /*35d0*/  IMAD R160, R136, 0x4, R147 ;  /* 0x0000000488a07824 */ /* 0x000fe200078e0293 */
[----:B------:R-:W-:Y:S01]  /*35e0*/  LOP3.LUT R138, R145, R132, RZ, 0xfc, !PT ;  /* 0x00000084918a7212 */ /* 0x000fe200078efcff */
[----:B------:R-:W-:Y:S01]  /*35f0*/  IMAD.WIDE R144, R142, 0x2, RZ ;  /* 0x000000028e907825 */ /* 0x000fe200078e02ff */
[----:B------:R-:W3:Y:S01]  /*3600*/  LDC R132, c[0x0][0x224] ;  /* 0x00008900ff847b82 */ /* 0x000ee20000000800 */
[----:B------:R-:W-:Y:S01]  /*3610*/  USHF.L.U32 UR11, UR11, 0x5, URZ ;  /* 0x000000050b0b7899 */ /* 0x000fe2000800063f */
[----:B-----5:R-:W-:Y:S01]  /*3620*/  ISETP.NE.U32.AND P0, PT, R134, RZ, PT ;  /* 0x000000ff8600720c */ /* 0x020fe20003f05070 */
[----:B------:R-:W-:Y:S01]  /*3630*/  IMAD R160, R143, 0x80, R160 ;  /* 0x000000808fa07824 */ /* 0x000fe200078e02a0 */
[----:B------:R-:W-:Y:S01]  /*3640*/  LOP3.LUT R144, R144, 0xfffffff0, RZ, 0xc0, !PT ;  /* 0xfffffff090907812 */ /* 0x000fe200078ec0ff */
[----:B------:R-:W-:Y:S01]  /*3650*/  IMAD R136, R136, 0x4, R133 ;  /* 0x0000000488887824 */ /* 0x000fe200078e0285 */
[----:B------:R-:W-:Y:S01]  /*3660*/  LOP3.LUT R145, R145, 0x1fffffff, RZ, 0xc0, !PT ;  /* 0x1fffffff91917812 */ /* 0x000fe200078ec0ff */
[----:B--2---:R-:W-:Y:S01]  /*3670*/  ULEA UR9, UR9, UR10, 0x18 ;  /* 0x0000000a09097291 */ /* 0x004fe2000f8ec03f */
[----:B------:R-:W-:Y:S01]  /*3680*/  SHF.R.S32.HI R133, RZ, 0x1f, R160 ;  /* 0x0000001fff857819 */ /* 0x000fe200000114a0 */
[----:B------:R-:W-:Y:S01]  /*3690*/  VIADD R140, R140, UR11 ;  /* 0x0000000b8c8c7c36 */ /* 0x000fe20008000000 */
[----:B------:R-:W-:Y:S01]  /*36a0*/  ULDC.64 UR6, c[0x0][0x290] ;  /* 0x0000a40000067ab9 */ /* 0x000fe20000000a00 */
[----:B------:R-:W-:Y:S01]  /*36b0*/  IMAD.WIDE.U32 R146, R160, UR4, R144 ;  /* 0x00000004a0927c25 */ /* 0x000fe2000f8e0090 */
[----:B------:R-:W-:-:S02]  /*36c0*/  ISETP.NE.AND.EX P0, PT, R135, RZ, !P3, P0 ;  /* 0x000000ff8700720c */ /* 0x000fc40005f05300 */
[----:B------:R-:W-:Y:S01]  /*36d0*/  LEA R159, R140, UR9, 0x3 ;  /* 0x000000098c9f7c11 */ /* 0x000fe2000f8e18ff */
[C---:B------:R-:W-:Y:S01]  /*36e0*/  IMAD R143, R133.reuse, UR4, RZ ;  /* 0x00000004858f7c24 */ /* 0x040fe2000f8e02ff */
[----:B------:R-:W-:Y:S01]  /*36f0*/  IADD3 R169, P1, R134, R146, RZ ;  /* 0x0000009286a97210 */ /* 0x000fe20007f3e0ff */
[----:B------:R-:W-:Y:S01]  /*3700*/  VIADD R138, R138, UR11 ;  /* 0x0000000b8a8a7c36 */ /* 0x000fe20008000000 */
[----:B------:R-:W-:Y:S01]  /*3710*/  SEL R134, RZ, 0x1, !P0 ;  /* 0x00000001ff867807 */ /* 0x000fe20004000000 */
[----:B------:R-:W-:Y:S01]  /*3720*/  IMAD R142, R160, UR5, R143 ;  /* 0x00000005a08e7c24 */ /* 0x000fe2000f8e028f */
[----:B------:R-:W-:Y:S02]  /*3730*/  ULDC.64 UR4, c[0x0][0x2c8] ;  /* 0x0000b20000047ab9 */ /* 0x000fe40000000a00 */
[----:B------:R-:W-:Y:S01]  /*3740*/  IMAD R133, R133, UR4, RZ ;  /* 0x0000000485857c24 */ /* 0x000fe2000f8e02ff */
[----:B---3--:R-:W-:Y:S01]  /*3750*/  ISETP.GT.AND P6, PT, R132, 0x1, PT ;  /* 0x000000018400780c */ /* 0x008fe20003fc4270 */
[----:B------:R-:W-:Y:S01]  /*3760*/  IMAD.WIDE.U32 R144, R160, UR4, R144 ;  /* 0x00000004a0907c25 */ /* 0x000fe2000f8e0090 */
[----:B------:R-:W-:-:S02]  /*3770*/  IADD3.X R165, R135, R147, R142, P1, !PT ;  /* 0x0000009387a57210 */ /* 0x000fc40000ffe48e */
[----:B------:R-:W-:Y:S01]  /*3780*/  ISETP.EQ.AND P6, PT, R139, RZ, P6 ;  /* 0x000000ff8b00720c */ /* 0x000fe200037c2270 */
[----:B------:R-:W-:Y:S01]  /*3790*/  IMAD R132, R160, UR5, R133 ;  /* 0x00000005a0847c24 */ /* 0x000fe2000f8e0285 */
[C---:B------:R-:W-:Y:S01]  /*37a0*/  ISETP.NE.U32.AND P1, PT, R2.reuse, RZ, PT ;  /* 0x000000ff0200720c */ /* 0x040fe20003f25070 */
[----:B------:R-:W-:Y:S01]  /*37b0*/  ULDC.64 UR4, c[0x0][0x2a8] ;  /* 0x0000aa0000047ab9 */ /* 0x000fe20000000a00 */
[----:B------:R-:W-:Y:S01]  /*37c0*/  IADD3 R166, P2, R2, R144, RZ ;  /* 0x0000009002a67210 */ /* 0x000fe20007f5e0ff */
[----:B------:R-:W-:Y:S01]  /*37d0*/  IMAD.U32 R133, RZ, RZ, UR7 ;  /* 0x00000007ff857e24 */ /* 0x000fe2000f8e00ff */
[C---:B------:R-:W-:Y:S01]  /*37e0*/  ISETP.NE.AND.EX P1, PT, R3.reuse, RZ, !P3, P1 ;  /* 0x000000ff0300720c */ /* 0x040fe20005f25310 */
[----:B------:R-:W-:Y:S01]  /*37f0*/  IMAD.U32 R2, RZ, RZ, UR4 ;  /* 0x00000004ff027e24 */ /* 0x000fe2000f8e00ff */
[----:B------:R-:W-:Y:S01]  /*3800*/  IADD3.X R167, R3, R145, R132, P2, !PT ;  /* 0x0000009103a77210 */ /* 0x000fe200017fe484 */
[----:B------:R-:W-:Y:S02]  /*3810*/  IMAD.U32 R132, RZ, RZ, UR6 ;  /* 0x00000006ff847e24 */ /* 0x000fe4000f8e00ff */
[----:B------:R-:W-:-:S02]  /*3820*/  IMAD.U32 R3, RZ, RZ, UR5 ;  /* 0x00000005ff037e24 */ /* 0x000fc4000f8e00ff */
        /* <DEDUP_REMOVED lines=16> */
.L_x_2330:
[----:B------:R-:W-:Y:S05]  /*3930*/  YIELD ;  /* 0x0000000000007946 */ /* 0x000fea0003800000 */
[----:B---3--:R-:W-:Y:S05]  /*3940*/  @P2 BRA `(.L_x_2329) ;  /* 0x0000000000082947 */ /* 0x008fea0003800000 */
[----:B------:R3:W5:Y:S04]  /*3950*/  LDG.E.STRONG.GPU R141, desc[UR14][R162.64] ;  /* 0x0000000ea28d7981 */ /* 0x000768000c1ef900 */
[----:B-----5:R-:W-:Y:S01]  /*3960*/  CCTL.IVALL ;  /* 0x00000000ff00798f */ /* 0x020fe20002000000 */
.L_x_2329:
[----:B------:R-:W-:Y:S01]  /*3970*/  ISETP.NE.AND P0, PT, R141, R200, PT ;  /* 0x000000c88d00720c */ /* 0x000fe20003f05270 */
[----:B------:R-:W-:-:S12]  /*3980*/  WARPSYNC.ALL ;  /* 0x0000000000007948 */ /* 0x000fd80003800000 */
[----:B------:R-:W-:Y:S06]  /*3990*/  BAR.RED.AND.DEFER_BLOCKING 0x0, P0 ;  /* 0x0000000000007b1d */ /* 0x000fec0000014400 */
[----:B------:R-:W5:Y:S02]  /*39a0*/  B2R.RESULT RZ, P0 ;  /* 0x0000000000ff731c */ /* 0x000f640000004000 */
[----:B-----5:R-:W-:Y:S05]  /*39b0*/  @P0 BRA `(.L_x_2330) ;  /* 0xfffffffc00dc0947 */ /* 0x020fea000383ffff */
.L_x_2328:
[----:B------:R-:W-:Y:S05]  /*39c0*/  WARPSYNC.ALL ;  /* 0x0000000000007948 */ /* 0x000fea0003800000 */
[----:B------:R-:W-:Y:S06]  /*39d0*/  BAR.SYNC.DEFER_BLOCKING 0x0 ;  /* 0x0000000000007b1d */ /* 0x000fec0000010000 */
.L_x_2327:
[----:B------:R-:W-:Y:S01]  /*39e0*/  SHF.R.S32.HI R142, RZ, 0x1f, R137 ;  /* 0x0000001fff8e7819 */ /* 0x000fe20000011489 */
[----:B------:R-:W5:Y:S01]  /*39f0*/  S2UR UR4, SR_CgaCtaId ;  /* 0x00000000000479c3 */ /* 0x000f620000008800 */
[----:B------:R-:W-:Y:S01]  /*3a00*/  FSETP.NEU.AND P0, PT, R164, RZ, PT ;  /* 0x000000ffa400720b */ /* 0x000fe20003f0d000 */
[----:B------:R-:W-:Y:S01]  /*3a10*/  UMOV UR5, 0x400 ;  /* 0x0000040000057882 */ /* 0x000fe20000000000 */
[----:B------:R-:W-:Y:S01]  /*3a20*/  LEA.HI R142, R142, R137, RZ, 0x2 ;  /* 0x000000898e8e7211 */ /* 0x000fe200078f10ff */
[----:B------:R-:W-:Y:S03]  /*3a30*/  BSSY B0, `(.L_x_2331) ;  /* 0x000045c000007945 */ /* 0x000fe60003800000 */
        /* <DEDUP_REMOVED lines=17> */
[----:B------:R-:W-:Y:S01]  /*3b50*/  PRMT R134, R134, 0x9910, RZ ;  /* 0x0000991086867816 */ /* 0x000fe200000000ff */
[----:B------:R-:W-:Y:S01]  /*3b60*/  ULDC UR6, c[0x0][0x210] ;  /* 0x0000840000067ab9 */ /* 0x000fe20000000800 */
[----:B------:R-:W-:Y:S02]  /*3b70*/  CS2R R136, SRZ ;  /* 0x0000000000887805 */ /* 0x000fe4000001ff00 */
[----:B------:R-:W-:Y:S02]  /*3b80*/  CS2R R138, SRZ ;  /* 0x00000000008a7805 */ /* 0x000fe4000001ff00 */
[----:B------:R-:W-:Y:S01]  /*3b90*/  ISETP.NE.AND P0, PT, R134, RZ, PT ;  /* 0x000000ff8600720c */ /* 0x000fe20003f05270 */
[----:B------:R-:W-:-:S03]  /*3ba0*/  ULDC.64 UR4, c[0x0][0x2d0] ;  /* 0x0000b40000047ab9 */ /* 0x000fc60000000a00 */
        /* <DEDUP_REMOVED lines=11> */
[----:B------:R-:W-:Y:S01]  /*3c60*/  BAR.SYNC.DEFER_BLOCKING 0x0 ;  /* 0x0000000000007b1d */ /* 0x000fe20000010000 */
[----:B------:R-:W-:Y:S02]  /*3c70*/  ISETP.LT.AND P4, PT, R140, UR6, P1 ;  /* 0x000000068c007c0c */ /* 0x000fe40008f81270 */
[----:B------:R-:W-:-:S03]  /*3c80*/  ISETP.LT.AND P5, PT, R160, UR6, P1 ;  /* 0x00000006a0007c0c */ /* 0x000fc60008fa1270 */
        /* <DEDUP_REMOVED lines=15> */
[--C-:B------:R-:W-:Y:S02]  /*3d80*/  HADD2.F32 R13, -RZ, R137.reuse.H0_H0 ;  /* 0x20000089ff0d7230 */ /* 0x100fe40000004100 */
[----:B------:R-:W-:Y:S02]  /*3d90*/  HADD2.F32 R17, -RZ, R137.H1_H1 ;  /* 0x30000089ff117230 */ /* 0x000fe40000004100 */
[-C--:B------:R-:W-:Y:S01]  /*3da0*/  FMUL R9, R9, R164.reuse ;  /* 0x000000a409097220 */ /* 0x080fe20000400000 */
[----:B------:R-:W-:Y:S02]  /*3db0*/  HADD2.F32 R5, -RZ, R136.H1_H1 ;  /* 0x30000088ff057230 */ /* 0x000fe40000004100 */
[-C--:B------:R-:W-:Y:S01]  /*3dc0*/  FMUL R13, R13, R164.reuse ;  /* 0x000000a40d0d7220 */ /* 0x080fe20000400000 */
[----:B---3--:R-:W-:Y:S02]  /*3dd0*/  HADD2.F32 R21, -RZ, R139.H1_H1 ;  /* 0x3000008bff157230 */ /* 0x008fe40000004100 */
[----:B-1----:R-:W-:Y:S01]  /*3de0*/  FFMA R152, R152, R161, R9 ;  /* 0x000000a198987223 */ /* 0x002fe20000000009 */
[-C--:B------:R-:W-:Y:S01]  /*3df0*/  FMUL R8, R17, R164.reuse ;  /* 0x000000a411087220 */ /* 0x080fe20000400000 */
[----:B------:R-:W-:Y:S01]  /*3e00*/  FMUL R4, R5, R164 ;  /* 0x000000a405047220 */ /* 0x000fe20000400000 */
[----:B------:R-:W-:-:S02]  /*3e10*/  HADD2.F32 R9, -RZ, R138.H1_H1 ;  /* 0x3000008aff097230 */ /* 0x000fc40000004100 */
[-C--:B------:R-:W-:Y:S01]  /*3e20*/  FFMA R154, R154, R161.reuse, R13 ;  /* 0x000000a19a9a7223 */ /* 0x080fe2000000000d */
[----:B------:R-:W-:Y:S02]  /*3e30*/  HADD2.F32 R17, -RZ, R139.H0_H0 ;  /* 0x2000008bff117230 */ /* 0x000fe40000004100 */
[-C--:B------:R-:W-:Y:S01]  /*3e40*/  FFMA R153, R153, R161.reuse, R4 ;  /* 0x000000a199997223 */ /* 0x080fe20000000004 */
[--C-:B----4-:R-:W-:Y:S02]  /*3e50*/  HADD2.F32 R13, -RZ, R133.reuse.H0_H0 ;  /* 0x20000085ff0d7230 */ /* 0x110fe40000004100 */
[-C--:B------:R-:W-:Y:S01]  /*3e60*/  FMUL R4, R9, R164.reuse ;  /* 0x000000a409047220 */ /* 0x080fe20000400000 */
[----:B------:R-:W-:Y:S02]  /*3e70*/  HADD2.F32 R5, -RZ, R138.H0_H0 ;  /* 0x2000008aff057230 */ /* 0x000fe40000004100 */
[-C--:B------:R-:W-:Y:S01]  /*3e80*/  FMUL R17, R17, R164.reuse ;  /* 0x000000a411117220 */ /* 0x080fe20000400000 */
[-C--:B------:R-:W-:Y:S01]  /*3e90*/  FFMA R155, R155, R161.reuse, R8 ;  /* 0x000000a19b9b7223 */ /* 0x080fe20000000008 */
[-C--:B------:R-:W-:Y:S01]  /*3ea0*/  FMUL R13, R13, R164.reuse ;  /* 0x000000a40d0d7220 */ /* 0x080fe20000400000 */
[-C--:B------:R-:W-:Y:S01]  /*3eb0*/  FFMA R149, R149, R161.reuse, R4 ;  /* 0x000000a195957223 */ /* 0x080fe20000000004 */
[----:B------:R-:W-:Y:S01]  /*3ec0*/  FFMA R150, R150, R161, R17 ;  /* 0x000000a196967223 */ /* 0x000fe20000000011 */
[----:B------:R-:W-:Y:S01]  /*3ed0*/  FMUL R4, R21, R164 ;  /* 0x000000a415047220 */ /* 0x000fe20000400000 */
[----:B------:R-:W-:-:S02]  /*3ee0*/  HADD2.F32 R17, -RZ, R133.H1_H1 ;  /* 0x30000085ff117230 */ /* 0x000fc40000004100 */
[-C--:B------:R-:W-:Y:S01]  /*3ef0*/  FMUL R5, R5, R164.reuse ;  /* 0x000000a405057220 */ /* 0x080fe20000400000 */
[----:B------:R-:W-:Y:S02]  /*3f00*/  HADD2.F32 R9, -RZ, R132.H1_H1 ;  /* 0x30000084ff097230 */ /* 0x000fe40000004100 */
[-C--:B------:R-:W-:Y:S01]  /*3f10*/  FFMA R8, R146, R161.reuse, R13 ;  /* 0x000000a192087223 */ /* 0x080fe2000000000d */
[----:B------:R-:W-:Y:S02]  /*3f20*/  HADD2.F32 R13, -RZ, R134.H1_H1 ;  /* 0x30000086ff0d7230 */ /* 0x000fe40000004100 */
[-C--:B------:R-:W-:Y:S01]  /*3f30*/  FFMA R151, R151, R161.reuse, R4 ;  /* 0x000000a197977223 */ /* 0x080fe20000000004 */
[-C--:B------:R-:W-:Y:S01]  /*3f40*/  FMUL R4, R17, R164.reuse ;  /* 0x000000a411047220 */ /* 0x080fe20000400000 */
[----:B------:R-:W-:Y:S01]  /*3f50*/  FFMA R148, R148, R161, R5 ;  /* 0x000000a194947223 */ /* 0x000fe20000000005 */
[----:B------:R-:W-:Y:S01]  /*3f60*/  FMUL R20, R9, R164 ;  /* 0x000000a409147220 */ /* 0x000fe20000400000 */
[----:B------:R-:W-:-:S02]  /*3f70*/  HADD2.F32 R5, -RZ, R132.H0_H0 ;  /* 0x20000084ff057230 */ /* 0x000fc40000004100 */
[-C--:B------:R-:W-:Y:S01]  /*3f80*/  FMUL R24, R13, R164.reuse ;  /* 0x000000a40d187220 */ /* 0x080fe20000400000 */
[----:B------:R-:W-:Y:S02]  /*3f90*/  HADD2.F32 R9, -RZ, R134.H0_H0 ;  /* 0x20000086ff097230 */ /* 0x000fe40000004100 */
[-C--:B------:R-:W-:Y:S01]  /*3fa0*/  FFMA R13, R147, R161.reuse, R4 ;  /* 0x000000a1930d7223 */ /* 0x080fe20000000004 */
[--C-:B------:R-:W-:Y:S01]  /*3fb0*/  HADD2.F32 R21, -RZ, R135.reuse.H0_H0 ;  /* 0x20000087ff157230 */ /* 0x100fe20000004100 */
[----:B------:R-:W-:Y:S01]  /*3fc0*/  IADD3 R4, R160, 0x8, RZ ;  /* 0x00000008a0047810 */ /* 0x000fe20007ffe0ff */
[----:B------:R-:W-:Y:S02]  /*3fd0*/  HADD2.F32 R17, -RZ, R135.H1_H1 ;  /* 0x30000087ff117230 */ /* 0x000fe40000004100 */
[-C--:B------:R-:W-:Y:S01]  /*3fe0*/  FMUL R5, R5, R164.reuse ;  /* 0x000000a405057220 */ /* 0x080fe20000400000 */
[-C--:B------:R-:W-:Y:S01]  /*3ff0*/  FMUL R9, R9, R164.reuse ;  /* 0x000000a409097220 */ /* 0x080fe20000400000 */
[-C--:B------:R-:W-:Y:S01]  /*4000*/  FMUL R21, R21, R164.reuse ;  /* 0x000000a415157220 */ /* 0x080fe20000400000 */
[----:B------:R-:W-:Y:S01]  /*4010*/  ISETP.LT.AND P3, PT, R4, UR6, P0 ;  /* 0x0000000604007c0c */ /* 0x000fe20008761270 */
[----:B------:R-:W-:Y:S01]  /*4020*/  FMUL R28, R17, R164 ;  /* 0x000000a4111c7220 */ /* 0x000fe20000400000 */
        /* <DEDUP_REMOVED lines=26> */
[----:B------:R-:W-:Y:S01]  /*41d0*/  BAR.SYNC.DEFER_BLOCKING 0x0 ;  /* 0x0000000000007b1d */ /* 0x000fe20000010000 */
[----:B------:R-:W-:Y:S02]  /*41e0*/  ISETP.LT.AND P5, PT, R4, UR6, P1 ;  /* 0x0000000604007c0c */ /* 0x000fe40008fa1270 */
[----:B------:R-:W-:Y:S02]  /*41f0*/  ISETP.LT.AND P4, PT, R5, UR6, P1 ;  /* 0x0000000605007c0c */ /* 0x000fe40008f81270 */
[----:B------:R-:W-:-:S04]  /*4200*/  IADD3 R28, P2, R166, UR4, RZ ;  /* 0x00000004a61c7c10 */ /* 0x000fc8000ff5e0ff */
[----:B------:R-:W-:Y:S01]  /*4210*/  IADD3.X R29, R167, UR5, RZ, P2, !PT ;  /* 0x00000005a71d7c10 */ /* 0x000fe200097fe4ff */
        /* <DEDUP_REMOVED lines=10> */
[----:B------:R-:W3:Y:S04]  /*42c0*/  LDS.128 R144, [R156] ;  /* 0x000000009c907984 */ /* 0x000ee80000000c00 */
[----:B------:R-:W3:Y:S01]  /*42d0*/  LDS.128 R140, [R157+0x440] ;  /* 0x000440009d8c7984 */ /* 0x000ee20000000c00 */
[----:B--2---:R-:W-:-:S02]  /*42e0*/  HADD2.F32 R7, -RZ, R136.H0_H0 ;  /* 0x20000088ff077230 */ /* 0x004fc40000004100 */
[----:B-1----:R-:W-:Y:S02]  /*42f0*/  HADD2.F32 R15, -RZ, R136.H1_H1 ;  /* 0x30000088ff0f7230 */ /* 0x002fe40000004100 */
[--C-:B------:R-:W-:Y:S02]  /*4300*/  HADD2.F32 R11, -RZ, R137.reuse.H1_H1 ;  /* 0x30000089ff0b7230 */ /* 0x100fe40000004100 */
[-C--:B----4-:R-:W-:Y:S01]  /*4310*/  FMUL R19, R7, R164.reuse ;  /* 0x000000a407137220 */ /* 0x090fe20000400000 */
[----:B------:R-:W-:Y:S01]  /*4320*/  HADD2.F32 R9, -RZ, R137.H0_H0 ;  /* 0x20000089ff097230 */ /* 0x000fe20000004100 */
[----:B------:R-:W1:Y:S01]  /*4330*/  LDS.128 R4, [R156+0x440] ;  /* 0x000440009c047984 */ /* 0x000e620000000c00 */
[-C--:B------:R-:W-:Y:S01]  /*4340*/  FMUL R10, R15, R164.reuse ;  /* 0x000000a40f0a7220 */ /* 0x080fe20000400000 */
[----:B-----5:R-:W-:Y:S01]  /*4350*/  FFMA R8, R148, R161, R19 ;  /* 0x000000a194087223 */ /* 0x020fe20000000013 */
[----:B------:R-:W-:Y:S02]  /*4360*/  HADD2.F32 R19, -RZ, R138.H0_H0 ;  /* 0x2000008aff137230 */ /* 0x000fe40000004100 */
[----:B------:R-:W-:Y:S01]  /*4370*/  FMUL R22, R11, R164 ;  /* 0x000000a40b167220 */ /* 0x000fe20000400000 */
[----:B------:R-:W-:-:S02]  /*4380*/  HADD2.F32 R15, -RZ, R139.H1_H1 ;  /* 0x3000008bff0f7230 */ /* 0x000fc40000004100 */
[-C--:B------:R-:W-:Y:S01]  /*4390*/  FFMA R149, R149, R161.reuse, R10 ;  /* 0x000000a195957223 */ /* 0x080fe2000000000a */
[----:B------:R-:W-:Y:S02]  /*43a0*/  HADD2.F32 R11, -RZ, R138.H1_H1 ;  /* 0x3000008aff0b7230 */ /* 0x000fe40000004100 */
[-C--:B------:R-:W-:Y:S01]  /*43b0*/  FMUL R19, R19, R164.reuse ;  /* 0x000000a413137220 */ /* 0x080fe20000400000 */
[-C--:B------:R-:W-:Y:S01]  /*43c0*/  FMUL R9, R9, R164.reuse ;  /* 0x000000a409097220 */ /* 0x080fe20000400000 */
[-C--:B------:R-:W-:Y:S01]  /*43d0*/  FMUL R24, R15, R164.reuse ;  /* 0x000000a40f187220 */ /* 0x080fe20000400000 */
[----:B---3--:R-:W-:Y:S02]  /*43e0*/  HADD2.F32 R15, -RZ, R132.H1_H1 ;  /* 0x30000084ff0f7230 */ /* 0x008fe40000004100 */
[----:B------:R-:W-:Y:S01]  /*43f0*/  FFMA R10, R144, R161, R19 ;  /* 0x000000a1900a7223 */ /* 0x000fe20000000013 */
[----:B------:R-:W-:Y:S02]  /*4400*/  HADD2.F32 R19, -RZ, R133.H0_H0 ;  /* 0x20000085ff137230 */ /* 0x000fe40000004100 */
[----:B------:R-:W-:Y:S01]  /*4410*/  FMUL R14, R11, R164 ;  /* 0x000000a40b0e7220 */ /* 0x000fe20000400000 */
[----:B------:R-:W-:-:S02]  /*4420*/  HADD2.F32 R11, -RZ, R139.H0_H0 ;  /* 0x2000008bff0b7230 */ /* 0x000fc40000004100 */
[-C--:B------:R-:W-:Y:S01]  /*4430*/  FFMA R24, R147, R161.reuse, R24 ;  /* 0x000000a193187223 */ /* 0x080fe20000000018 */
[----:B------:R-:W-:Y:S02]  /*4440*/  HADD2.F32 R23, -RZ, R132.H0_H0 ;  /* 0x20000084ff177230 */ /* 0x000fe40000004100 */
[-C--:B------:R-:W-:Y:S01]  /*4450*/  FMUL R19, R19, R164.reuse ;  /* 0x000000a413137220 */ /* 0x080fe20000400000 */
[-C--:B------:R-:W-:Y:S01]  /*4460*/  FFMA R145, R145, R161.reuse, R14 ;  /* 0x000000a191917223 */ /* 0x080fe2000000000e */
[-C--:B------:R-:W-:Y:S01]  /*4470*/  FMUL R14, R15, R164.reuse ;  /* 0x000000a40f0e7220 */ /* 0x080fe20000400000 */
[----:B------:R-:W-:Y:S02]  /*4480*/  HADD2.F32 R15, -RZ, R133.H1_H1 ;  /* 0x30000085ff0f7230 */ /* 0x000fe40000004100 */
[----:B------:R-:W-:Y:S01]  /*4490*/  FFMA R142, R142, R161, R19 ;  /* 0x000000a18e8e7223 */ /* 0x000fe20000000013 */
[--C-:B------:R-:W-:Y:S02]  /*44a0*/  HADD2.F32 R19, -RZ, R134.reuse.H0_H0 ;  /* 0x20000086ff137230 */ /* 0x100fe40000004100 */
[----:B------:R-:W-:Y:S01]  /*44b0*/  FMUL R11, R11, R164 ;  /* 0x000000a40b0b7220 */ /* 0x000fe20000400000 */
[----:B------:R-:W-:-:S02]  /*44c0*/  HADD2.F32 R25, -RZ, R134.H1_H1 ;  /* 0x30000086ff197230 */ /* 0x000fc40000004100 */
[-C--:B------:R-:W-:Y:S01]  /*44d0*/  FFMA R141, R141, R161.reuse, R14 ;  /* 0x000000a18d8d7223 */ /* 0x080fe2000000000e */
[-C--:B------:R-:W-:Y:S01]  /*44e0*/  FMUL R23, R23, R164.reuse ;  /* 0x000000a417177220 */ /* 0x080fe20000400000 */
[-C--:B------:R-:W-:Y:S01]  /*44f0*/  FMUL R14, R15, R164.reuse ;  /* 0x000000a40f0e7220 */ /* 0x080fe20000400000 */
[-C--:B------:R-:W-:Y:S01]  /*4500*/  FMUL R19, R19, R164.reuse ;  /* 0x000000a413137220 */ /* 0x080fe20000400000 */
[-C--:B------:R-:W-:Y:S01]  /*4510*/  FFMA R11, R146, R161.reuse, R11 ;  /* 0x000000a1920b7223 */ /* 0x080fe2000000000b */
[-C--:B------:R-:W-:Y:S01]  /*4520*/  FMUL R26, R25, R164.reuse ;  /* 0x000000a4191a7220 */ /* 0x080fe20000400000 */
[-C--:B------:R-:W-:Y:S01]  /*4530*/  FFMA R140, R140, R161.reuse, R23 ;  /* 0x000000a18c8c7223 */ /* 0x080fe20000000017 */
[----:B------:R-:W-:Y:S01]  /*4540*/  FFMA R143, R143, R161, R14 ;  /* 0x000000a18f8f7223 */ /* 0x000fe2000000000e */
[--C-:B------:R-:W-:Y:S01]  /*4550*/  HADD2.F32 R15, -RZ, R135.reuse.H0_H0 ;  /* 0x20000087ff0f7230 */ /* 0x100fe20000004100 */
[----:B------:R-:W-:Y:S01]  /*4560*/  F2FP.F16.F32.PACK_AB R11, R24, R11 ;  /* 0x0000000b180b723e */ /* 0x000fe200000000ff */
[----:B------:R-:W-:Y:S01]  /*4570*/  HADD2.F32 R23, -RZ, R135.H1_H1 ;  /* 0x30000087ff177230 */ /* 0x000fe20000004100 */
[----:B------:R-:W-:Y:S01]  /*4580*/  IADD3 R24, R160, 0x10, RZ ;  /* 0x00000010a0187810 */ /* 0x000fe20007ffe0ff */
[-C--:B------:R-:W-:Y:S01]  /*4590*/  FFMA R9, R150, R161.reuse, R9 ;  /* 0x000000a196097223 */ /* 0x080fe20000000009 */
[-C--:B------:R-:W-:Y:S01]  /*45a0*/  FFMA R22, R151, R161.reuse, R22 ;  /* 0x000000a197167223 */ /* 0x080fe20000000016 */
[-C--:B-1----:R-:W-:Y:S01]  /*45b0*/  FFMA R14, R4, R161.reuse, R19 ;  /* 0x000000a1040e7223 */ /* 0x082fe20000000013 */
[----:B------:R-:W-:Y:S01]  /*45c0*/  FFMA R19, R5, R161, R26 ;  /* 0x000000a105137223 */ /* 0x000fe2000000001a */
[----:B------:R-:W-:Y:S01]  /*45d0*/  IADD3 R26, P3, R16, UR4, RZ ;  /* 0x00000004101a7c10 */ /* 0x000fe2000ff7e0ff */
[-C--:B------:R-:W-:Y:S01]  /*45e0*/  FMUL R15, R15, R164.reuse ;  /* 0x000000a40f0f7220 */ /* 0x080fe20000400000 */
[----:B------:R-:W-:Y:S01]  /*45f0*/  FMUL R18, R23, R164 ;  /* 0x000000a417127220 */ /* 0x000fe20000400000 */
[----:B------:R-:W-:-:S02]  /*4600*/  F2FP.F16.F32.PACK_AB R9, R22, R9 ;  /* 0x000000091609723e */ /* 0x000fc400000000ff */
[----:B------:R-:W-:Y:S01]  /*4610*/  IADD3.X R27, R17, UR5, RZ, P3, !PT ;  /* 0x00000005111b7c10 */ /* 0x000fe20009ffe4ff */
[-C--:B------:R-:W-:Y:S01]  /*4620*/  FFMA R15, R6, R161.reuse, R15 ;  /* 0x000000a1060f7223 */ /* 0x080fe2000000000f */
[----:B------:R-:W-:Y:S01]  /*4630*/  ISETP.LT.AND P3, PT, R24, UR6, P0 ;  /* 0x0000000618007c0c */ /* 0x000fe20008761270 */
[----:B------:R-:W-:Y:S01]  /*4640*/  FFMA R18, R7, R161, R18 ;  /* 0x000000a107127223 */ /* 0x000fe20000000012 */
        /* <DEDUP_REMOVED lines=13> */
[----:B------:R-:W-:Y:S02]  /*4720*/  ISETP.LT.AND P3, PT, R25, UR6, P0 ;  /* 0x0000000619007c0c */ /* 0x000fe40008761270 */
[----:B------:R-:W-:-:S11]  /*4730*/  IADD3.X R21, R3, R21, RZ, P2, !PT ;  /* 0x0000001503157210 */ /* 0x000fd600017fe4ff */
[----:B------:R-:W2:Y:S01]  /*4740*/  @P3 LDG.E.LTC128B.128 R132, desc[UR14][R20.64] ;  /* 0x0000000e14843981 */ /* 0x000ea2000c1e1d20 */
[----:B------:R-:W-:Y:S01]  /*4750*/  BAR.SYNC.DEFER_BLOCKING 0x0 ;  /* 0x0000000000007b1d */ /* 0x000fe20000010000 */
[----:B------:R-:W-:Y:S02]  /*4760*/  ISETP.LT.AND P4, PT, R25, UR6, P1 ;  /* 0x0000000619007c0c */ /* 0x000fe40008f81270 */
[----:B------:R-:W-:-:S03]  /*4770*/  ISETP.LT.AND P5, PT, R24, UR6, P1 ;  /* 0x0000000618007c0c */ /* 0x000fc60008fa1270 */
        /* <DEDUP_REMOVED lines=11> */
[----:B------:R-:W2:Y:S01]  /*4830*/  LDS.128 R8, [R157+0x440] ;  /* 0x000440009d087984 */ /* 0x000ea20000000c00 */
[----:B-1----:R-:W-:-:S02]  /*4840*/  HADD2.F32 R5, -RZ, R136.H0_H0 ;  /* 0x20000088ff057230 */ /* 0x002fc40000004100 */
[--C-:B------:R-:W-:Y:S02]  /*4850*/  HADD2.F32 R35, -RZ, R137.reuse.H0_H0 ;  /* 0x20000089ff237230 */ /* 0x100fe40000004100 */
[----:B------:R-:W-:Y:S02]  /*4860*/  HADD2.F32 R31, -RZ, R136.H1_H1 ;  /* 0x30000088ff1f7230 */ /* 0x000fe40000004100 */
[-C--:B------:R-:W-:Y:S01]  /*4870*/  FMUL R25, R5, R164.reuse ;  /* 0x000000a405197220 */ /* 0x080fe20000400000 */
[----:B---3--:R-:W-:Y:S01]  /*4880*/  HADD2.F32 R37, -RZ, R137.H1_H1 ;  /* 0x30000089ff257230 */ /* 0x008fe20000004100 */
[----:B------:R-:W1:Y:S01]  /*4890*/  LDS.128 R4, [R156+0x440] ;  /* 0x000440009c047984 */ /* 0x000e620000000c00 */
[-C--:B------:R-:W-:Y:S01]  /*48a0*/  FMUL R35, R35, R164.reuse ;  /* 0x000000a423237220 */ /* 0x080fe20000400000 */
[--C-:B------:R-:W-:Y:S02]  /*48b0*/  HADD2.F32 R33, -RZ, R138.reuse.H0_H0 ;  /* 0x2000008aff217230 */ /* 0x100fe40000004100 */
[----:B------:R-:W-:Y:S01]  /*48c0*/  FMUL R30, R31, R164 ;  /* 0x000000a41f1e7220 */ /* 0x000fe20000400000 */
[-C--:B----4-:R-:W-:Y:S01]  /*48d0*/  FFMA R25, R16, R161.reuse, R25 ;  /* 0x000000a110197223 */ /* 0x090fe20000000019 */
[----:B------:R-:W-:Y:S01]  /*48e0*/  FFMA R18, R18, R161, R35 ;  /* 0x000000a112127223 */ /* 0x000fe20000000023 */
[----:B------:R-:W-:-:S02]  /*48f0*/  HADD2.F32 R31, -RZ, R138.H1_H1 ;  /* 0x3000008aff1f7230 */ /* 0x000fc40000004100 */
[-C--:B------:R-:W-:Y:S01]  /*4900*/  FMUL R16, R37, R164.reuse ;  /* 0x000000a425107220 */ /* 0x080fe20000400000 */
[-C--:B------:R-:W-:Y:S01]  /*4910*/  FFMA R30, R17, R161.reuse, R30 ;  /* 0x000000a1111e7223 */ /* 0x080fe2000000001e */
[--C-:B------:R-:W-:Y:S02]  /*4920*/  HADD2.F32 R35, -RZ, R139.reuse.H0_H0 ;  /* 0x2000008bff237230 */ /* 0x100fe40000004100 */
[-C--:B------:R-:W-:Y:S01]  /*4930*/  FMUL R17, R33, R164.reuse ;  /* 0x000000a421117220 */ /* 0x080fe20000400000 */
[-C--:B------:R-:W-:Y:S01]  /*4940*/  FFMA R19, R19, R161.reuse, R16 ;  /* 0x000000a113137223 */ /* 0x080fe20000000010 */
[-C--:B------:R-:W-:Y:S01]  /*4950*/  FMUL R24, R31, R164.reuse ;  /* 0x000000a41f187220 */ /* 0x080fe20000400000 */
[----:B------:R-:W-:Y:S02]  /*4960*/  HADD2.F32 R37, -RZ, R139.H1_H1 ;  /* 0x3000008bff257230 */ /* 0x000fe40000004100 */
[----:B-----5:R-:W-:Y:S01]  /*4970*/  FFMA R16, R12, R161, R17 ;  /* 0x000000a10c107223 */ /* 0x020fe20000000011 */
[----:B------:R-:W-:Y:S01]  /*4980*/  FMUL R35, R35, R164 ;  /* 0x000000a423237220 */ /* 0x000fe20000400000 */
[----:B--2---:R-:W-:-:S02]  /*4990*/  HADD2.F32 R33, -RZ, R132.H1_H1 ;  /* 0x30000084ff217230 */ /* 0x004fc40000004100 */
[-C--:B------:R-:W-:Y:S01]  /*49a0*/  FFMA R31, R13, R161.reuse, R24 ;  /* 0x000000a10d1f7223 */ /* 0x080fe20000000018 */
[----:B------:R-:W-:Y:S02]  /*49b0*/  HADD2.F32 R17, -RZ, R132.H0_H0 ;  /* 0x20000084ff117230 */ /* 0x000fe40000004100 */
[-C--:B------:R-:W-:Y:S01]  /*49c0*/  FFMA R14, R14, R161.reuse, R35 ;  /* 0x000000a10e0e7223 */ /* 0x080fe20000000023 */
[-C--:B------:R-:W-:Y:S01]  /*49d0*/  FMUL R12, R37, R164.reuse ;  /* 0x000000a4250c7220 */ /* 0x080fe20000400000 */
[-C--:B------:R-:W-:Y:S01]  /*49e0*/  FMUL R24, R33, R164.reuse ;  /* 0x000000a421187220 */ /* 0x080fe20000400000 */
[--C-:B------:R-:W-:Y:S02]  /*49f0*/  HADD2.F32 R35, -RZ, R134.reuse.H0_H0 ;  /* 0x20000086ff237230 */ /* 0x100fe40000004100 */
[----:B------:R-:W-:Y:S01]  /*4a00*/  FMUL R17, R17, R164 ;  /* 0x000000a411117220 */ /* 0x000fe20000400000 */
[----:B------:R-:W-:Y:S02]  /*4a10*/  HADD2.F32 R33, -RZ, R133.H1_H1 ;  /* 0x30000085ff217230 */ /* 0x000fe40000004100 */
[----:B------:R-:W-:Y:S01]  /*4a20*/  FFMA R15, R15, R161, R12 ;  /* 0x000000a10f0f7223 */ /* 0x000fe2000000000c */
[----:B------:R-:W-:-:S02]  /*4a30*/  HADD2.F32 R37, -RZ, R134.H1_H1 ;  /* 0x30000086ff257230 */ /* 0x000fc40000004100 */
[-C--:B------:R-:W-:Y:S01]  /*4a40*/  FFMA R12, R8, R161.reuse, R17 ;  /* 0x000000a1080c7223 */ /* 0x080fe20000000011 */
[-C--:B------:R-:W-:Y:S01]  /*4a50*/  FMUL R35, R35, R164.reuse ;  /* 0x000000a423237220 */ /* 0x080fe20000400000 */
[-C--:B------:R-:W-:Y:S01]  /*4a60*/  FFMA R17, R9, R161.reuse, R24 ;  /* 0x000000a109117223 */ /* 0x080fe20000000018 */
[-C--:B------:R-:W-:Y:S01]  /*4a70*/  FMUL R34, R33, R164.reuse ;  /* 0x000000a421227220 */ /* 0x080fe20000400000 */
[-C--:B------:R-:W-:Y:S01]  /*4a80*/  FMUL R8, R37, R164.reuse ;  /* 0x000000a425087220 */ /* 0x080fe20000400000 */
[----:B------:R-:W-:Y:S01]  /*4a90*/  HADD2.F32 R13, -RZ, R133.H0_H0 ;  /* 0x20000085ff0d7230 */ /* 0x000fe20000004100 */
[----:B------:R-:W-:Y:S01]  /*4aa0*/  IADD3 R24, P2, R28, UR4, RZ ;  /* 0x000000041c187c10 */ /* 0x000fe2000ff5e0ff */
[--C-:B------:R-:W-:Y:S01]  /*4ab0*/  HADD2.F32 R33, -RZ, R135.reuse.H0_H0 ;  /* 0x20000087ff217230 */ /* 0x100fe20000004100 */
[----:B------:R-:W-:Y:S01]  /*4ac0*/  IADD3 R28, R160, 0x18, RZ ;  /* 0x00000018a01c7810 */ /* 0x000fe20007ffe0ff */
[----:B------:R-:W-:Y:S02]  /*4ad0*/  HADD2.F32 R9, -RZ, R135.H1_H1 ;  /* 0x30000087ff097230 */ /* 0x000fe40000004100 */
[-C--:B------:R-:W-:Y:S01]  /*4ae0*/  FMUL R13, R13, R164.reuse ;  /* 0x000000a40d0d7220 */ /* 0x080fe20000400000 */
[-C--:B------:R-:W-:Y:S01]  /*4af0*/  FFMA R34, R11, R161.reuse, R34 ;  /* 0x000000a10b227223 */ /* 0x080fe20000000022 */
[-C--:B------:R-:W-:Y:S01]  /*4b00*/  FMUL R33, R33, R164.reuse ;  /* 0x000000a421217220 */ /* 0x080fe20000400000 */
[-C--:B-1----:R-:W-:Y:S01]  /*4b10*/  FFMA R32, R4, R161.reuse, R35 ;  /* 0x000000a104207223 */ /* 0x082fe20000000023 */
[----:B------:R-:W-:Y:S01]  /*4b20*/  FFMA R35, R5, R161, R8 ;  /* 0x000000a105237223 */ /* 0x000fe20000000008 */
[----:B------:R-:W-:Y:S01]  /*4b30*/  F2FP.F16.F32.PACK_AB R8, R30, R25 ;  /* 0x000000191e08723e */ /* 0x000fe200000000ff */
[----:B------:R-:W-:Y:S01]  /*4b40*/  FMUL R36, R9, R164 ;  /* 0x000000a409247220 */ /* 0x000fe20000400000 */
[----:B------:R-:W-:Y:S01]  /*4b50*/  IADD3.X R25, R29, UR5, RZ, P2, !PT ;  /* 0x000000051d197c10 */ /* 0x000fe200097fe4ff */
[-C--:B------:R-:W-:Y:S01]  /*4b60*/  FFMA R13, R10, R161.reuse, R13 ;  /* 0x000000a10a0d7223 */ /* 0x080fe2000000000d */
[----:B------:R-:W-:Y:S01]  /*4b70*/  IADD3 R26, P2, R26, UR4, RZ ;  /* 0x000000041a1a7c10 */ /* 0x000fe2000ff5e0ff */
[-C--:B------:R-:W-:Y:S01]  /*4b80*/  FFMA R33, R6, R161.reuse, R33 ;  /* 0x000000a106217223 */ /* 0x080fe20000000021 */
[----:B------:R-:W-:Y:S01]  /*4b90*/  ISETP.LT.AND P3, PT, R28, UR6, P0 ;  /* 0x000000061c007c0c */ /* 0x000fe20008761270 */
        /* <DEDUP_REMOVED lines=19> */
[----:B------:R-:W-:Y:S01]  /*4cd0*/  ISETP.LT.AND P4, PT, R29, UR6, P1 ;  /* 0x000000061d007c0c */ /* 0x000fe20008f81270 */
[----:B------:R-:W-:Y:S01]  /*4ce0*/  BAR.SYNC.DEFER_BLOCKING 0x0 ;  /* 0x0000000000007b1d */ /* 0x000fe20000010000 */
[----:B------:R-:W-:Y:S02]  /*4cf0*/  ISETP.LT.AND P5, PT, R28, UR6, P1 ;  /* 0x000000061c007c0c */ /* 0x000fe40008fa1270 */
        /* <DEDUP_REMOVED lines=15> */
[--C-:B------:R-:W-:Y:S02]  /*4df0*/  HADD2.F32 R33, -RZ, R137.reuse.H1_H1 ;  /* 0x30000089ff217230 */ /* 0x100fe40000004100 */
[----:B------:R-:W-:Y:S02]  /*4e00*/  HADD2.F32 R35, -RZ, R136.H1_H1 ;  /* 0x30000088ff237230 */ /* 0x000fe40000004100 */
[-C--:B------:R-:W-:Y:S01]  /*4e10*/  FMUL R29, R5, R164.reuse ;  /* 0x000000a4051d7220 */ /* 0x080fe20000400000 */
[----:B------:R-:W-:Y:S01]  /*4e20*/  HADD2.F32 R31, -RZ, R137.H0_H0 ;  /* 0x20000089ff1f7230 */ /* 0x000fe20000004100 */
[----:B------:R-:W2:Y:S02]  /*4e30*/  LDS.128 R4, [R156+0x440] ;  /* 0x000440009c047984 */ /* 0x000ea40000000c00 */
[----:B-1----:R-:W-:Y:S01]  /*4e40*/  FFMA R28, R16, R161, R29 ;  /* 0x000000a1101c7223 */ /* 0x002fe2000000001d */
[----:B------:R-:W-:Y:S01]  /*4e50*/  FMUL R16, R33, R164 ;  /* 0x000000a421107220 */ /* 0x000fe20000400000 */
[----:B------:R-:W-:-:S02]  /*4e60*/  HADD2.F32 R33, -RZ, R138.H1_H1 ;  /* 0x3000008aff217230 */ /* 0x000fc40000004100 */
[-C--:B------:R-:W-:Y:S01]  /*4e70*/  FMUL R30, R35, R164.reuse ;  /* 0x000000a4231e7220 */ /* 0x080fe20000400000 */
[----:B------:R-:W-:Y:S02]  /*4e80*/  HADD2.F32 R29, -RZ, R138.H0_H0 ;  /* 0x2000008aff1d7230 */ /* 0x000fe40000004100 */
[-C--:B------:R-:W-:Y:S01]  /*4e90*/  FMUL R31, R31, R164.reuse ;  /* 0x000000a41f1f7220 */ /* 0x080fe20000400000 */
[--C-:B------:R-:W-:Y:S02]  /*4ea0*/  HADD2.F32 R35, -RZ, R139.reuse.H1_H1 ;  /* 0x3000008bff237230 */ /* 0x100fe40000004100 */
[-C--:B------:R-:W-:Y:S01]  /*4eb0*/  FMUL R34, R33, R164.reuse ;  /* 0x000000a421227220 */ /* 0x080fe20000400000 */
[----:B------:R-:W-:Y:S02]  /*4ec0*/  HADD2.F32 R33, -RZ, R139.H0_H0 ;  /* 0x2000008bff217230 */ /* 0x000fe40000004100 */
[----:B------:R-:W-:Y:S01]  /*4ed0*/  FMUL R29, R29, R164 ;  /* 0x000000a41d1d7220 */ /* 0x000fe20000400000 */
[-C--:B------:R-:W-:Y:S01]  /*4ee0*/  FFMA R18, R18, R161.reuse, R31 ;  /* 0x000000a112127223 */ /* 0x080fe2000000001f */
[----:B------:R-:W-:Y:S01]  /*4ef0*/  FFMA R31, R19, R161, R16 ;  /* 0x000000a1131f7223 */ /* 0x000fe20000000010 */
[----:B---3--:R-:W-:-:S02]  /*4f00*/  HADD2.F32 R19, -RZ, R132.H0_H0 ;  /* 0x20000084ff137230 */ /* 0x008fc40000004100 */
[-C--:B----4-:R-:W-:Y:S01]  /*4f10*/  FFMA R29, R12, R161.reuse, R29 ;  /* 0x000000a10c1d7223 */ /* 0x090fe2000000001d */
[-C--:B------:R-:W-:Y:S01]  /*4f20*/  FMUL R33, R33, R164.reuse ;  /* 0x000000a421217220 */ /* 0x080fe20000400000 */
[-C--:B------:R-:W-:Y:S01]  /*4f30*/  FMUL R12, R35, R164.reuse ;  /* 0x000000a4230c7220 */ /* 0x080fe20000400000 */
[----:B------:R-:W-:Y:S02]  /*4f40*/  HADD2.F32 R35, -RZ, R132.H1_H1 ;  /* 0x30000084ff237230 */ /* 0x000fe40000004100 */
[----:B------:R-:W-:Y:S01]  /*4f50*/  FMUL R19, R19, R164 ;  /* 0x000000a413137220 */ /* 0x000fe20000400000 */
[-C--:B------:R-:W-:Y:S01]  /*4f60*/  FFMA R32, R14, R161.reuse, R33 ;  /* 0x000000a10e207223 */ /* 0x080fe20000000021 */
[-C--:B------:R-:W-:Y:S01]  /*4f70*/  FFMA R33, R15, R161.reuse, R12 ;  /* 0x000000a10f217223 */ /* 0x080fe2000000000c */
[--C-:B------:R-:W-:Y:S02]  /*4f80*/  HADD2.F32 R15, -RZ, R133.reuse.H1_H1 ;  /* 0x30000085ff0f7230 */ /* 0x100fe40000004100 */
[-C--:B------:R-:W-:Y:S01]  /*4f90*/  FFMA R17, R17, R161.reuse, R30 ;  /* 0x000000a111117223 */ /* 0x080fe2000000001e */
[----:B------:R-:W-:Y:S01]  /*4fa0*/  FFMA R34, R13, R161, R34 ;  /* 0x000000a10d227223 */ /* 0x000fe20000000022 */
[----:B------:R-:W-:-:S02]  /*4fb0*/  HADD2.F32 R13, -RZ, R133.H0_H0 ;  /* 0x20000085ff0d7230 */ /* 0x000fc40000004100 */
[-C--:B------:R-:W-:Y:S01]  /*4fc0*/  FMUL R30, R35, R164.reuse ;  /* 0x000000a4231e7220 */ /* 0x080fe20000400000 */
[-C--:B-----5:R-:W-:Y:S01]  /*4fd0*/  FFMA R19, R8, R161.reuse, R19 ;  /* 0x000000a108137223 */ /* 0x0a0fe20000000013 */
[-C--:B------:R-:W-:Y:S01]  /*4fe0*/  FMUL R8, R15, R164.reuse ;  /* 0x000000a40f087220 */ /* 0x080fe20000400000 */
[--C-:B------:R-:W-:Y:S02]  /*4ff0*/  HADD2.F32 R35, -RZ, R135.reuse.H1_H1 ;  /* 0x30000087ff237230 */ /* 0x100fe40000004100 */
[-C--:B------:R-:W-:Y:S01]  /*5000*/  FMUL R13, R13, R164.reuse ;  /* 0x000000a40d0d7220 */ /* 0x080fe20000400000 */
[-C--:B------:R-:W-:Y:S01]  /*5010*/  FFMA R30, R9, R161.reuse, R30 ;  /* 0x000000a1091e7223 */ /* 0x080fe2000000001e */
[-C--:B------:R-:W-:Y:S01]  /*5020*/  FFMA R15, R11, R161.reuse, R8 ;  /* 0x000000a10b0f7223 */ /* 0x080fe20000000008 */
[--C-:B------:R-:W-:Y:S02]  /*5030*/  HADD2.F32 R37, -RZ, R134.reuse.H1_H1 ;  /* 0x30000086ff257230 */ /* 0x100fe40000004100 */
[----:B------:R-:W-:Y:S01]  /*5040*/  FMUL R8, R35, R164 ;  /* 0x000000a423087220 */ /* 0x000fe20000400000 */
[----:B------:R-:W-:Y:S01]  /*5050*/  FFMA R12, R10, R161, R13 ;  /* 0x000000a10a0c7223 */ /* 0x000fe2000000000d */
[----:B------:R-:W-:Y:S01]  /*5060*/  HADD2.F32 R13, -RZ, R134.H0_H0 ;  /* 0x20000086ff0d7230 */ /* 0x000fe20000004100 */
[----:B------:R-:W-:Y:S01]  /*5070*/  F2FP.F16.F32.PACK_AB R10, R34, R29 ;  /* 0x0000001d220a723e */ /* 0x000fe200000000ff */
[----:B------:R-:W-:-:S02]  /*5080*/  HADD2.F32 R9, -RZ, R135.H0_H0 ;  /* 0x20000087ff097230 */ /* 0x000fc40000004100 */
[----:B------:R-:W-:Y:S01]  /*5090*/  FMUL R16, R37, R164 ;  /* 0x000000a425107220 */ /* 0x000fe20000400000 */
[-C--:B--2---:R-:W-:Y:S01]  /*50a0*/  FFMA R7, R7, R161.reuse, R8 ;  /* 0x000000a107077223 */ /* 0x084fe20000000008 */
[----:B------:R-:W-:Y:S01]  /*50b0*/  F2FP.F16.F32.PACK_AB R8, R17, R28 ;  /* 0x0000001c1108723e */ /* 0x000fe200000000ff */
[-C--:B------:R-:W-:Y:S01]  /*50c0*/  FMUL R13, R13, R164.reuse ;  /* 0x000000a40d0d7220 */ /* 0x080fe20000400000 */
[----:B------:R-:W-:Y:S01]  /*50d0*/  IADD3 R28, P2, R24, UR4, RZ ;  /* 0x00000004181c7c10 */ /* 0x000fe2000ff5e0ff */
[----:B------:R-:W-:Y:S01]  /*50e0*/  FMUL R9, R9, R164 ;  /* 0x000000a409097220 */ /* 0x000fe20000400000 */
[----:B------:R-:W-:Y:S01]  /*50f0*/  IADD3 R24, R160, 0x20, RZ ;  /* 0x00000020a0187810 */ /* 0x000fe20007ffe0ff */
[-C--:B------:R-:W-:Y:S01]  /*5100*/  FFMA R13, R4, R161.reuse, R13 ;  /* 0x000000a1040d7223 */ /* 0x080fe2000000000d */
[-C--:B------:R-:W-:Y:S01]  /*5110*/  FFMA R16, R5, R161.reuse, R16 ;  /* 0x000000a105107223 */ /* 0x080fe20000000010 */
[----:B------:R-:W-:Y:S01]  /*5120*/  FFMA R14, R6, R161, R9 ;  /* 0x000000a1060e7223 */ /* 0x000fe20000000009 */
[----:B------:R-:W-:-:S02]  /*5130*/  ISETP.LT.AND P3, PT, R24, UR6, P0 ;  /* 0x0000000618007c0c */ /* 0x000fc40008761270 */
        /* <DEDUP_REMOVED lines=33> */
[--C-:B------:R-:W-:Y:S02]  /*5350*/  HADD2.F32 R35, -RZ, R137.reuse.H0_H0 ;  /* 0x20000089ff237230 */ /* 0x100fe40000004100 */
[----:B------:R-:W-:Y:S02]  /*5360*/  HADD2.F32 R31, -RZ, R136.H1_H1 ;  /* 0x30000088ff1f7230 */ /* 0x000fe40000004100 */
[-C--:B------:R-:W-:Y:S01]  /*5370*/  FMUL R25, R5, R164.reuse ;  /* 0x000000a405197220 */ /* 0x080fe20000400000 */
[----:B------:R-:W-:Y:S01]  /*5380*/  HADD2.F32 R37, -RZ, R137.H1_H1 ;  /* 0x30000089ff257230 */ /* 0x000fe20000004100 */
[----:B------:R-:W1:Y:S01]  /*5390*/  LDS.128 R4, [R156+0x440] ;  /* 0x000440009c047984 */ /* 0x000e620000000c00 */
[-C--:B------:R-:W-:Y:S01]  /*53a0*/  FMUL R35, R35, R164.reuse ;  /* 0x000000a423237220 */ /* 0x080fe20000400000 */
[--C-:B------:R-:W-:Y:S02]  /*53b0*/  HADD2.F32 R33, -RZ, R138.reuse.H0_H0 ;  /* 0x2000008aff217230 */ /* 0x100fe40000004100 */
[----:B------:R-:W-:Y:S01]  /*53c0*/  FMUL R30, R31, R164 ;  /* 0x000000a41f1e7220 */ /* 0x000fe20000400000 */
[-C--:B---3--:R-:W-:Y:S01]  /*53d0*/  FFMA R25, R16, R161.reuse, R25 ;  /* 0x000000a110197223 */ /* 0x088fe20000000019 */
        /* <DEDUP_REMOVED lines=9> */
[----:B----4-:R-:W-:Y:S01]  /*5470*/  FFMA R16, R12, R161, R17 ;  /* 0x000000a10c107223 */ /* 0x010fe20000000011 */
        /* <DEDUP_REMOVED lines=12> */
[-C--:B-----5:R-:W-:Y:S01]  /*5540*/  FFMA R12, R8, R161.reuse, R17 ;  /* 0x000000a1080c7223 */ /* 0x0a0fe20000000011 */
        /* <DEDUP_REMOVED lines=37> */
[----:B------:R-:W-:Y:S02]  /*57a0*/  ISETP.LT.AND P3, PT, R29, UR6, P0 ;  /* 0x000000061d007c0c */ /* 0x000fe40008761270 */
[----:B------:R-:W-:-:S11]  /*57b0*/  IADD3.X R21, R3, R21, RZ, P2, !PT ;  /* 0x0000001503157210 */ /* 0x000fd600017fe4ff */
[----:B------:R4:W5:Y:S01]  /*57c0*/  @P3 LDG.E.LTC128B.128 R132, desc[UR14][R20.64] ;  /* 0x0000000e14843981 */ /* 0x000962000c1e1d20 */
[----:B------:R-:W-:Y:S01]  /*57d0*/  BAR.SYNC.DEFER_BLOCKING 0x0 ;  /* 0x0000000000007b1d */ /* 0x000fe20000010000 */
[----:B------:R-:W-:Y:S02]  /*57e0*/  ISETP.LT.AND P5, PT, R28, UR6, P1 ;  /* 0x000000061c007c0c */ /* 0x000fe40008fa1270 */
[----:B------:R-:W-:Y:S02]  /*57f0*/  ISETP.LT.AND P4, PT, R29, UR6, P1 ;  /* 0x000000061d007c0c */ /* 0x000fe40008f81270 */
        /* <DEDUP_REMOVED lines=17> */
[----:B----4-:R-:W-:-:S04]  /*5910*/  IADD3 R20, P2, R2, R20, RZ ;  /* 0x0000001402147210 */ /* 0x010fc80007f5e0ff */
[----:B------:R-:W-:Y:S01]  /*5920*/  IADD3.X R21, R3, R21, RZ, P2, !PT ;  /* 0x0000001503157210 */ /* 0x000fe200017fe4ff */
[--C-:B---3--:R-:W-:Y:S02]  /*5930*/  HADD2.F32 R35, -RZ, R136.reuse.H0_H0 ;  /* 0x20000088ff237230 */ /* 0x108fe40000004100 */
[----:B------:R-:W-:Y:S02]  /*5940*/  HADD2.F32 R33, -RZ, R136.H1_H1 ;  /* 0x30000088ff217230 */ /* 0x000fe40000004100 */
[--C-:B------:R-:W-:Y:S02]  /*5950*/  HADD2.F32 R31, -RZ, R137.reuse.H1_H1 ;  /* 0x30000089ff1f7230 */ /* 0x100fe40000004100 */
[----:B------:R-:W-:Y:S01]  /*5960*/  FMUL R35, R35, R164 ;  /* 0x000000a423237220 */ /* 0x000fe20000400000 */
[----:B------:R-:W-:-:S03]  /*5970*/  HADD2.F32 R29, -RZ, R137.H0_H0 ;  /* 0x20000089ff1d7230 */ /* 0x000fc60000004100 */
[-C--:B-1----:R-:W-:Y:S01]  /*5980*/  FFMA R28, R16, R161.reuse, R35 ;  /* 0x000000a1101c7223 */ /* 0x082fe20000000023 */
[-C--:B------:R-:W-:Y:S01]  /*5990*/  FMUL R16, R33, R164.reuse ;  /* 0x000000a421107220 */ /* 0x080fe20000400000 */
[--C-:B------:R-:W-:Y:S02]  /*59a0*/  HADD2.F32 R33, -RZ, R138.reuse.H1_H1 ;  /* 0x3000008aff217230 */ /* 0x100fe40000004100 */
[-C--:B------:R-:W-:Y:S01]  /*59b0*/  FMUL R30, R31, R164.reuse ;  /* 0x000000a41f1e7220 */ /* 0x080fe20000400000 */
[----:B------:R-:W-:Y:S02]  /*59c0*/  HADD2.F32 R35, -RZ, R138.H0_H0 ;  /* 0x2000008aff237230 */ /* 0x000fe40000004100 */
[-C--:B------:R-:W-:Y:S01]  /*59d0*/  FFMA R31, R17, R161.reuse, R16 ;  /* 0x000000a1111f7223 */ /* 0x080fe20000000010 */
[-C--:B------:R-:W-:Y:S01]  /*59e0*/  FMUL R29, R29, R164.reuse ;  /* 0x000000a41d1d7220 */ /* 0x080fe20000400000 */
[----:B------:R-:W-:Y:S01]  /*59f0*/  FFMA R30, R19, R161, R30 ;  /* 0x000000a1131e7223 */ /* 0x000fe2000000001e */
[-C--:B------:R-:W-:Y:S01]  /*5a00*/  FMUL R34, R33, R164.reuse ;  /* 0x000000a421227220 */ /* 0x080fe20000400000 */
[----:B------:R-:W-:Y:S01]  /*5a10*/  FMUL R19, R35, R164 ;  /* 0x000000a423137220 */ /* 0x000fe20000400000 */
[----:B------:R-:W-:-:S02]  /*5a20*/  HADD2.F32 R33, -RZ, R139.H0_H0 ;  /* 0x2000008bff217230 */ /* 0x000fc40000004100 */
[-C--:B------:R-:W-:Y:S01]  /*5a30*/  FFMA R29, R18, R161.reuse, R29 ;  /* 0x000000a1121d7223 */ /* 0x080fe2000000001d */
[----:B------:R-:W-:Y:S02]  /*5a40*/  HADD2.F32 R35, -RZ, R139.H1_H1 ;  /* 0x3000008bff237230 */ /* 0x000fe40000004100 */
[-C--:B--2---:R-:W-:Y:S01]  /*5a50*/  FFMA R19, R12, R161.reuse, R19 ;  /* 0x000000a10c137223 */ /* 0x084fe20000000013 */
[--C-:B-----5:R-:W-:Y:S02]  /*5a60*/  HADD2.F32 R17, -RZ, R132.reuse.H0_H0 ;  /* 0x20000084ff117230 */ /* 0x120fe40000004100 */
[-C--:B------:R-:W-:Y:S01]  /*5a70*/  FMUL R33, R33, R164.reuse ;  /* 0x000000a421217220 */ /* 0x080fe20000400000 */
[-C--:B------:R-:W-:Y:S01]  /*5a80*/  FFMA R34, R13, R161.reuse, R34 ;  /* 0x000000a10d227223 */ /* 0x080fe20000000022 */
[-C--:B------:R-:W-:Y:S01]  /*5a90*/  FMUL R12, R35, R164.reuse ;  /* 0x000000a4230c7220 */ /* 0x080fe20000400000 */
[----:B------:R-:W-:Y:S02]  /*5aa0*/  HADD2.F32 R35, -RZ, R132.H1_H1 ;  /* 0x30000084ff237230 */ /* 0x000fe40000004100 */
[-C--:B------:R-:W-:Y:S01]  /*5ab0*/  FFMA R32, R14, R161.reuse, R33 ;  /* 0x000000a10e207223 */ /* 0x080fe20000000021 */
[----:B------:R-:W-:Y:S01]  /*5ac0*/  FMUL R17, R17, R164 ;  /* 0x000000a411117220 */ /* 0x000fe20000400000 */
[----:B------:R-:W-:Y:S01]  /*5ad0*/  FFMA R33, R15, R161, R12 ;  /* 0x000000a10f217223 */ /* 0x000fe2000000000c */
[----:B------:R-:W-:-:S02]  /*5ae0*/  HADD2.F32 R15, -RZ, R133.H1_H1 ;  /* 0x30000085ff0f7230 */ /* 0x000fc40000004100 */
[-C--:B------:R-:W-:Y:S01]  /*5af0*/  FMUL R12, R35, R164.reuse ;  /* 0x000000a4230c7220 */ /* 0x080fe20000400000 */
[----:B------:R-:W-:Y:S02]  /*5b00*/  HADD2.F32 R13, -RZ, R133.H0_H0 ;  /* 0x20000085ff0d7230 */ /* 0x000fe40000004100 */
[-C--:B------:R-:W-:Y:S01]  /*5b10*/  FFMA R14, R8, R161.reuse, R17 ;  /* 0x000000a1080e7223 */ /* 0x080fe20000000011 */
[--C-:B------:R-:W-:Y:S02]  /*5b20*/  HADD2.F32 R35, -RZ, R135.reuse.H1_H1 ;  /* 0x30000087ff237230 */ /* 0x100fe40000004100 */
[-C--:B------:R-:W-:Y:S01]  /*5b30*/  FMUL R8, R15, R164.reuse ;  /* 0x000000a40f087220 */ /* 0x080fe20000400000 */
[-C--:B------:R-:W-:Y:S01]  /*5b40*/  FFMA R17, R9, R161.reuse, R12 ;  /* 0x000000a109117223 */ /* 0x080fe2000000000c */
[-C--:B------:R-:W-:Y:S01]  /*5b50*/  FMUL R13, R13, R164.reuse ;  /* 0x000000a40d0d7220 */ /* 0x080fe20000400000 */
[----:B------:R-:W-:Y:S02]  /*5b60*/  HADD2.F32 R9, -RZ, R135.H0_H0 ;  /* 0x20000087ff097230 */ /* 0x000fe40000004100 */
[-C--:B------:R-:W-:Y:S01]  /*5b70*/  FFMA R15, R11, R161.reuse, R8 ;  /* 0x000000a10b0f7223 */ /* 0x080fe20000000008 */
[----:B------:R-:W-:Y:S01]  /*5b80*/  FMUL R8, R35, R164 ;  /* 0x000000a423087220 */ /* 0x000fe20000400000 */
[----:B------:R-:W-:Y:S01]  /*5b90*/  FFMA R12, R10, R161, R13 ;  /* 0x000000a10a0c7223 */ /* 0x000fe2000000000d */
[----:B------:R-:W-:-:S02]  /*5ba0*/  HADD2.F32 R13, -RZ, R134.H0_H0 ;  /* 0x20000086ff0d7230 */ /* 0x000fc40000004100 */
[----:B------:R-:W-:Y:S01]  /*5bb0*/  FMUL R9, R9, R164 ;  /* 0x000000a409097220 */ /* 0x000fe20000400000 */
[----:B------:R-:W-:Y:S02]  /*5bc0*/  HADD2.F32 R37, -RZ, R134.H1_H1 ;  /* 0x30000086ff257230 */ /* 0x000fe40000004100 */
[-C--:B------:R-:W-:Y:S01]  /*5bd0*/  FFMA R7, R7, R161.reuse, R8 ;  /* 0x000000a107077223 */ /* 0x080fe20000000008 */
[----:B------:R-:W-:Y:S01]  /*5be0*/  F2FP.F16.F32.PACK_AB R8, R31, R28 ;  /* 0x0000001c1f08723e */ /* 0x000fe200000000ff */
[----:B------:R-:W-:Y:S01]  /*5bf0*/  FFMA R16, R6, R161, R9 ;  /* 0x000000a106107223 */ /* 0x000fe20000000009 */
[----:B------:R-:W-:Y:S01]  /*5c00*/  IADD3 R28, P3, R24, UR4, RZ ;  /* 0x00000004181c7c10 */ /* 0x000fe2000ff7e0ff */
[-C--:B------:R-:W-:Y:S01]  /*5c10*/  FMUL R13, R13, R164.reuse ;  /* 0x000000a40d0d7220 */ /* 0x080fe20000400000 */
[----:B------:R-:W-:Y:S01]  /*5c20*/  IADD3 R24, R160, 0x30, RZ ;  /* 0x00000030a0187810 */ /* 0x000fe20007ffe0ff */
[----:B------:R-:W-:Y:S01]  /*5c30*/  FMUL R18, R37, R164 ;  /* 0x000000a425127220 */ /* 0x000fe20000400000 */
[----:B------:R-:W-:Y:S01]  /*5c40*/  F2FP.F16.F32.PACK_AB R9, R30, R29 ;  /* 0x0000001d1e09723e */ /* 0x000fe200000000ff */
[-C--:B------:R-:W-:Y:S01]  /*5c50*/  FFMA R13, R4, R161.reuse, R13 ;  /* 0x000000a1040d7223 */ /* 0x080fe2000000000d */
[----:B------:R-:W-:Y:S01]  /*5c60*/  IADD3.X R29, R25, UR5, RZ, P3, !PT ;  /* 0x00000005191d7c10 */ /* 0x000fe20009ffe4ff */
[----:B------:R-:W-:Y:S01]  /*5c70*/  FFMA R18, R5, R161, R18 ;  /* 0x000000a105127223 */ /* 0x000fe20000000012 */
[----:B------:R-:W-:-:S02]  /*5c80*/  ISETP.LT.AND P3, PT, R24, UR6, P0 ;  /* 0x0000000618007c0c */ /* 0x000fc40008761270 */
        /* <DEDUP_REMOVED lines=10> */
[----:B------:R-:W-:-:S13]  /*5d30*/  ISETP.LT.AND P3, PT, R25, UR6, P0 ;  /* 0x0000000619007c0c */ /* 0x000fda0008761270 */
        /* <DEDUP_REMOVED lines=22> */
[----:B------:R-:W-:Y:S02]  /*5ea0*/  HADD2.F32 R35, -RZ, R137.H0_H0 ;  /* 0x20000089ff237230 */ /* 0x000fe40000004100 */
[----:B---3--:R-:W-:Y:S01]  /*5eb0*/  FFMA R25, R16, R161, R25 ;  /* 0x000000a110197223 */ /* 0x008fe20000000019 */
[-C--:B------:R-:W-:Y:S01]  /*5ec0*/  FMUL R30, R33, R164.reuse ;  /* 0x000000a4211e7220 */ /* 0x080fe20000400000 */
[----:B------:R-:W-:Y:S01]  /*5ed0*/  FMUL R16, R37, R164 ;  /* 0x000000a425107220 */ /* 0x000fe20000400000 */
[----:B------:R-:W-:-:S02]  /*5ee0*/  HADD2.F32 R33, -RZ, R138.H1_H1 ;  /* 0x3000008aff217230 */ /* 0x000fc40000004100 */
[-C--:B------:R-:W-:Y:S01]  /*5ef0*/  FMUL R31, R31, R164.reuse ;  /* 0x000000a41f1f7220 */ /* 0x080fe20000400000 */
[-C--:B------:R-:W-:Y:S01]  /*5f00*/  FFMA R30, R17, R161.reuse, R30 ;  /* 0x000000a1111e7223 */ /* 0x080fe2000000001e */
[-C--:B------:R-:W-:Y:S01]  /*5f10*/  FFMA R19, R19, R161.reuse, R16 ;  /* 0x000000a113137223 */ /* 0x080fe20000000010 */
[-C--:B------:R-:W-:Y:S01]  /*5f20*/  FMUL R35, R35, R164.reuse ;  /* 0x000000a423237220 */ /* 0x080fe20000400000 */
[--C-:B------:R-:W-:Y:S02]  /*5f30*/  HADD2.F32 R17, -RZ, R139.reuse.H0_H0 ;  /* 0x2000008bff117230 */ /* 0x100fe40000004100 */
[-C--:B----4-:R-:W-:Y:S01]  /*5f40*/  FFMA R16, R12, R161.reuse, R31 ;  /* 0x000000a10c107223 */ /* 0x090fe2000000001f */
[----:B------:R-:W-:Y:S01]  /*5f50*/  FMUL R24, R33, R164 ;  /* 0x000000a421187220 */ /* 0x000fe20000400000 */
[----:B------:R-:W-:Y:S02]  /*5f60*/  HADD2.F32 R31, -RZ, R139.H1_H1 ;  /* 0x3000008bff1f7230 */ /* 0x000fe40000004100 */
[----:B------:R-:W-:Y:S01]  /*5f70*/  FFMA R18, R18, R161, R35 ;  /* 0x000000a112127223 */ /* 0x000fe20000000023 */
[----:B--2---:R-:W-:-:S02]  /*5f80*/  HADD2.F32 R33, -RZ, R132.H0_H0 ;  /* 0x20000084ff217230 */ /* 0x004fc40000004100 */
[-C--:B------:R-:W-:Y:S01]  /*5f90*/  FMUL R17, R17, R164.reuse ;  /* 0x000000a411117220 */ /* 0x080fe20000400000 */
[----:B------:R-:W-:Y:S02]  /*5fa0*/  HADD2.F32 R35, -RZ, R132.H1_H1 ;  /* 0x30000084ff237230 */ /* 0x000fe40000004100 */
[-C--:B------:R-:W-:Y:S01]  /*5fb0*/  FMUL R12, R31, R164.reuse ;  /* 0x000000a41f0c7220 */ /* 0x080fe20000400000 */
[-C--:B------:R-:W-:Y:S01]  /*5fc0*/  FFMA R13, R13, R161.reuse, R24 ;  /* 0x000000a10d0d7223 */ /* 0x080fe20000000018 */
[-C--:B------:R-:W-:Y:S01]  /*5fd0*/  FMUL R33, R33, R164.reuse ;  /* 0x000000a421217220 */ /* 0x080fe20000400000 */
[-C--:B------:R-:W-:Y:S01]  /*5fe0*/  FFMA R14, R14, R161.reuse, R17 ;  /* 0x000000a10e0e7223 */ /* 0x080fe20000000011 */
[-C--:B------:R-:W-:Y:S01]  /*5ff0*/  FFMA R17, R15, R161.reuse, R12 ;  /* 0x000000a10f117223 */ /* 0x080fe2000000000c */
[----:B------:R-:W-:Y:S01]  /*6000*/  FMUL R32, R35, R164 ;  /* 0x000000a423207220 */ /* 0x000fe20000400000 */
[----:B-----5:R-:W-:Y:S01]  /*6010*/  FFMA R15, R8, R161, R33 ;  /* 0x000000a1080f7223 */ /* 0x020fe20000000021 */
[----:B------:R-:W-:Y:S01]  /*6020*/  HADD2.F32 R35, -RZ, R133.H1_H1 ;  /* 0x30000085ff237230 */ /* 0x000fe20000004100 */
[----:B------:R-:W-:Y:S01]  /*6030*/  IADD3 R24, P2, R28, UR4, RZ ;  /* 0x000000041c187c10 */ /* 0x000fe2000ff5e0ff */
[----:B------:R-:W-:-:S02]  /*6040*/  HADD2.F32 R33, -RZ, R134.H0_H0 ;  /* 0x20000086ff217230 */ /* 0x000fc40000004100 */
[----:B------:R-:W-:Y:S01]  /*6050*/  FFMA R32, R9, R161, R32 ;  /* 0x000000a109207223 */ /* 0x000fe20000000020 */
[----:B------:R-:W-:Y:S02]  /*6060*/  HADD2.F32 R31, -RZ, R133.H0_H0 ;  /* 0x20000085ff1f7230 */ /* 0x000fe40000004100 */
[-C--:B------:R-:W-:Y:S01]  /*6070*/  FMUL R34, R35, R164.reuse ;  /* 0x000000a423227220 */ /* 0x080fe20000400000 */
[----:B------:R-:W-:Y:S02]  /*6080*/  HADD2.F32 R37, -RZ, R134.H1_H1 ;  /* 0x30000086ff257230 */ /* 0x000fe40000004100 */
[-C--:B------:R-:W-:Y:S01]  /*6090*/  FMUL R33, R33, R164.reuse ;  /* 0x000000a421217220 */ /* 0x080fe20000400000 */
[--C-:B------:R-:W-:Y:S01]  /*60a0*/  HADD2.F32 R35, -RZ, R135.reuse.H0_H0 ;  /* 0x20000087ff237230 */ /* 0x100fe20000004100 */
[----:B------:R-:W-:Y:S01]  /*60b0*/  IADD3 R12, R160, 0x38, RZ ;  /* 0x00000038a00c7810 */ /* 0x000fe20007ffe0ff */
[----:B------:R-:W-:Y:S01]  /*60c0*/  HADD2.F32 R9, -RZ, R135.H1_H1 ;  /* 0x30000087ff097230 */ /* 0x000fe20000004100 */
[----:B------:R-:W-:Y:S01]  /*60d0*/  F2FP.F16.F32.PACK_AB R8, R30, R25 ;  /* 0x000000191e08723e */ /* 0x000fe200000000ff */
[-C--:B------:R-:W-:Y:S01]  /*60e0*/  FMUL R31, R31, R164.reuse ;  /* 0x000000a41f1f7220 */ /* 0x080fe20000400000 */
[-C--:B------:R-:W-:Y:S01]  /*60f0*/  FMUL R36, R37, R164.reuse ;  /* 0x000000a425247220 */ /* 0x080fe20000400000 */
[-C--:B------:R-:W-:Y:S01]  /*6100*/  FMUL R35, R35, R164.reuse ;  /* 0x000000a423237220 */ /* 0x080fe20000400000 */
[-C--:B-1----:R-:W-:Y:S01]  /*6110*/  FFMA R33, R4, R161.reuse, R33 ;  /* 0x000000a104217223 */ /* 0x082fe20000000021 */
[----:B------:R-:W-:Y:S01]  /*6120*/  FMUL R4, R9, R164 ;  /* 0x000000a409047220 */ /* 0x000fe20000400000 */
[----:B------:R-:W-:Y:S01]  /*6130*/  IADD3.X R25, R29, UR5, RZ, P2, !PT ;  /* 0x000000051d197c10 */ /* 0x000fe200097fe4ff */
[-C--:B------:R-:W-:Y:S01]  /*6140*/  FFMA R31, R10, R161.reuse, R31 ;  /* 0x000000a10a1f7223 */ /* 0x080fe2000000001f */
[----:B------:R-:W-:Y:S01]  /*6150*/  IADD3 R26, P2, R26, UR4, RZ ;  /* 0x000000041a1a7c10 */ /* 0x000fe2000ff5e0ff */
[-C--:B------:R-:W-:Y:S01]  /*6160*/  FFMA R34, R11, R161.reuse, R34 ;  /* 0x000000a10b227223 */ /* 0x080fe20000000022 */
[----:B------:R-:W-:Y:S01]  /*6170*/  ISETP.LT.AND P3, PT, R12, UR6, P0 ;  /* 0x000000060c007c0c */ /* 0x000fe20008761270 */
        /* <DEDUP_REMOVED lines=17> */
[----:B------:R-:W-:Y:S02]  /*6290*/  ISETP.LT.AND P2, PT, R160, UR6, P0 ;  /* 0x00000006a0007c0c */ /* 0x000fe40008741270 */
[----:B------:R-:W-:-:S04]  /*62a0*/  IADD3 R2, P0, R2, R20, RZ ;  /* 0x0000001402027210 */ /* 0x000fc80007f1e0ff */
[----:B------:R-:W-:-:S07]  /*62b0*/  IADD3.X R3, R3, R21, RZ, P0, !PT ;  /* 0x0000001503037210 */ /* 0x000fce00007fe4ff */
[----:B------:R1:W3:Y:S01]  /*62c0*/  @P2 LDG.E.LTC128B.128 R132, desc[UR14][R2.64] ;  /* 0x0000000e02842981 */ /* 0x0002e2000c1e1d20 */
[----:B------:R-:W-:Y:S01]  /*62d0*/  ISETP.LT.AND P0, PT, R12, UR6, P1 ;  /* 0x000000060c007c0c */ /* 0x000fe20008f01270 */
[----:B------:R-:W-:Y:S01]  /*62e0*/  BAR.SYNC.DEFER_BLOCKING 0x0 ;  /* 0x0000000000007b1d */ /* 0x000fe20000010000 */
[----:B------:R-:W-:-:S05]  /*62f0*/  ISETP.LT.AND P2, PT, R160, UR6, P1 ;  /* 0x00000006a0007c0c */ /* 0x000fca0008f41270 */
        /* <DEDUP_REMOVED lines=12> */
[----:B------:R-:W-:Y:S02]  /*63c0*/  HADD2.F32 R19, -RZ, R136.H1_H1 ;  /* 0x30000088ff137230 */ /* 0x000fe40000004100 */
[--C-:B------:R-:W-:Y:S02]  /*63d0*/  HADD2.F32 R17, -RZ, R137.reuse.H0_H0 ;  /* 0x20000089ff117230 */ /* 0x100fe40000004100 */
[-C--:B------:R-:W-:Y:S01]  /*63e0*/  FMUL R13, R13, R164.reuse ;  /* 0x000000a40d0d7220 */ /* 0x080fe20000400000 */
[----:B------:R-:W-:Y:S02]  /*63f0*/  HADD2.F32 R137, -RZ, R137.H1_H1 ;  /* 0x30000089ff897230 */ /* 0x000fe40000004100 */
[-C--:B-1----:R-:W-:Y:S01]  /*6400*/  FMUL R2, R19, R164.reuse ;  /* 0x000000a413027220 */ /* 0x082fe20000400000 */
[----:B------:R-:W-:Y:S02]  /*6410*/  HADD2.F32 R3, -RZ, R138.H0_H0 ;  /* 0x2000008aff037230 */ /* 0x000fe40000004100 */
[----:B----4-:R-:W-:Y:S01]  /*6420*/  FFMA R8, R8, R161, R13 ;  /* 0x000000a108087223 */ /* 0x010fe2000000000d */
[----:B------:R-:W-:Y:S01]  /*6430*/  FMUL R29, R17, R164 ;  /* 0x000000a4111d7220 */ /* 0x000fe20000400000 */
[----:B------:R-:W1:Y:S01]  /*6440*/  LDS.128 R12, [R157+0x440] ;  /* 0x000440009d0c7984 */ /* 0x000e620000000c00 */
[----:B------:R-:W-:-:S02]  /*6450*/  HADD2.F32 R21, -RZ, R139.H0_H0 ;  /* 0x2000008bff157230 */ /* 0x000fc40000004100 */
[-C--:B------:R-:W-:Y:S01]  /*6460*/  FMUL R20, R137, R164.reuse ;  /* 0x000000a489147220 */ /* 0x080fe20000400000 */
[----:B------:R-:W-:Y:S01]  /*6470*/  HADD2.F32 R23, -RZ, R138.H1_H1 ;  /* 0x3000008aff177230 */ /* 0x000fe20000004100 */
        /* <DEDUP_REMOVED lines=18> */
[--C-:B------:R-:W-:Y:S01]  /*65a0*/  HADD2.F32 R11, -RZ, R133.reuse.H0_H0 ;  /* 0x20000085ff0b7230 */ /* 0x100fe20000004100 */
[----:B------:R-:W-:Y:S01]  /*65b0*/  F2FP.F16.F32.PACK_AB R6, R2, R3 ;  /* 0x000000030206723e */ /* 0x000fe200000000ff */
[--C-:B------:R-:W-:Y:S01]  /*65c0*/  HADD2.F32 R3, -RZ, R132.reuse.H0_H0 ;  /* 0x20000084ff037230 */ /* 0x100fe20000004100 */
[----:B------:R-:W-:Y:S01]  /*65d0*/  F2FP.F16.F32.PACK_AB R7, R20, R21 ;  /* 0x000000151407723e */ /* 0x000fe200000000ff */
[----:B------:R-:W-:Y:S01]  /*65e0*/  HADD2.F32 R21, -RZ, R132.H1_H1 ;  /* 0x30000084ff157230 */ /* 0x000fe20000004100 */
[----:B------:R-:W-:Y:S01]  /*65f0*/  IADD3.X R9, R25, UR5, RZ, P1, !PT ;  /* 0x0000000519097c10 */ /* 0x000fe20008ffe4ff */
        /* <DEDUP_REMOVED lines=29> */
.L_x_2332:
        /* <DEDUP_REMOVED lines=386> */
.L_x_2333:
[----:B------:R-:W-:Y:S05]  /*7ff0*/  BSYNC B0 ;  /* 0x0000000000007941 */ /* 0x000fea0003800000 */
.L_x_2331:
[----:B------:R-:W-:Y:S05]  /*8000*/  @!P6 EXIT ;  /* 0x000000000000e94d */ /* 0x000fea0003800000 */
        /* <DEDUP_REMOVED lines=16> */
.L_x_2334:
        /* <DEDUP_REMOVED lines=15> */
.L_x_3473:


//--------------------- .text._ZN7cutlass7Kernel2INS_4gemm6kernel20DefaultGemmUniversalINS_6half_tENS_6layout8RowMajorELNS_16ComplexTransformE0ELi8ES4_S6_LS7_0ELi8ES4_S6_fNS_4arch15OpClassTensorOpENS8_4Sm80ENS1_9GemmShapeILi128ELi128ELi32EEENSB_ILi64ELi64ELi32EEENSB_ILi16ELi8ELi16EEENS_8epilogue6thread17LinearCombinationIS4_Li8EffLNSG_9ScaleType4KindE0ELNS_15FloatRoundStyleE2ES4_EENS1_11threadblock30GemmIdentityThreadblockSwizzleILi8EEELi4ENS8_13OpMultiplyAddELNS1_23SharedMemoryClearOptionE0ELb0ELb0ELb0ENS5_31Tensor5DPermute02413ColumnMajorILi16ELi3ELi8EEENS5_37Tensor4DPermute0213ColumnMajorInverseILi8ELi4EEENS5_38Tensor5DPermute02413ColumnMajorInverseILi16ELi3ELi8EEEvE10SelectBaseISO_vEEEEvNT_6ParamsE --------------------------
	.section	.text._ZN7cutlass7Kernel2INS_4gemm6kernel20DefaultGemmUniversalINS_6half_tENS_6layout8RowMajorELNS_16ComplexTransformE0ELi8ES4_S6_LS7_0ELi8ES4_S6_fNS_4arch15OpClassTensorOpENS8_4Sm80ENS1_9GemmShapeILi128ELi128ELi32EEENSB_ILi64ELi64ELi32EEENSB_ILi16ELi8ELi16EEENS_8epilogue6thread17LinearCombinationIS4_Li8EffLNSG_9ScaleType4KindE0ELNS_15FloatRoundStyleE2ES4_EENS1_11threadblock30GemmIdentityThreadblockSwizzleILi8EEELi4ENS8_13OpMultiplyAddELNS1_23SharedMemoryClearOptionE0ELb0ELb0ELb0ENS5_31Tensor5DPermute02413ColumnMajorILi16ELi3ELi8EEENS5_37Tensor4DPermute0213ColumnMajorInverseILi8ELi4EEENS5_38Tensor5DPermute02413ColumnMajorInverseILi16ELi3ELi8EEEvE10SelectBaseISO_vEEEEvNT_6ParamsE,"ax",@progbits
	.align	128
.text._ZN7cutlass7Kernel2INS_4gemm6kernel20DefaultGemmUniversalINS_6half_tENS_6layout8RowMajorELNS_16ComplexTransformE0ELi8ES4_S6_LS7_0ELi8ES4_S6_fNS_4arch15OpClassTensorOpENS8_4Sm80ENS1_9GemmShapeILi128ELi128ELi32EEENSB_ILi64ELi64ELi32EEENSB_ILi16ELi8ELi16EEENS_8epilogue6thread17LinearCombinationIS4_Li8EffLNSG_9ScaleType4KindE0ELNS_15FloatRoundStyleE2ES4_EENS1_11threadblock30GemmIdentityThreadblockSwizzleILi8EEELi4ENS8_13OpMultiplyAddELNS1_23SharedMemoryClearOptionE0ELb0ELb0ELb0ENS5_31Tensor5DPermute02413ColumnMajorILi16ELi3ELi8EEENS5_37Tensor4DPermute0213ColumnMajorInverseILi8ELi4EEENS5_38Tensor5DPermute02413ColumnMajorInverseILi16ELi3ELi8EEEvE10SelectBaseISO_vEEEEvNT_6ParamsE:
        .type           _ZN7cutlass7Kernel2INS_4gemm6kernel20DefaultGemmUniversalINS_6half_tENS_6layout8RowMajorELNS_16ComplexTransformE0ELi8ES4_S6_LS7_0ELi8ES4_S6_fNS_4arch15OpClassTensorOpENS8_4Sm80ENS1_9GemmShapeILi128ELi128ELi32EEENSB_ILi64ELi64ELi32EEENSB_ILi16ELi8ELi16EEENS_8epilogue6thread17LinearCombinationIS4_Li8EffLNSG_9ScaleType4KindE0ELNS_15FloatRoundStyleE2ES4_EENS1_11threadblock30GemmIdentityThreadblockSwizzleILi8EEELi4ENS8_13OpMultiplyAddELNS1_23SharedMemoryClearOptionE0ELb0ELb0ELb0ENS5_31Tensor5DPermute02413ColumnMajorILi16ELi3ELi8EEENS5_37Tensor4DPermute0213ColumnMajorInverseILi8ELi4EEENS5_38Tensor5DPermute02413ColumnMajorInverseILi16ELi3ELi8EEEvE10SelectBaseISO_vEEEEvNT_6ParamsE,@function
        .size           _ZN7cutlass7Kernel2INS_4gemm6kernel20DefaultGemmUniversalINS_6half_tENS_6layout8RowMajorELNS_16ComplexTransformE0ELi8ES4_S6_LS7_0ELi8ES4_S6_fNS_4arch15OpClassTensorOpENS8_4Sm80ENS1_9GemmShapeILi128ELi128ELi32EEENSB_ILi64ELi64ELi32EEENSB_ILi16ELi8ELi16EEENS_8epilogue6thread17LinearCombinationIS4_Li8EffLNSG_9ScaleType4KindE0ELNS_15FloatRoundStyleE2ES4_EENS1_11threadblock30GemmIdentityThreadblockSwizzleILi8EEELi4ENS8_13OpMultiplyAddELNS1_23SharedMemoryClearOptionE0ELb0ELb0ELb0ENS5_31Tensor5DPermute02413ColumnMajorILi16ELi3ELi8EEENS5_37Tensor4DPermute0213ColumnMajorInverseILi8ELi4EEENS5_38Tensor5DPermute02413ColumnMajorInverseILi16ELi3ELi8EEEvE10SelectBaseISO_vEEEEvNT_6ParamsE,(.L_x_3474 - _ZN7cutlass7Kernel2INS_4gemm6kernel20DefaultGemmUniversalINS_6half_tENS_6layout8RowMajorELNS_16ComplexTransformE0ELi8ES4_S6_LS7_0ELi8ES4_S6_fNS_4arch15OpClassTensorOpENS8_4Sm80ENS1_9GemmShapeILi128ELi128ELi32EEENSB_ILi64ELi64ELi32EEENSB_ILi16ELi8ELi16EEENS_8epilogue6thread17LinearCombinationIS4_Li8EffLNSG_9ScaleType4KindE0ELNS_15FloatRoundStyleE2ES4_EENS1_11threadblock30GemmIdentityThreadblockSwizzleILi8EEELi4ENS8_13OpMultiplyAddELNS1_23SharedMemoryClearOptionE0ELb0ELb0ELb0ENS5_31Tensor5DPermute02413ColumnMajorILi16ELi3ELi8EEENS5_37Tensor4DPermute0213ColumnMajorInverseILi8ELi4EEENS5_38Tensor5DPermute02413ColumnMajorInverseILi16ELi3ELi8EEEvE10SelectBaseISO_vEEEEvNT_6ParamsE)
        .other          _ZN7cutlass7Kernel2INS_4gemm6kernel20DefaultGemmUniversalINS_6half_tENS_6layout8RowMajorELNS_16ComplexTransformE0ELi8ES4_S6_LS7_0ELi8ES4_S6_fNS_4arch15OpClassTensorOpENS8_4Sm80ENS1_9GemmShapeILi128ELi128ELi32EEENSB_ILi64ELi64ELi32EEENSB_ILi16ELi8ELi16EEENS_8epilogue6thread17LinearCombinationIS4_Li8EffLNSG_9ScaleType4KindE0ELNS_15FloatRoundStyleE2ES4_EENS1_11threadblock30GemmIdentityThreadblockSwizzleILi8EEELi4ENS8_13OpMultiplyAddELNS1_23SharedMemoryClearOptionE0ELb0ELb0ELb0ENS5_31Tensor5DPermute02413ColumnMajorILi16ELi3ELi8EEENS5_37Tensor4DPermute0213ColumnMajorInverseILi8ELi4EEENS5_38Tensor5DPermute02413ColumnMajorInverseILi16ELi3ELi8EEEvE10SelectBaseISO_vEEEEvNT_6ParamsE,@"STO_CUDA_ENTRY STV_DEFAULT"
_ZN7cutlass7Kernel2INS_4gemm6kernel20DefaultGemmUniversalINS_6half_tENS_6layout8RowMajorELNS_16ComplexTransformE0ELi8ES4_S6_LS7_0ELi8ES4_S6_fNS_4arch15OpClassTensorOpENS8_4Sm80ENS1_9GemmShapeILi128ELi128ELi32EEENSB_ILi64ELi64ELi32EEENSB_ILi16ELi8ELi16EEENS_8epilogue6thread17LinearCombinationIS4_Li8EffLNSG_9ScaleType4KindE0ELNS_15FloatRoundStyleE2ES4_EENS1_11threadblock30GemmIdentityThreadblockSwizzleILi8EEELi4ENS8_13OpMultiplyAddELNS1_23SharedMemoryClearOptionE0ELb0ELb0ELb0ENS5_31Tensor5DPermute02413ColumnMajorILi16ELi3ELi8EEENS5_37Tensor4DPermute0213ColumnMajorInverseILi8ELi4EEENS5_38Tensor5DPermute02413ColumnMajorInverseILi16ELi3ELi8EEEvE10SelectBaseISO_vEEEEvNT_6ParamsE:
        /* <DEDUP_REMOVED lines=40> */
.L_x_2336:
        /* <DEDUP_REMOVED lines=18> */
.L_x_2335:
[----:B------:R-:W1:Y:S01]  /*03a0*/  LDC R0, c[0x0][0x224] ;  /* 0x00008900ff007b82 */ /* 0x000e620000000800 */
[----:B------:R-:W-:-:S07]  /*03b0*/  IADD3 R18, R206, 0x1, RZ ;  /* 0x00000001ce127810 */ /* 0x000fce0007ffe0ff */
[----:B------:R-:W2:Y:S01]  /*03c0*/  LDC R19, c[0x0][0x234] ;  /* 0x00008d00ff137b82 */ /* 0x000ea20000000800 */
[C---:B-1----:R-:W-:Y:S01]  /*03d0*/  ISETP.GE.AND P0, PT, R18.reuse, R0, PT ;  /* 0x000000001200720c */ /* 0x042fe20003f06270 */
[-C--:B--2---:R-:W-:Y:S02]  /*03e0*/  IMAD R18, R18, R19.reuse, RZ ;  /* 0x0000001312127224 */ /* 0x084fe400078e02ff */
[----:B------:R-:W-:-:S10]  /*03f0*/  IMAD R19, R206, R19, RZ ;  /* 0x00000013ce137224 */ /* 0x000fd400078e02ff */
[----:B------:R-:W1:Y:S02]  /*0400*/  @P0 LDC R18, c[0x0][0x218] ;  /* 0x00008600ff120b82 */ /* 0x000e640000000800 */
.L_x_2337:
        /* <DEDUP_REMOVED lines=19> */
.L_x_2338:
        /* <DEDUP_REMOVED lines=20> */
.L_x_2339:
[----:B------:R-:W1:Y:S01]  /*0680*/  LDC R0, c[0x0][0x214] ;  /* 0x00008500ff007b82 */ /* 0x000e620000000800 */
[----:B------:R-:W-:Y:S01]  /*0690*/  SHF.R.S32.HI R24, RZ, 0x1f, R201 ;  /* 0x0000001fff187819 */ /* 0x000fe200000114c9 */
[----:B------:R-:W-:Y:S01]  /*06a0*/  IMAD.IADD R6, R18, 0x1, -R19 ;  /* 0x0000000112067824 */ /* 0x000fe200078e0a13 */
[----:B------:R-:W-:Y:S02]  /*06b0*/  SHF.R.S32.HI R23, RZ, 0x1f, R18 ;  /* 0x0000001fff177819 */ /* 0x000fe40000011412 */
[----:B------:R-:W-:Y:S02]  /*06c0*/  LEA.HI R24, R24, R201, RZ, 0x5 ;  /* 0x000000c918187211 */ /* 0x000fe400078f28ff */
[----:B------:R-:W-:Y:S02]  /*06d0*/  SHF.R.S32.HI R231, RZ, 0x1f, R6 ;  /* 0x0000001fffe77819 */ /* 0x000fe40000011406 */
[----:B------:R-:W-:Y:S02]  /*06e0*/  LOP3.LUT R4, R24, 0xffffffe0, RZ, 0xc0, !PT ;  /* 0xffffffe018047812 */ /* 0x000fe400078ec0ff */
[----:B------:R-:W-:-:S02]  /*06f0*/  LEA.HI R231, R231, R6, RZ, 0x5 ;  /* 0x00000006e7e77211 */ /* 0x000fc400078f28ff */
[----:B------:R-:W-:Y:S01]  /*0700*/  LEA.HI R210, R23, R18, RZ, 0x2 ;  /* 0x0000001217d27211 */ /* 0x000fe200078f10ff */
[----:B------:R-:W-:Y:S01]  /*0710*/  IMAD.IADD R22, R201, 0x1, -R4 ;  /* 0x00000001c9167824 */ /* 0x000fe200078e0a04 */
[----:B------:R-:W-:Y:S02]  /*0720*/  LOP3.LUT R231, R231, 0xffffffe0, RZ, 0xc0, !PT ;  /* 0xffffffe0e7e77812 */ /* 0x000fe400078ec0ff */
[----:B------:R-:W-:Y:S02]  /*0730*/  SHF.R.S32.HI R24, RZ, 0x5, R24 ;  /* 0x00000005ff187819 */ /* 0x000fe40000011418 */
[----:B------:R-:W-:Y:S01]  /*0740*/  SHF.R.S32.HI R27, RZ, 0x1f, R22 ;  /* 0x0000001fff1b7819 */ /* 0x000fe20000011416 */
[----:B------:R-:W-:Y:S01]  /*0750*/  IMAD.IADD R231, R6, 0x1, -R231 ;  /* 0x0000000106e77824 */ /* 0x000fe200078e0ae7 */
[----:B------:R-:W-:Y:S02]  /*0760*/  SHF.R.S32.HI R210, RZ, 0x2, R210 ;  /* 0x00000002ffd27819 */ /* 0x000fe400000114d2 */
[----:B------:R-:W-:Y:S01]  /*0770*/  LEA.HI R3, R27, R22, RZ, 0x2 ;  /* 0x000000161b037211 */ /* 0x000fe200078f10ff */
[----:B-1----:R-:W-:Y:S01]  /*0780*/  IMAD.HI R211, R0, 0x55555556, RZ ;  /* 0x5555555600d37827 */ /* 0x002fe200078e02ff */
[----:B------:R-:W-:-:S02]  /*0790*/  ISETP.NE.AND P1, PT, R231, RZ, PT ;  /* 0x000000ffe700720c */ /* 0x000fc40003f25270 */
[----:B------:R-:W-:Y:S02]  /*07a0*/  LEA.HI.SX32 R17, R3, R4, 0x1e ;  /* 0x0000000403117211 */ /* 0x000fe400078ff2ff */
[----:B------:R-:W-:Y:S02]  /*07b0*/  LEA.HI R211, R211, R211, RZ, 0x1 ;  /* 0x000000d3d3d37211 */ /* 0x000fe400078f08ff */
[----:B------:R-:W-:Y:S01]  /*07c0*/  LOP3.LUT R3, R3, 0xfffffffc, RZ, 0xc0, !PT ;  /* 0xfffffffc03037812 */ /* 0x000fe200078ec0ff */
[----:B------:R-:W-:Y:S01]  /*07d0*/  IMAD R219, R2, 0x80, R17 ;  /* 0x0000008002db7824 */ /* 0x000fe200078e0211 */
[----:B------:R-:W-:Y:S01]  /*07e0*/  SEL R231, R231, 0x20, P1 ;  /* 0x00000020e7e77807 */ /* 0x000fe20000800000 */
[----:B------:R-:W-:Y:S02]  /*07f0*/  IMAD R0, R211, -0x3, R0 ;  /* 0xfffffffdd3007824 */ /* 0x000fe400078e0200 */
[----:B------:R-:W-:Y:S02]  /*0800*/  IMAD.IADD R16, R22, 0x1, -R3 ;  /* 0x0000000116107824 */ /* 0x000fe400078e0a03 */
[----:B------:R-:W-:Y:S01]  /*0810*/  VIADD R217, R219, 0x8 ;  /* 0x00000008dbd97836 */ /* 0x000fe20000000000 */
[----:B------:R-:W-:Y:S01]  /*0820*/  ISETP.NE.AND P0, PT, R0, RZ, PT ;  /* 0x000000ff0000720c */ /* 0x000fe20003f05270 */
[----:B------:R-:W-:-:S02]  /*0830*/  IMAD R229, R16, 0x8, R19 ;  /* 0x0000000810e57824 */ /* 0x000fc400078e0213 */
[C---:B------:R-:W-:Y:S02]  /*0840*/  VIADD R215, R219.reuse, 0x10 ;  /* 0x00000010dbd77836 */ /* 0x040fe40000000000 */
[----:B------:R-:W-:-:S08]  /*0850*/  VIADD R213, R219, 0x18 ;  /* 0x00000018dbd57836 */ /* 0x000fd00000000000 */
        /* <DEDUP_REMOVED lines=17> */
.L_x_2340:
        /* <DEDUP_REMOVED lines=18> */
.L_x_2341:
[----:B------:R-:W1:Y:S01]  /*0a90*/  LDC.64 R2, c[0x0][0x210] ;  /* 0x00008400ff027b82 */ /* 0x000e620000000a00 */
[----:B------:R-:W-:Y:S01]  /*0aa0*/  LEA.HI R0, R27, R22, RZ, 0x3 ;  /* 0x000000161b007211 */ /* 0x000fe200078f18ff */
[----:B------:R-:W-:Y:S01]  /*0ab0*/  IMAD.SHL.U32 R7, R24, 0x8, RZ ;  /* 0x0000000818077824 */ /* 0x000fe200078e00ff */
[----:B------:R-:W-:Y:S01]  /*0ac0*/  VIADDMNMX R8, R19, R231, R18, PT ;  /* 0x000000e713087246 */ /* 0x000fe20003800112 */
[----:B------:R-:W-:Y:S01]  /*0ad0*/  UMOV UR4, 0xffffffff ;  /* 0xffffffff00047882 */ /* 0x000fe20000000000 */
[C---:B------:R-:W-:Y:S02]  /*0ae0*/  LOP3.LUT R5, R0.reuse, 0xfffffff8, RZ, 0xc0, !PT ;  /* 0xfffffff800057812 */ /* 0x040fe400078ec0ff */
[----:B------:R-:W-:Y:S02]  /*0af0*/  LEA.HI.SX32 R0, R0, R7, 0x1d ;  /* 0x0000000700007211 */ /* 0x000fe400078feaff */
[----:B------:R-:W-:Y:S01]  /*0b00*/  LEA.HI R212, R23, R18, RZ, 0x7 ;  /* 0x0000001217d47211 */ /* 0x000fe200078f38ff */
[----:B------:R-:W-:Y:S01]  /*0b10*/  IMAD.IADD R20, R22, 0x1, -R5 ;  /* 0x0000000116147824 */ /* 0x000fe200078e0a05 */
[----:B------:R-:W-:Y:S01]  /*0b20*/  SHF.R.U32.HI R13, RZ, 0x5, R201 ;  /* 0x00000005ff0d7819 */ /* 0x000fe200000116c9 */
[----:B------:R-:W-:Y:S01]  /*0b30*/  IMAD.IADD R5, R0, 0x1, R19 ;  /* 0x0000000100057824 */ /* 0x000fe200078e0213 */
[----:B------:R-:W-:Y:S01]  /*0b40*/  SHF.R.S32.HI R212, RZ, 0x7, R212 ;  /* 0x00000007ffd47819 */ /* 0x000fe200000114d4 */
[----:B------:R-:W-:-:S02]  /*0b50*/  IMAD R216, R25, 0x10, R20 ;  /* 0x0000001019d87824 */ /* 0x000fc400078e0214 */
[C---:B------:R-:W-:Y:S01]  /*0b60*/  VIADD R7, R5.reuse, 0x4 ;  /* 0x0000000405077836 */ /* 0x040fe20000000000 */
[----:B------:R-:W-:Y:S01]  /*0b70*/  ISETP.GE.AND P1, PT, R5, R8, PT ;  /* 0x000000080500720c */ /* 0x000fe20003f26270 */
[----:B------:R-:W-:-:S03]  /*0b80*/  IMAD.SHL.U32 R216, R216, 0x8, RZ ;  /* 0x00000008d8d87824 */ /* 0x000fc600078e00ff */
[----:B------:R-:W-:Y:S01]  /*0b90*/  ISETP.GE.AND P3, PT, R7, R8, PT ;  /* 0x000000080700720c */ /* 0x000fe20003f66270 */
[C---:B------:R-:W-:Y:S01]  /*0ba0*/  VIADD R214, R216.reuse, 0x40 ;  /* 0x00000040d8d67836 */ /* 0x040fe20000000000 */
[CC--:B-1----:R-:W-:Y:S02]  /*0bb0*/  ISETP.LT.AND P0, PT, R216.reuse, R3.reuse, !P1 ;  /* 0x00000003d800720c */ /* 0x0c2fe40004f01270 */
[-C--:B------:R-:W-:Y:S02]  /*0bc0*/  ISETP.LT.AND P2, PT, R216, R3.reuse, !P3 ;  /* 0x00000003d800720c */ /* 0x080fe40005f41270 */
[CC--:B------:R-:W-:Y:S02]  /*0bd0*/  ISETP.LT.AND P1, PT, R214.reuse, R3.reuse, !P1 ;  /* 0x00000003d600720c */ /* 0x0c0fe40004f21270 */
[----:B------:R-:W-:Y:S02]  /*0be0*/  ISETP.LT.AND P3, PT, R214, R3, !P3 ;  /* 0x00000003d600720c */ /* 0x000fe40005f61270 */
[----:B------:R-:W-:-:S02]  /*0bf0*/  SEL R4, RZ, 0x1, !P0 ;  /* 0x00000001ff047807 */ /* 0x000fc40004000000 */
[-C--:B------:R-:W-:Y:S02]  /*0c00*/  ISETP.GE.AND P5, PT, R216, R3.reuse, PT ;  /* 0x00000003d800720c */ /* 0x080fe40003fa6270 */
[----:B------:R-:W-:Y:S02]  /*0c10*/  ISETP.GE.AND P4, PT, R214, R3, PT ;  /* 0x00000003d600720c */ /* 0x000fe40003f86270 */
[----:B------:R-:W-:Y:S01]  /*0c20*/  P2R R4, PR, R4, 0xf ;  /* 0x0000000f04047803 */ /* 0x000fe20000000000 */
[----:B------:R-:W-:Y:S10]  /*0c30*/  BRA.DIV UR4, `(.L_x_2342) ;  /* 0x0000012604e47947 */ /* 0x000ff4000b800000 */
[----:B------:R1:W2:Y:S02]  /*0c40*/  SHFL.IDX PT, R14, R13, RZ, 0x1f ;  /* 0x00001fff0d0e7589 */ /* 0x0002a400000e0000 */
.L_x_2430:
[-C--:B------:R-:W-:Y:S01]  /*0c50*/  ISETP.GE.AND P0, PT, R219, R2.reuse, PT ;  /* 0x00000002db00720c */ /* 0x080fe20003f06270 */
[----:B------:R-:W3:Y:S01]  /*0c60*/  LDC R220, c[0x0][0x248] ;  /* 0x00009200ffdc7b82 */ /* 0x000ee20000000800 */
[-C--:B------:R-:W-:Y:S01]  /*0c70*/  ISETP.GE.AND P1, PT, R217, R2.reuse, PT ;  /* 0x00000002d900720c */ /* 0x080fe20003f26270 */
[----:B------:R-:W-:Y:S01]  /*0c80*/  BSSY B0, `(.L_x_2343) ;  /* 0x000006e000007945 */ /* 0x000fe20003800000 */
[-C--:B------:R-:W-:Y:S02]  /*0c90*/  ISETP.GE.AND P2, PT, R215, R2.reuse, PT ;  /* 0x00000002d700720c */ /* 0x080fe40003f46270 */
[----:B------:R-:W-:Y:S01]  /*0ca0*/  ISETP.GE.AND P6, PT, R213, R2, PT ;  /* 0x00000002d500720c */ /* 0x000fe20003fc6270 */
[----:B------:R-:W-:Y:S01]  /*0cb0*/  VIADD R2, R17, 0x8 ;  /* 0x0000000811027836 */ /* 0x000fe20000000000 */
[----:B------:R-:W-:Y:S02]  /*0cc0*/  P2R R11, PR, RZ, 0x1 ;  /* 0x00000001ff0b7803 */ /* 0x000fe40000000000 */
[----:B------:R-:W-:-:S02]  /*0cd0*/  P2R R10, PR, RZ, 0x2 ;  /* 0x00000002ff0a7803 */ /* 0x000fc40000000000 */
[----:B------:R-:W-:Y:S02]  /*0ce0*/  P2R R6, PR, RZ, 0x4 ;  /* 0x00000004ff067803 */ /* 0x000fe40000000000 */
[CC--:B------:R-:W-:Y:S02]  /*0cf0*/  ISETP.LT.AND P0, PT, R229.reuse, R8.reuse, !P0 ;  /* 0x00000008e500720c */ /* 0x0c0fe40004701270 */
[CC--:B------:R-:W-:Y:S02]  /*0d00*/  ISETP.LT.AND P1, PT, R229.reuse, R8.reuse, !P1 ;  /* 0x00000008e500720c */ /* 0x0c0fe40004f21270 */
[CC--:B------:R-:W-:Y:S02]  /*0d10*/  ISETP.LT.AND P2, PT, R229.reuse, R8.reuse, !P2 ;  /* 0x00000008e500720c */ /* 0x0c0fe40005741270 */
[----:B------:R-:W-:Y:S02]  /*0d20*/  ISETP.LT.AND P3, PT, R229, R8, !P6 ;  /* 0x00000008e500720c */ /* 0x000fe40007761270 */
[----:B--2---:R-:W-:-:S02]  /*0d30*/  SHF.R.S32.HI R209, RZ, 0x1f, R14 ;  /* 0x0000001fffd17819 */ /* 0x004fc4000001140e */
[----:B------:R-:W-:Y:S01]  /*0d40*/  LEA.HI R8, R2, R2, RZ, 0x1 ;  /* 0x0000000202087211 */ /* 0x000fe200078f08ff */
[----:B---3--:R-:W-:Y:S01]  /*0d50*/  IMAD.SHL.U32 R220, R220, 0x2, RZ ;  /* 0x00000002dcdc7824 */ /* 0x008fe200078e00ff */
[----:B------:R-:W-:Y:S02]  /*0d60*/  LEA.HI R3, R17, R17, RZ, 0x1 ;  /* 0x0000001111037211 */ /* 0x000fe400078f08ff */
[----:B------:R-:W-:Y:S02]  /*0d70*/  LEA.HI R209, R209, R14, RZ, 0x2 ;  /* 0x0000000ed1d17211 */ /* 0x000fe400078f10ff */
[----:B------:R-:W-:Y:S02]  /*0d80*/  LOP3.LUT R9, R8, 0x3ffffffe, RZ, 0xc0, !PT ;  /* 0x3ffffffe08097812 */ /* 0x000fe400078ec0ff */
[----:B------:R-:W-:Y:S02]  /*0d90*/  LOP3.LUT R12, R3, 0x3ffffffe, RZ, 0xc0, !PT ;  /* 0x3ffffffe030c7812 */ /* 0x000fe400078ec0ff */
[----:B-1----:R-:W-:Y:S01]  /*0da0*/  LOP3.LUT R13, R209, 0xfffffffc, RZ, 0xc0, !PT ;  /* 0xfffffffcd10d7812 */ /* 0x002fe200078ec0ff */
[----:B------:R-:W-:Y:S01]  /*0db0*/  IMAD.IADD R9, R2, 0x1, -R9 ;  /* 0x0000000102097824 */ /* 0x000fe200078e0a09 */
[----:B------:R-:W-:Y:S01]  /*0dc0*/  IADD3 R2, R18, 0x1f, -R19 ;  /* 0x0000001f12027810 */ /* 0x000fe20007ffe813 */
[----:B------:R-:W-:Y:S01]  /*0dd0*/  IMAD.IADD R17, R17, 0x1, -R12 ;  /* 0x0000000111117824 */ /* 0x000fe200078e0a0c */
[----:B------:R-:W-:Y:S01]  /*0de0*/  SEL R15, RZ, 0x1, !P0 ;  /* 0x00000001ff0f7807 */ /* 0x000fe20004000000 */
[----:B------:R-:W-:Y:S01]  /*0df0*/  IMAD.IADD R208, R14, 0x1, -R13 ;  /* 0x000000010ed07824 */ /* 0x000fe200078e0a0d */
[--C-:B------:R-:W-:Y:S01]  /*0e00*/  SHF.R.S32.HI R14, RZ, 0x1f, R3.reuse ;  /* 0x0000001fff0e7819 */ /* 0x100fe20000011403 */
[--C-:B------:R-:W-:Y:S01]  /*0e10*/  IMAD R12, R9, 0x4, R16.reuse ;  /* 0x00000004090c7824 */ /* 0x100fe200078e0210 */
[----:B------:R-:W-:Y:S01]  /*0e20*/  SHF.R.S32.HI R9, RZ, 0x1, R3 ;  /* 0x00000001ff097819 */ /* 0x000fe20000011403 */
[----:B------:R-:W-:Y:S01]  /*0e30*/  IMAD R18, R17, 0x4, R16 ;  /* 0x0000000411127824 */ /* 0x000fe200078e0210 */
[----:B------:R-:W-:-:S02]  /*0e40*/  SHF.R.S32.HI R3, RZ, 0x1, R8 ;  /* 0x00000001ff037819 */ /* 0x000fc40000011408 */
[----:B------:R-:W-:Y:S02]  /*0e50*/  SHF.R.S32.HI R8, RZ, 0x1f, R8 ;  /* 0x0000001fff087819 */ /* 0x000fe40000011408 */
[----:B------:R-:W-:Y:S02]  /*0e60*/  SHF.R.S32.HI R17, RZ, 0x1f, R12 ;  /* 0x0000001fff117819 */ /* 0x000fe4000001140c */
[----:B------:R-:W-:Y:S02]  /*0e70*/  LEA.HI R8, R8, R3, RZ, 0x2 ;  /* 0x0000000308087211 */ /* 0x000fe400078f10ff */
[----:B------:R-:W-:Y:S02]  /*0e80*/  LEA.HI R17, R17, R12, RZ, 0x2 ;  /* 0x0000000c11117211 */ /* 0x000fe400078f10ff */
[----:B------:R-:W-:Y:S02]  /*0e90*/  LOP3.LUT R8, R8, 0x1ffffffc, RZ, 0xc0, !PT ;  /* 0x1ffffffc08087812 */ /* 0x000fe400078ec0ff */
[----:B------:R-:W-:-:S02]  /*0ea0*/  SHF.R.S32.HI R19, RZ, 0x1f, R18 ;  /* 0x0000001fff137819 */ /* 0x000fc40000011412 */
[----:B------:R-:W-:Y:S01]  /*0eb0*/  LOP3.LUT R17, R17, 0xfffffffc, RZ, 0xc0, !PT ;  /* 0xfffffffc11117812 */ /* 0x000fe200078ec0ff */
[----:B------:R-:W-:Y:S01]  /*0ec0*/  IMAD.IADD R13, R3, 0x1, -R8 ;  /* 0x00000001030d7824 */ /* 0x000fe200078e0a08 */
[----:B------:R-:W-:Y:S01]  /*0ed0*/  LEA.HI R14, R14, R9, RZ, 0x2 ;  /* 0x000000090e0e7211 */ /* 0x000fe200078f10ff */
[----:B------:R-:W-:Y:S01]  /*0ee0*/  VIADD R8, R2, 0x1f ;  /* 0x0000001f02087836 */ /* 0x000fe20000000000 */
[----:B------:R-:W-:Y:S01]  /*0ef0*/  LEA.HI R19, R19, R18, RZ, 0x2 ;  /* 0x0000001213137211 */ /* 0x000fe200078f10ff */
[----:B------:R-:W-:Y:S01]  /*0f00*/  IMAD.IADD R12, R12, 0x1, -R17 ;  /* 0x000000010c0c7824 */ /* 0x000fe200078e0a11 */
[----:B------:R-:W-:Y:S02]  /*0f10*/  P2R R15, PR, R15, 0xf ;  /* 0x0000000f0f0f7803 */ /* 0x000fe40000000000 */
[----:B------:R-:W-:Y:S02]  /*0f20*/  LOP3.LUT R14, R14, 0x1ffffffc, RZ, 0xc0, !PT ;  /* 0x1ffffffc0e0e7812 */ /* 0x000fe400078ec0ff */
[----:B------:R-:W-:-:S02]  /*0f30*/  LOP3.LUT R19, R19, 0xfffffffc, RZ, 0xc0, !PT ;  /* 0xfffffffc13137812 */ /* 0x000fc400078ec0ff */
[----:B------:R-:W-:Y:S01]  /*0f40*/  ISETP.GE.U32.AND P0, PT, R8, 0x3f, PT ;  /* 0x0000003f0800780c */ /* 0x000fe20003f06070 */
[----:B------:R-:W-:Y:S01]  /*0f50*/  IMAD.IADD R21, R9, 0x1, -R14 ;  /* 0x0000000109157824 */ /* 0x000fe200078e0a0e */
[----:B------:R-:W-:Y:S01]  /*0f60*/  LEA.HI R207, R208, R208, RZ, 0x1 ;  /* 0x000000d0d0cf7211 */ /* 0x000fe200078f08ff */
[----:B------:R-:W-:Y:S01]  /*0f70*/  IMAD.IADD R18, R18, 0x1, -R19 ;  /* 0x0000000112127824 */ /* 0x000fe200078e0a13 */
[----:B------:R-:W-:Y:S02]  /*0f80*/  SEL R15, R15, RZ, P0 ;  /* 0x000000ff0f0f7207 */ /* 0x000fe40000000000 */
[----:B------:R-:W-:Y:S02]  /*0f90*/  LOP3.LUT R12, R12, R13, RZ, 0x3c, !PT ;  /* 0x0000000d0c0c7212 */ /* 0x000fe400078e3cff */
[----:B------:R-:W-:Y:S02]  /*0fa0*/  SEL R4, R4, RZ, P0 ;  /* 0x000000ff04047207 */ /* 0x000fe40000000000 */
[----:B------:R-:W-:Y:S01]  /*0fb0*/  LOP3.LUT P0, R14, R15, 0x1, RZ, 0xc0, !PT ;  /* 0x000000010f0e7812 */ /* 0x000fe2000780c0ff */
[----:B------:R-:W-:Y:S01]  /*0fc0*/  IMAD.IADD R12, R17, 0x1, R12 ;  /* 0x00000001110c7824 */ /* 0x000fe200078e020c */
[----:B------:R-:W-:-:S02]  /*0fd0*/  LOP3.LUT R13, R207, 0xfffffffe, RZ, 0xc0, !PT ;  /* 0xfffffffecf0d7812 */ /* 0x000fc400078ec0ff */
[----:B------:R-:W-:Y:S02]  /*0fe0*/  CS2R R16, SRZ ;  /* 0x0000000000107805 */ /* 0x000fe4000001ff00 */
[----:B------:R-:W-:Y:S01]  /*0ff0*/  LOP3.LUT R18, R18, R21, RZ, 0x3c, !PT ;  /* 0x0000001512127212 */ /* 0x000fe200078e3cff */
[----:B------:R-:W-:Y:S01]  /*1000*/  IMAD R12, R3, 0x20, R12 ;  /* 0x00000020030c7824 */ /* 0x000fe200078e020c */
[----:B------:R-:W-:Y:S01]  /*1010*/  SHF.R.S32.HI R209, RZ, 0x2, R209 ;  /* 0x00000002ffd17819 */ /* 0x000fe200000114d1 */
[----:B------:R-:W-:Y:S01]  /*1020*/  IMAD.IADD R208, R208, 0x1, -R13 ;  /* 0x00000001d0d07824 */ /* 0x000fe200078e0a0d */
[----:B------:R-:W-:Y:S01]  /*1030*/  SHF.R.S32.HI R207, RZ, 0x1, R207 ;  /* 0x00000001ffcf7819 */ /* 0x000fe200000114cf */
[----:B------:R-:W-:Y:S01]  /*1040*/  IMAD.IADD R18, R19, 0x1, R18 ;  /* 0x0000000113127824 */ /* 0x000fe200078e0212 */
[----:B------:R-:W-:Y:S01]  /*1050*/  SHF.R.S32.HI R3, RZ, 0x1f, R2 ;  /* 0x0000001fff037819 */ /* 0x000fe20000011402 */
[----:B------:R-:W-:Y:S02]  /*1060*/  IMAD.SHL.U32 R12, R12, 0x8, RZ ;  /* 0x000000080c0c7824 */ /* 0x000fe400078e00ff */
[----:B------:R-:W-:Y:S01]  /*1070*/  IMAD R198, R209, 0x40, R207 ;  /* 0x00000040d1c67824 */ /* 0x000fe200078e02cf */
[----:B------:R-:W-:Y:S01]  /*1080*/  LEA.HI R226, R3, R2, RZ, 0x5 ;  /* 0x0000000203e27211 */ /* 0x000fe200078f28ff */
[----:B------:R-:W-:Y:S01]  /*1090*/  IMAD R18, R9, 0x20, R18 ;  /* 0x0000002009127824 */ /* 0x000fe200078e0212 */
[----:B------:R-:W-:Y:S01]  /*10a0*/  CS2R R8, SRZ ;  /* 0x0000000000087805 */ /* 0x000fe2000001ff00 */
[----:B------:R-:W-:Y:S01]  /*10b0*/  IMAD.SHL.U32 R198, R198, 0x40, RZ ;  /* 0x00000040c6c67824 */ /* 0x000fe200078e00ff */
[----:B------:R-:W-:Y:S01]  /*10c0*/  LEA.HI.SX32 R226, R226, 0xfffffffd, 0x1b ;  /* 0xfffffffde2e27811 */ /* 0x000fe200078fdaff */
[----:B------:R-:W-:-:S02]  /*10d0*/  IMAD.SHL.U32 R18, R18, 0x8, RZ ;  /* 0x0000000812127824 */ /* 0x000fc400078e00ff */
        /* <DEDUP_REMOVED lines=40> */
.L_x_2344:
[----:B------:R-:W-:Y:S05]  /*1360*/  BSYNC B0 ;  /* 0x0000000000007941 */ /* 0x000fea0003800000 */
.L_x_2343:
[----:B------:R-:W1:Y:S01]  /*1370*/  S2R R3, SR_CgaCtaId ;  /* 0x0000000000037919 */ /* 0x000e620000008800 */
[----:B------:R-:W-:Y:S01]  /*1380*/  SHF.R.S32.HI R13, RZ, 0x1f, R18 ;  /* 0x0000001fff0d7819 */ /* 0x000fe20000011412 */
[----:B------:R-:W-:Y:S01]  /*1390*/  IMAD.SHL.U32 R14, R14, 0x10, RZ ;  /* 0x000000100e0e7824 */ /* 0x000fe200078e00ff */
[----:B------:R-:W-:Y:S02]  /*13a0*/  BSSY B0, `(.L_x_2345) ;  /* 0x0000033000007945 */ /* 0x000fe40003800000 */
[----:B------:R-:W-:Y:S02]  /*13b0*/  LEA.HI R13, R13, R18, RZ, 0x3 ;  /* 0x000000120d0d7211 */ /* 0x000fe400078f18ff */
[----:B------:R-:W-:Y:S02]  /*13c0*/  ISETP.NE.U32.AND P0, PT, R14, RZ, PT ;  /* 0x000000ff0e00720c */ /* 0x000fe40003f05070 */
[----:B------:R-:W-:Y:S01]  /*13d0*/  MOV R14, 0x400 ;  /* 0x00000400000e7802 */ /* 0x000fe20000000f00 */
[----:B------:R-:W-:-:S03]  /*13e0*/  IMAD.SHL.U32 R13, R13, 0x2, RZ ;  /* 0x000000020d0d7824 */ /* 0x000fc600078e00ff */
[----:B-1----:R-:W-:Y:S02]  /*13f0*/  LEA R3, R3, R14, 0x18 ;  /* 0x0000000e03037211 */ /* 0x002fe400078ec0ff */
        /* <DEDUP_REMOVED lines=26> */
[----:B------:R-:W-:Y:S02]  /*15a0*/  ISETP.GE.U32.AND P0, PT, R9, R16, PT ;  /* 0x000000100900720c */ /* 0x000fe40003f06070 */
[----:B------:R-:W-:-:S04]  /*15b0*/  SHF.R.S32.HI R16, RZ, 0x1f, R217 ;  /* 0x0000001fff107819 */ /* 0x000fc800000114d9 */
[----:B------:R-:W-:-:S04]  /*15c0*/  LEA.HI R16, R16, R217, RZ, 0x3 ;  /* 0x000000d910107211 */ /* 0x000fc800078f18ff */
[----:B------:R-:W-:Y:S02]  /*15d0*/  LOP3.LUT R18, R16, 0xfffffff8, RZ, 0xc0, !PT ;  /* 0xfffffff810127812 */ /* 0x000fe400078ec0ff */
[----:B------:R-:W-:Y:S01]  /*15e0*/  SHF.R.S32.HI R17, RZ, 0x3, R16 ;  /* 0x00000003ff117819 */ /* 0x000fe20000011410 */
[----:B------:R-:W-:Y:S01]  /*15f0*/  @P0 VIADD R14, R14, 0x1 ;  /* 0x000000010e0e0836 */ /* 0x000fe20000000000 */
[----:B------:R-:W-:Y:S02]  /*1600*/  ISETP.GE.AND P0, PT, R8, RZ, PT ;  /* 0x000000ff0800720c */ /* 0x000fe40003f06270 */
[----:B------:R-:W-:-:S11]  /*1610*/  IADD3 R9, R217, -R18, RZ ;  /* 0x80000012d9097210 */ /* 0x000fd60007ffe0ff */
        /* <DEDUP_REMOVED lines=11> */
.L_x_2346:
[----:B------:R-:W-:Y:S05]  /*16d0*/  BSYNC B0 ;  /* 0x0000000000007941 */ /* 0x000fea0003800000 */
.L_x_2345:
[----:B-1----:R-:W-:Y:S01]  /*16e0*/  SHF.R.S32.HI R17, RZ, 0x1f, R12 ;  /* 0x0000001fff117819 */ /* 0x002fe2000001140c */
[----:B------:R-:W-:Y:S01]  /*16f0*/  IMAD.SHL.U32 R13, R13, 0x8, RZ ;  /* 0x000000080d0d7824 */ /* 0x000fe200078e00ff */
[----:B------:R-:W-:Y:S02]  /*1700*/  BSSY B0, `(.L_x_2347) ;  /* 0x0000035000007945 */ /* 0x000fe40003800000 */
[----:B------:R-:W-:Y:S01]  /*1710*/  LEA.HI R17, R17, R12, RZ, 0x3 ;  /* 0x0000000c11117211 */ /* 0x000fe200078f18ff */
[----:B------:R-:W-:Y:S01]  /*1720*/  IMAD.MOV.U32 R12, RZ, RZ, R8 ;  /* 0x000000ffff0c7224 */ /* 0x000fe200078e0008 */
[----:B------:R-:W-:Y:S01]  /*1730*/  ISETP.NE.U32.AND P0, PT, R13, RZ, PT ;  /* 0x000000ff0d00720c */ /* 0x000fe20003f05070 */
[----:B------:R-:W-:Y:S01]  /*1740*/  IMAD.MOV.U32 R13, RZ, RZ, R9 ;  /* 0x000000ffff0d7224 */ /* 0x000fe200078e0009 */
        /* <DEDUP_REMOVED lines=48> */
.L_x_2348:
[----:B------:R-:W-:Y:S05]  /*1a50*/  BSYNC B0 ;  /* 0x0000000000007941 */ /* 0x000fea0003800000 */
.L_x_2347:
        /* <DEDUP_REMOVED lines=46> */
.L_x_2350:
[----:B------:R-:W-:Y:S05]  /*1d40*/  BSYNC B0 ;  /* 0x0000000000007941 */ /* 0x000fea0003800000 */
.L_x_2349:
[----:B------:R-:W-:Y:S01]  /*1d50*/  IMAD.SHL.U32 R15, R15, 0x2, RZ ;  /* 0x000000020f0f7824 */ /* 0x000fe200078e00ff */
[----:B--2---:R-:W2:Y:S01]  /*1d60*/  LDC R8, c[0x0][0x268] ;  /* 0x00009a00ff087b82 */ /* 0x004ea20000000800 */
[----:B------:R-:W-:Y:S01]  /*1d70*/  BSSY B0, `(.L_x_2351) ;  /* 0x000004f000007945 */ /* 0x000fe20003800000 */
[----:B------:R-:W-:Y:S01]  /*1d80*/  IMAD.MOV.U32 R14, RZ, RZ, RZ ;  /* 0x000000ffff0e7224 */ /* 0x000fe200078e00ff */
[----:B-1----:R-:W-:Y:S02]  /*1d90*/  MOV R13, RZ ;  /* 0x000000ff000d7202 */ /* 0x002fe40000000f00 */
[----:B------:R-:W-:-:S13]  /*1da0*/  ISETP.NE.U32.AND P0, PT, R15, RZ, PT ;  /* 0x000000ff0f00720c */ /* 0x000fda0003f05070 */
[----:B------:R-:W-:Y:S01]  /*1db0*/  @!PT LDS RZ, [RZ] ;  /* 0x00000000fffff984 */ /* 0x000fe20000000800 */
[----:B------:R-:W-:Y:S01]  /*1dc0*/  @!PT LDS RZ, [RZ] ;  /* 0x00000000fffff984 */ /* 0x000fe20000000800 */
[----:B------:R-:W-:Y:S01]  /*1dd0*/  @!PT LDS RZ, [RZ] ;  /* 0x00000000fffff984 */ /* 0x000fe20000000800 */
[----:B------:R1:W-:Y:S01]  /*1de0*/  LDGSTS.E.BYPASS.LTC128B.128 [R224+0x1000], desc[UR36][R16.64], P0 ;  /* 0x0100000010e07fae */ /* 0x0003e20008101d64 */
[----:B------:R-:W-:Y:S01]  /*1df0*/  LOP3.LUT P0, R12, R4, 0x1, RZ, 0xc0, !PT ;  /* 0x00000001040c7812 */ /* 0x000fe2000780c0ff */
[----:B--2---:R-:W-:Y:S01]  /*1e00*/  IMAD.HI R218, R8, 0x55555556, RZ ;  /* 0x5555555608da7827 */ /* 0x004fe200078e02ff */
[----:B------:R-:W-:-:S04]  /*1e10*/  CS2R R8, SRZ ;  /* 0x0000000000087805 */ /* 0x000fc8000001ff00 */
[----:B------:R-:W-:-:S05]  /*1e20*/  LEA.HI R218, R218, R218, RZ, 0x1 ;  /* 0x000000dadada7211 */ /* 0x000fca00078f08ff */
[----:B------:R-:W-:Y:S02]  /*1e30*/  IMAD.SHL.U32 R218, R218, 0x10, RZ ;  /* 0x00000010dada7824 */ /* 0x000fe400078e00ff */
[----:B-1----:R-:W-:Y:S05]  /*1e40*/  @!P0 BRA `(.L_x_2352) ;  /* 0x0000000400048947 */ /* 0x002fea0003800000 */
[-C--:B------:R-:W-:Y:S02]  /*1e50*/  IABS R15, R211.reuse ;  /* 0x000000d3000f7213 */ /* 0x080fe40000000000 */
[----:B------:R-:W-:Y:S02]  /*1e60*/  IABS R17, R212 ;  /* 0x000000d400117213 */ /* 0x000fe40000000000 */
[----:B------:R-:W1:Y:S08]  /*1e70*/  I2F.RP R18, R15 ;  /* 0x0000000f00127306 */ /* 0x000e700000209400 */
[----:B------:R-:W2:Y:S08]  /*1e80*/  I2F.RP R16, R17 ;  /* 0x0000001100107306 */ /* 0x000eb00000209400 */
[----:B-1----:R-:W1:Y:S08]  /*1e90*/  MUFU.RCP R24, R18 ;  /* 0x0000001200187308 */ /* 0x002e700000001000 */
[----:B--2---:R-:W2:Y:S01]  /*1ea0*/  MUFU.RCP R22, R16 ;  /* 0x0000001000167308 */ /* 0x004ea20000001000 */
[----:B-1----:R-:W-:Y:S01]  /*1eb0*/  VIADD R24, R24, 0xffffffe ;  /* 0x0ffffffe18187836 */ /* 0x002fe20000000000 */
[----:B------:R-:W-:-:S06]  /*1ec0*/  IABS R18, R211 ;  /* 0x000000d300127213 */ /* 0x000fcc0000000000 */
[----:B------:R-:W1:Y:S01]  /*1ed0*/  F2I.FTZ.U32.TRUNC.NTZ R25, R24 ;  /* 0x0000001800197305 */ /* 0x000e62000021f000 */
[----:B------:R-:W-:Y:S01]  /*1ee0*/  IMAD.MOV R18, RZ, RZ, -R18 ;  /* 0x000000ffff127224 */ /* 0x000fe200078e0a12 */
[----:B--2---:R-:W-:-:S06]  /*1ef0*/  IADD3 R22, R22, 0xffffffe, RZ ;  /* 0x0ffffffe16167810 */ /* 0x004fcc0007ffe0ff */
[----:B------:R-:W2:Y:S01]  /*1f00*/  F2I.FTZ.U32.TRUNC.NTZ R23, R22 ;  /* 0x0000001600177305 */ /* 0x000ea2000021f000 */
[----:B-1----:R-:W-:Y:S02]  /*1f10*/  IMAD.MOV R13, RZ, RZ, -R25 ;  /* 0x000000ffff0d7224 */ /* 0x002fe400078e0a19 */
[----:B------:R-:W-:Y:S02]  /*1f20*/  IMAD.MOV.U32 R24, RZ, RZ, RZ ;  /* 0x000000ffff187224 */ /* 0x000fe400078e00ff */
[----:B------:R-:W-:Y:S01]  /*1f30*/  IMAD R14, R13, R15, RZ ;  /* 0x0000000f0d0e7224 */ /* 0x000fe200078e02ff */
[----:B------:R-:W-:-:S03]  /*1f40*/  IABS R13, R216 ;  /* 0x000000d8000d7213 */ /* 0x000fc60000000000 */
[----:B------:R-:W-:-:S04]  /*1f50*/  IMAD.HI.U32 R14, R25, R14, R24 ;  /* 0x0000000e190e7227 */ /* 0x000fc800078e0018 */
[----:B--2---:R-:W-:Y:S02]  /*1f60*/  IMAD.MOV R16, RZ, RZ, -R23 ;  /* 0x000000ffff107224 */ /* 0x004fe400078e0a17 */
[----:B------:R-:W-:Y:S01]  /*1f70*/  IMAD.HI.U32 R19, R14, R13, RZ ;  /* 0x0000000d0e137227 */ /* 0x000fe200078e00ff */
[----:B------:R-:W-:-:S03]  /*1f80*/  IABS R14, R5 ;  /* 0x00000005000e7213 */ /* 0x000fc60000000000 */
[----:B------:R-:W-:Y:S01]  /*1f90*/  IMAD R18, R19, R18, R13 ;  /* 0x0000001213127224 */ /* 0x000fe200078e020d */
[----:B------:R-:W-:Y:S01]  /*1fa0*/  IABS R13, R212 ;  /* 0x000000d4000d7213 */ /* 0x000fe20000000000 */
[----:B------:R-:W-:Y:S02]  /*1fb0*/  IMAD R16, R16, R17, RZ ;  /* 0x0000001110107224 */ /* 0x000fe400078e02ff */
[----:B------:R-:W-:Y:S01]  /*1fc0*/  IMAD.MOV.U32 R22, RZ, RZ, RZ ;  /* 0x000000ffff167224 */ /* 0x000fe200078e00ff */
[----:B------:R-:W-:Y:S01]  /*1fd0*/  ISETP.GT.U32.AND P0, PT, R15, R18, PT ;  /* 0x000000120f00720c */ /* 0x000fe20003f04070 */
[----:B------:R-:W-:Y:S02]  /*1fe0*/  IMAD.MOV R13, RZ, RZ, -R13 ;  /* 0x000000ffff0d7224 */ /* 0x000fe400078e0a0d */
[----:B------:R-:W-:-:S06]  /*1ff0*/  IMAD.HI.U32 R16, R23, R16, R22 ;  /* 0x0000001017107227 */ /* 0x000fcc00078e0016 */
[----:B------:R-:W-:-:S04]  /*2000*/  IMAD.HI.U32 R16, R16, R14, RZ ;  /* 0x0000000e10107227 */ /* 0x000fc800078e00ff */
[----:B------:R-:W-:Y:S01]  /*2010*/  @!P0 IADD3 R18, R18, -R15, RZ ;  /* 0x8000000f12128210 */ /* 0x000fe20007ffe0ff */
[----:B------:R-:W-:Y:S02]  /*2020*/  @!P0 VIADD R19, R19, 0x1 ;  /* 0x0000000113138836 */ /* 0x000fe40000000000 */
[----:B------:R-:W-:Y:S01]  /*2030*/  IMAD R14, R16, R13, R14 ;  /* 0x0000000d100e7224 */ /* 0x000fe200078e020e */
[----:B------:R-:W-:Y:S02]  /*2040*/  ISETP.GE.U32.AND P0, PT, R18, R15, PT ;  /* 0x0000000f1200720c */ /* 0x000fe40003f06070 */
[----:B------:R-:W-:-:S11]  /*2050*/  LOP3.LUT R13, R5, R212, RZ, 0x3c, !PT ;  /* 0x000000d4050d7212 */ /* 0x000fd600078e3cff */
[----:B------:R-:W-:Y:S02]  /*2060*/  @P0 IADD3 R19, R19, 0x1, RZ ;  /* 0x0000000113130810 */ /* 0x000fe40007ffe0ff */
[----:B------:R-:W-:-:S13]  /*2070*/  ISETP.GT.U32.AND P0, PT, R17, R14, PT ;  /* 0x0000000e1100720c */ /* 0x000fda0003f04070 */
[----:B------:R-:W-:Y:S02]  /*2080*/  @!P0 IMAD.IADD R14, R14, 0x1, -R17 ;  /* 0x000000010e0e8824 */ /* 0x000fe400078e0a11 */
[----:B------:R-:W-:-:S03]  /*2090*/  @!P0 VIADD R16, R16, 0x1 ;  /* 0x0000000110108836 */ /* 0x000fc60000000000 */
[----:B------:R-:W-:Y:S02]  /*20a0*/  ISETP.GE.U32.AND P0, PT, R14, R17, PT ;  /* 0x000000110e00720c */ /* 0x000fe40003f06070 */
[----:B------:R-:W-:-:S11]  /*20b0*/  LOP3.LUT R14, R216, R211, RZ, 0x3c, !PT ;  /* 0x000000d3d80e7212 */ /* 0x000fd600078e3cff */
[----:B------:R-:W-:Y:S02]  /*20c0*/  @P0 IADD3 R16, R16, 0x1, RZ ;  /* 0x0000000110100810 */ /* 0x000fe40007ffe0ff */
[----:B------:R-:W-:-:S03]  /*20d0*/  ISETP.GE.AND P0, PT, R13, RZ, PT ;  /* 0x000000ff0d00720c */ /* 0x000fc60003f06270 */
[----:B------:R-:W-:-:S10]  /*20e0*/  IMAD.MOV.U32 R13, RZ, RZ, R16 ;  /* 0x000000ffff0d7224 */ /* 0x000fd400078e0010 */
[----:B------:R-:W-:Y:S01]  /*20f0*/  @!P0 IMAD.MOV R13, RZ, RZ, -R13 ;  /* 0x000000ffff0d8224 */ /* 0x000fe200078e0a0d */
[----:B------:R-:W-:-:S13]  /*2100*/  ISETP.NE.AND P0, PT, R212, RZ, PT ;  /* 0x000000ffd400720c */ /* 0x000fda0003f05270 */
[----:B------:R-:W-:Y:S02]  /*2110*/  @!P0 LOP3.LUT R13, RZ, R212, RZ, 0x33, !PT ;  /* 0x000000d4ff0d8212 */ /* 0x000fe400078e33ff */
[----:B------:R-:W-:Y:S02]  /*2120*/  ISETP.GE.AND P0, PT, R14, RZ, PT ;  /* 0x000000ff0e00720c */ /* 0x000fe40003f06270 */
[--C-:B------:R-:W-:Y:S01]  /*2130*/  SHF.R.S32.HI R14, RZ, 0x1f, R13.reuse ;  /* 0x0000001fff0e7819 */ /* 0x100fe2000001140d */
[----:B------:R-:W-:-:S03]  /*2140*/  IMAD.MOV R15, RZ, RZ, -R13 ;  /* 0x000000ffff0f7224 */ /* 0x000fc600078e0a0d */
[----:B------:R-:W-:Y:S01]  /*2150*/  LEA.HI R17, R14, R13, RZ, 0x4 ;  /* 0x0000000d0e117211 */ /* 0x000fe200078f20ff */
[----:B------:R-:W-:-:S03]  /*2160*/  IMAD R15, R212, R15, R5 ;  /* 0x0000000fd40f7224 */ /* 0x000fc600078e0205 */
[----:B------:R-:W-:Y:S02]  /*2170*/  LOP3.LUT R16, R17, 0xfffffff0, RZ, 0xc0, !PT ;  /* 0xfffffff011107812 */ /* 0x000fe400078ec0ff */
[----:B------:R-:W-:Y:S02]  /*2180*/  SHF.R.S32.HI R18, RZ, 0x4, R17 ;  /* 0x00000004ff127819 */ /* 0x000fe40000011411 */
[----:B------:R-:W-:Y:S02]  /*2190*/  @!P0 IADD3 R19, -R19, RZ, RZ ;  /* 0x000000ff13138210 */ /* 0x000fe40007ffe1ff */
[----:B------:R-:W-:Y:S01]  /*21a0*/  ISETP.NE.AND P0, PT, R211, RZ, PT ;  /* 0x000000ffd300720c */ /* 0x000fe20003f05270 */
[----:B------:R-:W-:Y:S01]  /*21b0*/  IMAD R18, R15, 0x8, R18 ;  /* 0x000000080f127824 */ /* 0x000fe200078e0212 */
        /* <DEDUP_REMOVED lines=10> */
.L_x_2352:
[----:B------:R-:W-:Y:S05]  /*2260*/  BSYNC B0 ;  /* 0x0000000000007941 */ /* 0x000fea0003800000 */
.L_x_2351:
[----:B------:R-:W-:Y:S01]  /*2270*/  SHF.R.S32.HI R15, RZ, 0x1f, R0 ;  /* 0x0000001fff0f7819 */ /* 0x000fe20000011400 */
[----:B------:R-:W-:Y:S01]  /*2280*/  IMAD.SHL.U32 R12, R12, 0x10, RZ ;  /* 0x000000100c0c7824 */ /* 0x000fe200078e00ff */
[----:B------:R-:W-:Y:S01]  /*2290*/  SHF.R.S32.HI R21, RZ, 0x1f, R20 ;  /* 0x0000001fff157819 */ /* 0x000fe20000011414 */
[----:B------:R-:W-:Y:S01]  /*22a0*/  BSSY B0, `(.L_x_2353) ;  /* 0x000005f000007945 */ /* 0x000fe20003800000 */
[----:B------:R-:W-:Y:S02]  /*22b0*/  LEA.HI R15, R15, R0, RZ, 0x3 ;  /* 0x000000000f0f7211 */ /* 0x000fe400078f18ff */
[----:B------:R-:W-:Y:S02]  /*22c0*/  LEA.HI R21, R21, R20, RZ, 0x2 ;  /* 0x0000001415157211 */ /* 0x000fe400078f10ff */
[----:B------:R-:W-:Y:S02]  /*22d0*/  LOP3.LUT R15, R15, 0xfffffff8, RZ, 0xc0, !PT ;  /* 0xfffffff80f0f7812 */ /* 0x000fe400078ec0ff */
[----:B------:R-:W-:-:S02]  /*22e0*/  LOP3.LUT R19, R21, 0xfffffffc, RZ, 0xc0, !PT ;  /* 0xfffffffc15137812 */ /* 0x000fc400078ec0ff */
[----:B------:R-:W-:Y:S01]  /*22f0*/  SHF.R.S32.HI R21, RZ, 0x2, R21 ;  /* 0x00000002ff157819 */ /* 0x000fe20000011415 */
[----:B------:R-:W-:Y:S01]  /*2300*/  IMAD.IADD R18, R0, 0x1, -R15 ;  /* 0x0000000100127824 */ /* 0x000fe200078e0a0f */
[----:B------:R-:W-:Y:S01]  /*2310*/  ISETP.NE.U32.AND P0, PT, R12, RZ, PT ;  /* 0x000000ff0c00720c */ /* 0x000fe20003f05070 */
[----:B------:R-:W-:-:S03]  /*2320*/  IMAD.IADD R20, R20, 0x1, -R19 ;  /* 0x0000000114147824 */ /* 0x000fc600078e0a13 */
        /* <DEDUP_REMOVED lines=26> */
[----:B------:R-:W2:Y:S08]  /*24d0*/  I2F.RP R13, R14 ;  /* 0x0000000e000d7306 */ /* 0x000eb00000209400 */
[----:B-1----:R-:W1:Y:S08]  /*24e0*/  MUFU.RCP R22, R16 ;  /* 0x0000001000167308 */ /* 0x002e700000001000 */
[----:B--2---:R-:W2:Y:S01]  /*24f0*/  MUFU.RCP R18, R13 ;  /* 0x0000000d00127308 */ /* 0x004ea20000001000 */
[----:B-1----:R-:W-:-:S07]  /*2500*/  VIADD R22, R22, 0xffffffe ;  /* 0x0ffffffe16167836 */ /* 0x002fce0000000000 */
[----:B------:R-:W1:Y:S01]  /*2510*/  F2I.FTZ.U32.TRUNC.NTZ R23, R22 ;  /* 0x0000001600177305 */ /* 0x000e62000021f000 */
[----:B--2---:R-:W-:-:S07]  /*2520*/  IADD3 R18, R18, 0xffffffe, RZ ;  /* 0x0ffffffe12127810 */ /* 0x004fce0007ffe0ff */
        /* <DEDUP_REMOVED lines=39> */
[----:B------:R-:W-:-:S03]  /*27a0*/  LOP3.LUT R13, R14, 0xfffffff0, RZ, 0xc0, !PT ;  /* 0xfffffff00e0d7812 */ /* 0x000fc600078ec0ff */
[----:B------:R-:W-:Y:S02]  /*27b0*/  @!P0 IADD3 R16, -R16, RZ, RZ ;  /* 0x000000ff10108210 */ /* 0x000fe40007ffe1ff */
[----:B------:R-:W-:Y:S02]  /*27c0*/  ISETP.NE.AND P0, PT, R211, RZ, PT ;  /* 0x000000ffd300720c */ /* 0x000fe40003f05270 */
[----:B------:R-:W-:Y:S02]  /*27d0*/  IADD3 R8, R8, -R13, RZ ;  /* 0x8000000d08087210 */ /* 0x000fe40007ffe0ff */
[----:B------:R-:W-:-:S05]  /*27e0*/  SHF.R.S32.HI R13, RZ, 0x4, R14 ;  /* 0x00000004ff0d7819 */ /* 0x000fca000001140e */
[----:B------:R-:W-:-:S04]  /*27f0*/  IMAD R13, R12, 0x8, R13 ;  /* 0x000000080c0d7824 */ /* 0x000fc800078e020d */
        /* <DEDUP_REMOVED lines=9> */
.L_x_2354:
[----:B------:R-:W-:Y:S05]  /*2890*/  BSYNC B0 ;  /* 0x0000000000007941 */ /* 0x000fea0003800000 */
.L_x_2353:
[----:B------:R-:W-:Y:S01]  /*28a0*/  IMAD.SHL.U32 R15, R15, 0x8, RZ ;  /* 0x000000080f0f7824 */ /* 0x000fe200078e00ff */
[----:B------:R-:W-:Y:S01]  /*28b0*/  BSSY B0, `(.L_x_2355) ;  /* 0x000004d000007945 */ /* 0x000fe20003800000 */
[----:B------:R-:W-:Y:S01]  /*28c0*/  IMAD.MOV.U32 R14, RZ, RZ, R8 ;  /* 0x000000ffff0e7224 */ /* 0x000fe200078e0008 */
[----:B-1----:R-:W-:Y:S02]  /*28d0*/  CS2R R12, SRZ ;  /* 0x00000000000c7805 */ /* 0x002fe4000001ff00 */
[----:B------:R-:W-:Y:S01]  /*28e0*/  ISETP.NE.U32.AND P0, PT, R15, RZ, PT ;  /* 0x000000ff0f00720c */ /* 0x000fe20003f05070 */
[----:B------:R-:W-:Y:S01]  /*28f0*/  IMAD.MOV.U32 R15, RZ, RZ, R9 ;  /* 0x000000ffff0f7224 */ /* 0x000fe200078e0009 */
        /* <DEDUP_REMOVED lines=9> */
[----:B-1----:R-:W1:Y:S08]  /*2990*/  I2F.RP R14, R17 ;  /* 0x00000011000e7306 */ /* 0x002e700000209400 */
        /* <DEDUP_REMOVED lines=15> */
[----:B------:R-:W-:-:S04]  /*2a90*/  IMAD.HI.U32 R15, R15, R12, RZ ;  /* 0x0000000c0f0f7227 */ /* 0x000fc800078e00ff */
[----:B------:R-:W-:Y:S01]  /*2aa0*/  IMAD R14, R15, R14, R12 ;  /* 0x0000000e0f0e7224 */ /* 0x000fe200078e020c */
[----:B------:R-:W-:Y:S01]  /*2ab0*/  IABS R12, R212 ;  /* 0x000000d4000c7213 */ /* 0x000fe20000000000 */
[----:B------:R-:W-:Y:S01]  /*2ac0*/  IMAD R16, R13, R18, RZ ;  /* 0x000000120d107224 */ /* 0x000fe200078e02ff */
[----:B------:R-:W-:Y:S01]  /*2ad0*/  IABS R13, R7 ;  /* 0x00000007000d7213 */ /* 0x000fe20000000000 */
[----:B------:R-:W-:Y:S01]  /*2ae0*/  IMAD.MOV.U32 R22, RZ, RZ, RZ ;  /* 0x000000ffff167224 */ /* 0x000fe200078e00ff */
[----:B------:R-:W-:Y:S01]  /*2af0*/  ISETP.GT.U32.AND P0, PT, R17, R14, PT ;  /* 0x0000000e1100720c */ /* 0x000fe20003f04070 */
[----:B------:R-:W-:Y:S02]  /*2b00*/  IMAD.MOV R12, RZ, RZ, -R12 ;  /* 0x000000ffff0c7224 */ /* 0x000fe400078e0a0c */
[----:B------:R-:W-:-:S06]  /*2b10*/  IMAD.HI.U32 R16, R23, R16, R22 ;  /* 0x0000001017107227 */ /* 0x000fcc00078e0016 */
[----:B------:R-:W-:-:S04]  /*2b20*/  IMAD.HI.U32 R16, R16, R13, RZ ;  /* 0x0000000d10107227 */ /* 0x000fc800078e00ff */
[-C--:B------:R-:W-:Y:S01]  /*2b30*/  @!P0 IADD3 R14, R14, -R17.reuse, RZ ;  /* 0x800000110e0e8210 */ /* 0x080fe20007ffe0ff */
        /* <DEDUP_REMOVED lines=36> */
.L_x_2356:
[----:B------:R-:W-:Y:S05]  /*2d80*/  BSYNC B0 ;  /* 0x0000000000007941 */ /* 0x000fea0003800000 */
.L_x_2355:
        /* <DEDUP_REMOVED lines=30> */
[----:B------:R-:W2:Y:S08]  /*2f70*/  I2F.RP R9, R14 ;  /* 0x0000000e00097306 */ /* 0x000eb00000209400 */
[----:B------:R-:W3:Y:S08]  /*2f80*/  I2F.RP R8, R15 ;  /* 0x0000000f00087306 */ /* 0x000ef00000209400 */
[----:B--2---:R-:W2:Y:S08]  /*2f90*/  MUFU.RCP R18, R9 ;  /* 0x0000000900127308 */ /* 0x004eb00000001000 */
[----:B---3--:R-:W3:Y:S01]  /*2fa0*/  MUFU.RCP R16, R8 ;  /* 0x0000000800107308 */ /* 0x008ee20000001000 */
[----:B--2---:R-:W-:Y:S01]  /*2fb0*/  VIADD R18, R18, 0xffffffe ;  /* 0x0ffffffe12127836 */ /* 0x004fe20000000000 */
[----:B------:R-:W-:-:S06]  /*2fc0*/  IABS R9, R211 ;  /* 0x000000d300097213 */ /* 0x000fcc0000000000 */
[----:B------:R-:W2:Y:S01]  /*2fd0*/  F2I.FTZ.U32.TRUNC.NTZ R19, R18 ;  /* 0x0000001200137305 */ /* 0x000ea2000021f000 */
[----:B------:R-:W-:Y:S01]  /*2fe0*/  IMAD.MOV R9, RZ, RZ, -R9 ;  /* 0x000000ffff097224 */ /* 0x000fe200078e0a09 */
[----:B---3--:R-:W-:-:S06]  /*2ff0*/  IADD3 R16, R16, 0xffffffe, RZ ;  /* 0x0ffffffe10107810 */ /* 0x008fcc0007ffe0ff */
[----:B------:R-:W3:Y:S01]  /*3000*/  F2I.FTZ.U32.TRUNC.NTZ R17, R16 ;  /* 0x0000001000117305 */ /* 0x000ee2000021f000 */
[----:B--2---:R-:W-:Y:S02]  /*3010*/  IMAD.MOV R0, RZ, RZ, -R19 ;  /* 0x000000ffff007224 */ /* 0x004fe400078e0a13 */
[----:B------:R-:W-:Y:S02]  /*3020*/  IMAD.MOV.U32 R18, RZ, RZ, RZ ;  /* 0x000000ffff127224 */ /* 0x000fe400078e00ff */
[----:B-1----:R-:W-:Y:S01]  /*3030*/  IMAD R13, R0, R14, RZ ;  /* 0x0000000e000d7224 */ /* 0x002fe200078e02ff */
[----:B------:R-:W-:-:S03]  /*3040*/  IABS R0, R214 ;  /* 0x000000d600007213 */ /* 0x000fc60000000000 */
[----:B------:R-:W-:-:S04]  /*3050*/  IMAD.HI.U32 R13, R19, R13, R18 ;  /* 0x0000000d130d7227 */ /* 0x000fc800078e0012 */
[----:B---3--:R-:W-:Y:S02]  /*3060*/  IMAD.MOV R8, RZ, RZ, -R17 ;  /* 0x000000ffff087224 */ /* 0x008fe400078e0a11 */
        /* <DEDUP_REMOVED lines=28> */
[----:B------:R-:W-:-:S04]  /*3230*/  SHF.R.S32.HI R9, RZ, 0x1f, R0 ;  /* 0x0000001fff097819 */ /* 0x000fc80000011400 */
[----:B------:R-:W-:Y:S01]  /*3240*/  LEA.HI R14, R9, R0, RZ, 0x4 ;  /* 0x00000000090e7211 */ /* 0x000fe200078f20ff */
[----:B------:R-:W-:-:S03]  /*3250*/  IMAD.MOV R9, RZ, RZ, -R0 ;  /* 0x000000ffff097224 */ /* 0x000fc600078e0a00 */
[----:B------:R-:W-:Y:S01]  /*3260*/  LOP3.LUT R13, R14, 0xfffffff0, RZ, 0xc0, !PT ;  /* 0xfffffff00e0d7812 */ /* 0x000fe200078ec0ff */
[----:B------:R-:W-:Y:S01]  /*3270*/  IMAD R9, R212, R9, R7 ;  /* 0x00000009d4097224 */ /* 0x000fe200078e0207 */
        /* <DEDUP_REMOVED lines=14> */
.L_x_2358:
[----:B------:R-:W-:Y:S05]  /*3360*/  BSYNC B0 ;  /* 0x0000000000007941 */ /* 0x000fea0003800000 */
.L_x_2357:
[----:B------:R-:W-:Y:S01]  /*3370*/  ISETP.NE.AND P3, PT, R10, RZ, PT ;  /* 0x000000ff0a00720c */ /* 0x000fe20003f65270 */
[----:B------:R-:W-:Y:S01]  /*3380*/  IMAD.SHL.U32 R4, R4, 0x2, RZ ;  /* 0x0000000204047824 */ /* 0x000fe200078e00ff */
[----:B------:R-:W-:Y:S01]  /*3390*/  ISETP.NE.AND P2, PT, R11, RZ, PT ;  /* 0x000000ff0b00720c */ /* 0x000fe20003f45270 */
[----:B------:R-:W-:Y:S01]  /*33a0*/  IMAD.MOV.U32 R10, RZ, RZ, R8 ;  /* 0x000000ffff0a7224 */ /* 0x000fe200078e0008 */
[----:B------:R-:W-:Y:S01]  /*33b0*/  SEL R0, RZ, 0xffffffff, P3 ;  /* 0xffffffffff007807 */ /* 0x000fe20001800000 */
[----:B------:R-:W-:Y:S01]  /*33c0*/  IMAD.MOV.U32 R11, RZ, RZ, R9 ;  /* 0x000000ffff0b7224 */ /* 0x000fe200078e0009 */
[----:B------:R-:W-:Y:S01]  /*33d0*/  ISETP.NE.U32.AND P0, PT, R4, RZ, PT ;  /* 0x000000ff0400720c */ /* 0x000fe20003f05070 */
[----:B------:R-:W-:Y:S01]  /*33e0*/  BSSY B0, `(.L_x_2359) ;  /* 0x0000045000007945 */ /* 0x000fe20003800000 */
[----:B------:R-:W-:Y:S01]  /*33f0*/  SEL R7, RZ, 0x1, P2 ;  /* 0x00000001ff077807 */ /* 0x000fe20001000000 */
[----:B------:R-:W-:Y:S01]  /*3400*/  IMAD.SHL.U32 R0, R0, 0x2, RZ ;  /* 0x0000000200007824 */ /* 0x000fe200078e00ff */
[----:B------:R-:W-:Y:S01]  /*3410*/  ISETP.NE.AND P1, PT, R6, RZ, PT ;  /* 0x000000ff0600720c */ /* 0x000fe20003f25270 */
[C---:B------:R-:W-:Y:S01]  /*3420*/  IMAD.IADD R229, R231.reuse, 0x1, R229 ;  /* 0x00000001e7e57824 */ /* 0x040fe200078e02e5 */
[----:B------:R-:W-:Y:S01]  /*3430*/  SEL R4, RZ, 0x8, P6 ;  /* 0x00000008ff047807 */ /* 0x000fe20003000000 */
[----:B------:R-:W-:Y:S01]  /*3440*/  IMAD.IADD R231, R231, 0x1, R5 ;  /* 0x00000001e7e77824 */ /* 0x000fe200078e0205 */
[----:B------:R-:W-:-:S02]  /*3450*/  LOP3.LUT R8, R0, 0x2, R7, 0xe2, !PT ;  /* 0x0000000200087812 */ /* 0x000fc400078ee207 */
        /* <DEDUP_REMOVED lines=11> */
[----:B------:R-:W-:-:S02]  /*3510*/  SEL R230, R4, RZ, P0 ;  /* 0x000000ff04e67207 */ /* 0x000fc40000000000 */
[----:B------:R-:W-:Y:S01]  /*3520*/  SEL R7, RZ, 0x1, P5 ;  /* 0x00000001ff077807 */ /* 0x000fe20002800000 */
[----:B------:R-:W-:Y:S01]  /*3530*/  IMAD.SHL.U32 R6, R6, 0x2, RZ ;  /* 0x0000000206067824 */ /* 0x000fe200078e00ff */
[----:B------:R-:W-:Y:S02]  /*3540*/  LOP3.LUT P1, R8, R230, 0x1, RZ, 0xc0, !PT ;  /* 0x00000001e6087812 */ /* 0x000fe4000782c0ff */
[----:B------:R-:W-:Y:S02]  /*3550*/  SEL R4, RZ, 0x8, P4 ;  /* 0x00000008ff047807 */ /* 0x000fe40002000000 */
[----:B------:R-:W-:Y:S02]  /*3560*/  LOP3.LUT R6, R6, 0x2, R7, 0xe2, !PT ;  /* 0x0000000206067812 */ /* 0x000fe400078ee207 */
[----:B------:R-:W-:-:S04]  /*3570*/  SEL R7, RZ, 0x4, P5 ;  /* 0x00000004ff077807 */ /* 0x000fc80002800000 */
[----:B------:R-:W-:Y:S02]  /*3580*/  LOP3.LUT R6, R4, R7, R6, 0xfe, !PT ;  /* 0x0000000704067212 */ /* 0x000fe400078efe06 */
[----:B------:R-:W-:Y:S02]  /*3590*/  CS2R R4, SRZ ;  /* 0x0000000000047805 */ /* 0x000fe4000001ff00 */
[----:B------:R-:W-:Y:S01]  /*35a0*/  SEL R228, R6, RZ, P0 ;  /* 0x000000ff06e47207 */ /* 0x000fe20000000000 */
[----:B--2---:R-:W-:Y:S01]  /*35b0*/  IMAD.MOV.U32 R10, RZ, RZ, RZ ;  /* 0x000000ffff0a7224 */ /* 0x004fe200078e00ff */
        /* <DEDUP_REMOVED lines=39> */
.L_x_2360:
[----:B------:R-:W-:Y:S05]  /*3830*/  BSYNC B0 ;  /* 0x0000000000007941 */ /* 0x000fea0003800000 */
.L_x_2359:
[----:B------:R-:W-:Y:S01]  /*3840*/  IMAD.SHL.U32 R8, R8, 0x10, RZ ;  /* 0x0000001008087824 */ /* 0x000fe200078e00ff */
[----:B------:R-:W-:Y:S04]  /*3850*/  BSSY B0, `(.L_x_2361) ;  /* 0x000002e000007945 */ /* 0x000fe80003800000 */
[----:B------:R-:W-:-:S13]  /*3860*/  ISETP.NE.U32.AND P0, PT, R8, RZ, PT ;  /* 0x000000ff0800720c */ /* 0x000fda0003f05070 */
[----:B------:R-:W-:Y:S01]  /*3870*/  @!PT LDS RZ, [RZ] ;  /* 0x00000000fffff984 */ /* 0x000fe20000000800 */
[----:B------:R-:W-:Y:S01]  /*3880*/  @!PT LDS RZ, [RZ] ;  /* 0x00000000fffff984 */ /* 0x000fe20000000800 */
[----:B------:R-:W-:Y:S01]  /*3890*/  @!PT LDS RZ, [RZ] ;  /* 0x00000000fffff984 */ /* 0x000fe20000000800 */
[----:B------:R2:W-:Y:S02]  /*38a0*/  LDGSTS.E.BYPASS.LTC128B.128 [R225+0x80], desc[UR36][R4.64], P0 ;  /* 0x0008000004e17fae */ /* 0x0005e40008101d64 */
[----:B--2---:R-:W-:-:S13]  /*38b0*/  LOP3.LUT P0, R4, R230, 0x2, RZ, 0xc0, !PT ;  /* 0x00000002e6047812 */ /* 0x004fda000780c0ff */
        /* <DEDUP_REMOVED lines=39> */
.L_x_2362:
[----:B------:R-:W-:Y:S05]  /*3b30*/  BSYNC B0 ;  /* 0x0000000000007941 */ /* 0x000fea0003800000 */
.L_x_2361:
        /* <DEDUP_REMOVED lines=52> */
.L_x_2364:
[----:B------:R-:W-:Y:S05]  /*3e80*/  BSYNC B0 ;  /* 0x0000000000007941 */ /* 0x000fea0003800000 */
.L_x_2363:
        /* <DEDUP_REMOVED lines=47> */
.L_x_2366:
[----:B------:R-:W-:Y:S05]  /*4180*/  BSYNC B0 ;  /* 0x0000000000007941 */ /* 0x000fea0003800000 */
.L_x_2365:
[----:B------:R-:W-:Y:S01]  /*4190*/  IMAD.SHL.U32 R4, R4, 0x2, RZ ;  /* 0x0000000204047824 */ /* 0x000fe200078e00ff */
[----:B------:R-:W-:Y:S01]  /*41a0*/  BSSY B0, `(.L_x_2367) ;  /* 0x000004b000007945 */ /* 0x000fe20003800000 */
[----:B------:R-:W-:Y:S01]  /*41b0*/  IMAD.MOV.U32 R8, RZ, RZ, R10 ;  /* 0x000000ffff087224 */ /* 0x000fe200078e000a */
[----:B-1----:R-:W-:Y:S02]  /*41c0*/  CS2R R12, SRZ ;  /* 0x00000000000c7805 */ /* 0x002fe4000001ff00 */
        /* <DEDUP_REMOVED lines=8> */
[----:B-1----:R-:W-:Y:S02]  /*4250*/  IABS R9, R212 ;  /* 0x000000d400097213 */ /* 0x002fe40000000000 */
[----:B--2---:R-:W-:Y:S02]  /*4260*/  IABS R7, R211 ;  /* 0x000000d300077213 */ /* 0x004fe40000000000 */
[----:B------:R-:W1:Y:S08]  /*4270*/  I2F.RP R11, R9 ;  /* 0x00000009000b7306 */ /* 0x000e700000209400 */
[----:B------:R-:W2:Y:S08]  /*4280*/  I2F.RP R8, R7 ;  /* 0x0000000700087306 */ /* 0x000eb00000209400 */
[----:B-1----:R-:W1:Y:S08]  /*4290*/  MUFU.RCP R5, R11 ;  /* 0x0000000b00057308 */ /* 0x002e700000001000 */
[----:B--2---:R-:W2:Y:S01]  /*42a0*/  MUFU.RCP R4, R8 ;  /* 0x0000000800047308 */ /* 0x004ea20000001000 */
[----:B-1----:R-:W-:Y:S01]  /*42b0*/  VIADD R16, R5, 0xffffffe ;  /* 0x0ffffffe05107836 */ /* 0x002fe20000000000 */
[----:B------:R-:W-:-:S06]  /*42c0*/  IABS R11, R231 ;  /* 0x000000e7000b7213 */ /* 0x000fcc0000000000 */
[----:B------:R-:W1:Y:S01]  /*42d0*/  F2I.FTZ.U32.TRUNC.NTZ R17, R16 ;  /* 0x0000001000117305 */ /* 0x000e62000021f000 */
[----:B--2---:R-:W-:Y:S01]  /*42e0*/  VIADD R4, R4, 0xffffffe ;  /* 0x0ffffffe04047836 */ /* 0x004fe20000000000 */
[----:B------:R-:W-:-:S06]  /*42f0*/  IABS R8, R212 ;  /* 0x000000d400087213 */ /* 0x000fcc0000000000 */
[----:B------:R-:W2:Y:S01]  /*4300*/  F2I.FTZ.U32.TRUNC.NTZ R5, R4 ;  /* 0x0000000400057305 */ /* 0x000ea2000021f000 */
[----:B------:R-:W-:Y:S02]  /*4310*/  IMAD.MOV R8, RZ, RZ, -R8 ;  /* 0x000000ffff087224 */ /* 0x000fe400078e0a08 */
[----:B-1----:R-:W-:Y:S01]  /*4320*/  IMAD.MOV R14, RZ, RZ, -R17 ;  /* 0x000000ffff0e7224 */ /* 0x002fe200078e0a11 */
[----:B------:R-:W-:-:S03]  /*4330*/  MOV R16, RZ ;  /* 0x000000ff00107202 */ /* 0x000fc60000000f00 */
[----:B------:R-:W-:Y:S02]  /*4340*/  IMAD R14, R14, R9, RZ ;  /* 0x000000090e0e7224 */ /* 0x000fe400078e02ff */
[----:B--2---:R-:W-:Y:S02]  /*4350*/  IMAD.MOV R6, RZ, RZ, -R5 ;  /* 0x000000ffff067224 */ /* 0x004fe400078e0a05 */
[----:B------:R-:W-:-:S04]  /*4360*/  IMAD.HI.U32 R14, R17, R14, R16 ;  /* 0x0000000e110e7227 */ /* 0x000fc800078e0010 */
[----:B------:R-:W-:Y:S02]  /*4370*/  IMAD R6, R6, R7, RZ ;  /* 0x0000000706067224 */ /* 0x000fe400078e02ff */
[----:B------:R-:W-:Y:S02]  /*4380*/  IMAD.MOV.U32 R4, RZ, RZ, RZ ;  /* 0x000000ffff047224 */ /* 0x000fe400078e00ff */
[----:B------:R-:W-:-:S04]  /*4390*/  IMAD.HI.U32 R14, R14, R11, RZ ;  /* 0x0000000b0e0e7227 */ /* 0x000fc800078e00ff */
[----:B------:R-:W-:Y:S01]  /*43a0*/  IMAD.HI.U32 R6, R5, R6, R4 ;  /* 0x0000000605067227 */ /* 0x000fe200078e0004 */
[----:B------:R-:W-:Y:S02]  /*43b0*/  IABS R5, R216 ;  /* 0x000000d800057213 */ /* 0x000fe40000000000 */
[----:B------:R-:W-:Y:S01]  /*43c0*/  IABS R4, R211 ;  /* 0x000000d300047213 */ /* 0x000fe20000000000 */
[----:B------:R-:W-:Y:S02]  /*43d0*/  IMAD R8, R14, R8, R11 ;  /* 0x000000080e087224 */ /* 0x000fe400078e020b */
[----:B------:R-:W-:-:S03]  /*43e0*/  IMAD.HI.U32 R6, R6, R5, RZ ;  /* 0x0000000506067227 */ /* 0x000fc600078e00ff */
[----:B------:R-:W-:Y:S01]  /*43f0*/  ISETP.GT.U32.AND P3, PT, R9, R8, PT ;  /* 0x000000080900720c */ /* 0x000fe20003f64070 */
[----:B------:R-:W-:-:S04]  /*4400*/  IMAD.MOV R4, RZ, RZ, -R4 ;  /* 0x000000ffff047224 */ /* 0x000fc800078e0a04 */
[----:B------:R-:W-:Y:S01]  /*4410*/  IMAD R4, R6, R4, R5 ;  /* 0x0000000406047224 */ /* 0x000fe200078e0205 */
[----:B------:R-:W-:-:S04]  /*4420*/  LOP3.LUT R5, R231, R212, RZ, 0x3c, !PT ;  /* 0x000000d4e7057212 */ /* 0x000fc800078e3cff */
[----:B------:R-:W-:Y:S02]  /*4430*/  ISETP.GT.U32.AND P0, PT, R7, R4, PT ;  /* 0x000000040700720c */ /* 0x000fe40003f04070 */
[----:B------:R-:W-:Y:S01]  /*4440*/  ISETP.GE.AND P4, PT, R5, RZ, PT ;  /* 0x000000ff0500720c */ /* 0x000fe20003f86270 */
[----:B------:R-:W-:Y:S01]  /*4450*/  @!P3 VIADD R14, R14, 0x1 ;  /* 0x000000010e0eb836 */ /* 0x000fe20000000000 */
[-C--:B------:R-:W-:Y:S02]  /*4460*/  @!P3 IADD3 R8, R8, -R9.reuse, RZ ;  /* 0x800000090808b210 */ /* 0x080fe40007ffe0ff */
[----:B------:R-:W-:Y:S02]  /*4470*/  ISETP.NE.AND P3, PT, R212, RZ, PT ;  /* 0x000000ffd400720c */ /* 0x000fe40003f65270 */
[----:B------:R-:W-:-:S05]  /*4480*/  ISETP.GE.U32.AND P1, PT, R8, R9, PT ;  /* 0x000000090800720c */ /* 0x000fca0003f26070 */
[----:B------:R-:W-:Y:S01]  /*4490*/  @!P0 IMAD.IADD R4, R4, 0x1, -R7 ;  /* 0x0000000104048824 */ /* 0x000fe200078e0a07 */
[----:B------:R-:W-:Y:S02]  /*44a0*/  @!P0 IADD3 R6, R6, 0x1, RZ ;  /* 0x0000000106068810 */ /* 0x000fe40007ffe0ff */
[----:B------:R-:W-:Y:S02]  /*44b0*/  ISETP.NE.AND P0, PT, R211, RZ, PT ;  /* 0x000000ffd300720c */ /* 0x000fe40003f05270 */
[----:B------:R-:W-:Y:S02]  /*44c0*/  ISETP.GE.U32.AND P2, PT, R4, R7, PT ;  /* 0x000000070400720c */ /* 0x000fe40003f46070 */
[----:B------:R-:W-:Y:S01]  /*44d0*/  LOP3.LUT R4, R216, R211, RZ, 0x3c, !PT ;  /* 0x000000d3d8047212 */ /* 0x000fe200078e3cff */
[----:B------:R-:W-:-:S03]  /*44e0*/  @P1 VIADD R14, R14, 0x1 ;  /* 0x000000010e0e1836 */ /* 0x000fc60000000000 */
[----:B------:R-:W-:Y:S01]  /*44f0*/  ISETP.GE.AND P1, PT, R4, RZ, PT ;  /* 0x000000ff0400720c */ /* 0x000fe20003f26270 */
[----:B------:R-:W-:Y:S01]  /*4500*/  @!P4 IMAD.MOV R14, RZ, RZ, -R14 ;  /* 0x000000ffff0ec224 */ /* 0x000fe200078e0a0e */
[----:B------:R-:W-:-:S04]  /*4510*/  @!P3 LOP3.LUT R14, RZ, R212, RZ, 0x33, !PT ;  /* 0x000000d4ff0eb212 */ /* 0x000fc800078e33ff */
[----:B------:R-:W-:Y:S01]  /*4520*/  SHF.R.S32.HI R5, RZ, 0x1f, R14 ;  /* 0x0000001fff057819 */ /* 0x000fe2000001140e */
[----:B------:R-:W-:-:S03]  /*4530*/  @P2 VIADD R6, R6, 0x1 ;  /* 0x0000000106062836 */ /* 0x000fc60000000000 */
[----:B------:R-:W-:Y:S01]  /*4540*/  LEA.HI R8, R5, R14, RZ, 0x4 ;  /* 0x0000000e05087211 */ /* 0x000fe200078f20ff */
[----:B------:R-:W-:Y:S02]  /*4550*/  IMAD.MOV R5, RZ, RZ, -R14 ;  /* 0x000000ffff057224 */ /* 0x000fe400078e0a0e */
[----:B------:R-:W-:Y:S02]  /*4560*/  @!P1 IADD3 R6, -R6, RZ, RZ ;  /* 0x000000ff06069210 */ /* 0x000fe40007ffe1ff */
[----:B------:R-:W-:Y:S01]  /*4570*/  @!P0 LOP3.LUT R6, RZ, R211, RZ, 0x33, !PT ;  /* 0x000000d3ff068212 */ /* 0x000fe200078e33ff */
[----:B------:R-:W-:Y:S01]  /*4580*/  IMAD R5, R212, R5, R231 ;  /* 0x00000005d4057224 */ /* 0x000fe200078e02e7 */
[----:B------:R-:W-:Y:S02]  /*4590*/  LOP3.LUT R7, R8, 0xfffffff0, RZ, 0xc0, !PT ;  /* 0xfffffff008077812 */ /* 0x000fe400078ec0ff */
[----:B------:R-:W-:Y:S01]  /*45a0*/  SHF.R.S32.HI R8, RZ, 0x4, R8 ;  /* 0x00000004ff087819 */ /* 0x000fe20000011408 */
[----:B------:R-:W-:Y:S01]  /*45b0*/  IMAD.MOV R4, RZ, RZ, -R6 ;  /* 0x000000ffff047224 */ /* 0x000fe200078e0a06 */
[----:B------:R-:W-:-:S03]  /*45c0*/  IADD3 R14, R14, -R7, RZ ;  /* 0x800000070e0e7210 */ /* 0x000fc60007ffe0ff */
[----:B------:R-:W-:Y:S02]  /*45d0*/  IMAD R4, R211, R4, R216 ;  /* 0x00000004d3047224 */ /* 0x000fe400078e02d8 */
[----:B------:R-:W-:Y:S02]  /*45e0*/  IMAD R7, R5, 0x8, R8 ;  /* 0x0000000805077824 */ /* 0x000fe400078e0208 */
[----:B------:R-:W-:Y:S02]  /*45f0*/  IMAD R4, R211, R14, R4 ;  /* 0x0000000ed3047224 */ /* 0x000fe400078e0204 */
[----:B------:R-:W-:-:S03]  /*4600*/  IMAD R7, R7, 0x3, R6 ;  /* 0x0000000307077824 */ /* 0x000fc600078e0206 */
[----:B------:R-:W-:-:S03]  /*4610*/  SHF.R.S32.HI R5, RZ, 0x1f, R4 ;  /* 0x0000001fff057819 */ /* 0x000fc60000011404 */
[----:B------:R-:W-:-:S03]  /*4620*/  IMAD.WIDE R6, R7, R218, R4 ;  /* 0x000000da07067225 */ /* 0x000fc600078e0204 */
[----:B-----5:R-:W-:-:S04]  /*4630*/  LEA R4, P0, R6, R204, 0x1 ;  /* 0x000000cc06047211 */ /* 0x020fc800078008ff */
[----:B------:R-:W-:-:S09]  /*4640*/  LEA.HI.X R5, R6, R205, R7, 0x1, P0 ;  /* 0x000000cd06057211 */ /* 0x000fd200000f0c07 */
.L_x_2368:
[----:B------:R-:W-:Y:S05]  /*4650*/  BSYNC B0 ;  /* 0x0000000000007941 */ /* 0x000fea0003800000 */
.L_x_2367:
        /* <DEDUP_REMOVED lines=9> */
[----:B------:R-:W-:Y:S02]  /*46f0*/  IABS R12, R212 ;  /* 0x000000d4000c7213 */ /* 0x000fe40000000000 */
[----:B-1----:R-:W-:Y:S02]  /*4700*/  IABS R8, R211 ;  /* 0x000000d300087213 */ /* 0x002fe40000000000 */
[----:B------:R-:W1:Y:S01]  /*4710*/  I2F.RP R9, R12 ;  /* 0x0000000c00097306 */ /* 0x000e620000209400 */
[----:B------:R-:W-:-:S07]  /*4720*/  IABS R11, R231 ;  /* 0x000000e7000b7213 */ /* 0x000fce0000000000 */
[----:B--2---:R-:W2:Y:S08]  /*4730*/  I2F.RP R6, R8 ;  /* 0x0000000800067306 */ /* 0x004eb00000209400 */
[----:B-1----:R-:W1:Y:S08]  /*4740*/  MUFU.RCP R5, R9 ;  /* 0x0000000900057308 */ /* 0x002e700000001000 */
[----:B--2---:R-:W2:Y:S01]  /*4750*/  MUFU.RCP R14, R6 ;  /* 0x00000006000e7308 */ /* 0x004ea20000001000 */
[----:B-1----:R-:W-:Y:S01]  /*4760*/  VIADD R16, R5, 0xffffffe ;  /* 0x0ffffffe05107836 */ /* 0x002fe20000000000 */
[----:B------:R-:W-:-:S06]  /*4770*/  IABS R9, R212 ;  /* 0x000000d400097213 */ /* 0x000fcc0000000000 */
[----:B------:R-:W1:Y:S01]  /*4780*/  F2I.FTZ.U32.TRUNC.NTZ R17, R16 ;  /* 0x0000001000117305 */ /* 0x000e62000021f000 */
[----:B------:R-:W-:Y:S02]  /*4790*/  IMAD.MOV R9, RZ, RZ, -R9 ;  /* 0x000000ffff097224 */ /* 0x000fe400078e0a09 */
[----:B--2---:R-:W-:Y:S01]  /*47a0*/  VIADD R14, R14, 0xffffffe ;  /* 0x0ffffffe0e0e7836 */ /* 0x004fe20000000000 */
[----:B------:R-:W-:-:S04]  /*47b0*/  IABS R6, R214 ;  /* 0x000000d600067213 */ /* 0x000fc80000000000 */
[----:B------:R-:W2:Y:S01]  /*47c0*/  F2I.FTZ.U32.TRUNC.NTZ R15, R14 ;  /* 0x0000000e000f7305 */ /* 0x000ea2000021f000 */
[----:B-1----:R-:W-:Y:S01]  /*47d0*/  IMAD.MOV R5, RZ, RZ, -R17 ;  /* 0x000000ffff057224 */ /* 0x002fe200078e0a11 */
[----:B------:R-:W-:-:S03]  /*47e0*/  MOV R16, RZ ;  /* 0x000000ff00107202 */ /* 0x000fc60000000f00 */
[----:B------:R-:W-:Y:S01]  /*47f0*/  IMAD R10, R5, R12, RZ ;  /* 0x0000000c050a7224 */ /* 0x000fe200078e02ff */
[----:B------:R-:W-:Y:S01]  /*4800*/  IABS R5, R211 ;  /* 0x000000d300057213 */ /* 0x000fe20000000000 */
[----:B--2---:R-:W-:Y:S02]  /*4810*/  IMAD.MOV R7, RZ, RZ, -R15 ;  /* 0x000000ffff077224 */ /* 0x004fe400078e0a0f */
[----:B------:R-:W-:-:S04]  /*4820*/  IMAD.HI.U32 R10, R17, R10, R16 ;  /* 0x0000000a110a7227 */ /* 0x000fc800078e0010 */
[----:B------:R-:W-:Y:S02]  /*4830*/  IMAD R7, R7, R8, RZ ;  /* 0x0000000807077224 */ /* 0x000fe400078e02ff */
[----:B------:R-:W-:Y:S02]  /*4840*/  IMAD.MOV.U32 R14, RZ, RZ, RZ ;  /* 0x000000ffff0e7224 */ /* 0x000fe400078e00ff */
[----:B------:R-:W-:-:S04]  /*4850*/  IMAD.HI.U32 R10, R10, R11, RZ ;  /* 0x0000000b0a0a7227 */ /* 0x000fc800078e00ff */
[----:B------:R-:W-:-:S04]  /*4860*/  IMAD.HI.U32 R7, R15, R7, R14 ;  /* 0x000000070f077227 */ /* 0x000fc800078e000e */
[----:B------:R-:W-:Y:S02]  /*4870*/  IMAD R9, R10, R9, R11 ;  /* 0x000000090a097224 */ /* 0x000fe400078e020b */
[----:B------:R-:W-:Y:S02]  /*4880*/  IMAD.MOV R5, RZ, RZ, -R5 ;  /* 0x000000ffff057224 */ /* 0x000fe400078e0a05 */
[----:B------:R-:W-:Y:S01]  /*4890*/  IMAD.HI.U32 R7, R7, R6, RZ ;  /* 0x0000000607077227 */ /* 0x000fe200078e00ff */
[----:B------:R-:W-:-:S03]  /*48a0*/  ISETP.GT.U32.AND P3, PT, R12, R9, PT ;  /* 0x000000090c00720c */ /* 0x000fc60003f64070 */
[----:B------:R-:W-:Y:S01]  /*48b0*/  IMAD R5, R7, R5, R6 ;  /* 0x0000000507057224 */ /* 0x000fe200078e0206 */
[----:B------:R-:W-:-:S04]  /*48c0*/  LOP3.LUT R6, R231, R212, RZ, 0x3c, !PT ;  /* 0x000000d4e7067212 */ /* 0x000fc800078e3cff */
[----:B------:R-:W-:Y:S02]  /*48d0*/  ISETP.GT.U32.AND P0, PT, R8, R5, PT ;  /* 0x000000050800720c */ /* 0x000fe40003f04070 */
[----:B------:R-:W-:-:S03]  /*48e0*/  ISETP.GE.AND P4, PT, R6, RZ, PT ;  /* 0x000000ff0600720c */ /* 0x000fc60003f86270 */
[-C--:B------:R-:W-:Y:S01]  /*48f0*/  @!P3 IADD3 R9, R9, -R12.reuse, RZ ;  /* 0x8000000c0909b210 */ /* 0x080fe20007ffe0ff */
[----:B------:R-:W-:Y:S01]  /*4900*/  @!P3 VIADD R10, R10, 0x1 ;  /* 0x000000010a0ab836 */ /* 0x000fe20000000000 */
[----:B------:R-:W-:Y:S02]  /*4910*/  ISETP.NE.AND P3, PT, R212, RZ, PT ;  /* 0x000000ffd400720c */ /* 0x000fe40003f65270 */
[----:B------:R-:W-:-:S04]  /*4920*/  ISETP.GE.U32.AND P1, PT, R9, R12, PT ;  /* 0x0000000c0900720c */ /* 0x000fc80003f26070 */
[----:B------:R-:W-:Y:S01]  /*4930*/  @!P0 IMAD.IADD R5, R5, 0x1, -R8 ;  /* 0x0000000105058824 */ /* 0x000fe200078e0a08 */
[----:B------:R-:W-:Y:S02]  /*4940*/  @!P0 IADD3 R7, R7, 0x1, RZ ;  /* 0x0000000107078810 */ /* 0x000fe40007ffe0ff */
[----:B------:R-:W-:Y:S02]  /*4950*/  ISETP.NE.AND P0, PT, R211, RZ, PT ;  /* 0x000000ffd300720c */ /* 0x000fe40003f05270 */
[----:B------:R-:W-:Y:S02]  /*4960*/  ISETP.GE.U32.AND P2, PT, R5, R8, PT ;  /* 0x000000080500720c */ /* 0x000fe40003f46070 */
[----:B------:R-:W-:Y:S02]  /*4970*/  LOP3.LUT R5, R214, R211, RZ, 0x3c, !PT ;  /* 0x000000d3d6057212 */ /* 0x000fe400078e3cff */
[----:B------:R-:W-:Y:S02]  /*4980*/  @P1 VIADD R10, R10, 0x1 ;  /* 0x000000010a0a1836 */ /* 0x000fe40000000000 */
[----:B------:R-:W-:-:S02]  /*4990*/  ISETP.GE.AND P1, PT, R5, RZ, PT ;  /* 0x000000ff0500720c */ /* 0x000fc40003f26270 */
[----:B------:R-:W-:Y:S01]  /*49a0*/  @!P4 IMAD.MOV R10, RZ, RZ, -R10 ;  /* 0x000000ffff0ac224 */ /* 0x000fe200078e0a0a */
[----:B------:R-:W-:-:S04]  /*49b0*/  @!P3 LOP3.LUT R10, RZ, R212, RZ, 0x33, !PT ;  /* 0x000000d4ff0ab212 */ /* 0x000fc800078e33ff */
[----:B------:R-:W-:Y:S01]  /*49c0*/  @P2 VIADD R7, R7, 0x1 ;  /* 0x0000000107072836 */ /* 0x000fe20000000000 */
[--C-:B------:R-:W-:Y:S01]  /*49d0*/  SHF.R.S32.HI R5, RZ, 0x1f, R10.reuse ;  /* 0x0000001fff057819 */ /* 0x100fe2000001140a */
[----:B------:R-:W-:-:S03]  /*49e0*/  IMAD.MOV R6, RZ, RZ, -R10 ;  /* 0x000000ffff067224 */ /* 0x000fc600078e0a0a */
[----:B------:R-:W-:Y:S01]  /*49f0*/  LEA.HI R8, R5, R10, RZ, 0x4 ;  /* 0x0000000a05087211 */ /* 0x000fe200078f20ff */
[----:B------:R-:W-:Y:S01]  /*4a00*/  IMAD R6, R212, R6, R231 ;  /* 0x00000006d4067224 */ /* 0x000fe200078e02e7 */
[----:B------:R-:W-:Y:S02]  /*4a10*/  @!P1 IADD3 R7, -R7, RZ, RZ ;  /* 0x000000ff07079210 */ /* 0x000fe40007ffe1ff */
[----:B------:R-:W-:Y:S02]  /*4a20*/  @!P0 LOP3.LUT R7, RZ, R211, RZ, 0x33, !PT ;  /* 0x000000d3ff078212 */ /* 0x000fe400078e33ff */
[----:B------:R-:W-:-:S03]  /*4a30*/  LOP3.LUT R9, R8, 0xfffffff0, RZ, 0xc0, !PT ;  /* 0xfffffff008097812 */ /* 0x000fc600078ec0ff */
[----:B------:R-:W-:Y:S01]  /*4a40*/  IMAD.MOV R5, RZ, RZ, -R7 ;  /* 0x000000ffff057224 */ /* 0x000fe200078e0a07 */
[----:B------:R-:W-:Y:S02]  /*4a50*/  IADD3 R10, R10, -R9, RZ ;  /* 0x800000090a0a7210 */ /* 0x000fe40007ffe0ff */
[----:B------:R-:W-:Y:S01]  /*4a60*/  SHF.R.S32.HI R9, RZ, 0x4, R8 ;  /* 0x00000004ff097819 */ /* 0x000fe20000011408 */
[----:B------:R-:W-:-:S04]  /*4a70*/  IMAD R5, R211, R5, R214 ;  /* 0x00000005d3057224 */ /* 0x000fc800078e02d6 */
[----:B------:R-:W-:Y:S02]  /*4a80*/  IMAD R10, R211, R10, R5 ;  /* 0x0000000ad30a7224 */ /* 0x000fe400078e0205 */
[----:B------:R-:W-:-:S03]  /*4a90*/  IMAD R6, R6, 0x8, R9 ;  /* 0x0000000806067824 */ /* 0x000fc600078e0209 */
[----:B------:R-:W-:Y:S01]  /*4aa0*/  SHF.R.S32.HI R11, RZ, 0x1f, R10 ;  /* 0x0000001fff0b7819 */ /* 0x000fe2000001140a */
[----:B------:R-:W-:-:S04]  /*4ab0*/  IMAD R7, R6, 0x3, R7 ;  /* 0x0000000306077824 */ /* 0x000fc800078e0207 */
[----:B------:R-:W-:-:S03]  /*4ac0*/  IMAD.WIDE R10, R7, R218, R10 ;  /* 0x000000da070a7225 */ /* 0x000fc600078e020a */
[----:B-----5:R-:W-:-:S04]  /*4ad0*/  LEA R12, P0, R10, R204, 0x1 ;  /* 0x000000cc0a0c7211 */ /* 0x020fc800078008ff */
[----:B------:R-:W-:-:S09]  /*4ae0*/  LEA.HI.X R13, R10, R205, R11, 0x1, P0 ;  /* 0x000000cd0a0d7211 */ /* 0x000fd200000f0c0b */
.L_x_2370:
[----:B------:R-:W-:Y:S05]  /*4af0*/  BSYNC B0 ;  /* 0x0000000000007941 */ /* 0x000fea0003800000 */
.L_x_2369:
[----:B------:R-:W-:Y:S01]  /*4b00*/  IMAD.SHL.U32 R4, R4, 0x8, RZ ;  /* 0x0000000804047824 */ /* 0x000fe200078e00ff */
[----:B------:R-:W-:Y:S01]  /*4b10*/  BSSY B0, `(.L_x_2371) ;  /* 0x000004b000007945 */ /* 0x000fe20003800000 */
[----:B------:R-:W-:-:S03]  /*4b20*/  CS2R R14, SRZ ;  /* 0x00000000000e7805 */ /* 0x000fc6000001ff00 */
        /* <DEDUP_REMOVED lines=8> */
[----:B-1----:R-:W-:Y:S01]  /*4bb0*/  IABS R9, R212 ;  /* 0x000000d400097213 */ /* 0x002fe20000000000 */
[----:B------:R-:W-:Y:S01]  /*4bc0*/  VIADD R11, R231, 0x4 ;  /* 0x00000004e70b7836 */ /* 0x000fe20000000000 */
[----:B--2---:R-:W-:Y:S02]  /*4bd0*/  IABS R7, R211 ;  /* 0x000000d300077213 */ /* 0x004fe40000000000 */
[----:B---3--:R-:W1:Y:S08]  /*4be0*/  I2F.RP R13, R9 ;  /* 0x00000009000d7306 */ /* 0x008e700000209400 */
        /* <DEDUP_REMOVED lines=10> */
[----:B-1----:R-:W-:Y:S02]  /*4c90*/  IMAD.MOV R12, RZ, RZ, -R17 ;  /* 0x000000ffff0c7224 */ /* 0x002fe400078e0a11 */
[----:B------:R-:W-:Y:S02]  /*4ca0*/  IMAD.MOV.U32 R16, RZ, RZ, RZ ;  /* 0x000000ffff107224 */ /* 0x000fe400078e00ff */
[----:B------:R-:W-:-:S04]  /*4cb0*/  IMAD R12, R12, R9, RZ ;  /* 0x000000090c0c7224 */ /* 0x000fc800078e02ff */
[----:B------:R-:W-:Y:S01]  /*4cc0*/  IMAD.HI.U32 R12, R17, R12, R16 ;  /* 0x0000000c110c7227 */ /* 0x000fe200078e0010 */
[----:B--2---:R-:W-:Y:S02]  /*4cd0*/  IADD3 R6, RZ, -R5, RZ ;  /* 0x80000005ff067210 */ /* 0x004fe40007ffe0ff */
[----:B------:R-:W-:-:S03]  /*4ce0*/  MOV R4, RZ ;  /* 0x000000ff00047202 */ /* 0x000fc60000000f00 */
[----:B------:R-:W-:Y:S02]  /*4cf0*/  IMAD R6, R6, R7, RZ ;  /* 0x0000000706067224 */ /* 0x000fe400078e02ff */
        /* <DEDUP_REMOVED lines=12> */
[----:B------:R-:W-:Y:S02]  /*4dc0*/  @!P3 IMAD.IADD R8, R8, 0x1, -R9 ;  /* 0x000000010808b824 */ /* 0x000fe400078e0a09 */
[----:B------:R-:W-:Y:S01]  /*4dd0*/  @!P3 VIADD R12, R12, 0x1 ;  /* 0x000000010c0cb836 */ /* 0x000fe20000000000 */
[----:B------:R-:W-:Y:S02]  /*4de0*/  ISETP.NE.AND P3, PT, R212, RZ, PT ;  /* 0x000000ffd400720c */ /* 0x000fe40003f65270 */
[----:B------:R-:W-:-:S05]  /*4df0*/  ISETP.GE.U32.AND P1, PT, R8, R9, PT ;  /* 0x000000090800720c */ /* 0x000fca0003f26070 */
[-C--:B------:R-:W-:Y:S02]  /*4e00*/  @!P0 IADD3 R4, R4, -R7.reuse, RZ ;  /* 0x8000000704048210 */ /* 0x080fe40007ffe0ff */
[----:B------:R-:W-:Y:S02]  /*4e10*/  @!P0 IADD3 R6, R6, 0x1, RZ ;  /* 0x0000000106068810 */ /* 0x000fe40007ffe0ff */
[----:B------:R-:W-:Y:S02]  /*4e20*/  ISETP.GE.U32.AND P2, PT, R4, R7, PT ;  /* 0x000000070400720c */ /* 0x000fe40003f46070 */
[----:B------:R-:W-:Y:S02]  /*4e30*/  LOP3.LUT R4, R216, R211, RZ, 0x3c, !PT ;  /* 0x000000d3d8047212 */ /* 0x000fe400078e3cff */
[----:B------:R-:W-:Y:S01]  /*4e40*/  @P1 VIADD R12, R12, 0x1 ;  /* 0x000000010c0c1836 */ /* 0x000fe20000000000 */
[----:B------:R-:W-:Y:S02]  /*4e50*/  ISETP.NE.AND P0, PT, R211, RZ, PT ;  /* 0x000000ffd300720c */ /* 0x000fe40003f05270 */
[----:B------:R-:W-:Y:S01]  /*4e60*/  ISETP.GE.AND P1, PT, R4, RZ, PT ;  /* 0x000000ff0400720c */ /* 0x000fe20003f26270 */
[----:B------:R-:W-:Y:S01]  /*4e70*/  @!P4 IMAD.MOV R12, RZ, RZ, -R12 ;  /* 0x000000ffff0cc224 */ /* 0x000fe200078e0a0c */
[----:B------:R-:W-:-:S04]  /*4e80*/  @!P3 LOP3.LUT R12, RZ, R212, RZ, 0x33, !PT ;  /* 0x000000d4ff0cb212 */ /* 0x000fc800078e33ff */
[----:B------:R-:W-:Y:S01]  /*4e90*/  @P2 VIADD R6, R6, 0x1 ;  /* 0x0000000106062836 */ /* 0x000fe20000000000 */
[----:B------:R-:W-:-:S04]  /*4ea0*/  SHF.R.S32.HI R5, RZ, 0x1f, R12 ;  /* 0x0000001fff057819 */ /* 0x000fc8000001140c */
[----:B------:R-:W-:Y:S01]  /*4eb0*/  LEA.HI R8, R5, R12, RZ, 0x4 ;  /* 0x0000000c05087211 */ /* 0x000fe200078f20ff */
[----:B------:R-:W-:Y:S01]  /*4ec0*/  IMAD.MOV R5, RZ, RZ, -R12 ;  /* 0x000000ffff057224 */ /* 0x000fe200078e0a0c */
        /* <DEDUP_REMOVED lines=15> */
.L_x_2372:
[----:B------:R-:W-:Y:S05]  /*4fc0*/  BSYNC B0 ;  /* 0x0000000000007941 */ /* 0x000fea0003800000 */
.L_x_2371:
        /* <DEDUP_REMOVED lines=9> */
[----:B------:R-:W-:Y:S01]  /*5060*/  IABS R10, R212 ;  /* 0x000000d4000a7213 */ /* 0x000fe20000000000 */
[----:B------:R-:W-:Y:S01]  /*5070*/  VIADD R11, R231, 0x4 ;  /* 0x00000004e70b7836 */ /* 0x000fe20000000000 */
[----:B-1----:R-:W-:Y:S01]  /*5080*/  IABS R8, R211 ;  /* 0x000000d300087213 */ /* 0x002fe20000000000 */
[----:B------:R-:W-:Y:S01]  /*5090*/  IMAD.MOV.U32 R16, RZ, RZ, RZ ;  /* 0x000000ffff107224 */ /* 0x000fe200078e00ff */
[----:B------:R-:W1:Y:S02]  /*50a0*/  I2F.RP R9, R10 ;  /* 0x0000000a00097306 */ /* 0x000e640000209400 */
[----:B---3--:R-:W-:-:S06]  /*50b0*/  IABS R12, R11 ;  /* 0x0000000b000c7213 */ /* 0x008fcc0000000000 */
        /* <DEDUP_REMOVED lines=11> */
[----:B------:R-:W-:-:S03]  /*5170*/  IABS R5, R211 ;  /* 0x000000d300057213 */ /* 0x000fc60000000000 */
[----:B------:R-:W-:Y:S02]  /*5180*/  IMAD R13, R13, R10, RZ ;  /* 0x0000000a0d0d7224 */ /* 0x000fe400078e02ff */
[----:B------:R-:W-:Y:S02]  /*5190*/  IMAD.MOV R5, RZ, RZ, -R5 ;  /* 0x000000ffff057224 */ /* 0x000fe400078e0a05 */
[----:B------:R-:W-:Y:S01]  /*51a0*/  IMAD.HI.U32 R13, R17, R13, R16 ;  /* 0x0000000d110d7227 */ /* 0x000fe200078e0010 */
[----:B--2---:R-:W-:Y:S02]  /*51b0*/  IADD3 R7, RZ, -R15, RZ ;  /* 0x8000000fff077210 */ /* 0x004fe40007ffe0ff */
[----:B------:R-:W-:-:S03]  /*51c0*/  MOV R14, RZ ;  /* 0x000000ff000e7202 */ /* 0x000fc60000000f00 */
[----:B------:R-:W-:Y:S02]  /*51d0*/  IMAD R7, R7, R8, RZ ;  /* 0x0000000807077224 */ /* 0x000fe400078e02ff */
[----:B------:R-:W-:-:S04]  /*51e0*/  IMAD.HI.U32 R13, R13, R12, RZ ;  /* 0x0000000c0d0d7227 */ /* 0x000fc800078e00ff */
[----:B------:R-:W-:-:S04]  /*51f0*/  IMAD.HI.U32 R7, R15, R7, R14 ;  /* 0x000000070f077227 */ /* 0x000fc800078e000e */
[----:B------:R-:W-:Y:S02]  /*5200*/  IMAD R9, R13, R9, R12 ;  /* 0x000000090d097224 */ /* 0x000fe400078e020c */
[----:B------:R-:W-:-:S03]  /*5210*/  IMAD.HI.U32 R7, R7, R6, RZ ;  /* 0x0000000607077227 */ /* 0x000fc600078e00ff */
[----:B------:R-:W-:Y:S01]  /*5220*/  ISETP.GT.U32.AND P3, PT, R10, R9, PT ;  /* 0x000000090a00720c */ /* 0x000fe20003f64070 */
[----:B------:R-:W-:Y:S01]  /*5230*/  IMAD R5, R7, R5, R6 ;  /* 0x0000000507057224 */ /* 0x000fe200078e0206 */
[----:B------:R-:W-:-:S04]  /*5240*/  LOP3.LUT R6, R11, R212, RZ, 0x3c, !PT ;  /* 0x000000d40b067212 */ /* 0x000fc800078e3cff */
[----:B------:R-:W-:Y:S02]  /*5250*/  ISETP.GT.U32.AND P0, PT, R8, R5, PT ;  /* 0x000000050800720c */ /* 0x000fe40003f04070 */
[----:B------:R-:W-:-:S05]  /*5260*/  ISETP.GE.AND P4, PT, R6, RZ, PT ;  /* 0x000000ff0600720c */ /* 0x000fca0003f86270 */
[----:B------:R-:W-:Y:S02]  /*5270*/  @!P3 IMAD.IADD R9, R9, 0x1, -R10 ;  /* 0x000000010909b824 */ /* 0x000fe400078e0a0a */
[----:B------:R-:W-:Y:S01]  /*5280*/  @!P3 VIADD R13, R13, 0x1 ;  /* 0x000000010d0db836 */ /* 0x000fe20000000000 */
[----:B------:R-:W-:Y:S02]  /*5290*/  ISETP.NE.AND P3, PT, R212, RZ, PT ;  /* 0x000000ffd400720c */ /* 0x000fe40003f65270 */
[----:B------:R-:W-:Y:S02]  /*52a0*/  ISETP.GE.U32.AND P1, PT, R9, R10, PT ;  /* 0x0000000a0900720c */ /* 0x000fe40003f26070 */
[-C--:B------:R-:W-:Y:S02]  /*52b0*/  @!P0 IADD3 R5, R5, -R8.reuse, RZ ;  /* 0x8000000805058210 */ /* 0x080fe40007ffe0ff */
[----:B------:R-:W-:Y:S02]  /*52c0*/  @!P0 IADD3 R7, R7, 0x1, RZ ;  /* 0x0000000107078810 */ /* 0x000fe40007ffe0ff */
[----:B------:R-:W-:-:S02]  /*52d0*/  ISETP.GE.U32.AND P2, PT, R5, R8, PT ;  /* 0x000000080500720c */ /* 0x000fc40003f46070 */
[----:B------:R-:W-:Y:S02]  /*52e0*/  LOP3.LUT R5, R214, R211, RZ, 0x3c, !PT ;  /* 0x000000d3d6057212 */ /* 0x000fe400078e3cff */
[----:B------:R-:W-:-:S03]  /*52f0*/  ISETP.NE.AND P0, PT, R211, RZ, PT ;  /* 0x000000ffd300720c */ /* 0x000fc60003f05270 */
[----:B------:R-:W-:Y:S01]  /*5300*/  @P1 VIADD R13, R13, 0x1 ;  /* 0x000000010d0d1836 */ /* 0x000fe20000000000 */
[----:B------:R-:W-:-:S03]  /*5310*/  ISETP.GE.AND P1, PT, R5, RZ, PT ;  /* 0x000000ff0500720c */ /* 0x000fc60003f26270 */
[----:B------:R-:W-:Y:S01]  /*5320*/  @!P4 IMAD.MOV R13, RZ, RZ, -R13 ;  /* 0x000000ffff0dc224 */ /* 0x000fe200078e0a0d */
[----:B------:R-:W-:Y:S01]  /*5330*/  @!P3 LOP3.LUT R13, RZ, R212, RZ, 0x33, !PT ;  /* 0x000000d4ff0db212 */ /* 0x000fe200078e33ff */
[----:B------:R-:W-:-:S03]  /*5340*/  @P2 VIADD R7, R7, 0x1 ;  /* 0x0000000107072836 */ /* 0x000fc60000000000 */
        /* <DEDUP_REMOVED lines=10> */
[C---:B------:R-:W-:Y:S02]  /*53f0*/  IMAD R5, R211.reuse, R5, R214 ;  /* 0x00000005d3057224 */ /* 0x040fe400078e02d6 */
[----:B------:R-:W-:Y:S02]  /*5400*/  IMAD R6, R6, 0x8, R9 ;  /* 0x0000000806067824 */ /* 0x000fe400078e0209 */
[----:B------:R-:W-:Y:S02]  /*5410*/  IMAD R8, R211, R8, R5 ;  /* 0x00000008d3087224 */ /* 0x000fe400078e0205 */
[----:B------:R-:W-:-:S03]  /*5420*/  IMAD R7, R6, 0x3, R7 ;  /* 0x0000000306077824 */ /* 0x000fc600078e0207 */
[----:B------:R-:W-:-:S03]  /*5430*/  SHF.R.S32.HI R9, RZ, 0x1f, R8 ;  /* 0x0000001fff097819 */ /* 0x000fc60000011408 */
[----:B------:R-:W-:-:S03]  /*5440*/  IMAD.WIDE R8, R7, R218, R8 ;  /* 0x000000da07087225 */ /* 0x000fc600078e0208 */
[----:B-----5:R-:W-:-:S04]  /*5450*/  LEA R14, P0, R8, R204, 0x1 ;  /* 0x000000cc080e7211 */ /* 0x020fc800078008ff */
[----:B------:R-:W-:-:S09]  /*5460*/  LEA.HI.X R15, R8, R205, R9, 0x1, P0 ;  /* 0x000000cd080f7211 */ /* 0x000fd200000f0c09 */
.L_x_2374:
[----:B------:R-:W-:Y:S05]  /*5470*/  BSYNC B0 ;  /* 0x0000000000007941 */ /* 0x000fea0003800000 */
.L_x_2373:
[----:B------:R-:W-:Y:S01]  /*5480*/  IMAD.SHL.U32 R4, R4, 0x2, RZ ;  /* 0x0000000204047824 */ /* 0x000fe200078e00ff */
[----:B------:R-:W-:Y:S01]  /*5490*/  ISETP.NE.AND P1, PT, R0, 0x40, PT ;  /* 0x000000400000780c */ /* 0x000fe20003f25270 */
[----:B------:R-:W-:Y:S01]  /*54a0*/  BSSY B0, `(.L_x_2375) ;  /* 0x0000034000007945 */ /* 0x000fe20003800000 */
[----:B--2---:R-:W-:Y:S01]  /*54b0*/  VIADD R7, R229, 0x20 ;  /* 0x00000020e5077836 */ /* 0x004fe20000000000 */
[----:B-1----:R-:W-:Y:S02]  /*54c0*/  CS2R R8, SRZ ;  /* 0x0000000000087805 */ /* 0x002fe4000001ff00 */
[----:B------:R-:W-:Y:S01]  /*54d0*/  ISETP.NE.U32.AND P0, PT, R4, RZ, PT ;  /* 0x000000ff0400720c */ /* 0x000fe20003f05070 */
[----:B------:R-:W-:Y:S01]  /*54e0*/  VIADD R5, R231, 0x20 ;  /* 0x00000020e7057836 */ /* 0x000fe20000000000 */
[----:B------:R-:W-:Y:S02]  /*54f0*/  SEL R230, R230, RZ, P1 ;  /* 0x000000ffe6e67207 */ /* 0x000fe40000800000 */
[----:B------:R-:W-:-:S02]  /*5500*/  CS2R R10, SRZ ;  /* 0x00000000000a7805 */ /* 0x000fc4000001ff00 */
[----:B------:R-:W-:-:S07]  /*5510*/  SEL R228, R228, RZ, P1 ;  /* 0x000000ffe4e47207 */ /* 0x000fce0000800000 */
[----:B------:R-:W-:Y:S01]  /*5520*/  @!PT LDS RZ, [RZ] ;  /* 0x00000000fffff984 */ /* 0x000fe20000000800 */
[----:B------:R-:W-:Y:S01]  /*5530*/  @!PT LDS RZ, [RZ] ;  /* 0x00000000fffff984 */ /* 0x000fe20000000800 */
[----:B------:R-:W-:Y:S01]  /*5540*/  @!PT LDS RZ, [RZ] ;  /* 0x00000000fffff984 */ /* 0x000fe20000000800 */
[----:B------:R1:W-:Y:S01]  /*5550*/  LDGSTS.E.BYPASS.LTC128B.128 [R222+0xa080], desc[UR36][R14.64], P0 ;  /* 0x0a0800000ede7fae */ /* 0x0003e20008101d64 */
[----:B------:R-:W-:-:S03]  /*5560*/  LOP3.LUT P0, R0, R230, 0x1, RZ, 0xc0, !PT ;  /* 0x00000001e6007812 */ /* 0x000fc6000780c0ff */
[----:B------:R-:W0:Y:S10]  /*5570*/  LDGDEPBAR ;  /* 0x00000000000079af */ /* 0x000e340000000000 */
[----:B------:R-:W-:Y:S05]  /*5580*/  @!P0 BRA `(.L_x_2376) ;  /* 0x0000000000948947 */ /* 0x000fea0003800000 */
[-C--:B------:R-:W-:Y:S02]  /*5590*/  IABS R11, R210.reuse ;  /* 0x000000d2000b7213 */ /* 0x080fe40000000000 */
[----:B------:R-:W-:Y:S02]  /*55a0*/  IABS R6, R7 ;  /* 0x0000000700067213 */ /* 0x000fe40000000000 */
[----:B-1----:R-:W3:Y:S01]  /*55b0*/  I2F.RP R14, R11 ;  /* 0x0000000b000e7306 */ /* 0x002ee20000209400 */
[----:B------:R-:W-:-:S05]  /*55c0*/  IABS R4, R210 ;  /* 0x000000d200047213 */ /* 0x000fca0000000000 */
[----:B------:R-:W-:Y:S02]  /*55d0*/  IMAD.MOV R4, RZ, RZ, -R4 ;  /* 0x000000ffff047224 */ /* 0x000fe400078e0a04 */
[----:B---3--:R-:W1:Y:S02]  /*55e0*/  MUFU.RCP R12, R14 ;  /* 0x0000000e000c7308 */ /* 0x008e640000001000 */
        /* <DEDUP_REMOVED lines=14> */
[----:B------:R-:W-:Y:S02]  /*56d0*/  ISETP.GE.AND P1, PT, R4, RZ, PT ;  /* 0x000000ff0400720c */ /* 0x000fe40003f26270 */
[----:B------:R-:W-:-:S04]  /*56e0*/  SHF.R.S32.HI R4, RZ, 0x1f, R219 ;  /* 0x0000001fff047819 */ /* 0x000fc800000114db */
[----:B------:R-:W-:Y:S01]  /*56f0*/  LEA.HI R4, R4, R219, RZ, 0x3 ;  /* 0x000000db04047211 */ /* 0x000fe200078f18ff */
[----:B------:R-:W-:-:S03]  /*5700*/  @P2 VIADD R10, R10, 0x1 ;  /* 0x000000010a0a2836 */ /* 0x000fc60000000000 */
[----:B------:R-:W-:-:S03]  /*5710*/  LOP3.LUT R12, R4, 0xfffffff8, RZ, 0xc0, !PT ;  /* 0xfffffff8040c7812 */ /* 0x000fc600078ec0ff */
[----:B------:R-:W-:Y:S01]  /*5720*/  @!P1 IMAD.MOV R10, RZ, RZ, -R10 ;  /* 0x000000ffff0a9224 */ /* 0x000fe200078e0a0a */
[----:B------:R-:W-:Y:S02]  /*5730*/  @!P0 LOP3.LUT R10, RZ, R210, RZ, 0x33, !PT ;  /* 0x000000d2ff0a8212 */ /* 0x000fe400078e33ff */
[----:B------:R-:W-:-:S03]  /*5740*/  IADD3 R11, R219, -R12, RZ ;  /* 0x8000000cdb0b7210 */ /* 0x000fc60007ffe0ff */
        /* <DEDUP_REMOVED lines=9> */
.L_x_2376:
[----:B------:R-:W-:Y:S05]  /*57e0*/  BSYNC B0 ;  /* 0x0000000000007941 */ /* 0x000fea0003800000 */
.L_x_2375:
        /* <DEDUP_REMOVED lines=11> */
[----:B---3--:R-:W2:Y:S01]  /*58a0*/  I2F.RP R12, R9 ;  /* 0x00000009000c7306 */ /* 0x008ea20000209400 */
        /* <DEDUP_REMOVED lines=22> */
[----:B------:R-:W-:Y:S01]  /*5a10*/  SHF.R.S32.HI R4, RZ, 0x3, R4 ;  /* 0x00000003ff047819 */ /* 0x000fe20000011404 */
[----:B------:R-:W-:Y:S01]  /*5a20*/  @!P1 IMAD.MOV R11, RZ, RZ, -R11 ;  /* 0x000000ffff0b9224 */ /* 0x000fe200078e0a0b */
[----:B------:R-:W-:Y:S02]  /*5a30*/  @!P0 LOP3.LUT R11, RZ, R210, RZ, 0x33, !PT ;  /* 0x000000d2ff0b8212 */ /* 0x000fe400078e33ff */
[----:B------:R-:W-:-:S03]  /*5a40*/  IADD3 R9, R217, -R8, RZ ;  /* 0x80000008d9097210 */ /* 0x000fc60007ffe0ff */
        /* <DEDUP_REMOVED lines=8> */
.L_x_2378:
[----:B------:R-:W-:Y:S05]  /*5ad0*/  BSYNC B0 ;  /* 0x0000000000007941 */ /* 0x000fea0003800000 */
.L_x_2377:
[----:B------:R-:W-:Y:S01]  /*5ae0*/  IMAD.SHL.U32 R0, R0, 0x8, RZ ;  /* 0x0000000800007824 */ /* 0x000fe200078e00ff */
[----:B------:R-:W-:Y:S01]  /*5af0*/  BSSY B0, `(.L_x_2379) ;  /* 0x0000030000007945 */ /* 0x000fe20003800000 */
[----:B--2---:R-:W-:Y:S02]  /*5b00*/  CS2R R10, SRZ ;  /* 0x00000000000a7805 */ /* 0x004fe4000001ff00 */
[----:B---3--:R-:W-:Y:S02]  /*5b10*/  CS2R R12, SRZ ;  /* 0x00000000000c7805 */ /* 0x008fe4000001ff00 */
        /* <DEDUP_REMOVED lines=25> */
[----:B------:R-:W-:-:S05]  /*5cb0*/  LEA.HI R0, R0, R215, RZ, 0x3 ;  /* 0x000000d700007211 */ /* 0x000fca00078f18ff */
[-C--:B------:R-:W-:Y:S01]  /*5cc0*/  @!P0 IADD3 R15, R15, -R8.reuse, RZ ;  /* 0x800000080f0f8210 */ /* 0x080fe20007ffe0ff */
[----:B------:R-:W-:Y:S01]  /*5cd0*/  @!P0 VIADD R13, R13, 0x1 ;  /* 0x000000010d0d8836 */ /* 0x000fe20000000000 */
[----:B------:R-:W-:Y:S02]  /*5ce0*/  ISETP.NE.AND P0, PT, R210, RZ, PT ;  /* 0x000000ffd200720c */ /* 0x000fe40003f05270 */
[----:B------:R-:W-:Y:S02]  /*5cf0*/  ISETP.GE.U32.AND P2, PT, R15, R8, PT ;  /* 0x000000080f00720c */ /* 0x000fe40003f46070 */
[----:B------:R-:W-:-:S11]  /*5d00*/  LOP3.LUT R8, R0, 0xfffffff8, RZ, 0xc0, !PT ;  /* 0xfffffff800087812 */ /* 0x000fd600078ec0ff */
        /* <DEDUP_REMOVED lines=14> */
.L_x_2380:
[----:B------:R-:W-:Y:S05]  /*5df0*/  BSYNC B0 ;  /* 0x0000000000007941 */ /* 0x000fea0003800000 */
.L_x_2379:
        /* <DEDUP_REMOVED lines=46> */
.L_x_2382:
[----:B------:R-:W-:Y:S05]  /*60e0*/  BSYNC B0 ;  /* 0x0000000000007941 */ /* 0x000fea0003800000 */
.L_x_2381:
[----:B------:R-:W-:Y:S01]  /*60f0*/  IMAD.SHL.U32 R0, R0, 0x2, RZ ;  /* 0x0000000200007824 */ /* 0x000fe200078e00ff */
[----:B------:R-:W-:Y:S01]  /*6100*/  BSSY B0, `(.L_x_2383) ;  /* 0x000004a000007945 */ /* 0x000fe20003800000 */
[----:B--2---:R-:W-:Y:S02]  /*6110*/  CS2R R12, SRZ ;  /* 0x00000000000c7805 */ /* 0x004fe4000001ff00 */
[----:B------:R-:W-:Y:S02]  /*6120*/  CS2R R6, SRZ ;  /* 0x0000000000067805 */ /* 0x000fe4000001ff00 */
[----:B------:R-:W-:-:S13]  /*6130*/  ISETP.NE.U32.AND P0, PT, R0, RZ, PT ;  /* 0x000000ff0000720c */ /* 0x000fda0003f05070 */
[----:B------:R-:W-:Y:S01]  /*6140*/  @!PT LDS RZ, [RZ] ;  /* 0x00000000fffff984 */ /* 0x000fe20000000800 */
[----:B------:R-:W-:Y:S01]  /*6150*/  @!PT LDS RZ, [RZ] ;  /* 0x00000000fffff984 */ /* 0x000fe20000000800 */
[----:B------:R-:W-:Y:S01]  /*6160*/  @!PT LDS RZ, [RZ] ;  /* 0x00000000fffff984 */ /* 0x000fe20000000800 */
[----:B------:R2:W-:Y:S02]  /*6170*/  LDGSTS.E.BYPASS.LTC128B.128 [R224+0x1100], desc[UR36][R10.64], P0 ;  /* 0x011000000ae07fae */ /* 0x0005e40008101d64 */
[----:B--2---:R-:W-:-:S13]  /*6180*/  LOP3.LUT P0, R10, R228, 0x1, RZ, 0xc0, !PT ;  /* 0x00000001e40a7812 */ /* 0x004fda000780c0ff */
[----:B------:R-:W-:Y:S05]  /*6190*/  @!P0 BRA `(.L_x_2384) ;  /* 0x0000000400008947 */ /* 0x000fea0003800000 */
[----:B------:R-:W-:Y:S02]  /*61a0*/  IABS R9, R212 ;  /* 0x000000d400097213 */ /* 0x000fe40000000000 */
[----:B------:R-:W-:Y:S02]  /*61b0*/  IABS R6, R211 ;  /* 0x000000d300067213 */ /* 0x000fe40000000000 */
[----:B------:R-:W2:Y:S01]  /*61c0*/  I2F.RP R8, R9 ;  /* 0x0000000900087306 */ /* 0x000ea20000209400 */
[----:B------:R-:W-:Y:S02]  /*61d0*/  MOV R18, RZ ;  /* 0x000000ff00127202 */ /* 0x000fe40000000f00 */
[----:B------:R-:W-:-:S05]  /*61e0*/  IABS R11, R5 ;  /* 0x00000005000b7213 */ /* 0x000fca0000000000 */
[----:B------:R-:W3:Y:S08]  /*61f0*/  I2F.RP R4, R6 ;  /* 0x0000000600047306 */ /* 0x000ef00000209400 */
[----:B--2---:R-:W2:Y:S08]  /*6200*/  MUFU.RCP R0, R8 ;  /* 0x0000000800007308 */ /* 0x004eb00000001000 */
[----:B---3--:R-:W3:Y:S01]  /*6210*/  MUFU.RCP R16, R4 ;  /* 0x0000000400107308 */ /* 0x008ee20000001000 */
[----:B--2---:R-:W-:Y:S01]  /*6220*/  VIADD R0, R0, 0xffffffe ;  /* 0x0ffffffe00007836 */ /* 0x004fe20000000000 */
[----:B------:R-:W-:-:S06]  /*6230*/  IABS R8, R212 ;  /* 0x000000d400087213 */ /* 0x000fcc0000000000 */
[----:B------:R-:W1:Y:S01]  /*6240*/  F2I.FTZ.U32.TRUNC.NTZ R19, R0 ;  /* 0x0000000000137305 */ /* 0x000e62000021f000 */
[----:B------:R-:W-:Y:S02]  /*6250*/  IMAD.MOV R8, RZ, RZ, -R8 ;  /* 0x000000ffff087224 */ /* 0x000fe400078e0a08 */
[----:B---3--:R-:W-:Y:S01]  /*6260*/  VIADD R16, R16, 0xffffffe ;  /* 0x0ffffffe10107836 */ /* 0x008fe20000000000 */
[----:B------:R-:W-:-:S04]  /*6270*/  IABS R4, R216 ;  /* 0x000000d800047213 */ /* 0x000fc80000000000 */
[----:B------:R-:W2:Y:S01]  /*6280*/  F2I.FTZ.U32.TRUNC.NTZ R17, R16 ;  /* 0x0000001000117305 */ /* 0x000ea2000021f000 */
[----:B-1----:R-:W-:Y:S01]  /*6290*/  IMAD.MOV R14, RZ, RZ, -R19 ;  /* 0x000000ffff0e7224 */ /* 0x002fe200078e0a13 */
[----:B------:R-:W-:-:S03]  /*62a0*/  IABS R0, R211 ;  /* 0x000000d300007213 */ /* 0x000fc60000000000 */
[----:B------:R-:W-:Y:S02]  /*62b0*/  IMAD R14, R14, R9, RZ ;  /* 0x000000090e0e7224 */ /* 0x000fe400078e02ff */
[----:B------:R-:W-:Y:S02]  /*62c0*/  IMAD.MOV R0, RZ, RZ, -R0 ;  /* 0x000000ffff007224 */ /* 0x000fe400078e0a00 */
[----:B--2---:R-:W-:Y:S02]  /*62d0*/  IMAD.MOV R7, RZ, RZ, -R17 ;  /* 0x000000ffff077224 */ /* 0x004fe400078e0a11 */
[----:B------:R-:W-:-:S04]  /*62e0*/  IMAD.HI.U32 R14, R19, R14, R18 ;  /* 0x0000000e130e7227 */ /* 0x000fc800078e0012 */
[----:B------:R-:W-:Y:S02]  /*62f0*/  IMAD R7, R7, R6, RZ ;  /* 0x0000000607077224 */ /* 0x000fe400078e02ff */
[----:B------:R-:W-:Y:S02]  /*6300*/  IMAD.MOV.U32 R16, RZ, RZ, RZ ;  /* 0x000000ffff107224 */ /* 0x000fe400078e00ff */
        /* <DEDUP_REMOVED lines=8> */
[----:B------:R-:W-:Y:S02]  /*6390*/  ISETP.GE.AND P4, PT, R0, RZ, PT ;  /* 0x000000ff0000720c */ /* 0x000fe40003f86270 */
[----:B------:R-:W-:-:S03]  /*63a0*/  LOP3.LUT R0, R216, R211, RZ, 0x3c, !PT ;  /* 0x000000d3d8007212 */ /* 0x000fc600078e3cff */
[-C--:B------:R-:W-:Y:S01]  /*63b0*/  @!P3 IADD3 R8, R8, -R9.reuse, RZ ;  /* 0x800000090808b210 */ /* 0x080fe20007ffe0ff */
[----:B------:R-:W-:Y:S01]  /*63c0*/  @!P3 VIADD R14, R14, 0x1 ;  /* 0x000000010e0eb836 */ /* 0x000fe20000000000 */
[----:B------:R-:W-:Y:S02]  /*63d0*/  ISETP.NE.AND P3, PT, R212, RZ, PT ;  /* 0x000000ffd400720c */ /* 0x000fe40003f65270 */
[----:B------:R-:W-:Y:S02]  /*63e0*/  ISETP.GE.U32.AND P1, PT, R8, R9, PT ;  /* 0x000000090800720c */ /* 0x000fe40003f26070 */
[----:B------:R-:W-:Y:S01]  /*63f0*/  @!P0 IMAD.IADD R11, R11, 0x1, -R6 ;  /* 0x000000010b0b8824 */ /* 0x000fe200078e0a06 */
[----:B------:R-:W-:Y:S02]  /*6400*/  @!P0 IADD3 R7, R7, 0x1, RZ ;  /* 0x0000000107078810 */ /* 0x000fe40007ffe0ff */
[----:B------:R-:W-:Y:S02]  /*6410*/  ISETP.NE.AND P0, PT, R211, RZ, PT ;  /* 0x000000ffd300720c */ /* 0x000fe40003f05270 */
[----:B------:R-:W-:-:S06]  /*6420*/  ISETP.GE.U32.AND P2, PT, R11, R6, PT ;  /* 0x000000060b00720c */ /* 0x000fcc0003f46070 */
[----:B------:R-:W-:Y:S01]  /*6430*/  @P1 VIADD R14, R14, 0x1 ;  /* 0x000000010e0e1836 */ /* 0x000fe20000000000 */
[----:B------:R-:W-:-:S03]  /*6440*/  ISETP.GE.AND P1, PT, R0, RZ, PT ;  /* 0x000000ff0000720c */ /* 0x000fc60003f26270 */
[----:B------:R-:W-:Y:S01]  /*6450*/  @!P4 IMAD.MOV R14, RZ, RZ, -R14 ;  /* 0x000000ffff0ec224 */ /* 0x000fe200078e0a0e */
[----:B------:R-:W-:Y:S02]  /*6460*/  @!P3 LOP3.LUT R14, RZ, R212, RZ, 0x33, !PT ;  /* 0x000000d4ff0eb212 */ /* 0x000fe400078e33ff */
[----:B------:R-:W-:Y:S02]  /*6470*/  @P2 VIADD R7, R7, 0x1 ;  /* 0x0000000107072836 */ /* 0x000fe40000000000 */
        /* <DEDUP_REMOVED lines=18> */
.L_x_2384:
[----:B------:R-:W-:Y:S05]  /*65a0*/  BSYNC B0 ;  /* 0x0000000000007941 */ /* 0x000fea0003800000 */
.L_x_2383:
        /* <DEDUP_REMOVED lines=11> */
[----:B------:R-:W3:Y:S01]  /*6660*/  I2F.RP R11, R12 ;  /* 0x0000000c000b7306 */ /* 0x000ee20000209400 */
[----:B------:R-:W-:-:S07]  /*6670*/  MOV R16, RZ ;  /* 0x000000ff00107202 */ /* 0x000fce0000000f00 */
[----:B--2---:R-:W1:Y:S08]  /*6680*/  I2F.RP R6, R8 ;  /* 0x0000000800067306 */ /* 0x004e700000209400 */
[----:B---3--:R-:W2:Y:S08]  /*6690*/  MUFU.RCP R4, R11 ;  /* 0x0000000b00047308 */ /* 0x008eb00000001000 */
[----:B-1----:R-:W1:Y:S01]  /*66a0*/  MUFU.RCP R14, R6 ;  /* 0x00000006000e7308 */ /* 0x002e620000001000 */
[----:B--2---:R-:W-:Y:S01]  /*66b0*/  VIADD R4, R4, 0xffffffe ;  /* 0x0ffffffe04047836 */ /* 0x004fe20000000000 */
[----:B------:R-:W-:-:S06]  /*66c0*/  IABS R11, R5 ;  /* 0x00000005000b7213 */ /* 0x000fcc0000000000 */
[----:B------:R-:W2:Y:S01]  /*66d0*/  F2I.FTZ.U32.TRUNC.NTZ R17, R4 ;  /* 0x0000000400117305 */ /* 0x000ea2000021f000 */
[----:B-1----:R-:W-:Y:S01]  /*66e0*/  VIADD R14, R14, 0xffffffe ;  /* 0x0ffffffe0e0e7836 */ /* 0x002fe20000000000 */
[----:B------:R-:W-:-:S06]  /*66f0*/  IABS R6, R214 ;  /* 0x000000d600067213 */ /* 0x000fcc0000000000 */
[----:B------:R-:W1:Y:S01]  /*6700*/  F2I.FTZ.U32.TRUNC.NTZ R15, R14 ;  /* 0x0000000e000f7305 */ /* 0x000e62000021f000 */
[----:B--2---:R-:W-:Y:S01]  /*6710*/  IMAD.MOV R9, RZ, RZ, -R17 ;  /* 0x000000ffff097224 */ /* 0x004fe200078e0a11 */
[----:B------:R-:W-:-:S03]  /*6720*/  IABS R4, R211 ;  /* 0x000000d300047213 */ /* 0x000fc60000000000 */
[----:B------:R-:W-:Y:S01]  /*6730*/  IMAD R10, R9, R12, RZ ;  /* 0x0000000c090a7224 */ /* 0x000fe200078e02ff */
[----:B------:R-:W-:Y:S01]  /*6740*/  IABS R9, R212 ;  /* 0x000000d400097213 */ /* 0x000fe20000000000 */
[----:B------:R-:W-:Y:S02]  /*6750*/  IMAD.MOV R4, RZ, RZ, -R4 ;  /* 0x000000ffff047224 */ /* 0x000fe400078e0a04 */
[----:B-1----:R-:W-:Y:S02]  /*6760*/  IMAD.MOV R7, RZ, RZ, -R15 ;  /* 0x000000ffff077224 */ /* 0x002fe400078e0a0f */
[----:B------:R-:W-:-:S04]  /*6770*/  IMAD.HI.U32 R10, R17, R10, R16 ;  /* 0x0000000a110a7227 */ /* 0x000fc800078e0010 */
[----:B------:R-:W-:Y:S02]  /*6780*/  IMAD R7, R7, R8, RZ ;  /* 0x0000000807077224 */ /* 0x000fe400078e02ff */
[----:B------:R-:W-:Y:S02]  /*6790*/  IMAD.MOV.U32 R14, RZ, RZ, RZ ;  /* 0x000000ffff0e7224 */ /* 0x000fe400078e00ff */
[----:B------:R-:W-:Y:S02]  /*67a0*/  IMAD.MOV R9, RZ, RZ, -R9 ;  /* 0x000000ffff097224 */ /* 0x000fe400078e0a09 */
        /* <DEDUP_REMOVED lines=41> */
.L_x_2386:
[----:B------:R-:W-:Y:S05]  /*6a40*/  BSYNC B0 ;  /* 0x0000000000007941 */ /* 0x000fea0003800000 */
.L_x_2385:
[----:B------:R-:W-:Y:S01]  /*6a50*/  IMAD.SHL.U32 R0, R0, 0x8, RZ ;  /* 0x0000000800007824 */ /* 0x000fe200078e00ff */
[----:B------:R-:W-:Y:S01]  /*6a60*/  BSSY B0, `(.L_x_2387) ;  /* 0x000004c000007945 */ /* 0x000fe20003800000 */
[----:B------:R-:W-:Y:S01]  /*6a70*/  IMAD.MOV.U32 R8, RZ, RZ, RZ ;  /* 0x000000ffff087224 */ /* 0x000fe200078e00ff */
[----:B--2---:R-:W-:Y:S01]  /*6a80*/  CS2R R6, SRZ ;  /* 0x0000000000067805 */ /* 0x004fe2000001ff00 */
[----:B------:R-:W-:Y:S01]  /*6a90*/  IMAD.MOV.U32 R5, RZ, RZ, RZ ;  /* 0x000000ffff057224 */ /* 0x000fe200078e00ff */
[----:B------:R-:W-:-:S13]  /*6aa0*/  ISETP.NE.U32.AND P0, PT, R0, RZ, PT ;  /* 0x000000ff0000720c */ /* 0x000fda0003f05070 */
[----:B------:R-:W-:Y:S01]  /*6ab0*/  @!PT LDS RZ, [RZ] ;  /* 0x00000000fffff984 */ /* 0x000fe20000000800 */
[----:B------:R-:W-:Y:S01]  /*6ac0*/  @!PT LDS RZ, [RZ] ;  /* 0x00000000fffff984 */ /* 0x000fe20000000800 */
[----:B------:R-:W-:Y:S01]  /*6ad0*/  @!PT LDS RZ, [RZ] ;  /* 0x00000000fffff984 */ /* 0x000fe20000000800 */
[----:B------:R2:W-:Y:S02]  /*6ae0*/  LDGSTS.E.BYPASS.LTC128B.128 [R223+0xc080], desc[UR36][R12.64], P0 ;  /* 0x0c0800000cdf7fae */ /* 0x0005e40008101d64 */
[----:B--2---:R-:W-:-:S13]  /*6af0*/  LOP3.LUT P0, R12, R228, 0x4, RZ, 0xc0, !PT ;  /* 0x00000004e40c7812 */ /* 0x004fda000780c0ff */
[----:B------:R-:W-:Y:S05]  /*6b00*/  @!P0 BRA `(.L_x_2388) ;  /* 0x0000000400048947 */ /* 0x000fea0003800000 */
[----:B------:R-:W-:Y:S01]  /*6b10*/  IABS R10, R212 ;  /* 0x000000d4000a7213 */ /* 0x000fe20000000000 */
[----:B------:R-:W-:Y:S01]  /*6b20*/  VIADD R11, R231, 0x24 ;  /* 0x00000024e70b7836 */ /* 0x000fe20000000000 */
[----:B------:R-:W-:Y:S01]  /*6b30*/  IABS R6, R211 ;  /* 0x000000d300067213 */ /* 0x000fe20000000000 */
[----:B------:R-:W-:Y:S01]  /*6b40*/  IMAD.MOV.U32 R18, RZ, RZ, RZ ;  /* 0x000000ffff127224 */ /* 0x000fe200078e00ff */
[----:B------:R-:W2:Y:S02]  /*6b50*/  I2F.RP R9, R10 ;  /* 0x0000000a00097306 */ /* 0x000ea40000209400 */
[----:B-1----:R-:W-:-:S06]  /*6b60*/  IABS R14, R11 ;  /* 0x0000000b000e7213 */ /* 0x002fcc0000000000 */
[----:B------:R-:W1:Y:S08]  /*6b70*/  I2F.RP R4, R6 ;  /* 0x0000000600047306 */ /* 0x000e700000209400 */
[----:B--2---:R-:W2:Y:S08]  /*6b80*/  MUFU.RCP R0, R9 ;  /* 0x0000000900007308 */ /* 0x004eb00000001000 */
[----:B-1----:R-:W1:Y:S01]  /*6b90*/  MUFU.RCP R16, R4 ;  /* 0x0000000400107308 */ /* 0x002e620000001000 */
[----:B--2---:R-:W-:Y:S01]  /*6ba0*/  VIADD R0, R0, 0xffffffe ;  /* 0x0ffffffe00007836 */ /* 0x004fe20000000000 */
[----:B------:R-:W-:-:S06]  /*6bb0*/  IABS R9, R212 ;  /* 0x000000d400097213 */ /* 0x000fcc0000000000 */
[----:B------:R-:W2:Y:S01]  /*6bc0*/  F2I.FTZ.U32.TRUNC.NTZ R19, R0 ;  /* 0x0000000000137305 */ /* 0x000ea2000021f000 */
[----:B------:R-:W-:Y:S02]  /*6bd0*/  IMAD.MOV R9, RZ, RZ, -R9 ;  /* 0x000000ffff097224 */ /* 0x000fe400078e0a09 */
[----:B-1----:R-:W-:Y:S01]  /*6be0*/  VIADD R16, R16, 0xffffffe ;  /* 0x0ffffffe10107836 */ /* 0x002fe20000000000 */
[----:B------:R-:W-:-:S04]  /*6bf0*/  IABS R4, R216 ;  /* 0x000000d800047213 */ /* 0x000fc80000000000 */
[----:B------:R-:W1:Y:S01]  /*6c00*/  F2I.FTZ.U32.TRUNC.NTZ R17, R16 ;  /* 0x0000001000117305 */ /* 0x000e62000021f000 */
[----:B--2---:R-:W-:Y:S01]  /*6c10*/  IMAD.MOV R13, RZ, RZ, -R19 ;  /* 0x000000ffff0d7224 */ /* 0x004fe200078e0a13 */
[----:B------:R-:W-:-:S03]  /*6c20*/  IABS R0, R211 ;  /* 0x000000d300007213 */ /* 0x000fc60000000000 */
[----:B------:R-:W-:Y:S02]  /*6c30*/  IMAD R13, R13, R10, RZ ;  /* 0x0000000a0d0d7224 */ /* 0x000fe400078e02ff */
[----:B------:R-:W-:Y:S02]  /*6c40*/  IMAD.MOV R0, RZ, RZ, -R0 ;  /* 0x000000ffff007224 */ /* 0x000fe400078e0a00 */
[----:B------:R-:W-:Y:S01]  /*6c50*/  IMAD.HI.U32 R13, R19, R13, R18 ;  /* 0x0000000d130d7227 */ /* 0x000fe200078e0012 */
[----:B-1----:R-:W-:Y:S02]  /*6c60*/  IADD3 R7, RZ, -R17, RZ ;  /* 0x80000011ff077210 */ /* 0x002fe40007ffe0ff */
        /* <DEDUP_REMOVED lines=12> */
[----:B------:R-:W-:Y:S02]  /*6d30*/  @!P3 IMAD.IADD R9, R9, 0x1, -R10 ;  /* 0x000000010909b824 */ /* 0x000fe400078e0a0a */
[----:B------:R-:W-:Y:S01]  /*6d40*/  @!P3 VIADD R13, R13, 0x1 ;  /* 0x000000010d0db836 */ /* 0x000fe20000000000 */
[----:B------:R-:W-:Y:S02]  /*6d50*/  ISETP.NE.AND P3, PT, R212, RZ, PT ;  /* 0x000000ffd400720c */ /* 0x000fe40003f65270 */
[----:B------:R-:W-:Y:S02]  /*6d60*/  ISETP.GE.U32.AND P1, PT, R9, R10, PT ;  /* 0x0000000a0900720c */ /* 0x000fe40003f26070 */
[-C--:B------:R-:W-:Y:S02]  /*6d70*/  @!P0 IADD3 R15, R15, -R6.reuse, RZ ;  /* 0x800000060f0f8210 */ /* 0x080fe40007ffe0ff */
[----:B------:R-:W-:Y:S02]  /*6d80*/  @!P0 IADD3 R7, R7, 0x1, RZ ;  /* 0x0000000107078810 */ /* 0x000fe40007ffe0ff */
[----:B------:R-:W-:-:S02]  /*6d90*/  ISETP.GE.U32.AND P2, PT, R15, R6, PT ;  /* 0x000000060f00720c */ /* 0x000fc40003f46070 */
[----:B------:R-:W-:-:S05]  /*6da0*/  ISETP.NE.AND P0, PT, R211, RZ, PT ;  /* 0x000000ffd300720c */ /* 0x000fca0003f05270 */
[----:B------:R-:W-:Y:S01]  /*6db0*/  @P1 VIADD R13, R13, 0x1 ;  /* 0x000000010d0d1836 */ /* 0x000fe20000000000 */
[----:B------:R-:W-:-:S03]  /*6dc0*/  ISETP.GE.AND P1, PT, R0, RZ, PT ;  /* 0x000000ff0000720c */ /* 0x000fc60003f26270 */
[----:B------:R-:W-:Y:S01]  /*6dd0*/  @!P4 IMAD.MOV R13, RZ, RZ, -R13 ;  /* 0x000000ffff0dc224 */ /* 0x000fe200078e0a0d */
[----:B------:R-:W-:Y:S01]  /*6de0*/  @!P3 LOP3.LUT R13, RZ, R212, RZ, 0x33, !PT ;  /* 0x000000d4ff0db212 */ /* 0x000fe200078e33ff */
[----:B------:R-:W-:-:S03]  /*6df0*/  @P2 VIADD R7, R7, 0x1 ;  /* 0x0000000107072836 */ /* 0x000fc60000000000 */
        /* <DEDUP_REMOVED lines=18> */
.L_x_2388:
[----:B------:R-:W-:Y:S05]  /*6f20*/  BSYNC B0 ;  /* 0x0000000000007941 */ /* 0x000fea0003800000 */
.L_x_2387:
        /* <DEDUP_REMOVED lines=9> */
[----:B------:R-:W-:Y:S01]  /*6fc0*/  IABS R9, R212 ;  /* 0x000000d400097213 */ /* 0x000fe20000000000 */
[----:B------:R-:W-:Y:S01]  /*6fd0*/  VIADD R11, R231, 0x24 ;  /* 0x00000024e70b7836 */ /* 0x000fe20000000000 */
[----:B--2---:R-:W-:Y:S01]  /*6fe0*/  IABS R7, R211 ;  /* 0x000000d300077213 */ /* 0x004fe20000000000 */
[----:B------:R-:W-:Y:S01]  /*6ff0*/  IMAD.MOV.U32 R16, RZ, RZ, RZ ;  /* 0x000000ffff107224 */ /* 0x000fe200078e00ff */
[----:B------:R-:W2:Y:S02]  /*7000*/  I2F.RP R8, R9 ;  /* 0x0000000900087306 */ /* 0x000ea40000209400 */
[----:B------:R-:W-:-:S06]  /*7010*/  IABS R13, R11 ;  /* 0x0000000b000d7213 */ /* 0x000fcc0000000000 */
        /* <DEDUP_REMOVED lines=59> */
.L_x_2390:
[----:B------:R-:W-:Y:S05]  /*73d0*/  BSYNC B0 ;  /* 0x0000000000007941 */ /* 0x000fea0003800000 */
.L_x_2389:
[----:B------:R-:W-:Y:S01]  /*73e0*/  IMAD.SHL.U32 R9, R4, 0x2, RZ ;  /* 0x0000000204097824 */ /* 0x000fe200078e00ff */
[----:B--2---:R-:W-:Y:S01]  /*73f0*/  SHF.R.U32.HI R7, RZ, 0x4, R201 ;  /* 0x00000004ff077819 */ /* 0x004fe200000116c9 */
[C---:B------:R-:W-:Y:S01]  /*7400*/  IMAD.SHL.U32 R221, R201.reuse, 0x4, RZ ;  /* 0x00000004c9dd7824 */ /* 0x040fe200078e00ff */
[C---:B------:R-:W-:Y:S01]  /*7410*/  LOP3.LUT R6, R201.reuse, 0x6, RZ, 0xc0, !PT ;  /* 0x00000006c9067812 */ /* 0x040fe200078ec0ff */
[----:B------:R-:W-:Y:S01]  /*7420*/  IMAD.SHL.U32 R0, R201, 0x10, RZ ;  /* 0x00000010c9007824 */ /* 0x000fe200078e00ff */
[----:B------:R-:W-:Y:S01]  /*7430*/  ISETP.NE.U32.AND P1, PT, R9, RZ, PT ;  /* 0x000000ff0900720c */ /* 0x000fe20003f25070 */
[----:B------:R-:W-:Y:S01]  /*7440*/  IMAD.MOV.U32 R9, RZ, RZ, R5 ;  /* 0x000000ffff097224 */ /* 0x000fe200078e0005 */
[----:B------:R-:W-:Y:S01]  /*7450*/  LOP3.LUT R221, R221, 0x4, RZ, 0xc0, !PT ;  /* 0x00000004dddd7812 */ /* 0x000fe200078ec0ff */
[----:B------:R-:W-:Y:S01]  /*7460*/  IMAD.SHL.U32 R12, R208, 0x400, RZ ;  /* 0x00000400d00c7824 */ /* 0x000fe200078e00ff */
[----:B------:R-:W-:Y:S02]  /*7470*/  LOP3.LUT R4, R7, 0x1, RZ, 0xc0, !PT ;  /* 0x0000000107047812 */ /* 0x000fe400078ec0ff */
[----:B------:R-:W-:-:S02]  /*7480*/  CS2R R118, SRZ ;  /* 0x0000000000767805 */ /* 0x000fc4000001ff00 */
[----:B------:R-:W-:Y:S02]  /*7490*/  SHF.R.U32.HI R6, RZ, 0x1, R6 ;  /* 0x00000001ff067819 */ /* 0x000fe40000011606 */
[----:B------:R-:W-:Y:S02]  /*74a0*/  CS2R R116, SRZ ;  /* 0x0000000000747805 */ /* 0x000fe4000001ff00 */
[C---:B------:R-:W-:Y:S02]  /*74b0*/  LOP3.LUT R7, R221.reuse, 0xe0, R0, 0xf8, !PT ;  /* 0x000000e0dd077812 */ /* 0x040fe400078ef800 */
[----:B------:R-:W-:Y:S02]  /*74c0*/  CS2R R114, SRZ ;  /* 0x0000000000727805 */ /* 0x000fe4000001ff00 */
[----:B------:R-:W-:Y:S02]  /*74d0*/  LOP3.LUT R5, R221, R4, R6, 0xf6, !PT ;  /* 0x00000004dd057212 */ /* 0x000fe400078ef606 */
[----:B------:R-:W-:-:S02]  /*74e0*/  CS2R R112, SRZ ;  /* 0x0000000000707805 */ /* 0x000fc4000001ff00 */
[----:B------:R-:W-:Y:S01]  /*74f0*/  LOP3.LUT R7, R7, R4, R6, 0xf6, !PT ;  /* 0x0000000407077212 */ /* 0x000fe200078ef606 */
[----:B------:R-:W-:Y:S01]  /*7500*/  @!PT LDS RZ, [RZ] ;  /* 0x00000000fffff984 */ /* 0x000fe20000000800 */
[----:B------:R-:W-:Y:S01]  /*7510*/  @!PT LDS RZ, [RZ] ;  /* 0x00000000fffff984 */ /* 0x000fe20000000800 */
[----:B------:R-:W-:Y:S01]  /*7520*/  @!PT LDS RZ, [RZ] ;  /* 0x00000000fffff984 */ /* 0x000fe20000000800 */
[----:B------:R2:W-:Y:S01]  /*7530*/  LDGSTS.E.BYPASS.LTC128B.128 [R222+0xc080], desc[UR36][R8.64], P1 ;  /* 0x0c08000008de7fae */ /* 0x0005e20008901d64 */
[----:B------:R-:W-:Y:S02]  /*7540*/  ISETP.GE.AND P0, PT, R2, 0x20, PT ;  /* 0x000000200200780c */ /* 0x000fe40003f06270 */
[----:B------:R-:W-:Y:S02]  /*7550*/  CS2R R54, SRZ ;  /* 0x0000000000367805 */ /* 0x000fe4000001ff00 */
[----:B------:R-:W-:Y:S01]  /*7560*/  LOP3.LUT R10, R7, R12, RZ, 0xfc, !PT ;  /* 0x0000000c070a7212 */ /* 0x000fe200078efcff */
[----:B------:R-:W0:Y:S01]  /*7570*/  LDGDEPBAR ;  /* 0x00000000000079af */ /* 0x000e220000000000 */
[----:B------:R-:W-:Y:S01]  /*7580*/  IMAD R12, R209, 0x8, R12 ;  /* 0x00000008d10c7824 */ /* 0x000fe200078e020c */
[----:B------:R-:W-:Y:S02]  /*7590*/  LOP3.LUT R164, R5, 0xe0, R0, 0xf8, !PT ;  /* 0x000000e005a47812 */ /* 0x000fe400078ef800 */
        /* <DEDUP_REMOVED lines=20> */
[----:B--2---:R-:W-:Y:S01]  /*76e0*/  LOP3.LUT R8, R4, 0x2, RZ, 0xfc, !PT ;  /* 0x0000000204087812 */ /* 0x004fe200078efcff */
        /* <DEDUP_REMOVED lines=17> */
[----:B------:R-:W-:-:S02]  /*7800*/  LOP3.LUT R8, R7, 0xf0, R0, 0xf8, !PT ;  /* 0x000000f007087812 */ /* 0x000fc400078ef800 */
[----:B------:R-:W-:Y:S02]  /*7810*/  CS2R R130, SRZ ;  /* 0x0000000000827805 */ /* 0x000fe4000001ff00 */
        /* <DEDUP_REMOVED lines=9> */
[C---:B------:R-:W-:Y:S01]  /*78b0*/  IMAD.IADD R12, R198.reuse, 0x1, R7 ;  /* 0x00000001c60c7824 */ /* 0x040fe200078e0207 */
[----:B------:R-:W2:Y:S01]  /*78c0*/  LDSM.16.M88.4 R164, [R164] ;  /* 0x00000000a4a4783b */ /* 0x000ea20000000200 */
[----:B------:R-:W-:Y:S01]  /*78d0*/  IMAD.IADD R148, R198, 0x1, R5 ;  /* 0x00000001c6947824 */ /* 0x000fe200078e0205 */
[----:B------:R-:W-:-:S02]  /*78e0*/  CS2R R64, SRZ ;  /* 0x0000000000407805 */ /* 0x000fc4000001ff00 */
[----:B------:R-:W-:Y:S01]  /*78f0*/  CS2R R38, SRZ ;  /* 0x0000000000267805 */ /* 0x000fe2000001ff00 */
[----:B------:R3:W4:Y:S01]  /*7900*/  LDSM.16.M88.4 R152, [R2+0x1000] ;  /* 0x001000000298783b */ /* 0x0007220000000200 */
        /* <DEDUP_REMOVED lines=11> */
[----:B------:R-:W2:Y:S01]  /*79c0*/  LDSM.16.MT88.4 R8, [R8] ;  /* 0x000000000808783b */ /* 0x000ea20000004200 */
[----:B------:R-:W-:Y:S02]  /*79d0*/  CS2R R138, SRZ ;  /* 0x00000000008a7805 */ /* 0x000fe4000001ff00 */
[----:B------:R-:W-:-:S02]  /*79e0*/  CS2R R136, SRZ ;  /* 0x0000000000887805 */ /* 0x000fc4000001ff00 */
[----:B------:R-:W-:Y:S01]  /*79f0*/  CS2R R94, SRZ ;  /* 0x00000000005e7805 */ /* 0x000fe2000001ff00 */
[----:B------:R-:W2:Y:S01]  /*7a00*/  LDSM.16.MT88.4 R20, [R20] ;  /* 0x000000001414783b */ /* 0x000ea20000004200 */
[----:B------:R-:W-:Y:S02]  /*7a10*/  CS2R R92, SRZ ;  /* 0x00000000005c7805 */ /* 0x000fe4000001ff00 */
[----:B------:R-:W-:Y:S02]  /*7a20*/  CS2R R74, SRZ ;  /* 0x00000000004a7805 */ /* 0x000fe4000001ff00 */
[----:B------:R-:W-:Y:S01]  /*7a30*/  CS2R R72, SRZ ;  /* 0x0000000000487805 */ /* 0x000fe2000001ff00 */
[----:B-1----:R-:W1:Y:S01]  /*7a40*/  LDSM.16.MT88.4 R12, [R12] ;  /* 0x000000000c0c783b */ /* 0x002e620000004200 */
[----:B------:R-:W-:Y:S02]  /*7a50*/  CS2R R30, SRZ ;  /* 0x00000000001e7805 */ /* 0x000fe4000001ff00 */
[----:B------:R-:W-:-:S02]  /*7a60*/  CS2R R28, SRZ ;  /* 0x00000000001c7805 */ /* 0x000fc4000001ff00 */
[----:B------:R-:W-:Y:S01]  /*7a70*/  CS2R R142, SRZ ;  /* 0x00000000008e7805 */ /* 0x000fe2000001ff00 */
[----:B------:R-:W1:Y:S01]  /*7a80*/  LDSM.16.MT88.4 R148, [R148] ;  /* 0x000000009494783b */ /* 0x000e620000004200 */
        /* <DEDUP_REMOVED lines=15> */
[----:B--234-:R-:W-:Y:S06]  /*7b80*/  @!P0 BRA `(.L_x_2391) ;  /* 0x0000002800b88947 */ /* 0x01cfec0003800000 */
        /* <DEDUP_REMOVED lines=16> */
[C-C-:B------:R-:W-:Y:S02]  /*7c90*/  LOP3.LUT R7, R2.reuse, 0x4, R201.reuse, 0xf4, !PT ;  /* 0x0000000402077812 */ /* 0x140fe400078ef4c9 */
[----:B------:R-:W-:Y:S02]  /*7ca0*/  LOP3.LUT R5, R2, 0x4, R201, 0xf8, !PT ;  /* 0x0000000402057812 */ /* 0x000fe400078ef8c9 */
[--C-:B------:R-:W-:Y:S02]  /*7cb0*/  LOP3.LUT R221, R221, 0xe0, R0.reuse, 0xf8, !PT ;  /* 0x000000e0dddd7812 */ /* 0x100fe400078ef800 */
[--C-:B------:R-:W-:Y:S02]  /*7cc0*/  LOP3.LUT R6, R169, 0xf0, R0.reuse, 0xf8, !PT ;  /* 0x000000f0a9067812 */ /* 0x100fe400078ef800 */
[--C-:B------:R-:W-:Y:S01]  /*7cd0*/  LOP3.LUT R2, R119, 0xf0, R0.reuse, 0xf8, !PT ;  /* 0x000000f077027812 */ /* 0x100fe200078ef800 */
[----:B------:R-:W-:Y:S01]  /*7ce0*/  IMAD.MOV.U32 R119, RZ, RZ, RZ ;  /* 0x000000ffff777224 */ /* 0x000fe200078e00ff */
[--C-:B------:R-:W-:Y:S01]  /*7cf0*/  LOP3.LUT R4, R7, 0xf0, R0.reuse, 0xf8, !PT ;  /* 0x000000f007047812 */ /* 0x100fe200078ef800 */
[--C-:B------:R-:W-:Y:S01]  /*7d00*/  IMAD R196, R6, 0x10, R3.reuse ;  /* 0x0000001006c47824 */ /* 0x100fe200078e0203 */
[----:B------:R-:W-:Y:S01]  /*7d10*/  LOP3.LUT R0, R5, 0xf0, R0, 0xf8, !PT ;  /* 0x000000f005007812 */ /* 0x000fe200078ef800 */
[--C-:B------:R-:W-:Y:S01]  /*7d20*/  IMAD R2, R2, 0x10, R3.reuse ;  /* 0x0000001002027824 */ /* 0x100fe200078e0203 */
[----:B------:R-:W-:Y:S01]  /*7d30*/  SEL R230, R230, RZ, P0 ;  /* 0x000000ffe6e67207 */ /* 0x000fe20000000000 */
[--C-:B------:R-:W-:Y:S01]  /*7d40*/  IMAD R197, R4, 0x10, R3.reuse ;  /* 0x0000001004c57824 */ /* 0x100fe200078e0203 */
[----:B------:R-:W-:Y:S01]  /*7d50*/  SEL R228, R228, RZ, P0 ;  /* 0x000000ffe4e47207 */ /* 0x000fe20000000000 */
[----:B------:R-:W-:-:S02]  /*7d60*/  IMAD R3, R0, 0x10, R3 ;  /* 0x0000001000037824 */ /* 0x000fc400078e0203 */
[----:B------:R-:W-:Y:S02]  /*7d70*/  IMAD.SHL.U32 R0, R221, 0x10, RZ ;  /* 0x00000010dd007824 */ /* 0x000fe400078e00ff */
[----:B------:R-:W-:Y:S02]  /*7d80*/  IMAD.MOV.U32 R4, RZ, RZ, R164 ;  /* 0x000000ffff047224 */ /* 0x000fe400078e00a4 */
[----:B------:R-:W-:Y:S01]  /*7d90*/  IMAD.MOV.U32 R5, RZ, RZ, R165 ;  /* 0x000000ffff057224 */ /* 0x000fe200078e00a5 */
[----:B------:R-:W-:Y:S01]  /*7da0*/  LOP3.LUT R0, R0, 0x20, RZ, 0x3c, !PT ;  /* 0x0000002000007812 */ /* 0x000fe200078e3cff */
[----:B------:R-:W-:Y:S02]  /*7db0*/  IMAD.MOV.U32 R6, RZ, RZ, R166 ;  /* 0x000000ffff067224 */ /* 0x000fe400078e00a6 */
[----:B------:R-:W-:-:S07]  /*7dc0*/  IMAD.MOV.U32 R7, RZ, RZ, R167 ;  /* 0x000000ffff077224 */ /* 0x000fce00078e00a7 */
.L_x_2408:
[C---:B---3--:R-:W-:Y:S01]  /*7dd0*/  HMMA.16816.F32 R16, R4.reuse, R8, R16 ;  /* 0x000000080410723c */ /* 0x048fe20000001810 */
[----:B------:R-:W-:Y:S01]  /*7de0*/  BSSY B0, `(.L_x_2392) ;  /* 0x0000059000007945 */ /* 0x000fe20003800000 */
[----:B------:R-:W-:Y:S01]  /*7df0*/  MOV R234, RZ ;  /* 0x000000ff00ea7202 */ /* 0x000fe20000000f00 */
[----:B------:R-:W-:Y:S01]  /*7e00*/  IMAD.MOV.U32 R233, RZ, RZ, RZ ;  /* 0x000000ffffe97224 */ /* 0x000fe200078e00ff */
[----:B--2---:R-:W-:Y:S02]  /*7e10*/  CS2R R236, SRZ ;  /* 0x0000000000ec7805 */ /* 0x004fe4000001ff00 */
[-C--:B------:R-:W-:Y:S01]  /*7e20*/  IADD3 R168, R2, R198.reuse, RZ ;  /* 0x000000c602a87210 */ /* 0x080fe20007ffe0ff */
[C---:B------:R-:W-:Y:S05]  /*7e30*/  HMMA.16816.F32 R24, R4.reuse, R10, R24 ;  /* 0x0000000a0418723c */ /* 0x040fea0000001818 */
[----:B------:R-:W2:Y:S01]  /*7e40*/  LDSM.16.MT88.4 R168, [R168+0x1000] ;  /* 0x00100000a8a8783b */ /* 0x000ea20000004200 */
[C---:B-1----:R-:W-:Y:S05]  /*7e50*/  HMMA.16816.F32 R28, R4.reuse, R12, R28 ;  /* 0x0000000c041c723c */ /* 0x042fea000000181c */
[--C-:B------:R-:W-:Y:S01]  /*7e60*/  IMAD.IADD R172, R3, 0x1, R198.reuse ;  /* 0x0000000103ac7824 */ /* 0x100fe200078e02c6 */
[C---:B------:R-:W-:Y:S05]  /*7e70*/  HMMA.16816.F32 R32, R4.reuse, R14, R32 ;  /* 0x0000000e0420723c */ /* 0x040fea0000001820 */
[----:B------:R-:W2:Y:S01]  /*7e80*/  LDSM.16.MT88.4 R172, [R172+0x1000] ;  /* 0x00100000acac783b */ /* 0x000ea20000004200 */
[C---:B------:R-:W-:Y:S05]  /*7e90*/  HMMA.16816.F32 R36, R4.reuse, R20, R36 ;  /* 0x000000140424723c */ /* 0x040fea0000001824 */
[----:B------:R-:W-:Y:S01]  /*7ea0*/  IADD3 R176, R196, R198, RZ ;  /* 0x000000c6c4b07210 */ /* 0x000fe20007ffe0ff */
[C---:B------:R-:W-:Y:S05]  /*7eb0*/  HMMA.16816.F32 R40, R4.reuse, R22, R40 ;  /* 0x000000160428723c */ /* 0x040fea0000001828 */
[----:B------:R-:W2:Y:S01]  /*7ec0*/  LDSM.16.MT88.4 R176, [R176+0x1000] ;  /* 0x00100000b0b0783b */ /* 0x000ea20000004200 */
[C---:B------:R-:W-:Y:S05]  /*7ed0*/  HMMA.16816.F32 R44, R4.reuse, R148, R44 ;  /* 0x00000094042c723c */ /* 0x040fea000000182c */
[----:B------:R-:W-:Y:S01]  /*7ee0*/  IMAD.IADD R180, R197, 0x1, R198 ;  /* 0x00000001c5b47824 */ /* 0x000fe200078e02c6 */
[-C--:B------:R-:W-:Y:S05]  /*7ef0*/  HMMA.16816.F32 R48, R4, R150.reuse, R48 ;  /* 0x000000960430723c */ /* 0x080fea0000001830 */
[----:B------:R-:W2:Y:S01]  /*7f00*/  LDSM.16.MT88.4 R180, [R180+0x1000] ;  /* 0x00100000b4b4783b */ /* 0x000ea20000004200 */
[C---:B------:R-:W-:Y:S05]  /*7f10*/  HMMA.16816.F32 R52, R152.reuse, R150, R52 ;  /* 0x000000969834723c */ /* 0x040fea0000001834 */
[----:B------:R-:W-:Y:S01]  /*7f20*/  IMAD.IADD R200, R0, 0x1, R199 ;  /* 0x0000000100c87824 */ /* 0x000fe200078e02c7 */
[C---:B------:R-:W-:Y:S04]  /*7f30*/  HMMA.16816.F32 R56, R152.reuse, R148, R56 ;  /* 0x000000949838723c */ /* 0x040fe80000001838 */
[----:B------:R1:W2:Y:S01]  /*7f40*/  LDSM.16.M88.4 R164, [R200] ;  /* 0x00000000c8a4783b */ /* 0x0002a20000000200 */
[----:B------:R-:W-:Y:S01]  /*7f50*/  LOP3.LUT P0, R235, R230, 0x1, RZ, 0xc0, !PT ;  /* 0x00000001e6eb7812 */ /* 0x000fe2000780c0ff */
[C---:B------:R-:W-:Y:S06]  /*7f60*/  HMMA.16816.F32 R60, R152.reuse, R22, R60 ;  /* 0x00000016983c723c */ /* 0x040fec000000183c */
[C---:B------:R-:W-:Y:S01]  /*7f70*/  HMMA.16816.F32 R64, R152.reuse, R20, R64 ;  /* 0x000000149840723c */ /* 0x040fe20000001840 */
[----:B------:R1:W2:Y:S05]  /*7f80*/  LDSM.16.M88.4 R184, [R200+0x1000] ;  /* 0x00100000c8b8783b */ /* 0x0002aa0000000200 */
[C---:B------:R-:W-:Y:S03]  /*7f90*/  HMMA.16816.F32 R68, R152.reuse, R14, R68 ;  /* 0x0000000e9844723c */ /* 0x040fe60000001844 */
[----:B------:R1:W2:Y:S03]  /*7fa0*/  LDSM.16.M88.4 R188, [R200+0x2000] ;  /* 0x00200000c8bc783b */ /* 0x0002a60000000200 */
[C---:B------:R-:W-:Y:S05]  /*7fb0*/  HMMA.16816.F32 R72, R152.reuse, R12, R72 ;  /* 0x0000000c9848723c */ /* 0x040fea0000001848 */
[----:B------:R1:W2:Y:S01]  /*7fc0*/  LDSM.16.M88.4 R192, [R200+0x3000] ;  /* 0x00300000c8c0783b */ /* 0x0002a20000000200 */
        /* <DEDUP_REMOVED lines=44> */
[----:B------:R-:W-:Y:S02]  /*8290*/  LOP3.LUT R8, R4, 0xfffffff8, RZ, 0xc0, !PT ;  /* 0xfffffff804087812 */ /* 0x000fe400078ec0ff */
[----:B------:R-:W-:Y:S02]  /*82a0*/  SHF.R.S32.HI R4, RZ, 0x3, R4 ;  /* 0x00000003ff047819 */ /* 0x000fe40000011404 */
[----:B------:R-:W-:Y:S07]  /*82b0*/  IADD3 R5, R219, -R8, RZ ;  /* 0x80000008db057210 */ /* 0x000fee0007ffe0ff */
        /* <DEDUP_REMOVED lines=11> */
.L_x_2393:
[----:B------:R-:W-:Y:S05]  /*8370*/  BSYNC B0 ;  /* 0x0000000000007941 */ /* 0x000fea0003800000 */
.L_x_2392:
        /* <DEDUP_REMOVED lines=47> */
.L_x_2395:
[----:B------:R-:W-:Y:S05]  /*8670*/  BSYNC B0 ;  /* 0x0000000000007941 */ /* 0x000fea0003800000 */
.L_x_2394:
        /* <DEDUP_REMOVED lines=17> */
[----:B------:R-:W-:Y:S01]  /*8790*/  I2F.RP R6, R9 ;  /* 0x0000000900067306 */ /* 0x000fe20000209400 */
[----:B------:R-:W-:Y:S05]  /*87a0*/  IABS R7, R212 ;  /* 0x000000d400077213 */ /* 0x000fea0000000000 */
[----:B------:R-:W-:Y:S04]  /*87b0*/  IMAD.MOV R7, RZ, RZ, -R7 ;  /* 0x000000ffff077224 */ /* 0x000fe800078e0a07 */
[----:B------:R-:W1:Y:S10]  /*87c0*/  I2F.RP R14, R8 ;  /* 0x00000008000e7306 */ /* 0x000e740000209400 */
[----:B-1----:R-:W1:Y:S10]  /*87d0*/  MUFU.RCP R4, R14 ;  /* 0x0000000e00047308 */ /* 0x002e740000001000 */
[----:B------:R-:W2:Y:S01]  /*87e0*/  MUFU.RCP R6, R6 ;  /* 0x0000000600067308 */ /* 0x000ea20000001000 */
[----:B-1----:R-:W-:Y:S01]  /*87f0*/  VIADD R5, R4, 0xffffffe ;  /* 0x0ffffffe04057836 */ /* 0x002fe20000000000 */
[----:B------:R-:W-:Y:S08]  /*8800*/  IABS R14, R231 ;  /* 0x000000e7000e7213 */ /* 0x000ff00000000000 */
[----:B------:R-:W1:Y:S01]  /*8810*/  F2I.FTZ.U32.TRUNC.NTZ R5, R5 ;  /* 0x0000000500057305 */ /* 0x000e62000021f000 */
[----:B--2---:R-:W-:Y:S09]  /*8820*/  VIADD R22, R6, 0xffffffe ;  /* 0x0ffffffe06167836 */ /* 0x004ff20000000000 */
[----:B------:R-:W2:Y:S01]  /*8830*/  F2I.FTZ.U32.TRUNC.NTZ R23, R22 ;  /* 0x0000001600177305 */ /* 0x000ea2000021f000 */
[----:B-1----:R-:W-:Y:S05]  /*8840*/  IADD3 R21, RZ, -R5, RZ ;  /* 0x80000005ff157210 */ /* 0x002fea0007ffe0ff */
[----:B------:R-:W-:Y:S02]  /*8850*/  IMAD R6, R21, R8, RZ ;  /* 0x0000000815067224 */ /* 0x000fe400078e02ff */
[--C-:B--2---:R-:W-:Y:S02]  /*8860*/  IMAD.MOV R4, RZ, RZ, -R23.reuse ;  /* 0x000000ffff047224 */ /* 0x104fe400078e0a17 */
[----:B------:R-:W-:Y:S02]  /*8870*/  IMAD.MOV.U32 R22, RZ, RZ, RZ ;  /* 0x000000ffff167224 */ /* 0x000fe400078e00ff */
[----:B------:R-:W-:Y:S02]  /*8880*/  IMAD R15, R4, R9, RZ ;  /* 0x00000009040f7224 */ /* 0x000fe400078e02ff */
[----:B------:R-:W-:Y:S02]  /*8890*/  IMAD.MOV.U32 R4, RZ, RZ, RZ ;  /* 0x000000ffff047224 */ /* 0x000fe400078e00ff */
[----:B------:R-:W-:Y:S04]  /*88a0*/  IMAD.HI.U32 R15, R23, R15, R22 ;  /* 0x0000000f170f7227 */ /* 0x000fe800078e0016 */
[----:B------:R-:W-:Y:S01]  /*88b0*/  IMAD.HI.U32 R6, R5, R6, R4 ;  /* 0x0000000605067227 */ /* 0x000fe200078e0004 */
[----:B------:R-:W-:Y:S02]  /*88c0*/  IABS R4, R211 ;  /* 0x000000d300047213 */ /* 0x000fe40000000000 */
[----:B------:R-:W-:Y:S01]  /*88d0*/  IABS R5, R216 ;  /* 0x000000d800057213 */ /* 0x000fe20000000000 */
[----:B------:R-:W-:Y:S01]  /*88e0*/  IMAD.HI.U32 R15, R15, R14, RZ ;  /* 0x0000000e0f0f7227 */ /* 0x000fe200078e00ff */
[----:B------:R-:W-:Y:S03]  /*88f0*/  IADD3 R4, RZ, -R4, RZ ;  /* 0x80000004ff047210 */ /* 0x000fe60007ffe0ff */
[----:B------:R-:W-:Y:S02]  /*8900*/  IMAD R14, R15, R7, R14 ;  /* 0x000000070f0e7224 */ /* 0x000fe400078e020e */
[----:B------:R-:W-:Y:S03]  /*8910*/  IMAD.HI.U32 R6, R6, R5, RZ ;  /* 0x0000000506067227 */ /* 0x000fe600078e00ff */
[----:B------:R-:W-:Y:S01]  /*8920*/  ISETP.GT.U32.AND P3, PT, R9, R14, PT ;  /* 0x0000000e0900720c */ /* 0x000fe20003f64070 */
[----:B------:R-:W-:Y:S01]  /*8930*/  IMAD R5, R6, R4, R5 ;  /* 0x0000000406057224 */ /* 0x000fe200078e0205 */
[----:B------:R-:W-:Y:S04]  /*8940*/  LOP3.LUT R4, R231, R212, RZ, 0x3c, !PT ;  /* 0x000000d4e7047212 */ /* 0x000fe800078e3cff */
[----:B------:R-:W-:Y:S02]  /*8950*/  ISETP.GT.U32.AND P0, PT, R8, R5, PT ;  /* 0x000000050800720c */ /* 0x000fe40003f04070 */
[----:B------:R-:W-:Y:S02]  /*8960*/  ISETP.GE.AND P4, PT, R4, RZ, PT ;  /* 0x000000ff0400720c */ /* 0x000fe40003f86270 */
[----:B------:R-:W-:Y:S03]  /*8970*/  LOP3.LUT R4, R216, R211, RZ, 0x3c, !PT ;  /* 0x000000d3d8047212 */ /* 0x000fe600078e3cff */
[----:B------:R-:W-:Y:S01]  /*8980*/  @!P3 IADD3 R15, R15, 0x1, RZ ;  /* 0x000000010f0fb810 */ /* 0x000fe20007ffe0ff */
[----:B------:R-:W-:Y:S01]  /*8990*/  @!P3 IMAD.IADD R14, R14, 0x1, -R9 ;  /* 0x000000010e0eb824 */ /* 0x000fe200078e0a09 */
[----:B------:R-:W-:Y:S04]  /*89a0*/  ISETP.NE.AND P3, PT, R212, RZ, PT ;  /* 0x000000ffd400720c */ /* 0x000fe80003f65270 */
[----:B------:R-:W-:Y:S01]  /*89b0*/  ISETP.GE.U32.AND P1, PT, R14, R9, PT ;  /* 0x000000090e00720c */ /* 0x000fe20003f26070 */
[----:B------:R-:W-:Y:S02]  /*89c0*/  @!P0 IMAD.IADD R5, R5, 0x1, -R8 ;  /* 0x0000000105058824 */ /* 0x000fe400078e0a08 */
[----:B------:R-:W-:Y:S01]  /*89d0*/  @!P0 VIADD R6, R6, 0x1 ;  /* 0x0000000106068836 */ /* 0x000fe20000000000 */
[----:B------:R-:W-:Y:S02]  /*89e0*/  ISETP.NE.AND P0, PT, R211, RZ, PT ;  /* 0x000000ffd300720c */ /* 0x000fe40003f05270 */
[----:B------:R-:W-:Y:S07]  /*89f0*/  ISETP.GE.U32.AND P2, PT, R5, R8, PT ;  /* 0x000000080500720c */ /* 0x000fee0003f46070 */
[----:B------:R-:W-:Y:S01]  /*8a00*/  @P1 VIADD R15, R15, 0x1 ;  /* 0x000000010f0f1836 */ /* 0x000fe20000000000 */
[----:B------:R-:W-:Y:S03]  /*8a10*/  ISETP.GE.AND P1, PT, R4, RZ, PT ;  /* 0x000000ff0400720c */ /* 0x000fe60003f26270 */
[----:B------:R-:W-:Y:S01]  /*8a20*/  @!P4 IMAD.MOV R15, RZ, RZ, -R15 ;  /* 0x000000ffff0fc224 */ /* 0x000fe200078e0a0f */
[----:B------:R-:W-:Y:S02]  /*8a30*/  @!P3 LOP3.LUT R15, RZ, R212, RZ, 0x33, !PT ;  /* 0x000000d4ff0fb212 */ /* 0x000fe400078e33ff */
[----:B------:R-:W-:Y:S02]  /*8a40*/  @P2 IADD3 R6, R6, 0x1, RZ ;  /* 0x0000000106062810 */ /* 0x000fe40007ffe0ff */
[----:B------:R-:W-:Y:S02]  /*8a50*/  SHF.R.S32.HI R4, RZ, 0x1f, R15 ;  /* 0x0000001fff047819 */ /* 0x000fe4000001140f */
[C---:B------:R-:W-:Y:S02]  /*8a60*/  IADD3 R5, -R15.reuse, RZ, RZ ;  /* 0x000000ff0f057210 */ /* 0x040fe40007ffe1ff */
[----:B------:R-:W-:Y:S01]  /*8a70*/  LEA.HI R4, R4, R15, RZ, 0x4 ;  /* 0x0000000f04047211 */ /* 0x000fe200078f20ff */
[----:B------:R-:W-:Y:S01]  /*8a80*/  @!P1 IMAD.MOV R6, RZ, RZ, -R6 ;  /* 0x000000ffff069224 */ /* 0x000fe200078e0a06 */
[----:B------:R-:W-:Y:S01]  /*8a90*/  @!P0 LOP3.LUT R6, RZ, R211, RZ, 0x33, !PT ;  /* 0x000000d3ff068212 */ /* 0x000fe200078e33ff */
[----:B------:R-:W-:Y:S01]  /*8aa0*/  IMAD R5, R212, R5, R231 ;  /* 0x00000005d4057224 */ /* 0x000fe200078e02e7 */
[----:B------:R-:W-:Y:S02]  /*8ab0*/  LOP3.LUT R8, R4, 0xfffffff0, RZ, 0xc0, !PT ;  /* 0xfffffff004087812 */ /* 0x000fe400078ec0ff */
[----:B------:R-:W-:Y:S01]  /*8ac0*/  SHF.R.S32.HI R4, RZ, 0x4, R4 ;  /* 0x00000004ff047819 */ /* 0x000fe20000011404 */
[----:B------:R-:W-:Y:S02]  /*8ad0*/  IMAD.MOV R7, RZ, RZ, -R6 ;  /* 0x000000ffff077224 */ /* 0x000fe400078e0a06 */
[----:B------:R-:W-:Y:S01]  /*8ae0*/  IMAD.IADD R8, R15, 0x1, -R8 ;  /* 0x000000010f087824 */ /* 0x000fe200078e0a08 */
[----:B------:R-:W-:Y:S01]  /*8af0*/  LEA R5, R5, R4, 0x3 ;  /* 0x0000000405057211 */ /* 0x000fe200078e18ff */
[C---:B------:R-:W-:Y:S04]  /*8b00*/  IMAD R7, R211.reuse, R7, R216 ;  /* 0x00000007d3077224 */ /* 0x040fe800078e02d8 */
[----:B------:R-:W-:Y:S02]  /*8b10*/  IMAD R8, R211, R8, R7 ;  /* 0x00000008d3087224 */ /* 0x000fe400078e0207 */
[----:B------:R-:W-:Y:S03]  /*8b20*/  IMAD R6, R5, 0x3, R6 ;  /* 0x0000000305067824 */ /* 0x000fe600078e0206 */
[----:B------:R-:W-:Y:S01]  /*8b30*/  SHF.R.S32.HI R9, RZ, 0x1f, R8 ;  /* 0x0000001fff097819 */ /* 0x000fe20000011408 */
[----:B------:R-:W-:Y:S01]  /*8b40*/  IMAD R5, R227, R6, RZ ;  /* 0x00000006e3057224 */ /* 0x000fe200078e02ff */
[----:B------:R-:W-:Y:S01]  /*8b50*/  SHF.R.S32.HI R4, RZ, 0x1f, R6 ;  /* 0x0000001fff047819 */ /* 0x000fe20000011406 */
[----:B------:R-:W-:Y:S04]  /*8b60*/  IMAD.WIDE.U32 R8, R6, R218, R8 ;  /* 0x000000da06087225 */ /* 0x000fe800078e0008 */
[----:B------:R-:W-:Y:S01]  /*8b70*/  IMAD R5, R218, R4, R5 ;  /* 0x00000004da057224 */ /* 0x000fe200078e0205 */
[C---:B-----5:R-:W-:Y:S03]  /*8b80*/  LEA R4, P0, R8.reuse, R204, 0x1 ;  /* 0x000000cc08047211 */ /* 0x060fe600078008ff */
[----:B------:R-:W-:Y:S05]  /*8b90*/  IMAD.IADD R5, R9, 0x1, R5 ;  /* 0x0000000109057824 */ /* 0x000fea00078e0205 */
[----:B------:R-:W-:Y:S02]  /*8ba0*/  LEA.HI.X R9, R8, R205, R5, 0x1, P0 ;  /* 0x000000cd08097211 */ /* 0x000fe400000f0c05 */
.L_x_2397:
[----:B------:R-:W-:Y:S05]  /*8bb0*/  BSYNC B0 ;  /* 0x0000000000007941 */ /* 0x000fea0003800000 */
.L_x_2396:
        /* <DEDUP_REMOVED lines=11> */
[----:B------:R-:W-:Y:S02]  /*8c70*/  IABS R20, R212 ;  /* 0x000000d400147213 */ /* 0x000fe40000000000 */
[----:B------:R-:W-:Y:S02]  /*8c80*/  IABS R10, R211 ;  /* 0x000000d3000a7213 */ /* 0x000fe40000000000 */
[----:B-1----:R-:W-:Y:S10]  /*8c90*/  I2F.RP R8, R20 ;  /* 0x0000001400087306 */ /* 0x002ff40000209400 */
[----:B------:R-:W1:Y:S10]  /*8ca0*/  I2F.RP R13, R10 ;  /* 0x0000000a000d7306 */ /* 0x000e740000209400 */
[----:B-1----:R-:W1:Y:S10]  /*8cb0*/  MUFU.RCP R7, R13 ;  /* 0x0000000d00077308 */ /* 0x002e740000001000 */
[----:B------:R-:W2:Y:S01]  /*8cc0*/  MUFU.RCP R8, R8 ;  /* 0x0000000800087308 */ /* 0x000ea20000001000 */
[----:B-1----:R-:W-:Y:S01]  /*8cd0*/  VIADD R6, R7, 0xffffffe ;  /* 0x0ffffffe07067836 */ /* 0x002fe20000000000 */
[----:B------:R-:W-:Y:S08]  /*8ce0*/  IABS R13, R231 ;  /* 0x000000e7000d7213 */ /* 0x000ff00000000000 */
[----:B------:R1:W3:Y:S01]  /*8cf0*/  F2I.FTZ.U32.TRUNC.NTZ R7, R6 ;  /* 0x0000000600077305 */ /* 0x0002e2000021f000 */
[----:B--2---:R-:W-:Y:S09]  /*8d00*/  VIADD R22, R8, 0xffffffe ;  /* 0x0ffffffe08167836 */ /* 0x004ff20000000000 */
[----:B------:R-:W2:Y:S01]  /*8d10*/  F2I.FTZ.U32.TRUNC.NTZ R23, R22 ;  /* 0x0000001600177305 */ /* 0x000ea2000021f000 */
[----:B-1----:R-:W-:Y:S01]  /*8d20*/  IMAD.MOV.U32 R6, RZ, RZ, RZ ;  /* 0x000000ffff067224 */ /* 0x002fe200078e00ff */
[----:B---3--:R-:W-:Y:S05]  /*8d30*/  IADD3 R15, RZ, -R7, RZ ;  /* 0x80000007ff0f7210 */ /* 0x008fea0007ffe0ff */
[----:B------:R-:W-:Y:S02]  /*8d40*/  IMAD R8, R15, R10, RZ ;  /* 0x0000000a0f087224 */ /* 0x000fe400078e02ff */
[----:B--2---:R-:W-:Y:S02]  /*8d50*/  IMAD.MOV R9, RZ, RZ, -R23 ;  /* 0x000000ffff097224 */ /* 0x004fe400078e0a17 */
[----:B------:R-:W-:Y:S02]  /*8d60*/  IMAD.MOV.U32 R22, RZ, RZ, RZ ;  /* 0x000000ffff167224 */ /* 0x000fe400078e00ff */
[----:B------:R-:W-:Y:S01]  /*8d70*/  IMAD R14, R9, R20, RZ ;  /* 0x00000014090e7224 */ /* 0x000fe200078e02ff */
[----:B------:R-:W-:Y:S01]  /*8d80*/  IABS R9, R212 ;  /* 0x000000d400097213 */ /* 0x000fe20000000000 */
[----:B------:R-:W-:Y:S01]  /*8d90*/  IMAD.HI.U32 R8, R7, R8, R6 ;  /* 0x0000000807087227 */ /* 0x000fe200078e0006 */
[----:B------:R-:W-:Y:S02]  /*8da0*/  IABS R6, R211 ;  /* 0x000000d300067213 */ /* 0x000fe40000000000 */
[----:B------:R-:W-:Y:S01]  /*8db0*/  IABS R7, R214 ;  /* 0x000000d600077213 */ /* 0x000fe20000000000 */
[----:B------:R-:W-:Y:S01]  /*8dc0*/  IMAD.HI.U32 R14, R23, R14, R22 ;  /* 0x0000000e170e7227 */ /* 0x000fe200078e0016 */
[----:B------:R-:W-:Y:S03]  /*8dd0*/  IADD3 R6, RZ, -R6, RZ ;  /* 0x80000006ff067210 */ /* 0x000fe60007ffe0ff */
[----:B------:R-:W-:Y:S02]  /*8de0*/  IMAD.MOV R9, RZ, RZ, -R9 ;  /* 0x000000ffff097224 */ /* 0x000fe400078e0a09 */
[----:B------:R-:W-:Y:S04]  /*8df0*/  IMAD.HI.U32 R14, R14, R13, RZ ;  /* 0x0000000d0e0e7227 */ /* 0x000fe800078e00ff */
[----:B------:R-:W-:Y:S02]  /*8e00*/  IMAD R13, R14, R9, R13 ;  /* 0x000000090e0d7224 */ /* 0x000fe400078e020d */
[----:B------:R-:W-:Y:S03]  /*8e10*/  IMAD.HI.U32 R8, R8, R7, RZ ;  /* 0x0000000708087227 */ /* 0x000fe600078e00ff */
[----:B------:R-:W-:Y:S01]  /*8e20*/  ISETP.GT.U32.AND P3, PT, R20, R13, PT ;  /* 0x0000000d1400720c */ /* 0x000fe20003f64070 */
[----:B------:R-:W-:Y:S01]  /*8e30*/  IMAD R7, R8, R6, R7 ;  /* 0x0000000608077224 */ /* 0x000fe200078e0207 */
[----:B------:R-:W-:Y:S04]  /*8e40*/  LOP3.LUT R6, R231, R212, RZ, 0x3c, !PT ;  /* 0x000000d4e7067212 */ /* 0x000fe800078e3cff */
[----:B------:R-:W-:Y:S02]  /*8e50*/  ISETP.GT.U32.AND P0, PT, R10, R7, PT ;  /* 0x000000070a00720c */ /* 0x000fe40003f04070 */
[----:B------:R-:W-:Y:S02]  /*8e60*/  ISETP.GE.AND P4, PT, R6, RZ, PT ;  /* 0x000000ff0600720c */ /* 0x000fe40003f86270 */
[-C--:B------:R-:W-:Y:S03]  /*8e70*/  LOP3.LUT R6, R214, R211.reuse, RZ, 0x3c, !PT ;  /* 0x000000d3d6067212 */ /* 0x080fe600078e3cff */
        /* <DEDUP_REMOVED lines=13> */
[----:B------:R-:W-:Y:S04]  /*8f50*/  SHF.R.S32.HI R7, RZ, 0x1f, R14 ;  /* 0x0000001fff077819 */ /* 0x000fe8000001140e */
[----:B------:R-:W-:Y:S01]  /*8f60*/  LEA.HI R6, R7, R14, RZ, 0x4 ;  /* 0x0000000e07067211 */ /* 0x000fe200078f20ff */
[----:B------:R-:W-:Y:S01]  /*8f70*/  @!P1 IMAD.MOV R8, RZ, RZ, -R8 ;  /* 0x000000ffff089224 */ /* 0x000fe200078e0a08 */
[----:B------:R-:W-:Y:S02]  /*8f80*/  IADD3 R7, -R14, RZ, RZ ;  /* 0x000000ff0e077210 */ /* 0x000fe40007ffe1ff */
[----:B------:R-:W-:Y:S02]  /*8f90*/  @!P0 LOP3.LUT R8, RZ, R211, RZ, 0x33, !PT ;  /* 0x000000d3ff088212 */ /* 0x000fe400078e33ff */
[----:B------:R-:W-:Y:S01]  /*8fa0*/  LOP3.LUT R13, R6, 0xfffffff0, RZ, 0xc0, !PT ;  /* 0xfffffff0060d7812 */ /* 0x000fe200078ec0ff */
[----:B------:R-:W-:Y:S01]  /*8fb0*/  IMAD R7, R212, R7, R231 ;  /* 0x00000007d4077224 */ /* 0x000fe200078e02e7 */
        /* <DEDUP_REMOVED lines=15> */
.L_x_2399:
[----:B------:R-:W-:Y:S05]  /*90b0*/  BSYNC B0 ;  /* 0x0000000000007941 */ /* 0x000fea0003800000 */
.L_x_2398:
[----:B------:R-:W-:Y:S01]  /*90c0*/  ISETP.NE.AND P0, PT, R4, RZ, PT ;  /* 0x000000ff0400720c */ /* 0x000fe20003f05270 */
[----:B------:R-:W-:Y:S01]  /*90d0*/  IMAD.MOV.U32 R21, RZ, RZ, R13 ;  /* 0x000000ffff157224 */ /* 0x000fe200078e000d */
[----:B------:R-:W-:Y:S01]  /*90e0*/  MOV R10, RZ ;  /* 0x000000ff000a7202 */ /* 0x000fe20000000f00 */
[----:B------:R-:W-:Y:S01]  /*90f0*/  BSSY B0, `(.L_x_2400) ;  /* 0x0000030000007945 */ /* 0x000fe20003800000 */
[----:B-1----:R-:W-:Y:S01]  /*9100*/  IMAD.MOV.U32 R9, RZ, RZ, RZ ;  /* 0x000000ffff097224 */ /* 0x002fe200078e00ff */
[----:B------:R-:W-:Y:S01]  /*9110*/  MOV R4, RZ ;  /* 0x000000ff00047202 */ /* 0x000fe20000000f00 */
[----:B------:R-:W-:Y:S07]  /*9120*/  IMAD.MOV.U32 R13, RZ, RZ, RZ ;  /* 0x000000ffff0d7224 */ /* 0x000fee00078e00ff */
        /* <DEDUP_REMOVED lines=44> */
.L_x_2401:
[----:B------:R-:W-:Y:S05]  /*93f0*/  BSYNC B0 ;  /* 0x0000000000007941 */ /* 0x000fea0003800000 */
.L_x_2400:
[----:B------:R-:W-:Y:S01]  /*9400*/  ISETP.NE.AND P0, PT, R7, RZ, PT ;  /* 0x000000ff0700720c */ /* 0x000fe20003f05270 */
[----:B-1----:R-:W-:Y:S01]  /*9410*/  IMAD.MOV.U32 R5, RZ, RZ, R13 ;  /* 0x000000ffff057224 */ /* 0x002fe200078e000d */
[----:B------:R-:W-:Y:S11]  /*9420*/  BSSY B0, `(.L_x_2402) ;  /* 0x000002d000007945 */ /* 0x000ff60003800000 */
[----:B------:R-:W-:Y:S01]  /*9430*/  @!PT LDS RZ, [RZ] ;  /* 0x00000000fffff984 */ /* 0x000fe20000000800 */
[----:B------:R-:W-:Y:S01]  /*9440*/  @!PT LDS RZ, [RZ] ;  /* 0x00000000fffff984 */ /* 0x000fe20000000800 */
[----:B------:R-:W-:Y:S01]  /*9450*/  @!PT LDS RZ, [RZ] ;  /* 0x00000000fffff984 */ /* 0x000fe20000000800 */
[----:B------:R1:W-:Y:S02]  /*9460*/  @P0 LDGSTS.E.BYPASS.LTC128B.128 [R12+0x1000], desc[UR36][R4.64] ;  /* 0x01000000040c0fae */ /* 0x0003e4000b901d64 */
[----:B-1----:R-:W-:Y:S11]  /*9470*/  LOP3.LUT P0, R4, R230, 0x8, RZ, 0xc0, !PT ;  /* 0x00000008e6047812 */ /* 0x002ff6000780c0ff */
[----:B------:R-:W-:Y:S02]  /*9480*/  @!UPT UIADD3 URZ, URZ, URZ, URZ ;  /* 0x0000003f3f3ff290 */ /* 0x000fe4000fffe03f */
[----:B------:R-:W-:Y:S05]  /*9490*/  @!P0 BRA `(.L_x_2403) ;  /* 0x0000000000948947 */ /* 0x000fea0003800000 */
[-C--:B------:R-:W-:Y:S04]  /*94a0*/  IABS R9, R210.reuse ;  /* 0x000000d200097213 */ /* 0x080fe80000000000 */
[----:B------:R-:W1:Y:S10]  /*94b0*/  I2F.RP R8, R9 ;  /* 0x0000000900087306 */ /* 0x000e740000209400 */
[----:B-1----:R-:W3:Y:S02]  /*94c0*/  MUFU.RCP R5, R8 ;  /* 0x0000000800057308 */ /* 0x002ee40000001000 */
[----:B---3--:R-:W-:Y:S01]  /*94d0*/  VIADD R12, R5, 0xffffffe ;  /* 0x0ffffffe050c7836 */ /* 0x008fe20000000000 */
        /* <DEDUP_REMOVED lines=33> */
.L_x_2403:
[----:B------:R-:W-:Y:S05]  /*96f0*/  BSYNC B0 ;  /* 0x0000000000007941 */ /* 0x000fea0003800000 */
.L_x_2402:
[----:B------:R-:W-:Y:S01]  /*9700*/  IMAD.MOV.U32 R8, RZ, RZ, R10 ;  /* 0x000000ffff087224 */ /* 0x000fe200078e000a */
        /* <DEDUP_REMOVED lines=12> */
[----:B-1--4-:R-:W-:Y:S01]  /*97d0*/  VIADD R11, R231, 0x4 ;  /* 0x00000004e70b7836 */ /* 0x012fe20000000000 */
[-C--:B------:R-:W-:Y:S02]  /*97e0*/  IABS R9, R212.reuse ;  /* 0x000000d400097213 */ /* 0x080fe40000000000 */
[----:B------:R-:W-:Y:S02]  /*97f0*/  IABS R8, R211 ;  /* 0x000000d300087213 */ /* 0x000fe40000000000 */
[----:B------:R-:W-:Y:S01]  /*9800*/  I2F.RP R6, R9 ;  /* 0x0000000900067306 */ /* 0x000fe20000209400 */
[----:B---3--:R-:W-:Y:S09]  /*9810*/  IABS R12, R11 ;  /* 0x0000000b000c7213 */ /* 0x008ff20000000000 */
[----:B------:R-:W1:Y:S10]  /*9820*/  I2F.RP R7, R8 ;  /* 0x0000000800077306 */ /* 0x000e740000209400 */
[----:B-1----:R-:W1:Y:S10]  /*9830*/  MUFU.RCP R4, R7 ;  /* 0x0000000700047308 */ /* 0x002e740000001000 */
[----:B------:R-:W3:Y:S01]  /*9840*/  MUFU.RCP R6, R6 ;  /* 0x0000000600067308 */ /* 0x000ee20000001000 */
[----:B-1----:R-:W-:Y:S01]  /*9850*/  VIADD R5, R4, 0xffffffe ;  /* 0x0ffffffe04057836 */ /* 0x002fe20000000000 */
[----:B------:R-:W-:Y:S04]  /*9860*/  IABS R7, R212 ;  /* 0x000000d400077213 */ /* 0x000fe80000000000 */
[----:B------:R-:W-:Y:S04]  /*9870*/  IADD3 R7, RZ, -R7, RZ ;  /* 0x80000007ff077210 */ /* 0x000fe80007ffe0ff */
[----:B------:R-:W1:Y:S01]  /*9880*/  F2I.FTZ.U32.TRUNC.NTZ R5, R5 ;  /* 0x0000000500057305 */ /* 0x000e62000021f000 */
[----:B---3--:R-:W-:Y:S09]  /*9890*/  VIADD R20, R6, 0xffffffe ;  /* 0x0ffffffe06147836 */ /* 0x008ff20000000000 */
[----:B------:R-:W3:Y:S01]  /*98a0*/  F2I.FTZ.U32.TRUNC.NTZ R21, R20 ;  /* 0x0000001400157305 */ /* 0x000ee2000021f000 */
[----:B-1----:R-:W-:Y:S05]  /*98b0*/  IADD3 R15, RZ, -R5, RZ ;  /* 0x80000005ff0f7210 */ /* 0x002fea0007ffe0ff */
[----:B------:R-:W-:Y:S02]  /*98c0*/  IMAD R6, R15, R8, RZ ;  /* 0x000000080f067224 */ /* 0x000fe400078e02ff */
[--C-:B---3--:R-:W-:Y:S02]  /*98d0*/  IMAD.MOV R4, RZ, RZ, -R21.reuse ;  /* 0x000000ffff047224 */ /* 0x108fe400078e0a15 */
[----:B------:R-:W-:Y:S02]  /*98e0*/  IMAD.MOV.U32 R20, RZ, RZ, RZ ;  /* 0x000000ffff147224 */ /* 0x000fe400078e00ff */
[----:B------:R-:W-:Y:S02]  /*98f0*/  IMAD R13, R4, R9, RZ ;  /* 0x00000009040d7224 */ /* 0x000fe400078e02ff */
[----:B------:R-:W-:Y:S02]  /*9900*/  IMAD.MOV.U32 R4, RZ, RZ, RZ ;  /* 0x000000ffff047224 */ /* 0x000fe400078e00ff */
[----:B------:R-:W-:Y:S04]  /*9910*/  IMAD.HI.U32 R13, R21, R13, R20 ;  /* 0x0000000d150d7227 */ /* 0x000fe800078e0014 */
[----:B------:R-:W-:Y:S01]  /*9920*/  IMAD.HI.U32 R6, R5, R6, R4 ;  /* 0x0000000605067227 */ /* 0x000fe200078e0004 */
[----:B------:R-:W-:Y:S02]  /*9930*/  IABS R4, R211 ;  /* 0x000000d300047213 */ /* 0x000fe40000000000 */
[----:B------:R-:W-:Y:S01]  /*9940*/  IABS R5, R216 ;  /* 0x000000d800057213 */ /* 0x000fe20000000000 */
[----:B------:R-:W-:Y:S04]  /*9950*/  IMAD.HI.U32 R13, R13, R12, RZ ;  /* 0x0000000c0d0d7227 */ /* 0x000fe800078e00ff */
[----:B------:R-:W-:Y:S02]  /*9960*/  IMAD R12, R13, R7, R12 ;  /* 0x000000070d0c7224 */ /* 0x000fe400078e020c */
[----:B------:R-:W-:Y:S02]  /*9970*/  IMAD.MOV R4, RZ, RZ, -R4 ;  /* 0x000000ffff047224 */ /* 0x000fe400078e0a04 */
[----:B------:R-:W-:Y:S01]  /*9980*/  IMAD.HI.U32 R6, R6, R5, RZ ;  /* 0x0000000506067227 */ /* 0x000fe200078e00ff */
[----:B------:R-:W-:Y:S03]  /*9990*/  ISETP.GT.U32.AND P3, PT, R9, R12, PT ;  /* 0x0000000c0900720c */ /* 0x000fe60003f64070 */
[----:B------:R-:W-:Y:S01]  /*99a0*/  IMAD R5, R6, R4, R5 ;  /* 0x0000000406057224 */ /* 0x000fe200078e0205 */
[----:B------:R-:W-:Y:S04]  /*99b0*/  LOP3.LUT R4, R11, R212, RZ, 0x3c, !PT ;  /* 0x000000d40b047212 */ /* 0x000fe800078e3cff */
[----:B------:R-:W-:Y:S02]  /*99c0*/  ISETP.GT.U32.AND P0, PT, R8, R5, PT ;  /* 0x000000050800720c */ /* 0x000fe40003f04070 */
[----:B------:R-:W-:Y:S02]  /*99d0*/  ISETP.GE.AND P4, PT, R4, RZ, PT ;  /* 0x000000ff0400720c */ /* 0x000fe40003f86270 */
[----:B------:R-:W-:Y:S01]  /*99e0*/  LOP3.LUT R4, R216, R211, RZ, 0x3c, !PT ;  /* 0x000000d3d8047212 */ /* 0x000fe200078e3cff */
[----:B------:R-:W-:Y:S01]  /*99f0*/  @!P3 VIADD R13, R13, 0x1 ;  /* 0x000000010d0db836 */ /* 0x000fe20000000000 */
[-C--:B------:R-:W-:Y:S02]  /*9a00*/  @!P3 IADD3 R12, R12, -R9.reuse, RZ ;  /* 0x800000090c0cb210 */ /* 0x080fe40007ffe0ff */
[----:B------:R-:W-:Y:S02]  /*9a10*/  ISETP.NE.AND P3, PT, R212, RZ, PT ;  /* 0x000000ffd400720c */ /* 0x000fe40003f65270 */
[----:B------:R-:W-:Y:S03]  /*9a20*/  ISETP.GE.U32.AND P1, PT, R12, R9, PT ;  /* 0x000000090c00720c */ /* 0x000fe60003f26070 */
[----:B------:R-:W-:Y:S02]  /*9a30*/  @!P0 IMAD.IADD R5, R5, 0x1, -R8 ;  /* 0x0000000105058824 */ /* 0x000fe400078e0a08 */
[----:B------:R-:W-:Y:S01]  /*9a40*/  @!P0 VIADD R6, R6, 0x1 ;  /* 0x0000000106068836 */ /* 0x000fe20000000000 */
[----:B------:R-:W-:Y:S02]  /*9a50*/  ISETP.NE.AND P0, PT, R211, RZ, PT ;  /* 0x000000ffd300720c */ /* 0x000fe40003f05270 */
[----:B------:R-:W-:Y:S05]  /*9a60*/  ISETP.GE.U32.AND P2, PT, R5, R8, PT ;  /* 0x000000080500720c */ /* 0x000fea0003f46070 */
[----:B------:R-:W-:Y:S02]  /*9a70*/  @P1 IADD3 R13, R13, 0x1, RZ ;  /* 0x000000010d0d1810 */ /* 0x000fe40007ffe0ff */
[----:B------:R-:W-:Y:S02]  /*9a80*/  ISETP.GE.AND P1, PT, R4, RZ, PT ;  /* 0x000000ff0400720c */ /* 0x000fe40003f26270 */
[----:B------:R-:W-:Y:S02]  /*9a90*/  @!P4 IADD3 R13, -R13, RZ, RZ ;  /* 0x000000ff0d0dc210 */ /* 0x000fe40007ffe1ff */
[----:B------:R-:W-:Y:S02]  /*9aa0*/  @!P3 LOP3.LUT R13, RZ, R212, RZ, 0x33, !PT ;  /* 0x000000d4ff0db212 */ /* 0x000fe400078e33ff */
[----:B------:R-:W-:Y:S02]  /*9ab0*/  @P2 VIADD R6, R6, 0x1 ;  /* 0x0000000106062836 */ /* 0x000fe40000000000 */
[--C-:B------:R-:W-:Y:S01]  /*9ac0*/  SHF.R.S32.HI R4, RZ, 0x1f, R13.reuse ;  /* 0x0000001fff047819 */ /* 0x100fe2000001140d */
[----:B------:R-:W-:Y:S03]  /*9ad0*/  IMAD.MOV R5, RZ, RZ, -R13 ;  /* 0x000000ffff057224 */ /* 0x000fe600078e0a0d */
[----:B------:R-:W-:Y:S01]  /*9ae0*/  LEA.HI R7, R4, R13, RZ, 0x4 ;  /* 0x0000000d04077211 */ /* 0x000fe200078f20ff */
[----:B------:R-:W-:Y:S01]  /*9af0*/  @!P1 IMAD.MOV R6, RZ, RZ, -R6 ;  /* 0x000000ffff069224 */ /* 0x000fe200078e0a06 */
[----:B------:R-:W-:Y:S01]  /*9b00*/  @!P0 LOP3.LUT R6, RZ, R211, RZ, 0x33, !PT ;  /* 0x000000d3ff068212 */ /* 0x000fe200078e33ff */
[----:B------:R-:W-:Y:S01]  /*9b10*/  IMAD R11, R212, R5, R11 ;  /* 0x00000005d40b7224 */ /* 0x000fe200078e020b */
[----:B------:R-:W-:Y:S02]  /*9b20*/  LOP3.LUT R8, R7, 0xfffffff0, RZ, 0xc0, !PT ;  /* 0xfffffff007087812 */ /* 0x000fe400078ec0ff */
[----:B------:R-:W-:Y:S02]  /*9b30*/  IADD3 R4, -R6, RZ, RZ ;  /* 0x000000ff06047210 */ /* 0x000fe40007ffe1ff */
[----:B------:R-:W-:Y:S01]  /*9b40*/  SHF.R.S32.HI R12, RZ, 0x4, R7 ;  /* 0x00000004ff0c7819 */ /* 0x000fe20000011407 */
[----:B------:R-:W-:Y:S02]  /*9b50*/  IMAD.IADD R8, R13, 0x1, -R8 ;  /* 0x000000010d087824 */ /* 0x000fe400078e0a08 */
[----:B------:R-:W-:Y:S02]  /*9b60*/  IMAD R4, R211, R4, R216 ;  /* 0x00000004d3047224 */ /* 0x000fe400078e02d8 */
[----:B------:R-:W-:Y:S02]  /*9b70*/  IMAD R11, R11, 0x8, R12 ;  /* 0x000000080b0b7824 */ /* 0x000fe400078e020c */
[----:B------:R-:W-:Y:S02]  /*9b80*/  IMAD R4, R211, R8, R4 ;  /* 0x00000008d3047224 */ /* 0x000fe400078e0204 */
[----:B------:R-:W-:Y:S03]  /*9b90*/  IMAD R6, R11, 0x3, R6 ;  /* 0x000000030b067824 */ /* 0x000fe600078e0206 */
[----:B------:R-:W-:Y:S01]  /*9ba0*/  SHF.R.S32.HI R5, RZ, 0x1f, R4 ;  /* 0x0000001fff057819 */ /* 0x000fe20000011404 */
[----:B------:R-:W-:Y:S01]  /*9bb0*/  IMAD R7, R227, R6, RZ ;  /* 0x00000006e3077224 */ /* 0x000fe200078e02ff */
[----:B------:R-:W-:Y:S01]  /*9bc0*/  SHF.R.S32.HI R8, RZ, 0x1f, R6 ;  /* 0x0000001fff087819 */ /* 0x000fe20000011406 */
[----:B------:R-:W-:Y:S04]  /*9bd0*/  IMAD.WIDE.U32 R4, R6, R218, R4 ;  /* 0x000000da06047225 */ /* 0x000fe800078e0004 */
[----:B------:R-:W-:Y:S01]  /*9be0*/  IMAD R7, R218, R8, R7 ;  /* 0x00000008da077224 */ /* 0x000fe200078e0207 */
[C---:B-----5:R-:W-:Y:S04]  /*9bf0*/  LEA R6, P0, R4.reuse, R204, 0x1 ;  /* 0x000000cc04067211 */ /* 0x060fe800078008ff */
[----:B------:R-:W-:Y:S04]  /*9c00*/  IADD3 R7, R5, R7, RZ ;  /* 0x0000000705077210 */ /* 0x000fe80007ffe0ff */
[----:B------:R-:W-:Y:S02]  /*9c10*/  LEA.HI.X R7, R4, R205, R7, 0x1, P0 ;  /* 0x000000cd04077211 */ /* 0x000fe400000f0c07 */
.L_x_2405:
[----:B------:R-:W-:Y:S05]  /*9c20*/  BSYNC B0 ;  /* 0x0000000000007941 */ /* 0x000fea0003800000 */
.L_x_2404:
[----:B------:R-:W-:Y:S01]  /*9c30*/  ISETP.NE.AND P0, PT, R10, RZ, PT ;  /* 0x000000ff0a00720c */ /* 0x000fe20003f05270 */
[----:B----4-:R-:W-:Y:S01]  /*9c40*/  VIADD R235, R222, UR7 ;  /* 0x00000007deeb7c36 */ /* 0x010fe20008000000 */
        /* <DEDUP_REMOVED lines=8> */
[----:B-1----:R-:W-:Y:S01]  /*9cd0*/  VIADD R11, R231, 0x4 ;  /* 0x00000004e70b7836 */ /* 0x002fe20000000000 */
[-C--:B------:R-:W-:Y:S02]  /*9ce0*/  IABS R9, R212.reuse ;  /* 0x000000d400097213 */ /* 0x080fe40000000000 */
[----:B------:R-:W-:Y:S02]  /*9cf0*/  IABS R8, R211 ;  /* 0x000000d300087213 */ /* 0x000fe40000000000 */
[----:B----4-:R-:W-:Y:S01]  /*9d00*/  I2F.RP R6, R9 ;  /* 0x0000000900067306 */ /* 0x010fe20000209400 */
[----:B------:R-:W-:Y:S09]  /*9d10*/  IABS R10, R11 ;  /* 0x0000000b000a7213 */ /* 0x000ff20000000000 */
        /* <DEDUP_REMOVED lines=42> */
[----:B------:R-:W-:Y:S04]  /*9fc0*/  SHF.R.S32.HI R5, RZ, 0x1f, R12 ;  /* 0x0000001fff057819 */ /* 0x000fe8000001140c */
[----:B------:R-:W-:Y:S01]  /*9fd0*/  LEA.HI R8, R5, R12, RZ, 0x4 ;  /* 0x0000000c05087211 */ /* 0x000fe200078f20ff */
[----:B------:R-:W-:Y:S01]  /*9fe0*/  @!P1 IMAD.MOV R6, RZ, RZ, -R6 ;  /* 0x000000ffff069224 */ /* 0x000fe200078e0a06 */
[----:B------:R-:W-:Y:S01]  /*9ff0*/  @!P0 LOP3.LUT R6, RZ, R211, RZ, 0x33, !PT ;  /* 0x000000d3ff068212 */ /* 0x000fe200078e33ff */
[----:B------:R-:W-:Y:S01]  /*a000*/  IMAD.MOV R5, RZ, RZ, -R12 ;  /* 0x000000ffff057224 */ /* 0x000fe200078e0a0c */
[----:B------:R-:W-:Y:S02]  /*a010*/  LOP3.LUT R7, R8, 0xfffffff0, RZ, 0xc0, !PT ;  /* 0xfffffff008077812 */ /* 0x000fe400078ec0ff */
[----:B------:R-:W-:Y:S01]  /*a020*/  IADD3 R4, -R6, RZ, RZ ;  /* 0x000000ff06047210 */ /* 0x000fe20007ffe1ff */
[----:B------:R-:W-:Y:S01]  /*a030*/  IMAD R11, R212, R5, R11 ;  /* 0x00000005d40b7224 */ /* 0x000fe200078e020b */
        /* <DEDUP_REMOVED lines=14> */
.L_x_2407:
[----:B------:R-:W-:Y:S05]  /*a120*/  BSYNC B0 ;  /* 0x0000000000007941 */ /* 0x000fea0003800000 */
.L_x_2406:
[C---:B--2---:R-:W-:Y:S01]  /*a130*/  HMMA.16816.F32 R16, R164.reuse, R168, R16 ;  /* 0x000000a8a410723c */ /* 0x044fe20000001810 */
[----:B------:R-:W-:Y:S02]  /*a140*/  UIADD3 UR6, UR6, 0x1, URZ ;  /* 0x0000000106067890 */ /* 0x000fe4000fffe03f */
[----:B------:R-:W-:Y:S02]  /*a150*/  UIADD3 UR4, UR7, 0x2000, URZ ;  /* 0x0000200007047890 */ /* 0x000fe4000fffe03f */
[----:B------:R-:W-:Y:S01]  /*a160*/  ISETP.NE.AND P0, PT, R234, RZ, PT ;  /* 0x000000ffea00720c */ /* 0x000fe20003f05270 */
[C---:B------:R-:W-:Y:S01]  /*a170*/  HMMA.16816.F32 R24, R164.reuse, R170, R24 ;  /* 0x000000aaa418723c */ /* 0x040fe20000001818 */
[----:B------:R-:W-:Y:S02]  /*a180*/  UISETP.NE.AND UP0, UPT, UR6, 0x4, UPT ;  /* 0x000000040600788c */ /* 0x000fe4000bf05270 */
[----:B------:R-:W-:Y:S02]  /*a190*/  UIADD3 UR5, UR8, 0x80, URZ ;  /* 0x0000008008057890 */ /* 0x000fe4000fffe03f */
[----:B---3--:R-:W-:Y:S01]  /*a1a0*/  IMAD.MOV.U32 R236, RZ, RZ, R200 ;  /* 0x000000ffffec7224 */ /* 0x008fe200078e00c8 */
        /* <DEDUP_REMOVED lines=31> */
[-C--:B------:R-:W-:Y:S01]  /*a3a0*/  IADD3 R238, R2, R233.reuse, RZ ;  /* 0x000000e902ee7210 */ /* 0x080fe20007ffe0ff */
[C---:B------:R-:W-:Y:S05]  /*a3b0*/  HMMA.16816.F32 R64, R184.reuse, R176, R64 ;  /* 0x000000b0b840723c */ /* 0x040fea0000001840 */
[--C-:B-1----:R-:W-:Y:S01]  /*a3c0*/  IMAD.IADD R237, R3, 0x1, R233.reuse ;  /* 0x0000000103ed7824 */ /* 0x102fe200078e02e9 */
[C---:B------:R-:W-:Y:S05]  /*a3d0*/  HMMA.16816.F32 R68, R184.reuse, R174, R68 ;  /* 0x000000aeb844723c */ /* 0x040fea0000001844 */
[----:B------:R-:W-:Y:S01]  /*a3e0*/  IADD3 R236, R196, R233, RZ ;  /* 0x000000e9c4ec7210 */ /* 0x000fe20007ffe0ff */
[C---:B------:R-:W-:Y:S01]  /*a3f0*/  HMMA.16816.F32 R72, R184.reuse, R172, R72 ;  /* 0x000000acb848723c */ /* 0x040fe20000001848 */
[----:B------:R2:W3:Y:S05]  /*a400*/  LDSM.16.MT88.4 R8, [R238] ;  /* 0x00000000ee08783b */ /* 0x0004ea0000004200 */
[C---:B------:R-:W-:Y:S05]  /*a410*/  HMMA.16816.F32 R76, R184.reuse, R170, R76 ;  /* 0x000000aab84c723c */ /* 0x040fea000000184c */
[--C-:B----4-:R-:W-:Y:S01]  /*a420*/  IMAD.IADD R235, R197, 0x1, R233.reuse ;  /* 0x00000001c5eb7824 */ /* 0x110fe200078e02e9 */
[-C--:B------:R-:W-:Y:S01]  /*a430*/  HMMA.16816.F32 R80, R184, R168.reuse, R80 ;  /* 0x000000a8b850723c */ /* 0x080fe20000001850 */
[----:B------:R2:W3:Y:S04]  /*a440*/  LDSM.16.MT88.4 R12, [R237] ;  /* 0x00000000ed0c783b */ /* 0x0004e80000004200 */
[----:B------:R-:W-:Y:S01]  /*a450*/  @!P1 VIADD R234, R199, 0xfffffe80 ;  /* 0xfffffe80c7ea9836 */ /* 0x000fe20000000000 */
[C---:B------:R-:W-:Y:S03]  /*a460*/  HMMA.16816.F32 R84, R188.reuse, R168, R84 ;  /* 0x000000a8bc54723c */ /* 0x040fe60000001854 */
[----:B------:R2:W3:Y:S02]  /*a470*/  LDSM.16.MT88.4 R20, [R236] ;  /* 0x00000000ec14783b */ /* 0x0004e40000004200 */
[----:B------:R-:W-:Y:S01]  /*a480*/  IMAD R239, R221, 0x10, R234 ;  /* 0x00000010ddef7824 */ /* 0x000fe200078e02ea */
[C---:B------:R-:W-:Y:S05]  /*a490*/  HMMA.16816.F32 R88, R188.reuse, R170, R88 ;  /* 0x000000aabc58723c */ /* 0x040fea0000001858 */
[----:B------:R2:W3:Y:S01]  /*a4a0*/  LDSM.16.M88.4 R4, [R239] ;  /* 0x00000000ef04783b */ /* 0x0004e20000000200 */
[C---:B------:R-:W-:Y:S05]  /*a4b0*/  HMMA.16816.F32 R92, R188.reuse, R172, R92 ;  /* 0x000000acbc5c723c */ /* 0x040fea000000185c */
[----:B------:R-:W-:Y:S01]  /*a4c0*/  SEL R230, R230, RZ, P0 ;  /* 0x000000ffe6e67207 */ /* 0x000fe20000000000 */
[C---:B------:R-:W-:Y:S01]  /*a4d0*/  HMMA.16816.F32 R96, R188.reuse, R174, R96 ;  /* 0x000000aebc60723c */ /* 0x040fe20000001860 */
[----:B------:R2:W3:Y:S04]  /*a4e0*/  LDSM.16.M88.4 R152, [R239+0x1000] ;  /* 0x00100000ef98783b */ /* 0x0004e80000000200 */
[----:B------:R-:W-:Y:S01]  /*a4f0*/  IMAD.MOV.U32 R198, RZ, RZ, R233 ;  /* 0x000000ffffc67224 */ /* 0x000fe200078e00e9 */
[C---:B------:R-:W-:Y:S03]  /*a500*/  HMMA.16816.F32 R100, R188.reuse, R176, R100 ;  /* 0x000000b0bc64723c */ /* 0x040fe60000001864 */
[----:B------:R2:W3:Y:S02]  /*a510*/  LDSM.16.M88.4 R156, [R239+0x2000] ;  /* 0x00200000ef9c783b */ /* 0x0004e40000000200 */
[----:B------:R-:W-:Y:S01]  /*a520*/  SEL R228, R228, RZ, P0 ;  /* 0x000000ffe4e47207 */ /* 0x000fe20000000000 */
[C---:B------:R-:W-:Y:S03]  /*a530*/  HMMA.16816.F32 R104, R188.reuse, R178, R104 ;  /* 0x000000b2bc68723c */ /* 0x040fe60000001868 */
[----:B------:R-:W-:Y:S02]  /*a540*/  ISETP.GT.AND P0, PT, R226, -0x2, PT ;  /* 0xfffffffee200780c */ /* 0x000fe40003f04270 */
[----:B------:R2:W3:Y:S01]  /*a550*/  LDSM.16.M88.4 R160, [R239+0x3000] ;  /* 0x00300000efa0783b */ /* 0x0004e20000000200 */
[C---:B------:R-:W-:Y:S05]  /*a560*/  HMMA.16816.F32 R108, R188.reuse, R180, R108 ;  /* 0x000000b4bc6c723c */ /* 0x040fea000000186c */
[----:B------:R-:W-:Y:S01]  /*a570*/  IADD3 R229, R229, 0x20, RZ ;  /* 0x00000020e5e57810 */ /* 0x000fe20007ffe0ff */
[-C--:B------:R-:W-:Y:S01]  /*a580*/  HMMA.16816.F32 R112, R188, R182.reuse, R112 ;  /* 0x000000b6bc70723c */ /* 0x080fe20000001870 */
[----:B------:R2:W3:Y:S04]  /*a590*/  LDSM.16.MT88.4 R148, [R235] ;  /* 0x00000000eb94783b */ /* 0x0004e80000004200 */
        /* <DEDUP_REMOVED lines=13> */
.L_x_2391:
        /* <DEDUP_REMOVED lines=13> */
[----:B---3--:R4:W5:Y:S01]  /*a740*/  LD.E R161, desc[UR36][R2.64] ;  /* 0x0000002402a17980 */ /* 0x008962000c101900 */
[----:B------:R-:W-:Y:S05]  /*a750*/  BRA `(.L_x_2410) ;  /* 0x0000000000247947 */ /* 0x000fea0003800000 */
.L_x_2409:
[----:B------:R-:W-:Y:S02]  /*a760*/  ULDC.64 UR4, c[0x0][0x310] ;  /* 0x0000c40000047ab9 */ /* 0x000fe40000000a00 */
[----:B------:R-:W-:-:S04]  /*a770*/  ISETP.NE.U32.AND P0, PT, RZ, UR4, PT ;  /* 0x00000004ff007c0c */ /* 0x000fc8000bf05070 */
[----:B------:R-:W-:-:S13]  /*a780*/  ISETP.NE.AND.EX P0, PT, RZ, UR5, PT, P0 ;  /* 0x00000005ff007c0c */ /* 0x000fda000bf05300 */
[----:B------:R-:W-:Y:S05]  /*a790*/  @!P0 BRA `(.L_x_2411) ;  /* 0x00000000000c8947 */ /* 0x000fea0003800000 */
[----:B------:R-:W3:Y:S02]  /*a7a0*/  LDC.64 R2, c[0x0][0x310] ;  /* 0x0000c400ff027b82 */ /* 0x000ee40000000a00 */
[----:B---3--:R3:W5:Y:S01]  /*a7b0*/  LDG.E R161, desc[UR36][R2.64] ;  /* 0x0000002402a17981 */ /* 0x008762000c1e1900 */
[----:B------:R-:W-:Y:S05]  /*a7c0*/  BRA `(.L_x_2410) ;  /* 0x0000000000087947 */ /* 0x000fea0003800000 */
.L_x_2411:
[----:B------:R-:W-:Y:S02]  /*a7d0*/  ULDC UR4, c[0x0][0x308] ;  /* 0x0000c20000047ab9 */ /* 0x000fe40000000800 */
[----:B---3--:R-:W-:-:S07]  /*a7e0*/  MOV R161, UR4 ;  /* 0x0000000400a17c02 */ /* 0x008fce0008000f00 */
.L_x_2410:
        /* <DEDUP_REMOVED lines=11> */
.L_x_2412:
[----:B------:R-:W-:Y:S02]  /*a8a0*/  ULDC.64 UR4, c[0x0][0x318] ;  /* 0x0000c60000047ab9 */ /* 0x000fe40000000a00 */
[----:B------:R-:W-:-:S04]  /*a8b0*/  ISETP.NE.U32.AND P0, PT, RZ, UR4, PT ;  /* 0x00000004ff007c0c */ /* 0x000fc8000bf05070 */
[----:B------:R-:W-:-:S13]  /*a8c0*/  ISETP.NE.AND.EX P0, PT, RZ, UR5, PT, P0 ;  /* 0x00000005ff007c0c */ /* 0x000fda000bf05300 */
[----:B------:R-:W-:Y:S05]  /*a8d0*/  @!P0 BRA `(.L_x_2414) ;  /* 0x00000000000c8947 */ /* 0x000fea0003800000 */
[----:B---34-:R-:W3:Y:S02]  /*a8e0*/  LDC.64 R2, c[0x0][0x318] ;  /* 0x0000c600ff027b82 */ /* 0x018ee40000000a00 */
[----:B---3--:R3:W5:Y:S01]  /*a8f0*/  LDG.E R169, desc[UR36][R2.64] ;  /* 0x0000002402a97981 */ /* 0x008762000c1e1900 */
[----:B------:R-:W-:Y:S05]  /*a900*/  BRA `(.L_x_2413) ;  /* 0x0000000000087947 */ /* 0x000fea0003800000 */
.L_x_2414:
[----:B------:R-:W-:Y:S02]  /*a910*/  ULDC UR4, c[0x0][0x30c] ;  /* 0x0000c30000047ab9 */ /* 0x000fe40000000800 */
[----:B------:R-:W-:-:S07]  /*a920*/  MOV R169, UR4 ;  /* 0x0000000400a97c02 */ /* 0x000fce0008000f00 */
.L_x_2413:
[----:B------:R-:W2:Y:S01]  /*a930*/  S2R R7, SR_CTAID.Y ;  /* 0x0000000000077919 */ /* 0x000ea20000002600 */
[----:B---34-:R-:W3:Y:S01]  /*a940*/  LDC.64 R2, c[0x0][0x228] ;  /* 0x00008a00ff027b82 */ /* 0x018ee20000000a00 */
[----:B------:R-:W-:Y:S01]  /*a950*/  IMAD.MOV.U32 R0, RZ, RZ, -0x1 ;  /* 0xffffffffff007424 */ /* 0x000fe200078e00ff */
[----:B------:R-:W-:Y:S01]  /*a960*/  ULDC UR4, c[0x0][0x21c] ;  /* 0x0000870000047ab9 */ /* 0x000fe20000000800 */
[----:B------:R-:W4:Y:S01]  /*a970*/  S2R R5, SR_CTAID.X ;  /* 0x0000000000057919 */ /* 0x000f220000002500 */
[----:B------:R-:W-:Y:S01]  /*a980*/  ULDC.64 UR6, c[0x0][0x340] ;  /* 0x0000d00000067ab9 */ /* 0x000fe20000000a00 */
[----:B-1----:R-:W-:Y:S01]  /*a990*/  MOV R151, 0xffffffff ;  /* 0xffffffff00977802 */ /* 0x002fe20000000f00 */
[----:B------:R-:W-:Y:S01]  /*a9a0*/  IMAD.U32 R148, RZ, RZ, UR6 ;  /* 0x00000006ff947e24 */ /* 0x000fe2000f8e00ff */
[----:B------:R-:W-:Y:S01]  /*a9b0*/  MOV R149, UR7 ;  /* 0x0000000700957c02 */ /* 0x000fe20008000f00 */
[----:B------:R-:W1:Y:S01]  /*a9c0*/  LDC.64 R162, c[0x0][0x240] ;  /* 0x00009000ffa27b82 */ /* 0x000e620000000a00 */
[----:B---3--:R-:W-:-:S02]  /*a9d0*/  SHF.L.U32 R4, R0, R2, RZ ;  /* 0x0000000200047219 */ /* 0x008fc400000006ff */
        /* <DEDUP_REMOVED lines=15> */
.L_x_3386:
[----:B------:R-:W-:Y:S05]  /*aad0*/  BRX R4 -0xaae0                                                                                                                             (*"BRANCH_TARGETS .L_x_3387,.L_x_3388,.L_x_3389"*) ;  /* 0xffffff5404487949 */ /* 0x000fea000383ffff */
.L_x_3389:
        /* <DEDUP_REMOVED lines=9> */
.L_x_3387:
        /* <DEDUP_REMOVED lines=10> */
.L_x_3388:
        /* <DEDUP_REMOVED lines=18> */
.L_x_2415:
        /* <DEDUP_REMOVED lines=9> */
.L_x_2418:
[----:B------:R-:W-:Y:S05]  /*adc0*/  BSYNC B0 ;  /* 0x0000000000007941 */ /* 0x000fea0003800000 */
.L_x_2417:
[----:B------:R-:W-:-:S04]  /*add0*/  ISETP.NE.AND P0, PT, R206, RZ, PT ;  /* 0x000000ffce00720c */ /* 0x000fc80003f05270 */
[----:B-----5:R-:W-:-:S09]  /*ade0*/  FSEL R169, R169, 1, !P0 ;  /* 0x3f800000a9a97808 */ /* 0x020fd20004000000 */
.L_x_2416:
        /* <DEDUP_REMOVED lines=26> */
.L_x_2419:
        /* <DEDUP_REMOVED lines=24> */
.L_x_2420:
[----:B------:R-:W2:Y:S01]  /*b110*/  S2R R7, SR_CTAID.Y ;  /* 0x0000000000077919 */ /* 0x000ea20000002600 */
[----:B------:R-:W-:Y:S01]  /*b120*/  SHF.R.S32.HI R2, RZ, 0x1f, R201 ;  /* 0x0000001fff027819 */ /* 0x000fe200000114c9 */
[----:B------:R-:W3:Y:S01]  /*b130*/  LDC R0, c[0x0][0x228] ;  /* 0x00008a00ff007b82 */ /* 0x000ee20000000800 */
[----:B------:R-:W-:Y:S01]  /*b140*/  IMAD.MOV.U32 R3, RZ, RZ, -0x1 ;  /* 0xffffffffff037424 */ /* 0x000fe200078e00ff */
[----:B------:R-:W4:Y:S01]  /*b150*/  S2R R5, SR_CTAID.X ;  /* 0x0000000000057919 */ /* 0x000f220000002500 */
[----:B------:R-:W-:Y:S01]  /*b160*/  LEA.HI R152, R2, R201, RZ, 0x5 ;  /* 0x000000c902987211 */ /* 0x000fe200078f28ff */
[----:B------:R-:W-:Y:S01]  /*b170*/  ULDC UR4, c[0x0][0x214] ;  /* 0x0000850000047ab9 */ /* 0x000fe20000000800 */
[----:B-----5:R-:W-:Y:S02]  /*b180*/  ISETP.NE.U32.AND P0, PT, R148, RZ, PT ;  /* 0x000000ff9400720c */ /* 0x020fe40003f05070 */
[----:B------:R-:W-:Y:S02]  /*b190*/  SHF.R.S32.HI R155, RZ, 0x5, R152 ;  /* 0x00000005ff9b7819 */ /* 0x000fe40000011498 */
[----:B------:R-:W-:-:S02]  /*b1a0*/  LOP3.LUT R152, R152, 0xffffffe0, RZ, 0xc0, !PT ;  /* 0xffffffe098987812 */ /* 0x000fc400078ec0ff */
[----:B------:R-:W-:Y:S02]  /*b1b0*/  SHF.R.S32.HI R4, RZ, 0x1f, R155 ;  /* 0x0000001fff047819 */ /* 0x000fe4000001149b */
[----:B------:R-:W-:Y:S01]  /*b1c0*/  LOP3.LUT P6, RZ, R167, 0xf, RZ, 0xc0, !PT ;  /* 0x0000000fa7ff7812 */ /* 0x000fe200078cc0ff */
[----:B------:R-:W-:Y:S01]  /*b1d0*/  IMAD.IADD R152, R201, 0x1, -R152 ;  /* 0x00000001c9987824 */ /* 0x000fe200078e0a98 */
[----:B------:R-:W-:-:S04]  /*b1e0*/  LEA.HI R4, R4, R155, RZ, 0x2 ;  /* 0x0000009b04047211 */ /* 0x000fc800078f10ff */
[----:B------:R-:W-:Y:S02]  /*b1f0*/  LOP3.LUT R4, R4, 0xfffffffc, RZ, 0xc0, !PT ;  /* 0xfffffffc04047812 */ /* 0x000fe400078ec0ff */
[----:B------:R-:W-:-:S03]  /*b200*/  SHF.R.S32.HI R9, RZ, 0x1f, R152 ;  /* 0x0000001fff097819 */ /* 0x000fc60000011498 */
[----:B------:R-:W-:Y:S01]  /*b210*/  IMAD.IADD R155, R155, 0x1, -R4 ;  /* 0x000000019b9b7824 */ /* 0x000fe200078e0a04 */
[----:B---3--:R-:W-:Y:S02]  /*b220*/  SHF.L.U32 R4, R3, R0, RZ ;  /* 0x0000000003047219 */ /* 0x008fe400000006ff */
[----:B------:R-:W-:Y:S02]  /*b230*/  LEA.HI R154, R9, R152, RZ, 0x4 ;  /* 0x00000098099a7211 */ /* 0x000fe400078f20ff */
[----:B------:R-:W-:Y:S02]  /*b240*/  LEA.HI R3, R2, R201, RZ, 0x7 ;  /* 0x000000c902037211 */ /* 0x000fe400078f38ff */
[----:B--2---:R-:W-:Y:S02]  /*b250*/  SHF.L.U32 R2, R7, R0, RZ ;  /* 0x0000000007027219 */ /* 0x004fe400000006ff */
[----:B------:R-:W-:Y:S02]  /*b260*/  LOP3.LUT R11, R154, 0xfffffff0, RZ, 0xc0, !PT ;  /* 0xfffffff09a0b7812 */ /* 0x000fe400078ec0ff */
[----:B----4-:R-:W-:-:S02]  /*b270*/  LOP3.LUT R7, R5, R4, RZ, 0x30, !PT ;  /* 0x0000000405077212 */ /* 0x010fc400078e30ff */
[----:B------:R-:W-:Y:S01]  /*b280*/  LEA.HI R165, R155, R155, RZ, 0x1 ;  /* 0x0000009b9ba57211 */ /* 0x000fe200078f08ff */
[----:B------:R-:W-:Y:S01]  /*b290*/  IMAD.IADD R152, R152, 0x1, -R11 ;  /* 0x0000000198987824 */ /* 0x000fe200078e0a0b */
[----:B------:R-:W-:Y:S01]  /*b2a0*/  LOP3.LUT R9, R3, 0xffffff80, RZ, 0xc0, !PT ;  /* 0xffffff8003097812 */ /* 0x000fe200078ec0ff */
[----:B------:R-:W-:Y:S01]  /*b2b0*/  IMAD.IADD R7, R2, 0x1, R7 ;  /* 0x0000000102077824 */ /* 0x000fe200078e0207 */
[----:B------:R-:W-:Y:S02]  /*b2c0*/  LOP3.LUT R2, R165, 0x3ffffffe, RZ, 0xc0, !PT ;  /* 0x3ffffffea5027812 */ /* 0x000fe400078ec0ff */
[----:B------:R-:W-:Y:S01]  /*b2d0*/  LEA.HI.SX32 R154, R154, R9, 0x1c ;  /* 0x000000099a9a7211 */ /* 0x000fe200078fe2ff */
[----:B------:R-:W-:Y:S01]  /*b2e0*/  IMAD R7, R7, 0x10, R152 ;  /* 0x0000001007077824 */ /* 0x000fe200078e0298 */
[----:B------:R-:W-:Y:S01]  /*b2f0*/  SHF.R.S32.HI R165, RZ, 0x1, R165 ;  /* 0x00000001ffa57819 */ /* 0x000fe200000114a5 */
[----:B------:R-:W-:Y:S01]  /*b300*/  IMAD.IADD R155, R155, 0x1, -R2 ;  /* 0x000000019b9b7824 */ /* 0x000fe200078e0a02 */
[----:B------:R-:W-:Y:S01]  /*b310*/  SHF.R.S32.HI R0, RZ, R0, R5 ;  /* 0x00000000ff007219 */ /* 0x000fe20000011405 */
[----:B------:R-:W-:Y:S01]  /*b320*/  IMAD.SHL.U32 R150, R7, 0x8, RZ ;  /* 0x0000000807967824 */ /* 0x000fe200078e00ff */
[----:B------:R-:W-:Y:S01]  /*b330*/  SHF.R.S32.HI R167, RZ, 0x7, R3 ;  /* 0x00000007ffa77819 */ /* 0x000fe20000011403 */
[----:B------:R-:W-:-:S02]  /*b340*/  IMAD R2, R165, 0x40, R154 ;  /* 0x00000040a5027824 */ /* 0x000fc400078e029a */
[C---:B------:R-:W-:Y:S01]  /*b350*/  IMAD.WIDE R6, R150.reuse, 0x2, RZ ;  /* 0x0000000296067825 */ /* 0x040fe200078e02ff */
[----:B------:R-:W-:Y:S01]  /*b360*/  ISETP.GE.AND P1, PT, R150, UR4, PT ;  /* 0x0000000496007c0c */ /* 0x000fe2000bf26270 */
[----:B------:R-:W-:Y:S02]  /*b370*/  ULDC.64 UR4, c[0x0][0x288] ;  /* 0x0000a20000047ab9 */ /* 0x000fe40000000a00 */
[----:B------:R-:W-:Y:S01]  /*b380*/  IMAD R5, R155, 0x4, R2 ;  /* 0x000000049b057824 */ /* 0x000fe200078e0202 */
[----:B------:R-:W-:Y:S02]  /*b390*/  LOP3.LUT R174, R6, 0xfffffff0, RZ, 0xc0, !PT ;  /* 0xfffffff006ae7812 */ /* 0x000fe400078ec0ff */
[----:B------:R-:W-:Y:S01]  /*b3a0*/  LOP3.LUT R175, R7, 0x1fffffff, RZ, 0xc0, !PT ;  /* 0x1fffffff07af7812 */ /* 0x000fe200078ec0ff */
[----:B------:R-:W-:Y:S01]  /*b3b0*/  IMAD R2, R0, 0x80, R5 ;  /* 0x0000008000027824 */ /* 0x000fe200078e0205 */
[----:B------:R-:W-:Y:S02]  /*b3c0*/  ISETP.NE.AND.EX P0, PT, R149, RZ, !P1, P0 ;  /* 0x000000ff9500720c */ /* 0x000fe40004f05300 */
[----:B------:R-:W-:Y:S01]  /*b3d0*/  P2R R166, PR, RZ, 0x2 ;  /* 0x00000002ffa67803 */ /* 0x000fe20000000000 */
[----:B------:R-:W-:Y:S01]  /*b3e0*/  IMAD.WIDE.U32 R170, R2, UR4, R174 ;  /* 0x0000000402aa7c25 */ /* 0x000fe2000f8e00ae */
[----:B------:R-:W-:-:S02]  /*b3f0*/  SHF.R.S32.HI R153, RZ, 0x1f, R2 ;  /* 0x0000001fff997819 */ /* 0x000fc40000011402 */
[----:B------:R-:W-:Y:S02]  /*b400*/  SEL R0, RZ, 0x1, !P0 ;  /* 0x00000001ff007807 */ /* 0x000fe40004000000 */
[----:B------:R-:W-:Y:S01]  /*b410*/  IADD3 R173, P0, R148, R170, RZ ;  /* 0x000000aa94ad7210 */ /* 0x000fe20007f1e0ff */
[----:B------:R-:W-:Y:S01]  /*b420*/  IMAD R5, R153, UR4, RZ ;  /* 0x0000000499057c24 */ /* 0x000fe2000f8e02ff */
[----:B------:R-:W-:-:S03]  /*b430*/  PRMT R148, R0, 0x7610, R148 ;  /* 0x0000761000947816 */ /* 0x000fc60000000094 */
        /* <DEDUP_REMOVED lines=19> */
.L_x_2421:
        /* <DEDUP_REMOVED lines=18> */
.L_x_2422:
        /* <DEDUP_REMOVED lines=53> */
.L_x_2426:
[----:B------:R-:W-:Y:S05]  /*b9e0*/  YIELD ;  /* 0x0000000000007946 */ /* 0x000fea0003800000 */
[----:B---3--:R-:W-:Y:S05]  /*b9f0*/  @P2 BRA `(.L_x_2425) ;  /* 0x0000000000082947 */ /* 0x008fea0003800000 */
[----:B------:R3:W5:Y:S04]  /*ba00*/  LDG.E.STRONG.GPU R151, desc[UR36][R162.64] ;  /* 0x00000024a2977981 */ /* 0x000768000c1ef900 */
[----:B-----5:R-:W-:Y:S01]  /*ba10*/  CCTL.IVALL ;  /* 0x00000000ff00798f */ /* 0x020fe20002000000 */
.L_x_2425:
[----:B------:R-:W-:Y:S01]  /*ba20*/  ISETP.NE.AND P0, PT, R151, R206, PT ;  /* 0x000000ce9700720c */ /* 0x000fe20003f05270 */
[----:B------:R-:W-:-:S12]  /*ba30*/  WARPSYNC.ALL ;  /* 0x0000000000007948 */ /* 0x000fd80003800000 */
[----:B------:R-:W-:Y:S06]  /*ba40*/  BAR.RED.AND.DEFER_BLOCKING 0x0, P0 ;  /* 0x0000000000007b1d */ /* 0x000fec0000014400 */
[----:B------:R-:W5:Y:S02]  /*ba50*/  B2R.RESULT RZ, P0 ;  /* 0x0000000000ff731c */ /* 0x000f640000004000 */
[----:B-----5:R-:W-:Y:S05]  /*ba60*/  @P0 BRA `(.L_x_2426) ;  /* 0xfffffffc00dc0947 */ /* 0x020fea000383ffff */
.L_x_2424:
[----:B------:R-:W-:Y:S05]  /*ba70*/  WARPSYNC.ALL ;  /* 0x0000000000007948 */ /* 0x000fea0003800000 */
[----:B------:R-:W-:Y:S06]  /*ba80*/  BAR.SYNC.DEFER_BLOCKING 0x0 ;  /* 0x0000000000007b1d */ /* 0x000fec0000010000 */
.L_x_2423:
        /* <DEDUP_REMOVED lines=1141> */
.L_x_2427:
        /* <DEDUP_REMOVED lines=780> */
.L_x_2428:
        /* <DEDUP_REMOVED lines=19> */
.L_x_2342:
[----:B------:R-:W-:Y:S02]  /*133d0*/  MOV R12, RZ ;  /* 0x000000ff000c7202 */ /* 0x000fe40000000f00 */
[----:B------:R-:W-:Y:S02]  /*133e0*/  MOV R11, 0x1f ;  /* 0x0000001f000b7802 */ /* 0x000fe40000000f00 */
[----:B------:R-:W-:-:S07]  /*133f0*/  MOV R15, 0xffffffff ;  /* 0xffffffff000f7802 */ /* 0x000fce0000000f00 */
[----:B-----5:R-:W-:Y:S05]  /*13400*/  WARPSYNC.COLLECTIVE R15, `(.L_x_2429) ;  /* 0x000000000f087348 */ /* 0x020fea0003c00000 */
[----:B------:R1:W2:Y:S02]  /*13410*/  SHFL.IDX P6, R14, R13, R12, R11 ;  /* 0x0000000c0d0e7389 */ /* 0x0002a400000c000b */
[----:B-12--5:R-:W-:Y:S01]  /*13420*/  ENDCOLLECTIVE ;  /* 0x000000000000791b */ /* 0x026fe20003800000 */
.L_x_2429:
[----:B------:R-:W-:Y:S05]  /*13430*/  BRA `(.L_x_2430) ;  /* 0xfffffed800047947 */ /* 0x000fea000383ffff */
.L_x_2431:
        /* <DEDUP_REMOVED lines=12> */
.L_x_3474:


//--------------------- .text._ZN7cutlass7Kernel2INS_4gemm6kernel20DefaultGemmUniversalINS_6half_tENS_6layout8RowMajorELNS_16ComplexTransformE0ELi8ES4_S6_LS7_0ELi8ES4_S6_fNS_4arch15OpClassTensorOpENS8_4Sm80ENS1_9GemmShapeILi128ELi128ELi32EEENSB_ILi64ELi64ELi32EEENSB_ILi16ELi8ELi16EEENS_8epilogue6thread17LinearCombinationIS4_Li8EffLNSG_9ScaleType4KindE0ELNS_15FloatRoundStyleE2ES4_EENS1_11threadblock30GemmIdentityThreadblockSwizzleILi8EEELi4ENS8_13OpMultiplyAddELNS1_23SharedMemoryClearOptionE0ELb0ELb0ELb0ENS5_9NoPermuteENS5_37Tensor4DPermute0213ColumnMajorInverseILi8ELi4EEENS5_38Tensor5DPermute02413ColumnMajorInverseILi16ELi3ELi8EEEvE10SelectBaseISO_vEEEEvNT_6ParamsE --------------------------
	.section	.text._ZN7cutlass7Kernel2INS_4gemm6kernel20DefaultGemmUniversalINS_6half_tENS_6layout8RowMajorELNS_16ComplexTransformE0ELi8ES4_S6_LS7_0ELi8ES4_S6_fNS_4arch15OpClassTensorOpENS8_4Sm80ENS1_9GemmShapeILi128ELi128ELi32EEENSB_ILi64ELi64ELi32EEENSB_ILi16ELi8ELi16EEENS_8epilogue6thread17LinearCombinationIS4_Li8EffLNSG_9ScaleType4KindE0ELNS_15FloatRoundStyleE2ES4_EENS1_11threadblock30GemmIdentityThreadblockSwizzleILi8EEELi4ENS8_13OpMultiplyAddELNS1_23SharedMemoryClearOptionE0ELb0ELb0ELb0ENS5_9NoPermuteENS5_37Tensor4DPermute0213ColumnMajorInverseILi8ELi4EEENS5_38Tensor5DPermute02413ColumnMajorInverseILi16ELi3ELi8EEEvE10SelectBaseISO_vEEEEvNT_6ParamsE,"ax",@progbits
	.align	128
.text._ZN7cutlass7Kernel2INS_4gemm6kernel20DefaultGemmUniversalINS_6half_tENS_6layout8RowMajorELNS_16ComplexTransformE0ELi8ES4_S6_LS7_0ELi8ES4_S6_fNS_4arch15OpClassTensorOpENS8_4Sm80ENS1_9GemmShapeILi128ELi128ELi32EEENSB_ILi64ELi64ELi32EEENSB_ILi16ELi8ELi16EEENS_8epilogue6thread17LinearCombinationIS4_Li8EffLNSG_9ScaleType4KindE0ELNS_15FloatRoundStyleE2ES4_EENS1_11threadblock30GemmIdentityThreadblockSwizzleILi8EEELi4ENS8_13OpMultiplyAddELNS1_23SharedMemoryClearOptionE0ELb0ELb0ELb0ENS5_9NoPermuteENS5_37Tensor4DPermute0213ColumnMajorInverseILi8ELi4EEENS5_38Tensor5DPermute02413ColumnMajorInverseILi16ELi3ELi8EEEvE10SelectBaseISO_vEEEEvNT_6ParamsE:
        .type           _ZN7cutlass7Kernel2INS_4gemm6kernel20DefaultGemmUniversalINS_6half_tENS_6layout8RowMajorELNS_16ComplexTransformE0ELi8ES4_S6_LS7_0ELi8ES4_S6_fNS_4arch15OpClassTensorOpENS8_4Sm80ENS1_9GemmShapeILi128ELi128ELi32EEENSB_ILi64ELi64ELi32EEENSB_ILi16ELi8ELi16EEENS_8epilogue6thread17LinearCombinationIS4_Li8EffLNSG_9ScaleType4KindE0ELNS_15FloatRoundStyleE2ES4_EENS1_11threadblock30GemmIdentityThreadblockSwizzleILi8EEELi4ENS8_13OpMultiplyAddELNS1_23SharedMemoryClearOptionE0ELb0ELb0ELb0ENS5_9NoPermuteENS5_37Tensor4DPermute0213ColumnMajorInverseILi8ELi4EEENS5_38Tensor5DPermute02413ColumnMajorInverseILi16ELi3ELi8EEEvE10SelectBaseISO_vEEEEvNT_6ParamsE,@function
        .size           _ZN7cutlass7Kernel2INS_4gemm6kernel20DefaultGemmUniversalINS_6half_tENS_6layout8RowMajorELNS_16ComplexTransformE0ELi8ES4_S6_LS7_0ELi8ES4_S6_fNS_4arch15OpClassTensorOpENS8_4Sm80ENS1_9GemmShapeILi128ELi128ELi32EEENSB_ILi64ELi64ELi32EEENSB_ILi16ELi8ELi16EEENS_8epilogue6thread17LinearCombinationIS4_Li8EffLNSG_9ScaleType4KindE0ELNS_15FloatRoundStyleE2ES4_EENS1_11threadblock30GemmIdentityThreadblockSwizzleILi8EEELi4ENS8_13OpMultiplyAddELNS1_23SharedMemoryClearOptionE0ELb0ELb0ELb0ENS5_9NoPermuteENS5_37Tensor4DPermute0213ColumnMajorInverseILi8ELi4EEENS5_38Tensor5DPermute02413ColumnMajorInverseILi16ELi3ELi8EEEvE10SelectBaseISO_vEEEEvNT_6ParamsE,(.L_x_3475 - _ZN7cutlass7Kernel2INS_4gemm6kernel20DefaultGemmUniversalINS_6half_tENS_6layout8RowMajorELNS_16ComplexTransformE0ELi8ES4_S6_LS7_0ELi8ES4_S6_fNS_4arch15OpClassTensorOpENS8_4Sm80ENS1_9GemmShapeILi128ELi128ELi32EEENSB_ILi64ELi64ELi32EEENSB_ILi16ELi8ELi16EEENS_8epilogue6thread17LinearCombinationIS4_Li8EffLNSG_9ScaleType4KindE0ELNS_15FloatRoundStyleE2ES4_EENS1_11threadblock30GemmIdentityThreadblockSwizzleILi8EEELi4ENS8_13OpMultiplyAddELNS1_23SharedMemoryClearOptionE0ELb0ELb0ELb0ENS5_9NoPermuteENS5_37Tensor4DPermute0213ColumnMajorInverseILi8ELi4EEENS5_38Tensor5DPermute02413ColumnMajorInverseILi16ELi3ELi8EEEvE10SelectBaseISO_vEEEEvNT_6ParamsE)
        .other          _ZN7cutlass7Kernel2INS_4gemm6kernel20DefaultGemmUniversalINS_6half_tENS_6layout8RowMajorELNS_16ComplexTransformE0ELi8ES4_S6_LS7_0ELi8ES4_S6_fNS_4arch15OpClassTensorOpENS8_4Sm80ENS1_9GemmShapeILi128ELi128ELi32EEENSB_ILi64ELi64ELi32EEENSB_ILi16ELi8ELi16EEENS_8epilogue6thread17LinearCombinationIS4_Li8EffLNSG_9ScaleType4KindE0ELNS_15FloatRoundStyleE2ES4_EENS1_11threadblock30GemmIdentityThreadblockSwizzleILi8EEELi4ENS8_13OpMultiplyAddELNS1_23SharedMemoryClearOptionE0ELb0ELb0ELb0ENS5_9NoPermuteENS5_37Tensor4DPermute0213ColumnMajorInverseILi8ELi4EEENS5_38Tensor5DPermute02413ColumnMajorInverseILi16ELi3ELi8EEEvE10SelectBaseISO_vEEEEvNT_6ParamsE,@"STO_CUDA_ENTRY STV_DEFAULT"
_ZN7cutlass7Kernel2INS_4gemm6kernel20DefaultGemmUniversalINS_6half_tENS_6layout8RowMajorELNS_16ComplexTransformE0ELi8ES4_S6_LS7_0ELi8ES4_S6_fNS_4arch15OpClassTensorOpENS8_4Sm80ENS1_9GemmShapeILi128ELi128ELi32EEENSB_ILi64ELi64ELi32EEENSB_ILi16ELi8ELi16EEENS_8epilogue6thread17LinearCombinationIS4_Li8EffLNSG_9ScaleType4KindE0ELNS_15FloatRoundStyleE2ES4_EENS1_11threadblock30GemmIdentityThreadblockSwizzleILi8EEELi4ENS8_13OpMultiplyAddELNS1_23SharedMemoryClearOptionE0ELb0ELb0ELb0ENS5_9NoPermuteENS5_37Tensor4DPermute0213ColumnMajorInverseILi8ELi4EEENS5_38Tensor5DPermute02413ColumnMajorInverseILi16ELi3ELi8EEEvE10SelectBaseISO_vEEEEvNT_6ParamsE:
        /* <DEDUP_REMOVED lines=40> */
.L_x_2433:
        /* <DEDUP_REMOVED lines=18> */
.L_x_2432:
[----:B------:R-:W1:Y:S01]  /*03a0*/  LDC R0, c[0x0][0x224] ;  /* 0x00008900ff007b82 */ /* 0x000e620000000800 */
[----:B------:R-:W-:-:S07]  /*03b0*/  IADD3 R18, R206, 0x1, RZ ;  /* 0x00000001ce127810 */ /* 0x000fce0007ffe0ff */
[----:B------:R-:W2:Y:S01]  /*03c0*/  LDC R19, c[0x0][0x234] ;  /* 0x00008d00ff137b82 */ /* 0x000ea20000000800 */
[C---:B-1----:R-:W-:Y:S01]  /*03d0*/  ISETP.GE.AND P0, PT, R18.reuse, R0, PT ;  /* 0x000000001200720c */ /* 0x042fe20003f06270 */
[-C--:B--2---:R-:W-:Y:S02]  /*03e0*/  IMAD R18, R18, R19.reuse, RZ ;  /* 0x0000001312127224 */ /* 0x084fe400078e02ff */
[----:B------:R-:W-:-:S10]  /*03f0*/  IMAD R19, R206, R19, RZ ;  /* 0x00000013ce137224 */ /* 0x000fd400078e02ff */
[----:B------:R-:W1:Y:S02]  /*0400*/  @P0 LDC R18, c[0x0][0x218] ;  /* 0x00008600ff120b82 */ /* 0x000e640000000800 */
.L_x_2434:
        /* <DEDUP_REMOVED lines=19> */
.L_x_2435:
        /* <DEDUP_REMOVED lines=20> */
.L_x_2436:
        /* <DEDUP_REMOVED lines=14> */
[----:B------:R-:W-:Y:S01]  /*0760*/  SHF.R.S32.HI R207, RZ, 0x2, R207 ;  /* 0x00000002ffcf7819 */ /* 0x000fe200000114cf */
[----:B-1----:R-:W-:-:S03]  /*0770*/  IMAD.HI R208, R3, 0x55555556, RZ ;  /* 0x5555555603d07827 */ /* 0x002fc600078e02ff */
[C---:B------:R-:W-:Y:S02]  /*0780*/  ISETP.NE.AND P1, PT, R229.reuse, RZ, PT ;  /* 0x000000ffe500720c */ /* 0x040fe40003f25270 */
[----:B------:R-:W-:Y:S02]  /*0790*/  LEA.HI R208, R208, R208, RZ, 0x1 ;  /* 0x000000d0d0d07211 */ /* 0x000fe400078f08ff */
[----:B------:R-:W-:-:S03]  /*07a0*/  SEL R229, R229, 0x20, P1 ;  /* 0x00000020e5e57807 */ /* 0x000fc60000800000 */
[----:B------:R-:W-:Y:S01]  /*07b0*/  IMAD R0, R208, -0x3, R3 ;  /* 0xfffffffdd0007824 */ /* 0x000fe200078e0203 */
[----:B------:R-:W-:-:S04]  /*07c0*/  LEA.HI R3, R27, R22, RZ, 0x2 ;  /* 0x000000161b037211 */ /* 0x000fc800078f10ff */
[----:B------:R-:W-:Y:S02]  /*07d0*/  ISETP.NE.AND P0, PT, R0, RZ, PT ;  /* 0x000000ff0000720c */ /* 0x000fe40003f05270 */
[C---:B------:R-:W-:Y:S02]  /*07e0*/  LEA.HI.SX32 R17, R3.reuse, R4, 0x1e ;  /* 0x0000000403117211 */ /* 0x040fe400078ff2ff */
[----:B------:R-:W-:-:S03]  /*07f0*/  LOP3.LUT R3, R3, 0xfffffffc, RZ, 0xc0, !PT ;  /* 0xfffffffc03037812 */ /* 0x000fc600078ec0ff */
[----:B------:R-:W-:Y:S02]  /*0800*/  IMAD R215, R2, 0x80, R17 ;  /* 0x0000008002d77824 */ /* 0x000fe400078e0211 */
[----:B------:R-:W-:Y:S02]  /*0810*/  IMAD.IADD R16, R22, 0x1, -R3 ;  /* 0x0000000116107824 */ /* 0x000fe400078e0a03 */
[C---:B------:R-:W-:Y:S02]  /*0820*/  VIADD R213, R215.reuse, 0x8 ;  /* 0x00000008d7d57836 */ /* 0x040fe40000000000 */
[----:B------:R-:W-:Y:S02]  /*0830*/  IMAD R228, R16, 0x8, R19 ;  /* 0x0000000810e47824 */ /* 0x000fe400078e0213 */
[C---:B------:R-:W-:Y:S02]  /*0840*/  VIADD R211, R215.reuse, 0x10 ;  /* 0x00000010d7d37836 */ /* 0x040fe40000000000 */
        /* <DEDUP_REMOVED lines=18> */
.L_x_2437:
        /* <DEDUP_REMOVED lines=18> */
.L_x_2438:
        /* <DEDUP_REMOVED lines=28> */
.L_x_2523:
        /* <DEDUP_REMOVED lines=21> */
[----:B------:R-:W-:Y:S01]  /*0da0*/  LOP3.LUT R225, R226, 0xfffffffc, RZ, 0xc0, !PT ;  /* 0xfffffffce2e17812 */ /* 0x000fe200078ec0ff */
        /* <DEDUP_REMOVED lines=13> */
[----:B-1----:R-:W-:Y:S02]  /*0e80*/  SHF.R.S32.HI R13, RZ, 0x1f, R12 ;  /* 0x0000001fff0d7819 */ /* 0x002fe4000001140c */
[----:B------:R-:W-:Y:S02]  /*0e90*/  LOP3.LUT R8, R8, 0x1ffffffc, RZ, 0xc0, !PT ;  /* 0x1ffffffc08087812 */ /* 0x000fe400078ec0ff */
[----:B------:R-:W-:-:S02]  /*0ea0*/  LEA.HI R14, R14, R9, RZ, 0x2 ;  /* 0x000000090e0e7211 */ /* 0x000fc400078f10ff */
[----:B------:R-:W-:Y:S01]  /*0eb0*/  LEA.HI R17, R17, R18, RZ, 0x2 ;  /* 0x0000001211117211 */ /* 0x000fe200078f10ff */
[----:B------:R-:W-:Y:S01]  /*0ec0*/  IMAD.IADD R19, R3, 0x1, -R8 ;  /* 0x0000000103137824 */ /* 0x000fe200078e0a08 */
[----:B------:R-:W-:Y:S01]  /*0ed0*/  LEA.HI R13, R13, R12, RZ, 0x2 ;  /* 0x0000000c0d0d7211 */ /* 0x000fe200078f10ff */
[----:B------:R-:W-:Y:S01]  /*0ee0*/  VIADD R8, R2, 0x1f ;  /* 0x0000001f02087836 */ /* 0x000fe20000000000 */
[----:B------:R-:W-:Y:S02]  /*0ef0*/  LOP3.LUT R14, R14, 0x1ffffffc, RZ, 0xc0, !PT ;  /* 0x1ffffffc0e0e7812 */ /* 0x000fe400078ec0ff */
[----:B------:R-:W-:Y:S02]  /*0f00*/  LEA.HI R224, R225, R225, RZ, 0x1 ;  /* 0x000000e1e1e07211 */ /* 0x000fe400078f08ff */
[----:B------:R-:W-:Y:S01]  /*0f10*/  P2R R15, PR, R15, 0xf ;  /* 0x0000000f0f0f7803 */ /* 0x000fe20000000000 */
[----:B------:R-:W-:Y:S01]  /*0f20*/  IMAD.IADD R21, R9, 0x1, -R14 ;  /* 0x0000000109157824 */ /* 0x000fe200078e0a0e */
[----:B------:R-:W-:-:S02]  /*0f30*/  LOP3.LUT R17, R17, 0xfffffffc, RZ, 0xc0, !PT ;  /* 0xfffffffc11117812 */ /* 0x000fc400078ec0ff */
[----:B------:R-:W-:Y:S02]  /*0f40*/  LOP3.LUT R13, R13, 0xfffffffc, RZ, 0xc0, !PT ;  /* 0xfffffffc0d0d7812 */ /* 0x000fe400078ec0ff */
[----:B------:R-:W-:Y:S01]  /*0f50*/  ISETP.GE.U32.AND P0, PT, R8, 0x3f, PT ;  /* 0x0000003f0800780c */ /* 0x000fe20003f06070 */
[----:B------:R-:W-:Y:S01]  /*0f60*/  IMAD.IADD R18, R18, 0x1, -R17 ;  /* 0x0000000112127824 */ /* 0x000fe200078e0a11 */
[----:B------:R-:W-:Y:S01]  /*0f70*/  LOP3.LUT R14, R224, 0xfffffffe, RZ, 0xc0, !PT ;  /* 0xfffffffee00e7812 */ /* 0x000fe200078ec0ff */
[----:B------:R-:W-:Y:S01]  /*0f80*/  IMAD.IADD R12, R12, 0x1, -R13 ;  /* 0x000000010c0c7824 */ /* 0x000fe200078e0a0d */
[----:B------:R-:W-:Y:S02]  /*0f90*/  SEL R15, R15, RZ, P0 ;  /* 0x000000ff0f0f7207 */ /* 0x000fe40000000000 */
[----:B------:R-:W-:Y:S01]  /*0fa0*/  SEL R4, R4, RZ, P0 ;  /* 0x000000ff04047207 */ /* 0x000fe20000000000 */
[----:B------:R-:W-:Y:S01]  /*0fb0*/  IMAD.IADD R225, R225, 0x1, -R14 ;  /* 0x00000001e1e17824 */ /* 0x000fe200078e0a0e */
[----:B------:R-:W-:-:S02]  /*0fc0*/  LOP3.LUT P0, R14, R15, 0x1, RZ, 0xc0, !PT ;  /* 0x000000010f0e7812 */ /* 0x000fc4000780c0ff */
[----:B------:R-:W-:Y:S02]  /*0fd0*/  LOP3.LUT R18, R18, R21, RZ, 0x3c, !PT ;  /* 0x0000001512127212 */ /* 0x000fe400078e3cff */
[----:B------:R-:W-:Y:S02]  /*0fe0*/  LOP3.LUT R12, R12, R19, RZ, 0x3c, !PT ;  /* 0x000000130c0c7212 */ /* 0x000fe400078e3cff */
[----:B------:R-:W-:Y:S01]  /*0ff0*/  SHF.R.S32.HI R226, RZ, 0x2, R226 ;  /* 0x00000002ffe27819 */ /* 0x000fe200000114e2 */
[----:B------:R-:W-:Y:S01]  /*1000*/  IMAD.IADD R18, R17, 0x1, R18 ;  /* 0x0000000111127824 */ /* 0x000fe200078e0212 */
[----:B------:R-:W-:Y:S01]  /*1010*/  SHF.R.S32.HI R224, RZ, 0x1, R224 ;  /* 0x00000001ffe07819 */ /* 0x000fe200000114e0 */
[----:B------:R-:W-:Y:S01]  /*1020*/  IMAD.IADD R12, R13, 0x1, R12 ;  /* 0x000000010d0c7824 */ /* 0x000fe200078e020c */
[----:B------:R-:W-:Y:S01]  /*1030*/  SHF.R.S32.HI R223, RZ, 0x1f, R2 ;  /* 0x0000001fffdf7819 */ /* 0x000fe20000011402 */
[----:B------:R-:W-:Y:S01]  /*1040*/  IMAD R18, R9, 0x20, R18 ;  /* 0x0000002009127824 */ /* 0x000fe200078e0212 */
[----:B------:R-:W-:Y:S01]  /*1050*/  CS2R R8, SRZ ;  /* 0x0000000000087805 */ /* 0x000fe2000001ff00 */
[----:B------:R-:W-:Y:S01]  /*1060*/  IMAD R198, R226, 0x40, R224 ;  /* 0x00000040e2c67824 */ /* 0x000fe200078e02e0 */
[----:B------:R-:W-:Y:S01]  /*1070*/  LEA.HI R223, R223, R2, RZ, 0x5 ;  /* 0x00000002dfdf7211 */ /* 0x000fe200078f28ff */
[----:B------:R-:W-:Y:S01]  /*1080*/  IMAD R12, R3, 0x20, R12 ;  /* 0x00000020030c7824 */ /* 0x000fe200078e020c */
[----:B------:R-:W-:Y:S01]  /*1090*/  CS2R R16, SRZ ;  /* 0x0000000000107805 */ /* 0x000fe2000001ff00 */
[----:B------:R-:W-:Y:S01]  /*10a0*/  IMAD.SHL.U32 R198, R198, 0x40, RZ ;  /* 0x00000040c6c67824 */ /* 0x000fe200078e00ff */
[----:B------:R-:W-:Y:S01]  /*10b0*/  LEA.HI.SX32 R223, R223, 0xfffffffd, 0x1b ;  /* 0xfffffffddfdf7811 */ /* 0x000fe200078fdaff */
        /* <DEDUP_REMOVED lines=42> */
.L_x_2441:
[----:B------:R-:W-:Y:S05]  /*1360*/  BSYNC B0 ;  /* 0x0000000000007941 */ /* 0x000fea0003800000 */
.L_x_2440:
        /* <DEDUP_REMOVED lines=54> */
.L_x_2443:
[----:B------:R-:W-:Y:S05]  /*16d0*/  BSYNC B0 ;  /* 0x0000000000007941 */ /* 0x000fea0003800000 */
.L_x_2442:
[----:B-1----:R-:W-:Y:S01]  /*16e0*/  SHF.R.S32.HI R17, RZ, 0x1f, R12 ;  /* 0x0000001fff117819 */ /* 0x002fe2000001140c */
[----:B------:R-:W-:Y:S01]  /*16f0*/  IMAD.SHL.U32 R13, R13, 0x8, RZ ;  /* 0x000000080d0d7824 */ /* 0x000fe200078e00ff */
[----:B------:R-:W-:Y:S02]  /*1700*/  BSSY B0, `(.L_x_2444) ;  /* 0x0000035000007945 */ /* 0x000fe40003800000 */
[----:B------:R-:W-:Y:S02]  /*1710*/  LEA.HI R17, R17, R12, RZ, 0x3 ;  /* 0x0000000c11117211 */ /* 0x000fe400078f18ff */
[----:B------:R-:W-:Y:S01]  /*1720*/  ISETP.NE.U32.AND P0, PT, R13, RZ, PT ;  /* 0x000000ff0d00720c */ /* 0x000fe20003f05070 */
[----:B------:R-:W-:Y:S02]  /*1730*/  IMAD.MOV.U32 R13, RZ, RZ, R9 ;  /* 0x000000ffff0d7224 */ /* 0x000fe400078e0009 */
[----:B------:R-:W-:Y:S01]  /*1740*/  IMAD.SHL.U32 R12, R17, 0x2, RZ ;  /* 0x00000002110c7824 */ /* 0x000fe200078e00ff */
[----:B------:R-:W-:-:S04]  /*1750*/  CS2R R16, SRZ ;  /* 0x0000000000107805 */ /* 0x000fc8000001ff00 */
[----:B------:R-:W-:-:S05]  /*1760*/  LOP3.LUT R12, R12, 0xfffffff0, RZ, 0xc0, !PT ;  /* 0xfffffff00c0c7812 */ /* 0x000fca00078ec0ff */
[----:B------:R-:W-:Y:S02]  /*1770*/  IMAD.IADD R221, R3, 0x1, R12 ;  /* 0x0000000103dd7824 */ /* 0x000fe400078e020c */
[----:B------:R-:W-:Y:S01]  /*1780*/  IMAD.MOV.U32 R12, RZ, RZ, R8 ;  /* 0x000000ffff0c7224 */ /* 0x000fe200078e0008 */
[----:B------:R-:W-:-:S04]  /*1790*/  CS2R R8, SRZ ;  /* 0x0000000000087805 */ /* 0x000fc8000001ff00 */
        /* <DEDUP_REMOVED lines=43> */
.L_x_2445:
[----:B------:R-:W-:Y:S05]  /*1a50*/  BSYNC B0 ;  /* 0x0000000000007941 */ /* 0x000fea0003800000 */
.L_x_2444:
        /* <DEDUP_REMOVED lines=46> */
.L_x_2447:
[----:B------:R-:W-:Y:S05]  /*1d40*/  BSYNC B0 ;  /* 0x0000000000007941 */ /* 0x000fea0003800000 */
.L_x_2446:
        /* <DEDUP_REMOVED lines=16> */
[----:B------:R-:W-:Y:S02]  /*1e50*/  IABS R15, R208 ;  /* 0x000000d0000f7213 */ /* 0x000fe40000000000 */
        /* <DEDUP_REMOVED lines=64> */
.L_x_2449:
[----:B------:R-:W-:Y:S05]  /*2260*/  BSYNC B0 ;  /* 0x0000000000007941 */ /* 0x000fea0003800000 */
.L_x_2448:
        /* <DEDUP_REMOVED lines=11> */
[----:B------:R-:W-:Y:S02]  /*2320*/  IMAD.IADD R20, R20, 0x1, -R19 ;  /* 0x0000000114147824 */ /* 0x000fe400078e0a13 */
[----:B------:R-:W-:Y:S01]  /*2330*/  IMAD.MOV.U32 R12, RZ, RZ, R14 ;  /* 0x000000ffff0c7224 */ /* 0x000fe200078e000e */
        /* <DEDUP_REMOVED lines=20> */
[----:B-1----:R-:W-:Y:S02]  /*2480*/  IABS R12, R208 ;  /* 0x000000d0000c7213 */ /* 0x002fe40000000000 */
        /* <DEDUP_REMOVED lines=64> */
.L_x_2451:
[----:B------:R-:W-:Y:S05]  /*2890*/  BSYNC B0 ;  /* 0x0000000000007941 */ /* 0x000fea0003800000 */
.L_x_2450:
        /* <DEDUP_REMOVED lines=78> */
.L_x_2453:
[----:B------:R-:W-:Y:S05]  /*2d80*/  BSYNC B0 ;  /* 0x0000000000007941 */ /* 0x000fea0003800000 */
.L_x_2452:
        /* <DEDUP_REMOVED lines=93> */
.L_x_2455:
[----:B------:R-:W-:Y:S05]  /*3360*/  BSYNC B0 ;  /* 0x0000000000007941 */ /* 0x000fea0003800000 */
.L_x_2454:
        /* <DEDUP_REMOVED lines=76> */
.L_x_2457:
[----:B------:R-:W-:Y:S05]  /*3830*/  BSYNC B0 ;  /* 0x0000000000007941 */ /* 0x000fea0003800000 */
.L_x_2456:
        /* <DEDUP_REMOVED lines=47> */
.L_x_2459:
[----:B------:R-:W-:Y:S05]  /*3b30*/  BSYNC B0 ;  /* 0x0000000000007941 */ /* 0x000fea0003800000 */
.L_x_2458:
        /* <DEDUP_REMOVED lines=52> */
.L_x_2461:
[----:B------:R-:W-:Y:S05]  /*3e80*/  BSYNC B0 ;  /* 0x0000000000007941 */ /* 0x000fea0003800000 */
.L_x_2460:
        /* <DEDUP_REMOVED lines=47> */
.L_x_2463:
[----:B------:R-:W-:Y:S05]  /*4180*/  BSYNC B0 ;  /* 0x0000000000007941 */ /* 0x000fea0003800000 */
.L_x_2462:
        /* <DEDUP_REMOVED lines=76> */
.L_x_2465:
[----:B------:R-:W-:Y:S05]  /*4650*/  BSYNC B0 ;  /* 0x0000000000007941 */ /* 0x000fea0003800000 */
.L_x_2464:
        /* <DEDUP_REMOVED lines=73> */
.L_x_2467:
[----:B------:R-:W-:Y:S05]  /*4af0*/  BSYNC B0 ;  /* 0x0000000000007941 */ /* 0x000fea0003800000 */
.L_x_2466:
        /* <DEDUP_REMOVED lines=76> */
.L_x_2469:
[----:B------:R-:W-:Y:S05]  /*4fc0*/  BSYNC B0 ;  /* 0x0000000000007941 */ /* 0x000fea0003800000 */
.L_x_2468:
        /* <DEDUP_REMOVED lines=74> */
.L_x_2471:
[----:B------:R-:W-:Y:S05]  /*5470*/  BSYNC B0 ;  /* 0x0000000000007941 */ /* 0x000fea0003800000 */
.L_x_2470:
[----:B------:R-:W-:Y:S01]  /*5480*/  IMAD.SHL.U32 R4, R4, 0x2, RZ ;  /* 0x0000000204047824 */ /* 0x000fe200078e00ff */
[----:B------:R-:W-:Y:S01]  /*5490*/  ISETP.NE.AND P1, PT, R0, 0x40, PT ;  /* 0x000000400000780c */ /* 0x000fe20003f25270 */
[----:B------:R-:W-:Y:S01]  /*54a0*/  BSSY B0, `(.L_x_2472) ;  /* 0x0000035000007945 */ /* 0x000fe20003800000 */
[----:B------:R-:W-:Y:S01]  /*54b0*/  VIADD R0, R228, 0x20 ;  /* 0x00000020e4007836 */ /* 0x000fe20000000000 */
[----:B--2---:R-:W-:Y:S02]  /*54c0*/  CS2R R6, SRZ ;  /* 0x0000000000067805 */ /* 0x004fe4000001ff00 */
[----:B------:R-:W-:Y:S01]  /*54d0*/  ISETP.NE.U32.AND P0, PT, R4, RZ, PT ;  /* 0x000000ff0400720c */ /* 0x000fe20003f05070 */
[----:B------:R-:W-:Y:S01]  /*54e0*/  VIADD R5, R229, 0x20 ;  /* 0x00000020e5057836 */ /* 0x000fe20000000000 */
[----:B------:R-:W-:Y:S02]  /*54f0*/  SEL R231, R231, RZ, P1 ;  /* 0x000000ffe7e77207 */ /* 0x000fe40000800000 */
[----:B-1----:R-:W-:-:S02]  /*5500*/  CS2R R8, SRZ ;  /* 0x0000000000087805 */ /* 0x002fc4000001ff00 */
        /* <DEDUP_REMOVED lines=46> */
.L_x_2473:
[----:B------:R-:W-:Y:S05]  /*57f0*/  BSYNC B0 ;  /* 0x0000000000007941 */ /* 0x000fea0003800000 */
.L_x_2472:
        /* <DEDUP_REMOVED lines=47> */
.L_x_2475:
[----:B------:R-:W-:Y:S05]  /*5af0*/  BSYNC B0 ;  /* 0x0000000000007941 */ /* 0x000fea0003800000 */
.L_x_2474:
        /* <DEDUP_REMOVED lines=11> */
[----:B--2---:R-:W-:-:S13]  /*5bb0*/  LOP3.LUT P0, R9, R231, 0x4, RZ, 0xc0, !PT ;  /* 0x00000004e7097812 */ /* 0x004fda000780c0ff */
        /* <DEDUP_REMOVED lines=39> */
.L_x_2477:
[----:B------:R-:W-:Y:S05]  /*5e30*/  BSYNC B0 ;  /* 0x0000000000007941 */ /* 0x000fea0003800000 */
.L_x_2476:
        /* <DEDUP_REMOVED lines=39> */
[----:B------:R-:W-:Y:S01]  /*60b0*/  IMAD R8, R207, R8, R0 ;  /* 0x00000008cf087224 */ /* 0x000fe200078e0200 */
[----:B------:R-:W-:-:S03]  /*60c0*/  SHF.R.S32.HI R0, RZ, 0x3, R7 ;  /* 0x00000003ff007819 */ /* 0x000fc60000011407 */
[----:B------:R-:W-:Y:S02]  /*60d0*/  IMAD R6, R207, R6, R8 ;  /* 0x00000006cf067224 */ /* 0x000fe400078e0208 */
[----:B------:R-:W-:-:S03]  /*60e0*/  IMAD R9, R0, 0x4, R9 ;  /* 0x0000000400097824 */ /* 0x000fc600078e0209 */
[----:B------:R-:W-:-:S03]  /*60f0*/  SHF.R.S32.HI R7, RZ, 0x1f, R6 ;  /* 0x0000001fff077819 */ /* 0x000fc60000011406 */
[----:B------:R-:W-:-:S03]  /*6100*/  IMAD.WIDE R6, R9, R214, R6 ;  /* 0x000000d609067225 */ /* 0x000fc600078e0206 */
[----:B-----5:R-:W-:-:S04]  /*6110*/  LEA R10, P0, R6, R202, 0x1 ;  /* 0x000000ca060a7211 */ /* 0x020fc800078008ff */
[----:B------:R-:W-:-:S09]  /*6120*/  LEA.HI.X R11, R6, R203, R7, 0x1, P0 ;  /* 0x000000cb060b7211 */ /* 0x000fd200000f0c07 */
.L_x_2479:
[----:B------:R-:W-:Y:S05]  /*6130*/  BSYNC B0 ;  /* 0x0000000000007941 */ /* 0x000fea0003800000 */
.L_x_2478:
[----:B------:R-:W-:Y:S01]  /*6140*/  IMAD.SHL.U32 R4, R4, 0x2, RZ ;  /* 0x0000000204047824 */ /* 0x000fe200078e00ff */
[----:B------:R-:W-:Y:S01]  /*6150*/  BSSY B0, `(.L_x_2480) ;  /* 0x000004a000007945 */ /* 0x000fe20003800000 */
[----:B---3--:R-:W-:Y:S02]  /*6160*/  CS2R R12, SRZ ;  /* 0x00000000000c7805 */ /* 0x008fe4000001ff00 */
[----:B--2---:R-:W-:Y:S02]  /*6170*/  CS2R R6, SRZ ;  /* 0x0000000000067805 */ /* 0x004fe4000001ff00 */
        /* <DEDUP_REMOVED lines=71> */
.L_x_2481:
[----:B------:R-:W-:Y:S05]  /*65f0*/  BSYNC B0 ;  /* 0x0000000000007941 */ /* 0x000fea0003800000 */
.L_x_2480:
        /* <DEDUP_REMOVED lines=73> */
.L_x_2483:
[----:B------:R-:W-:Y:S05]  /*6a90*/  BSYNC B0 ;  /* 0x0000000000007941 */ /* 0x000fea0003800000 */
.L_x_2482:
[----:B------:R-:W-:Y:S01]  /*6aa0*/  IMAD.SHL.U32 R0, R0, 0x8, RZ ;  /* 0x0000000800007824 */ /* 0x000fe200078e00ff */
[----:B------:R-:W-:Y:S01]  /*6ab0*/  BSSY B0, `(.L_x_2484) ;  /* 0x000004c000007945 */ /* 0x000fe20003800000 */
[----:B--2---:R-:W-:Y:S01]  /*6ac0*/  CS2R R6, SRZ ;  /* 0x0000000000067805 */ /* 0x004fe2000001ff00 */
[----:B------:R-:W-:Y:S02]  /*6ad0*/  IMAD.MOV.U32 R5, RZ, RZ, RZ ;  /* 0x000000ffff057224 */ /* 0x000fe400078e00ff */
[----:B------:R-:W-:Y:S01]  /*6ae0*/  ISETP.NE.U32.AND P0, PT, R0, RZ, PT ;  /* 0x000000ff0000720c */ /* 0x000fe20003f05070 */
[----:B------:R-:W-:-:S12]  /*6af0*/  IMAD.MOV.U32 R0, RZ, RZ, RZ ;  /* 0x000000ffff007224 */ /* 0x000fd800078e00ff */
        /* <DEDUP_REMOVED lines=71> */
.L_x_2485:
[----:B------:R-:W-:Y:S05]  /*6f70*/  BSYNC B0 ;  /* 0x0000000000007941 */ /* 0x000fea0003800000 */
.L_x_2484:
        /* <DEDUP_REMOVED lines=11> */
[----:B--2---:R-:W-:Y:S01]  /*7030*/  IABS R9, R210 ;  /* 0x000000d200097213 */ /* 0x004fe20000000000 */
[----:B------:R-:W-:Y:S01]  /*7040*/  VIADD R11, R229, 0x24 ;  /* 0x00000024e50b7836 */ /* 0x000fe20000000000 */
[----:B------:R-:W-:Y:S01]  /*7050*/  IABS R7, R208 ;  /* 0x000000d000077213 */ /* 0x000fe20000000000 */
        /* <DEDUP_REMOVED lines=62> */
.L_x_2487:
[----:B------:R-:W-:Y:S05]  /*7440*/  BSYNC B0 ;  /* 0x0000000000007941 */ /* 0x000fea0003800000 */
.L_x_2486:
[C---:B------:R-:W-:Y:S01]  /*7450*/  IMAD.SHL.U32 R133, R201.reuse, 0x4, RZ ;  /* 0x00000004c9857824 */ /* 0x040fe200078e00ff */
[----:B------:R-:W-:Y:S01]  /*7460*/  SHF.R.U32.HI R7, RZ, 0x4, R201 ;  /* 0x00000004ff077819 */ /* 0x000fe200000116c9 */
[C---:B------:R-:W-:Y:S01]  /*7470*/  IMAD.SHL.U32 R0, R201.reuse, 0x10, RZ ;  /* 0x00000010c9007824 */ /* 0x040fe200078e00ff */
[----:B------:R-:W-:Y:S01]  /*7480*/  LOP3.LUT R134, R201, 0x6, RZ, 0xc0, !PT ;  /* 0x00000006c9867812 */ /* 0x000fe200078ec0ff */
[----:B--2---:R-:W-:Y:S01]  /*7490*/  IMAD.SHL.U32 R8, R4, 0x2, RZ ;  /* 0x0000000204087824 */ /* 0x004fe200078e00ff */
[----:B------:R-:W-:Y:S01]  /*74a0*/  LOP3.LUT R133, R133, 0x4, RZ, 0xc0, !PT ;  /* 0x0000000485857812 */ /* 0x000fe200078ec0ff */
[----:B------:R-:W-:Y:S01]  /*74b0*/  IMAD.SHL.U32 R9, R225, 0x400, RZ ;  /* 0x00000400e1097824 */ /* 0x000fe200078e00ff */
[----:B------:R-:W-:Y:S02]  /*74c0*/  LOP3.LUT R4, R7, 0x1, RZ, 0xc0, !PT ;  /* 0x0000000107047812 */ /* 0x000fe400078ec0ff */
[----:B------:R-:W-:Y:S02]  /*74d0*/  CS2R R102, SRZ ;  /* 0x0000000000667805 */ /* 0x000fe4000001ff00 */
[----:B------:R-:W-:-:S02]  /*74e0*/  SHF.R.U32.HI R134, RZ, 0x1, R134 ;  /* 0x00000001ff867819 */ /* 0x000fc40000011686 */
[----:B------:R-:W-:Y:S02]  /*74f0*/  CS2R R100, SRZ ;  /* 0x0000000000647805 */ /* 0x000fe4000001ff00 */
[----:B------:R-:W-:Y:S02]  /*7500*/  LOP3.LUT R7, R133, 0xe0, R0, 0xf8, !PT ;  /* 0x000000e085077812 */ /* 0x000fe400078ef800 */
[----:B------:R-:W-:Y:S02]  /*7510*/  CS2R R98, SRZ ;  /* 0x0000000000627805 */ /* 0x000fe4000001ff00 */
[----:B------:R-:W-:Y:S02]  /*7520*/  ISETP.NE.U32.AND P1, PT, R8, RZ, PT ;  /* 0x000000ff0800720c */ /* 0x000fe40003f25070 */
[----:B------:R-:W-:Y:S02]  /*7530*/  CS2R R96, SRZ ;  /* 0x0000000000607805 */ /* 0x000fe4000001ff00 */
[----:B------:R-:W-:-:S02]  /*7540*/  LOP3.LUT R8, R7, R4, R134, 0xf6, !PT ;  /* 0x0000000407087212 */ /* 0x000fc400078ef686 */
[----:B------:R-:W-:Y:S02]  /*7550*/  CS2R R38, SRZ ;  /* 0x0000000000267805 */ /* 0x000fe4000001ff00 */
[----:B------:R-:W-:Y:S02]  /*7560*/  ISETP.GE.AND P0, PT, R2, 0x20, PT ;  /* 0x000000200200780c */ /* 0x000fe40003f06270 */
[----:B------:R-:W-:Y:S02]  /*7570*/  CS2R R36, SRZ ;  /* 0x0000000000247805 */ /* 0x000fe4000001ff00 */
[----:B------:R-:W-:Y:S01]  /*7580*/  LOP3.LUT R7, R8, R9, RZ, 0xfc, !PT ;  /* 0x0000000908077212 */ /* 0x000fe200078efcff */
[----:B------:R-:W-:Y:S01]  /*7590*/  IMAD R8, R226, 0x8, R9 ;  /* 0x00000008e2087824 */ /* 0x000fe200078e0209 */
[----:B------:R-:W-:Y:S02]  /*75a0*/  CS2R R34, SRZ ;  /* 0x0000000000227805 */ /* 0x000fe4000001ff00 */
[----:B------:R-:W-:-:S02]  /*75b0*/  CS2R R32, SRZ ;  /* 0x0000000000207805 */ /* 0x000fc4000001ff00 */
[----:B------:R-:W-:Y:S01]  /*75c0*/  CS2R R106, SRZ ;  /* 0x00000000006a7805 */ /* 0x000fe2000001ff00 */
[----:B------:R-:W-:Y:S01]  /*75d0*/  IMAD R2, R226, 0x8, R7 ;  /* 0x00000008e2027824 */ /* 0x000fe200078e0207 */
[----:B------:R-:W-:Y:S01]  /*75e0*/  CS2R R104, SRZ ;  /* 0x0000000000687805 */ /* 0x000fe2000001ff00 */
[----:B------:R-:W-:Y:S01]  /*75f0*/  IMAD.MOV.U32 R7, RZ, RZ, R5 ;  /* 0x000000ffff077224 */ /* 0x000fe200078e0005 */
[----:B------:R-:W-:Y:S01]  /*7600*/  LOP3.LUT R5, R133, R4, R134, 0xf6, !PT ;  /* 0x0000000485057212 */ /* 0x000fe200078ef686 */
[--C-:B------:R-:W-:Y:S01]  /*7610*/  IMAD R199, R8, 0x10, R3.reuse ;  /* 0x0000001008c77824 */ /* 0x100fe200078e0203 */
[----:B------:R-:W-:Y:S01]  /*7620*/  CS2R R94, SRZ ;  /* 0x00000000005e7805 */ /* 0x000fe2000001ff00 */
[----:B------:R-:W-:Y:S01]  /*7630*/  IMAD R2, R2, 0x10, R3 ;  /* 0x0000001002027824 */ /* 0x000fe200078e0203 */
[----:B------:R-:W-:Y:S01]  /*7640*/  @!PT LDS RZ, [RZ] ;  /* 0x00000000fffff984 */ /* 0x000fe20000000800 */
[----:B------:R-:W-:Y:S01]  /*7650*/  @!PT LDS RZ, [RZ] ;  /* 0x00000000fffff984 */ /* 0x000fe20000000800 */
[----:B------:R-:W-:Y:S01]  /*7660*/  @!PT LDS RZ, [RZ] ;  /* 0x00000000fffff984 */ /* 0x000fe20000000800 */
[----:B------:R2:W-:Y:S01]  /*7670*/  LDGSTS.E.BYPASS.LTC128B.128 [R218+0xc080], desc[UR36][R6.64], P1 ;  /* 0x0c08000006da7fae */ /* 0x0005e20008901d64 */
[----:B------:R-:W-:Y:S01]  /*7680*/  LOP3.LUT R164, R5, 0xe0, R0, 0xf8, !PT ;  /* 0x000000e005a47812 */ /* 0x000fe200078ef800 */
[----:B------:R-:W-:Y:S01]  /*7690*/  VIADD R3, R3, 0x8000 ;  /* 0x0000800003037836 */ /* 0x000fe20000000000 */
[----:B------:R-:W-:Y:S01]  /*76a0*/  CS2R R92, SRZ ;  /* 0x00000000005c7805 */ /* 0x000fe2000001ff00 */
[----:B------:R-:W0:Y:S01]  /*76b0*/  LDGDEPBAR ;  /* 0x00000000000079af */ /* 0x000e220000000000 */
        /* <DEDUP_REMOVED lines=52> */
[----:B------:R-:W2:Y:S01]  /*7a00*/  LDSM.16.M88.4 R164, [R164] ;  /* 0x00000000a4a4783b */ /* 0x000ea20000000200 */
[----:B------:R-:W-:-:S02]  /*7a10*/  CS2R R120, SRZ ;  /* 0x0000000000787805 */ /* 0x000fc4000001ff00 */
[----:B------:R-:W-:Y:S02]  /*7a20*/  CS2R R78, SRZ ;  /* 0x00000000004e7805 */ /* 0x000fe4000001ff00 */
[----:B------:R-:W-:Y:S01]  /*7a30*/  CS2R R76, SRZ ;  /* 0x00000000004c7805 */ /* 0x000fe2000001ff00 */
[----:B------:R3:W4:Y:S01]  /*7a40*/  LDSM.16.M88.4 R152, [R2+0x1000] ;  /* 0x001000000298783b */ /* 0x0007220000000200 */
[----:B------:R-:W-:Y:S02]  /*7a50*/  CS2R R58, SRZ ;  /* 0x00000000003a7805 */ /* 0x000fe4000001ff00 */
[----:B------:R-:W-:Y:S02]  /*7a60*/  CS2R R56, SRZ ;  /* 0x0000000000387805 */ /* 0x000fe4000001ff00 */
[----:B-1----:R-:W-:Y:S01]  /*7a70*/  CS2R R14, SRZ ;  /* 0x00000000000e7805 */ /* 0x002fe2000001ff00 */
        /* <DEDUP_REMOVED lines=59> */
[----:B------:R-:W-:-:S07]  /*7e30*/  IMAD.MOV.U32 R103, RZ, RZ, RZ ;  /* 0x000000ffff677224 */ /* 0x000fce00078e00ff */
.L_x_2505:
[C---:B-1-3--:R-:W-:Y:S01]  /*7e40*/  HMMA.16816.F32 R4, R132.reuse, R136, R4 ;  /* 0x000000888404723c */ /* 0x04afe20000001804 */
[----:B------:R-:W-:Y:S01]  /*7e50*/  BSSY B0, `(.L_x_2489) ;  /* 0x0000059000007945 */ /* 0x000fe20003800000 */
[----:B--2---:R-:W-:Y:S01]  /*7e60*/  MOV R234, RZ ;  /* 0x000000ff00ea7202 */ /* 0x004fe20000000f00 */
        /* <DEDUP_REMOVED lines=73> */
[----:B------:R-:W-:Y:S04]  /*8300*/  LOP3.LUT R132, R133, 0xfffffff8, RZ, 0xc0, !PT ;  /* 0xfffffff885847812 */ /* 0x000fe800078ec0ff */
[----:B------:R-:W-:Y:S03]  /*8310*/  IADD3 R132, R215, -R132, RZ ;  /* 0x80000084d7847210 */ /* 0x000fe60007ffe0ff */
        /* <DEDUP_REMOVED lines=10> */
[C---:B-----5:R-:W-:Y:S04]  /*83c0*/  LEA R236, P0, R136.reuse, R202, 0x1 ;  /* 0x000000ca88ec7211 */ /* 0x060fe800078008ff */
[----:B------:R-:W-:Y:S09]  /*83d0*/  LEA.HI.X R237, R136, R203, R137, 0x1, P0 ;  /* 0x000000cb88ed7211 */ /* 0x000ff200000f0c89 */
.L_x_2490:
[----:B------:R-:W-:Y:S05]  /*83e0*/  BSYNC B0 ;  /* 0x0000000000007941 */ /* 0x000fea0003800000 */
.L_x_2489:
        /* <DEDUP_REMOVED lines=47> */
.L_x_2492:
[----:B------:R-:W-:Y:S05]  /*86e0*/  BSYNC B0 ;  /* 0x0000000000007941 */ /* 0x000fea0003800000 */
.L_x_2491:
[----:B------:R-:W-:Y:S01]  /*86f0*/  VIADD R139, R221, UR8 ;  /* 0x00000008dd8b7c36 */ /* 0x000fe20008000000 */
[----:B------:R-:W-:Y:S01]  /*8700*/  ISETP.NE.AND P0, PT, R132, RZ, PT ;  /* 0x000000ff8400720c */ /* 0x000fe20003f05270 */
[----:B------:R-:W-:Y:S01]  /*8710*/  IMAD.MOV.U32 R235, RZ, RZ, R233 ;  /* 0x000000ffffeb7224 */ /* 0x000fe200078e00e9 */
[----:B------:R-:W-:Y:S01]  /*8720*/  BSSY B0, `(.L_x_2493) ;  /* 0x000004f000007945 */ /* 0x000fe20003800000 */
[----:B------:R-:W-:Y:S01]  /*8730*/  MOV R144, RZ ;  /* 0x000000ff00907202 */ /* 0x000fe20000000f00 */
[----:B------:R-:W-:Y:S01]  /*8740*/  IMAD.MOV.U32 R141, RZ, RZ, RZ ;  /* 0x000000ffff8d7224 */ /* 0x000fe200078e00ff */
[----:B------:R-:W-:Y:S08]  /*8750*/  CS2R R134, SRZ ;  /* 0x0000000000867805 */ /* 0x000ff0000001ff00 */
[----:B------:R-:W-:Y:S01]  /*8760*/  @!PT LDS RZ, [RZ] ;  /* 0x00000000fffff984 */ /* 0x000fe20000000800 */
[----:B------:R-:W-:Y:S01]  /*8770*/  @!PT LDS RZ, [RZ] ;  /* 0x00000000fffff984 */ /* 0x000fe20000000800 */
[----:B------:R-:W-:Y:S01]  /*8780*/  @!PT LDS RZ, [RZ] ;  /* 0x00000000fffff984 */ /* 0x000fe20000000800 */
[----:B------:R4:W-:Y:S01]  /*8790*/  @P0 LDGSTS.E.BYPASS.LTC128B.128 [R139], desc[UR36][R234.64] ;  /* 0x00000000ea8b0fae */ /* 0x0009e2000b901d64 */
[----:B------:R-:W-:Y:S11]  /*87a0*/  LOP3.LUT P0, R138, R230, 0x1, RZ, 0xc0, !PT ;  /* 0x00000001e68a7812 */ /* 0x000ff6000780c0ff */
[----:B------:R-:W-:Y:S02]  /*87b0*/  @!UPT UIADD3 URZ, URZ, URZ, URZ ;  /* 0x0000003f3f3ff290 */ /* 0x000fe4000fffe03f */
[----:B------:R-:W-:Y:S05]  /*87c0*/  @!P0 BRA `(.L_x_2494) ;  /* 0x0000000400108947 */ /* 0x000fea0003800000 */
[----:B------:R-:W-:Y:S02]  /*87d0*/  IABS R137, R210 ;  /* 0x000000d200897213 */ /* 0x000fe40000000000 */
        /* <DEDUP_REMOVED lines=67> */
.L_x_2494:
[----:B------:R-:W-:Y:S05]  /*8c10*/  BSYNC B0 ;  /* 0x0000000000007941 */ /* 0x000fea0003800000 */
.L_x_2493:
        /* <DEDUP_REMOVED lines=12> */
[----:B------:R-:W-:Y:S10]  /*8ce0*/  I2F.RP R136, R144 ;  /* 0x0000009000887306 */ /* 0x000ff40000209400 */
        /* <DEDUP_REMOVED lines=51> */
[--C-:B------:R-:W-:Y:S02]  /*9020*/  IMAD.MOV R137, RZ, RZ, -R136.reuse ;  /* 0x000000ffff897224 */ /* 0x100fe400078e0a88 */
        /* <DEDUP_REMOVED lines=13> */
.L_x_2496:
[----:B------:R-:W-:Y:S05]  /*9100*/  BSYNC B0 ;  /* 0x0000000000007941 */ /* 0x000fea0003800000 */
.L_x_2495:
[----:B------:R-:W-:Y:S01]  /*9110*/  ISETP.NE.AND P0, PT, R132, RZ, PT ;  /* 0x000000ff8400720c */ /* 0x000fe20003f05270 */
[----:B------:R-:W-:Y:S01]  /*9120*/  IMAD.MOV.U32 R145, RZ, RZ, R141 ;  /* 0x000000ffff917224 */ /* 0x000fe200078e008d */
[----:B------:R-:W-:Y:S01]  /*9130*/  MOV R138, RZ ;  /* 0x000000ff008a7202 */ /* 0x000fe20000000f00 */
[----:B------:R-:W-:Y:S01]  /*9140*/  BSSY B0, `(.L_x_2497) ;  /* 0x0000030000007945 */ /* 0x000fe20003800000 */
[----:B------:R-:W-:Y:S01]  /*9150*/  IMAD.MOV.U32 R137, RZ, RZ, RZ ;  /* 0x000000ffff897224 */ /* 0x000fe200078e00ff */
[----:B------:R-:W-:Y:S01]  /*9160*/  MOV R132, RZ ;  /* 0x000000ff00847202 */ /* 0x000fe20000000f00 */
[----:B------:R-:W-:Y:S07]  /*9170*/  IMAD.MOV.U32 R141, RZ, RZ, RZ ;  /* 0x000000ffff8d7224 */ /* 0x000fee00078e00ff */
        /* <DEDUP_REMOVED lines=9> */
[----:B-1----:R-:W1:Y:S02]  /*9210*/  MUFU.RCP R132, R141 ;  /* 0x0000008d00847308 */ /* 0x002e640000001000 */
[----:B-1----:R-:W-:Y:S01]  /*9220*/  VIADD R142, R132, 0xffffffe ;  /* 0x0ffffffe848e7836 */ /* 0x002fe20000000000 */
        /* <DEDUP_REMOVED lines=33> */
.L_x_2498:
[----:B------:R-:W-:Y:S05]  /*9440*/  BSYNC B0 ;  /* 0x0000000000007941 */ /* 0x000fea0003800000 */
.L_x_2497:
[----:B------:R-:W-:Y:S01]  /*9450*/  ISETP.NE.AND P0, PT, R135, RZ, PT ;  /* 0x000000ff8700720c */ /* 0x000fe20003f05270 */
[----:B--2---:R-:W-:Y:S01]  /*9460*/  IMAD.MOV.U32 R133, RZ, RZ, R141 ;  /* 0x000000ffff857224 */ /* 0x004fe200078e008d */
        /* <DEDUP_REMOVED lines=45> */
.L_x_2500:
[----:B------:R-:W-:Y:S05]  /*9740*/  BSYNC B0 ;  /* 0x0000000000007941 */ /* 0x000fea0003800000 */
.L_x_2499:
        /* <DEDUP_REMOVED lines=14> */
[----:B------:R-:W-:Y:S02]  /*9830*/  IABS R137, R210 ;  /* 0x000000d200897213 */ /* 0x000fe40000000000 */
[----:B------:R-:W-:Y:S02]  /*9840*/  IABS R136, R208 ;  /* 0x000000d000887213 */ /* 0x000fe40000000000 */
[----:B------:R-:W-:Y:S01]  /*9850*/  I2F.RP R134, R137 ;  /* 0x0000008900867306 */ /* 0x000fe20000209400 */
[----:B---3--:R-:W-:Y:S09]  /*9860*/  IABS R140, R139 ;  /* 0x0000008b008c7213 */ /* 0x008ff20000000000 */
[----:B------:R-:W1:Y:S10]  /*9870*/  I2F.RP R135, R136 ;  /* 0x0000008800877306 */ /* 0x000e740000209400 */
[----:B-1----:R-:W1:Y:S10]  /*9880*/  MUFU.RCP R132, R135 ;  /* 0x0000008700847308 */ /* 0x002e740000001000 */
[----:B------:R-:W2:Y:S01]  /*9890*/  MUFU.RCP R134, R134 ;  /* 0x0000008600867308 */ /* 0x000ea20000001000 */
[----:B-1----:R-:W-:Y:S01]  /*98a0*/  VIADD R133, R132, 0xffffffe ;  /* 0x0ffffffe84857836 */ /* 0x002fe20000000000 */
[----:B------:R-:W-:Y:S04]  /*98b0*/  IABS R135, R210 ;  /* 0x000000d200877213 */ /* 0x000fe80000000000 */
[----:B------:R-:W-:Y:S04]  /*98c0*/  IADD3 R135, RZ, -R135, RZ ;  /* 0x80000087ff877210 */ /* 0x000fe80007ffe0ff */
        /* <DEDUP_REMOVED lines=46> */
[C---:B------:R-:W-:Y:S02]  /*9bb0*/  IMAD R132, R208.reuse, R132, R219 ;  /* 0x00000084d0847224 */ /* 0x040fe400078e02db */
        /* <DEDUP_REMOVED lines=11> */
.L_x_2502:
[----:B------:R-:W-:Y:S05]  /*9c70*/  BSYNC B0 ;  /* 0x0000000000007941 */ /* 0x000fea0003800000 */
.L_x_2501:
[----:B------:R-:W-:Y:S01]  /*9c80*/  ISETP.NE.AND P0, PT, R138, RZ, PT ;  /* 0x000000ff8a00720c */ /* 0x000fe20003f05270 */
[----:B---3--:R-:W-:Y:S01]  /*9c90*/  VIADD R236, R218, UR7 ;  /* 0x00000007daec7c36 */ /* 0x008fe20008000000 */
        /* <DEDUP_REMOVED lines=8> */
[----:B-1----:R-:W-:Y:S01]  /*9d20*/  VIADD R139, R229, 0x4 ;  /* 0x00000004e58b7836 */ /* 0x002fe20000000000 */
[----:B------:R-:W-:Y:S02]  /*9d30*/  IABS R137, R210 ;  /* 0x000000d200897213 */ /* 0x000fe40000000000 */
[----:B------:R-:W-:Y:S02]  /*9d40*/  IABS R136, R208 ;  /* 0x000000d000887213 */ /* 0x000fe40000000000 */
[----:B--2---:R-:W-:Y:S01]  /*9d50*/  I2F.RP R134, R137 ;  /* 0x0000008900867306 */ /* 0x004fe20000209400 */
[----:B------:R-:W-:Y:S09]  /*9d60*/  IABS R138, R139 ;  /* 0x0000008b008a7213 */ /* 0x000ff20000000000 */
        /* <DEDUP_REMOVED lines=64> */
.L_x_2504:
[----:B------:R-:W-:Y:S05]  /*a170*/  BSYNC B0 ;  /* 0x0000000000007941 */ /* 0x000fea0003800000 */
.L_x_2503:
        /* <DEDUP_REMOVED lines=45> */
[----:B------:R2:W3:Y:S05]  /*a450*/  LDSM.16.MT88.4 R136, [R238] ;  /* 0x00000000ee88783b */ /* 0x0004ea0000004200 */
[C---:B------:R-:W-:Y:S05]  /*a460*/  HMMA.16816.F32 R60, R184.reuse, R170, R60 ;  /* 0x000000aab83c723c */ /* 0x040fea000000183c */
[----:B------:R-:W-:Y:S01]  /*a470*/  IMAD.IADD R234, R197, 0x1, R233 ;  /* 0x00000001c5ea7824 */ /* 0x000fe200078e02e9 */
        /* <DEDUP_REMOVED lines=36> */
.L_x_2488:
        /* <DEDUP_REMOVED lines=15> */
.L_x_2506:
[----:B------:R-:W-:Y:S02]  /*a7b0*/  ULDC.64 UR4, c[0x0][0x310] ;  /* 0x0000c40000047ab9 */ /* 0x000fe40000000a00 */
[----:B------:R-:W-:-:S04]  /*a7c0*/  ISETP.NE.U32.AND P0, PT, RZ, UR4, PT ;  /* 0x00000004ff007c0c */ /* 0x000fc8000bf05070 */
[----:B------:R-:W-:-:S13]  /*a7d0*/  ISETP.NE.AND.EX P0, PT, RZ, UR5, PT, P0 ;  /* 0x00000005ff007c0c */ /* 0x000fda000bf05300 */
[----:B------:R-:W-:Y:S05]  /*a7e0*/  @!P0 BRA `(.L_x_2508) ;  /* 0x00000000000c8947 */ /* 0x000fea0003800000 */
[----:B------:R-:W4:Y:S02]  /*a7f0*/  LDC.64 R2, c[0x0][0x310] ;  /* 0x0000c400ff027b82 */ /* 0x000f240000000a00 */
[----:B----4-:R4:W5:Y:S01]  /*a800*/  LDG.E R0, desc[UR36][R2.64] ;  /* 0x0000002402007981 */ /* 0x010962000c1e1900 */
[----:B------:R-:W-:Y:S05]  /*a810*/  BRA `(.L_x_2507) ;  /* 0x0000000000087947 */ /* 0x000fea0003800000 */
.L_x_2508:
[----:B------:R-:W-:Y:S02]  /*a820*/  ULDC UR4, c[0x0][0x308] ;  /* 0x0000c20000047ab9 */ /* 0x000fe40000000800 */
[----:B------:R-:W-:-:S07]  /*a830*/  MOV R0, UR4 ;  /* 0x0000000400007c02 */ /* 0x000fce0008000f00 */
.L_x_2507:
[----:B------:R-:W-:Y:S02]  /*a840*/  ULDC.64 UR4, c[0x0][0x328] ;  /* 0x0000ca0000047ab9 */ /* 0x000fe40000000a00 */
[----:B------:R-:W-:-:S04]  /*a850*/  ISETP.NE.U32.AND P0, PT, RZ, UR4, PT ;  /* 0x00000004ff007c0c */ /* 0x000fc8000bf05070 */
[----:B------:R-:W-:-:S13]  /*a860*/  ISETP.NE.AND.EX P0, PT, RZ, UR5, PT, P0 ;  /* 0x00000005ff007c0c */ /* 0x000fda000bf05300 */
[----:B------:R-:W-:Y:S05]  /*a870*/  @!P0 BRA `(.L_x_2509) ;  /* 0x00000000001c8947 */ /* 0x000fea0003800000 */
[----:B----4-:R-:W4:Y:S02]  /*a880*/  LDC.64 R2, c[0x0][0x328] ;  /* 0x0000ca00ff027b82 */ /* 0x010f240000000a00 */
[----:B----4-:R-:W4:Y:S02]  /*a890*/  LDG.E.64 R2, desc[UR36][R2.64] ;  /* 0x0000002402027981 */ /* 0x010f24000c1e1b00 */
[----:B----4-:R-:W-:-:S04]  /*a8a0*/  ISETP.NE.U32.AND P0, PT, R2, RZ, PT ;  /* 0x000000ff0200720c */ /* 0x010fc80003f05070 */
[----:B------:R-:W-:-:S13]  /*a8b0*/  ISETP.NE.AND.EX P0, PT, R3, RZ, PT, P0 ;  /* 0x000000ff0300720c */ /* 0x000fda0003f05300 */
[----:B------:R-:W-:Y:S05]  /*a8c0*/  @!P0 BRA `(.L_x_2509) ;  /* 0x0000000000088947 */ /* 0x000fea0003800000 */
[----:B-1-3--:R3:W5:Y:S01]  /*a8d0*/  LD.E R163, desc[UR36][R2.64] ;  /* 0x0000002402a37980 */ /* 0x00a762000c101900 */
[----:B------:R-:W-:Y:S05]  /*a8e0*/  BRA `(.L_x_2510) ;  /* 0x0000000000247947 */ /* 0x000fea0003800000 */
.L_x_2509:
[----:B------:R-:W-:Y:S02]  /*a8f0*/  ULDC.64 UR4, c[0x0][0x318] ;  /* 0x0000c60000047ab9 */ /* 0x000fe40000000a00 */
[----:B------:R-:W-:-:S04]  /*a900*/  ISETP.NE.U32.AND P0, PT, RZ, UR4, PT ;  /* 0x00000004ff007c0c */ /* 0x000fc8000bf05070 */
[----:B------:R-:W-:-:S13]  /*a910*/  ISETP.NE.AND.EX P0, PT, RZ, UR5, PT, P0 ;  /* 0x00000005ff007c0c */ /* 0x000fda000bf05300 */
[----:B------:R-:W-:Y:S05]  /*a920*/  @!P0 BRA `(.L_x_2511) ;  /* 0x00000000000c8947 */ /* 0x000fea0003800000 */
[----:B----4-:R-:W1:Y:S02]  /*a930*/  LDC.64 R2, c[0x0][0x318] ;  /* 0x0000c600ff027b82 */ /* 0x010e640000000a00 */
[----:B-1-3--:R1:W5:Y:S01]  /*a940*/  LDG.E R163, desc[UR36][R2.64] ;  /* 0x0000002402a37981 */ /* 0x00a362000c1e1900 */
[----:B------:R-:W-:Y:S05]  /*a950*/  BRA `(.L_x_2510) ;  /* 0x0000000000087947 */ /* 0x000fea0003800000 */
.L_x_2511:
[----:B------:R-:W-:Y:S02]  /*a960*/  ULDC UR4, c[0x0][0x30c] ;  /* 0x0000c30000047ab9 */ /* 0x000fe40000000800 */
[----:B-1-3--:R-:W-:-:S07]  /*a970*/  MOV R163, UR4 ;  /* 0x0000000400a37c02 */ /* 0x00afce0008000f00 */
.L_x_2510:
[----:B-1-34-:R-:W1:Y:S01]  /*a980*/  S2R R3, SR_CTAID.Y ;  /* 0x0000000000037919 */ /* 0x01ae620000002600 */
[----:B------:R-:W3:Y:S01]  /*a990*/  LDC.64 R138, c[0x0][0x228] ;  /* 0x00008a00ff8a7b82 */ /* 0x000ee20000000a00 */
        /* <DEDUP_REMOVED lines=24> */
.L_x_3390:
[----:B------:R-:W-:Y:S05]  /*ab20*/  BRX R136 -0xab30                                                                                                                           (*"BRANCH_TARGETS .L_x_3391,.L_x_3392,.L_x_3393"*) ;  /* 0xffffff5488347949 */ /* 0x000fea000383ffff */
.L_x_3393:
        /* <DEDUP_REMOVED lines=9> */
.L_x_3391:
        /* <DEDUP_REMOVED lines=10> */
.L_x_3392:
        /* <DEDUP_REMOVED lines=18> */
.L_x_2512:
        /* <DEDUP_REMOVED lines=9> */
.L_x_2515:
[----:B------:R-:W-:Y:S05]  /*ae10*/  BSYNC B0 ;  /* 0x0000000000007941 */ /* 0x000fea0003800000 */
.L_x_2514:
[----:B------:R-:W-:-:S04]  /*ae20*/  ISETP.NE.AND P0, PT, R206, RZ, PT ;  /* 0x000000ffce00720c */ /* 0x000fc80003f05270 */
[----:B-----5:R-:W-:-:S09]  /*ae30*/  FSEL R163, R163, 1, !P0 ;  /* 0x3f800000a3a37808 */ /* 0x020fd20004000000 */
.L_x_2513:
        /* <DEDUP_REMOVED lines=95> */
.L_x_2519:
[----:B------:R-:W-:Y:S05]  /*b430*/  YIELD ;  /* 0x0000000000007946 */ /* 0x000fea0003800000 */
[----:B---3--:R-:W-:Y:S05]  /*b440*/  @P2 BRA `(.L_x_2518) ;  /* 0x0000000000082947 */ /* 0x008fea0003800000 */
[----:B------:R3:W5:Y:S04]  /*b450*/  LDG.E.STRONG.GPU R141, desc[UR36][R156.64] ;  /* 0x000000249c8d7981 */ /* 0x000768000c1ef900 */
[----:B-----5:R-:W-:Y:S01]  /*b460*/  CCTL.IVALL ;  /* 0x00000000ff00798f */ /* 0x020fe20002000000 */
.L_x_2518:
[----:B------:R-:W-:Y:S01]  /*b470*/  ISETP.NE.AND P0, PT, R141, R206, PT ;  /* 0x000000ce8d00720c */ /* 0x000fe20003f05270 */
[----:B------:R-:W-:-:S12]  /*b480*/  WARPSYNC.ALL ;  /* 0x0000000000007948 */ /* 0x000fd80003800000 */
[----:B------:R-:W-:Y:S06]  /*b490*/  BAR.RED.AND.DEFER_BLOCKING 0x0, P0 ;  /* 0x0000000000007b1d */ /* 0x000fec0000014400 */
[----:B------:R-:W5:Y:S02]  /*b4a0*/  B2R.RESULT RZ, P0 ;  /* 0x0000000000ff731c */ /* 0x000f640000004000 */
[----:B-----5:R-:W-:Y:S05]  /*b4b0*/  @P0 BRA `(.L_x_2519) ;  /* 0xfffffffc00dc0947 */ /* 0x020fea000383ffff */
.L_x_2517:
[----:B------:R-:W-:Y:S05]  /*b4c0*/  WARPSYNC.ALL ;  /* 0x0000000000007948 */ /* 0x000fea0003800000 */
[----:B------:R-:W-:Y:S06]  /*b4d0*/  BAR.SYNC.DEFER_BLOCKING 0x0 ;  /* 0x0000000000007b1d */ /* 0x000fec0000010000 */
.L_x_2516:
        /* <DEDUP_REMOVED lines=735> */
.L_x_2520:
        /* <DEDUP_REMOVED lines=387> */
.L_x_2521:
        /* <DEDUP_REMOVED lines=19> */
.L_x_2439:
[----:B------:R-:W-:Y:S02]  /*fc30*/  MOV R12, RZ ;  /* 0x000000ff000c7202 */ /* 0x000fe40000000f00 */
[----:B------:R-:W-:Y:S02]  /*fc40*/  MOV R11, 0x1f ;  /* 0x0000001f000b7802 */ /* 0x000fe40000000f00 */
[----:B------:R-:W-:-:S07]  /*fc50*/  MOV R15, 0xffffffff ;  /* 0xffffffff000f7802 */ /* 0x000fce0000000f00 */
[----:B-----5:R-:W-:Y:S05]  /*fc60*/  WARPSYNC.COLLECTIVE R15, `(.L_x_2522) ;  /* 0x000000000f087348 */ /* 0x020fea0003c00000 */
[----:B------:R1:W2:Y:S02]  /*fc70*/  SHFL.IDX P6, R14, R13, R12, R11 ;  /* 0x0000000c0d0e7389 */ /* 0x0002a400000c000b */
[----:B-12--5:R-:W-:Y:S01]  /*fc80*/  ENDCOLLECTIVE ;  /* 0x000000000000791b */ /* 0x026fe20003800000 */
.L_x_2522:
[----:B------:R-:W-:Y:S05]  /*fc90*/  BRA `(.L_x_2523) ;  /* 0xffffff0c00ec7947 */ /* 0x000fea000383ffff */
.L_x_2524:
        /* <DEDUP_REMOVED lines=14> */
.L_x_3475:


//--------------------- .text._ZN7cutlass7Kernel2INS_4gemm6kernel20DefaultGemmUniversalINS_6half_tENS_6layout8RowMajorELNS_16ComplexTransformE0ELi8ES4_S6_LS7_0ELi8ES4_S6_fNS_4arch15OpClassTensorOpENS8_4Sm80ENS1_9GemmShapeILi128ELi128ELi32EEENSB_ILi64ELi64ELi32EEENSB_ILi16ELi8ELi16EEENS_8epilogue6thread17LinearCombinationIS4_Li8EffLNSG_9ScaleType4KindE0ELNS_15FloatRoundStyleE2ES4_EENS1_11threadblock30GemmIdentityThreadblockSwizzleILi8EEELi4ENS8_13OpMultiplyAddELNS1_23SharedMemoryClearOptionE0ELb0ELb0ELb0ENS5_31Tensor5DPermute02413ColumnMajorILi16ELi3ELi8EEENS5_9NoPermuteEST_vE10SelectBaseISO_vEEEEvNT_6ParamsE --------------------------
	.section	.text._ZN7cutlass7Kernel2INS_4gemm6kernel20DefaultGemmUniversalINS_6half_tENS_6layout8RowMajorELNS_16ComplexTransformE0ELi8ES4_S6_LS7_0ELi8ES4_S6_fNS_4arch15OpClassTensorOpENS8_4Sm80ENS1_9GemmShapeILi128ELi128ELi32EEENSB_ILi64ELi64ELi32EEENSB_ILi16ELi8ELi16EEENS_8epilogue6thread17LinearCombinationIS4_Li8EffLNSG_9ScaleType4KindE0ELNS_15FloatRoundStyleE2ES4_EENS1_11threadblock30GemmIdentityThreadblockSwizzleILi8EEELi4ENS8_13OpMultiplyAddELNS1_23SharedMemoryClearOptionE0ELb0ELb0ELb0ENS5_31Tensor5DPermute02413ColumnMajorILi16ELi3ELi8EEENS5_9NoPermuteEST_vE10SelectBaseISO_vEEEEvNT_6ParamsE,"ax",@progbits
	.align	128
.text._ZN7cutlass7Kernel2INS_4gemm6kernel20DefaultGemmUniversalINS_6half_tENS_6layout8RowMajorELNS_16ComplexTransformE0ELi8ES4_S6_LS7_0ELi8ES4_S6_fNS_4arch15OpClassTensorOpENS8_4Sm80ENS1_9GemmShapeILi128ELi128ELi32EEENSB_ILi64ELi64ELi32EEENSB_ILi16ELi8ELi16EEENS_8epilogue6thread17LinearCombinationIS4_Li8EffLNSG_9ScaleType4KindE0ELNS_15FloatRoundStyleE2ES4_EENS1_11threadblock30GemmIdentityThreadblockSwizzleILi8EEELi4ENS8_13OpMultiplyAddELNS1_23SharedMemoryClearOptionE0ELb0ELb0ELb0ENS5_31Tensor5DPermute02413ColumnMajorILi16ELi3ELi8EEENS5_9NoPermuteEST_vE10SelectBaseISO_vEEEEvNT_6ParamsE:
        .type           _ZN7cutlass7Kernel2INS_4gemm6kernel20DefaultGemmUniversalINS_6half_tENS_6layout8RowMajorELNS_16ComplexTransformE0ELi8ES4_S6_LS7_0ELi8ES4_S6_fNS_4arch15OpClassTensorOpENS8_4Sm80ENS1_9GemmShapeILi128ELi128ELi32EEENSB_ILi64ELi64ELi32EEENSB_ILi16ELi8ELi16EEENS_8epilogue6thread17LinearCombinationIS4_Li8EffLNSG_9ScaleType4KindE0ELNS_15FloatRoundStyleE2ES4_EENS1_11threadblock30GemmIdentityThreadblockSwizzleILi8EEELi4ENS8_13OpMultiplyAddELNS1_23SharedMemoryClearOptionE0ELb0ELb0ELb0ENS5_31Tensor5DPermute02413ColumnMajorILi16ELi3ELi8EEENS5_9NoPermuteEST_vE10SelectBaseISO_vEEEEvNT_6ParamsE,@function
        .size           _ZN7cutlass7Kernel2INS_4gemm6kernel20DefaultGemmUniversalINS_6half_tENS_6layout8RowMajorELNS_16ComplexTransformE0ELi8ES4_S6_LS7_0ELi8ES4_S6_fNS_4arch15OpClassTensorOpENS8_4Sm80ENS1_9GemmShapeILi128ELi128ELi32EEENSB_ILi64ELi64ELi32EEENSB_ILi16ELi8ELi16EEENS_8epilogue6thread17LinearCombinationIS4_Li8EffLNSG_9ScaleType4KindE0ELNS_15FloatRoundStyleE2ES4_EENS1_11threadblock30GemmIdentityThreadblockSwizzleILi8EEELi4ENS8_13OpMultiplyAddELNS1_23SharedMemoryClearOptionE0ELb0ELb0ELb0ENS5_31Tensor5DPermute02413ColumnMajorILi16ELi3ELi8EEENS5_9NoPermuteEST_vE10SelectBaseISO_vEEEEvNT_6ParamsE,(.L_x_3476 - _ZN7cutlass7Kernel2INS_4gemm6kernel20DefaultGemmUniversalINS_6half_tENS_6layout8RowMajorELNS_16ComplexTransformE0ELi8ES4_S6_LS7_0ELi8ES4_S6_fNS_4arch15OpClassTensorOpENS8_4Sm80ENS1_9GemmShapeILi128ELi128ELi32EEENSB_ILi64ELi64ELi32EEENSB_ILi16ELi8ELi16EEENS_8epilogue6thread17LinearCombinationIS4_Li8EffLNSG_9ScaleType4KindE0ELNS_15FloatRoundStyleE2ES4_EENS1_11threadblock30GemmIdentityThreadblockSwizzleILi8EEELi4ENS8_13OpMultiplyAddELNS1_23SharedMemoryClearOptionE0ELb0ELb0ELb0ENS5_31Tensor5DPermute02413ColumnMajorILi16ELi3ELi8EEENS5_9NoPermuteEST_vE10SelectBaseISO_vEEEEvNT_6ParamsE)
        .other          _ZN7cutlass7Kernel2INS_4gemm6kernel20DefaultGemmUniversalINS_6half_tENS_6layout8RowMajorELNS_16ComplexTransformE0ELi8ES4_S6_LS7_0ELi8ES4_S6_fNS_4arch15OpClassTensorOpENS8_4Sm80ENS1_9GemmShapeILi128ELi128ELi32EEENSB_ILi64ELi64ELi32EEENSB_ILi16ELi8ELi16EEENS_8epilogue6thread17LinearCombinationIS4_Li8EffLNSG_9ScaleType4KindE0ELNS_15FloatRoundStyleE2ES4_EENS1_11threadblock30GemmIdentityThreadblockSwizzleILi8EEELi4ENS8_13OpMultiplyAddELNS1_23SharedMemoryClearOptionE0ELb0ELb0ELb0ENS5_31Tensor5DPermute02413ColumnMajorILi16ELi3ELi8EEENS5_9NoPermuteEST_vE10SelectBaseISO_vEEEEvNT_6ParamsE,@"STO_CUDA_ENTRY STV_DEFAULT"
_ZN7cutlass7Kernel2INS_4gemm6kernel20DefaultGemmUniversalINS_6half_tENS_6layout8RowMajorELNS_16ComplexTransformE0ELi8ES4_S6_LS7_0ELi8ES4_S6_fNS_4arch15OpClassTensorOpENS8_4Sm80ENS1_9GemmShapeILi128ELi128ELi32EEENSB_ILi64ELi64ELi32EEENSB_ILi16ELi8ELi16EEENS_8epilogue6thread17LinearCombinationIS4_Li8EffLNSG_9ScaleType4KindE0ELNS_15FloatRoundStyleE2ES4_EENS1_11threadblock30GemmIdentityThreadblockSwizzleILi8EEELi4ENS8_13OpMultiplyAddELNS1_23SharedMemoryClearOptionE0ELb0ELb0ELb0ENS5_31Tensor5DPermute02413ColumnMajorILi16ELi3ELi8EEENS5_9NoPermuteEST_vE10SelectBaseISO_vEEEEvNT_6ParamsE:
        /* <DEDUP_REMOVED lines=40> */
.L_x_2526:
        /* <DEDUP_REMOVED lines=18> */
.L_x_2525:
[----:B------:R-:W1:Y:S01]  /*03a0*/  LDC R0, c[0x0][0x224] ;  /* 0x00008900ff007b82 */ /* 0x000e620000000800 */
[----:B------:R-:W-:-:S07]  /*03b0*/  IADD3 R212, R200, 0x1, RZ ;  /* 0x00000001c8d47810 */ /* 0x000fce0007ffe0ff */
[----:B------:R-:W2:Y:S01]  /*03c0*/  LDC R3, c[0x0][0x234] ;  /* 0x00008d00ff037b82 */ /* 0x000ea20000000800 */
[C---:B-1----:R-:W-:Y:S01]  /*03d0*/  ISETP.GE.AND P0, PT, R212.reuse, R0, PT ;  /* 0x00000000d400720c */ /* 0x042fe20003f06270 */
[-C--:B--2---:R-:W-:Y:S02]  /*03e0*/  IMAD R212, R212, R3.reuse, RZ ;  /* 0x00000003d4d47224 */ /* 0x084fe400078e02ff */
[----:B------:R-:W-:-:S10]  /*03f0*/  IMAD R3, R200, R3, RZ ;  /* 0x00000003c8037224 */ /* 0x000fd400078e02ff */
[----:B------:R-:W1:Y:S02]  /*0400*/  @P0 LDC R212, c[0x0][0x218] ;  /* 0x00008600ffd40b82 */ /* 0x000e640000000800 */
.L_x_2527:
        /* <DEDUP_REMOVED lines=8> */
[----:B------:R-:W-:Y:S02]  /*0490*/  CS2R R118, SRZ ;  /* 0x0000000000767805 */ /* 0x000fe4000001ff00 */
[----:B------:R-:W-:-:S02]  /*04a0*/  CS2R R116, SRZ ;  /* 0x0000000000747805 */ /* 0x000fc4000001ff00 */
[----:B------:R-:W-:Y:S02]  /*04b0*/  LEA.HI R20, R20, R7, RZ, 0x5 ;  /* 0x0000000714147211 */ /* 0x000fe400078f28ff */
[----:B------:R-:W-:Y:S02]  /*04c0*/  CS2R R114, SRZ ;  /* 0x0000000000727805 */ /* 0x000fe4000001ff00 */
[----:B------:R-:W-:Y:S02]  /*04d0*/  CS2R R112, SRZ ;  /* 0x0000000000707805 */ /* 0x000fe4000001ff00 */
[----:B------:R-:W-:Y:S02]  /*04e0*/  CS2R R54, SRZ ;  /* 0x0000000000367805 */ /* 0x000fe4000001ff00 */
[----:B------:R-:W-:Y:S02]  /*04f0*/  LOP3.LUT R20, R20, 0xffffffe0, RZ, 0xc0, !PT ;  /* 0xffffffe014147812 */ /* 0x000fe400078ec0ff */
[----:B------:R-:W-:-:S02]  /*0500*/  CS2R R52, SRZ ;  /* 0x0000000000347805 */ /* 0x000fc4000001ff00 */
[----:B------:R-:W-:Y:S02]  /*0510*/  CS2R R50, SRZ ;  /* 0x0000000000327805 */ /* 0x000fe4000001ff00 */
[----:B------:R-:W-:Y:S02]  /*0520*/  CS2R R48, SRZ ;  /* 0x0000000000307805 */ /* 0x000fe4000001ff00 */
[----:B------:R-:W-:Y:S01]  /*0530*/  CS2R R122, SRZ ;  /* 0x00000000007a7805 */ /* 0x000fe2000001ff00 */
[----:B------:R-:W-:Y:S01]  /*0540*/  IMAD.IADD R20, R7, 0x1, -R20 ;  /* 0x0000000107147824 */ /* 0x000fe200078e0a14 */
[----:B------:R-:W-:Y:S02]  /*0550*/  CS2R R120, SRZ ;  /* 0x0000000000787805 */ /* 0x000fe4000001ff00 */
[----:B------:R-:W-:Y:S02]  /*0560*/  CS2R R110, SRZ ;  /* 0x00000000006e7805 */ /* 0x000fe4000001ff00 */
[----:B------:R-:W-:-:S02]  /*0570*/  CS2R R108, SRZ ;  /* 0x00000000006c7805 */ /* 0x000fc4000001ff00 */
[----:B------:R-:W-:Y:S02]  /*0580*/  CS2R R58, SRZ ;  /* 0x00000000003a7805 */ /* 0x000fe4000001ff00 */
[C---:B------:R-:W-:Y:S02]  /*0590*/  ISETP.NE.AND P0, PT, R20.reuse, RZ, PT ;  /* 0x000000ff1400720c */ /* 0x040fe40003f05270 */
[----:B------:R-:W-:Y:S02]  /*05a0*/  CS2R R56, SRZ ;  /* 0x0000000000387805 */ /* 0x000fe4000001ff00 */
[----:B------:R-:W-:Y:S02]  /*05b0*/  CS2R R46, SRZ ;  /* 0x00000000002e7805 */ /* 0x000fe4000001ff00 */
[----:B------:R-:W-:Y:S02]  /*05c0*/  CS2R R44, SRZ ;  /* 0x00000000002c7805 */ /* 0x000fe4000001ff00 */
[----:B------:R-:W-:-:S02]  /*05d0*/  SEL R20, R20, 0x20, P0 ;  /* 0x0000002014147807 */ /* 0x000fc40000000000 */
[----:B------:R-:W-:Y:S02]  /*05e0*/  CS2R R126, SRZ ;  /* 0x00000000007e7805 */ /* 0x000fe4000001ff00 */
[----:B------:R-:W-:Y:S02]  /*05f0*/  CS2R R124, SRZ ;  /* 0x00000000007c7805 */ /* 0x000fe4000001ff00 */
[----:B------:R-:W-:Y:S02]  /*0600*/  CS2R R106, SRZ ;  /* 0x00000000006a7805 */ /* 0x000fe4000001ff00 */
[----:B--2---:R-:W-:Y:S01]  /*0610*/  SHF.R.S32.HI R4, RZ, 0x1f, R9 ;  /* 0x0000001fff047819 */ /* 0x004fe20000011409 */
[----:B------:R-:W-:Y:S01]  /*0620*/  IMAD.SHL.U32 R205, R9, 0x4, RZ ;  /* 0x0000000409cd7824 */ /* 0x000fe200078e00ff */
[----:B------:R-:W-:Y:S02]  /*0630*/  VIADDMNMX R7, R3, R20, R212, PT ;  /* 0x0000001403077246 */ /* 0x000fe400038001d4 */
[----:B------:R-:W-:-:S02]  /*0640*/  CS2R R104, SRZ ;  /* 0x0000000000687805 */ /* 0x000fc4000001ff00 */
[----:B------:R-:W-:Y:S02]  /*0650*/  LEA.HI R4, R4, R9, RZ, 0x5 ;  /* 0x0000000904047211 */ /* 0x000fe400078f28ff */
[----:B------:R-:W-:Y:S02]  /*0660*/  CS2R R62, SRZ ;  /* 0x00000000003e7805 */ /* 0x000fe4000001ff00 */
[----:B------:R-:W-:Y:S02]  /*0670*/  IADD3 R212, R212, 0x1f, -R3 ;  /* 0x0000001fd4d47810 */ /* 0x000fe40007ffe803 */
[----:B------:R-:W-:Y:S02]  /*0680*/  CS2R R60, SRZ ;  /* 0x00000000003c7805 */ /* 0x000fe4000001ff00 */
[----:B------:R-:W-:Y:S02]  /*0690*/  LOP3.LUT R12, R4, 0xffffffe0, RZ, 0xc0, !PT ;  /* 0xffffffe0040c7812 */ /* 0x000fe400078ec0ff */
[----:B------:R-:W-:-:S02]  /*06a0*/  CS2R R42, SRZ ;  /* 0x00000000002a7805 */ /* 0x000fc4000001ff00 */
[----:B------:R-:W-:Y:S02]  /*06b0*/  SHF.R.S32.HI R4, RZ, 0x5, R4 ;  /* 0x00000005ff047819 */ /* 0x000fe40000011404 */
[----:B------:R-:W-:Y:S02]  /*06c0*/  CS2R R40, SRZ ;  /* 0x0000000000287805 */ /* 0x000fe4000001ff00 */
[----:B------:R-:W-:Y:S01]  /*06d0*/  CS2R R130, SRZ ;  /* 0x0000000000827805 */ /* 0x000fe2000001ff00 */
[----:B------:R-:W-:Y:S01]  /*06e0*/  IMAD.IADD R11, R9, 0x1, -R12 ;  /* 0x00000001090b7824 */ /* 0x000fe200078e0a0c */
[----:B------:R-:W-:Y:S01]  /*06f0*/  CS2R R128, SRZ ;  /* 0x0000000000807805 */ /* 0x000fe2000001ff00 */
[----:B------:R-:W-:Y:S01]  /*0700*/  IMAD.SHL.U32 R4, R4, 0x8, RZ ;  /* 0x0000000804047824 */ /* 0x000fe200078e00ff */
[----:B------:R-:W-:Y:S02]  /*0710*/  CS2R R102, SRZ ;  /* 0x0000000000667805 */ /* 0x000fe4000001ff00 */
[----:B------:R-:W-:-:S02]  /*0720*/  CS2R R100, SRZ ;  /* 0x0000000000647805 */ /* 0x000fc4000001ff00 */
[----:B------:R-:W-:Y:S02]  /*0730*/  SHF.R.S32.HI R0, RZ, 0x1f, R11 ;  /* 0x0000001fff007819 */ /* 0x000fe4000001140b */
[----:B------:R-:W-:Y:S02]  /*0740*/  CS2R R66, SRZ ;  /* 0x0000000000427805 */ /* 0x000fe4000001ff00 */
[----:B------:R-:W-:Y:S02]  /*0750*/  CS2R R64, SRZ ;  /* 0x0000000000407805 */ /* 0x000fe4000001ff00 */
[----:B------:R-:W-:Y:S02]  /*0760*/  CS2R R38, SRZ ;  /* 0x0000000000267805 */ /* 0x000fe4000001ff00 */
[----:B------:R-:W-:Y:S02]  /*0770*/  LEA.HI R10, R0, R11, RZ, 0x2 ;  /* 0x0000000b000a7211 */ /* 0x000fe400078f10ff */
[----:B------:R-:W-:-:S02]  /*0780*/  CS2R R36, SRZ ;  /* 0x0000000000247805 */ /* 0x000fc4000001ff00 */
[----:B------:R-:W-:Y:S02]  /*0790*/  LEA.HI R23, R0, R11, RZ, 0x3 ;  /* 0x0000000b00177211 */ /* 0x000fe400078f18ff */
[----:B------:R-:W-:Y:S02]  /*07a0*/  CS2R R134, SRZ ;  /* 0x0000000000867805 */ /* 0x000fe4000001ff00 */
[C---:B------:R-:W-:Y:S02]  /*07b0*/  LEA.HI.SX32 R12, R10.reuse, R12, 0x1e ;  /* 0x0000000c0a0c7211 */ /* 0x040fe400078ff2ff */
[----:B------:R-:W-:Y:S02]  /*07c0*/  CS2R R132, SRZ ;  /* 0x0000000000847805 */ /* 0x000fe4000001ff00 */
[----:B------:R-:W-:Y:S02]  /*07d0*/  LOP3.LUT R10, R10, 0xfffffffc, RZ, 0xc0, !PT ;  /* 0xfffffffc0a0a7812 */ /* 0x000fe400078ec0ff */
[----:B------:R-:W-:-:S02]  /*07e0*/  CS2R R98, SRZ ;  /* 0x0000000000627805 */ /* 0x000fc4000001ff00 */
        /* <DEDUP_REMOVED lines=26> */
[----:B------:R-:W-:Y:S01]  /*0990*/  ISETP.LT.AND P3, PT, R30, R7, !P4 ;  /* 0x000000071e00720c */ /* 0x000fe20006761270 */
[----:B------:R-:W1:Y:S01]  /*09a0*/  S2UR UR12, SR_CgaCtaId ;  /* 0x00000000000c79c3 */ /* 0x000e620000008800 */
[----:B------:R-:W-:-:S02]  /*09b0*/  SHF.R.S32.HI R11, RZ, 0x1f, R28 ;  /* 0x0000001fff0b7819 */ /* 0x000fc4000001141c */
[----:B------:R-:W-:Y:S02]  /*09c0*/  CS2R R68, SRZ ;  /* 0x0000000000447805 */ /* 0x000fe4000001ff00 */
[----:B------:R-:W-:Y:S02]  /*09d0*/  P2R R8, PR, R8, 0xf ;  /* 0x0000000f08087803 */ /* 0x000fe40000000000 */
[----:B------:R-:W-:Y:S02]  /*09e0*/  CS2R R34, SRZ ;  /* 0x0000000000227805 */ /* 0x000fe4000001ff00 */
[-C--:B------:R-:W-:Y:S01]  /*09f0*/  ISETP.GE.AND P1, PT, R19, R7.reuse, PT ;  /* 0x000000071300720c */ /* 0x080fe20003f26270 */
[----:B------:R-:W-:Y:S01]  /*0a00*/  IMAD R11, R11, UR4, RZ ;  /* 0x000000040b0b7c24 */ /* 0x000fe2000f8e02ff */
[----:B------:R-:W-:Y:S02]  /*0a10*/  ISETP.GE.AND P3, PT, R6, R7, PT ;  /* 0x000000070600720c */ /* 0x000fe40003f66270 */
[----:B------:R-:W-:-:S02]  /*0a20*/  CS2R R32, SRZ ;  /* 0x0000000000207805 */ /* 0x000fc4000001ff00 */
[----:B------:R-:W-:Y:S01]  /*0a30*/  ISETP.LT.AND P0, PT, R4, UR13, !P1 ;  /* 0x0000000d04007c0c */ /* 0x000fe2000cf01270 */
[----:B------:R-:W-:Y:S01]  /*0a40*/  IMAD R11, R28, UR5, R11 ;  /* 0x000000051c0b7c24 */ /* 0x000fe2000f8e020b */
[----:B------:R-:W-:Y:S02]  /*0a50*/  ISETP.LT.AND P2, PT, R4, UR13, !P3 ;  /* 0x0000000d04007c0c */ /* 0x000fe4000df41270 */
[----:B------:R-:W-:Y:S02]  /*0a60*/  CS2R R138, SRZ ;  /* 0x00000000008a7805 */ /* 0x000fe4000001ff00 */
[C---:B------:R-:W-:Y:S02]  /*0a70*/  ISETP.LT.AND P1, PT, R24.reuse, UR13, !P1 ;  /* 0x0000000d18007c0c */ /* 0x040fe4000cf21270 */
[----:B------:R-:W-:Y:S02]  /*0a80*/  CS2R R136, SRZ ;  /* 0x0000000000887805 */ /* 0x000fe4000001ff00 */
[----:B------:R-:W-:-:S02]  /*0a90*/  ISETP.LT.AND P3, PT, R24, UR13, !P3 ;  /* 0x0000000d18007c0c */ /* 0x000fc4000df61270 */
[----:B------:R-:W-:Y:S02]  /*0aa0*/  CS2R R94, SRZ ;  /* 0x00000000005e7805 */ /* 0x000fe4000001ff00 */
[----:B------:R-:W-:Y:S02]  /*0ab0*/  SEL R22, RZ, 0x1, !P0 ;  /* 0x00000001ff167807 */ /* 0x000fe40004000000 */
[----:B------:R-:W-:Y:S02]  /*0ac0*/  CS2R R92, SRZ ;  /* 0x00000000005c7805 */ /* 0x000fe4000001ff00 */
[----:B------:R-:W-:Y:S02]  /*0ad0*/  LEA.HI R7, R12, R12, RZ, 0x1 ;  /* 0x0000000c0c077211 */ /* 0x000fe400078f08ff */
[----:B------:R-:W-:Y:S02]  /*0ae0*/  CS2R R74, SRZ ;  /* 0x00000000004a7805 */ /* 0x000fe4000001ff00 */
[----:B------:R-:W-:-:S02]  /*0af0*/  P2R R22, PR, R22, 0xf ;  /* 0x0000000f16167803 */ /* 0x000fc40000000000 */
[----:B------:R-:W-:Y:S02]  /*0b00*/  CS2R R72, SRZ ;  /* 0x0000000000487805 */ /* 0x000fe4000001ff00 */
[----:B------:R-:W-:Y:S01]  /*0b10*/  ISETP.NE.AND P3, PT, R2, RZ, PT ;  /* 0x000000ff0200720c */ /* 0x000fe20003f65270 */
[----:B------:R-:W-:Y:S01]  /*0b20*/  VIADD R2, R12, 0x8 ;  /* 0x000000080c027836 */ /* 0x000fe20000000000 */
[----:B------:R-:W-:Y:S02]  /*0b30*/  LOP3.LUT R13, R7, 0x3ffffffe, RZ, 0xc0, !PT ;  /* 0x3ffffffe070d7812 */ /* 0x000fe400078ec0ff */
[----:B------:R-:W-:Y:S02]  /*0b40*/  CS2R R142, SRZ ;  /* 0x00000000008e7805 */ /* 0x000fe4000001ff00 */
[----:B------:R-:W-:Y:S02]  /*0b50*/  ISETP.GE.U32.AND P0, PT, R5, 0x3f, PT ;  /* 0x0000003f0500780c */ /* 0x000fe40003f06070 */
[----:B------:R-:W-:-:S02]  /*0b60*/  CS2R R140, SRZ ;  /* 0x00000000008c7805 */ /* 0x000fc4000001ff00 */
[----:B------:R-:W-:Y:S01]  /*0b70*/  LEA.HI R6, R2, R2, RZ, 0x1 ;  /* 0x0000000202067211 */ /* 0x000fe200078f08ff */
[----:B------:R-:W-:Y:S01]  /*0b80*/  IMAD.IADD R13, R12, 0x1, -R13 ;  /* 0x000000010c0d7824 */ /* 0x000fe200078e0a0d */
[----:B------:R-:W-:Y:S02]  /*0b90*/  SHF.R.S32.HI R12, RZ, 0x1f, R19 ;  /* 0x0000001fff0c7819 */ /* 0x000fe40000011413 */
[----:B------:R-:W-:Y:S02]  /*0ba0*/  CS2R R90, SRZ ;  /* 0x00000000005a7805 */ /* 0x000fe4000001ff00 */
[----:B------:R-:W-:Y:S02]  /*0bb0*/  LOP3.LUT R3, R6, 0x3ffffffe, RZ, 0xc0, !PT ;  /* 0x3ffffffe06037812 */ /* 0x000fe400078ec0ff */
[----:B------:R-:W-:Y:S02]  /*0bc0*/  CS2R R88, SRZ ;  /* 0x0000000000587805 */ /* 0x000fe4000001ff00 */
        /* <DEDUP_REMOVED lines=8> */
[----:B------:R-:W-:-:S02]  /*0c50*/  SHF.R.S32.HI R31, RZ, 0x1f, R30 ;  /* 0x0000001fff1f7819 */ /* 0x000fc4000001141e */
[----:B------:R-:W-:Y:S02]  /*0c60*/  CS2R R78, SRZ ;  /* 0x00000000004e7805 */ /* 0x000fe4000001ff00 */
        /* <DEDUP_REMOVED lines=25> */
[----:B------:R-:W-:Y:S02]  /*0e00*/  CS2R R76, SRZ ;  /* 0x00000000004c7805 */ /* 0x000fe4000001ff00 */
        /* <DEDUP_REMOVED lines=15> */
[----:B------:R-:W-:Y:S02]  /*0f00*/  CS2R R146, SRZ ;  /* 0x0000000000927805 */ /* 0x000fe4000001ff00 */
[----:B------:R-:W-:Y:S02]  /*0f10*/  SEL R8, R8, RZ, P0 ;  /* 0x000000ff08087207 */ /* 0x000fe40000000000 */
[----:B------:R-:W-:Y:S02]  /*0f20*/  CS2R R144, SRZ ;  /* 0x0000000000907805 */ /* 0x000fe4000001ff00 */
        /* <DEDUP_REMOVED lines=31> */
[----:B------:R-:W-:Y:S01]  /*1120*/  IMAD.SHL.U32 R0, R22, 0x10, RZ ;  /* 0x0000001016007824 */ /* 0x000fe200078e00ff */
[----:B------:R-:W-:-:S02]  /*1130*/  CS2R R86, SRZ ;  /* 0x0000000000567805 */ /* 0x000fc4000001ff00 */
[----:B------:R-:W-:Y:S02]  /*1140*/  CS2R R84, SRZ ;  /* 0x0000000000547805 */ /* 0x000fe4000001ff00 */
[----:B------:R-:W-:Y:S02]  /*1150*/  LEA R203, R5, UR12, 0x1 ;  /* 0x0000000c05cb7c11 */ /* 0x000fe4000f8e08ff */
[----:B------:R-:W-:Y:S02]  /*1160*/  CS2R R82, SRZ ;  /* 0x0000000000527805 */ /* 0x000fe4000001ff00 */
[----:B------:R-:W-:Y:S02]  /*1170*/  LOP3.LUT R5, R12, R21, RZ, 0x3c, !PT ;  /* 0x000000150c057212 */ /* 0x000fe400078e3cff */
[----:B------:R-:W-:-:S03]  /*1180*/  CS2R R80, SRZ ;  /* 0x0000000000507805 */ /* 0x000fc6000001ff00 */
        /* <DEDUP_REMOVED lines=90> */
[----:B------:R-:W-:-:S02]  /*1730*/  LOP3.LUT R21, R0, 0x2, R21, 0xe2, !PT ;  /* 0x0000000200157812 */ /* 0x000fc400078ee215 */
        /* <DEDUP_REMOVED lines=65> */
[----:B------:R-:W-:Y:S01]  /*1b50*/  LDGSTS.E.BYPASS.LTC128B.128 [R204+0x100], desc[UR38][R20.64], P5 ;  /* 0x0010000014cc7fae */ /* 0x000fe2000a901d66 */
        /* <DEDUP_REMOVED lines=13> */
[----:B------:R-:W-:Y:S01]  /*1c30*/  LDGSTS.E.BYPASS.LTC128B.128 [R203+0x1100], desc[UR38][R6.64], P2 ;  /* 0x0110000006cb7fae */ /* 0x000fe20009101d66 */
[----:B--2---:R-:W-:Y:S01]  /*1c40*/  IADD3 R14, P2, R14, UR4, RZ ;  /* 0x000000040e0e7c10 */ /* 0x004fe2000ff5e0ff */
[----:B------:R-:W-:Y:S01]  /*1c50*/  IMAD.X R208, R7, 0x1, R5, P1 ;  /* 0x0000000107d07824 */ /* 0x000fe200008e0605 */
[----:B------:R-:W-:Y:S02]  /*1c60*/  LOP3.LUT R12, R10, 0x4, R9, 0xf8, !PT ;  /* 0x000000040a0c7812 */ /* 0x000fe400078ef809 */
[----:B------:R-:W-:-:S02]  /*1c70*/  IADD3.X R15, R15, UR5, RZ, P2, !PT ;  /* 0x000000050f0f7c10 */ /* 0x000fc400097fe4ff */
[----:B------:R-:W-:Y:S02]  /*1c80*/  IADD3 R4, P2, R14, UR6, RZ ;  /* 0x000000060e047c10 */ /* 0x000fe4000ff5e0ff */
[--C-:B------:R-:W-:Y:S01]  /*1c90*/  LOP3.LUT R196, R2, 0x4, R9.reuse, 0xf8, !PT ;  /* 0x0000000402c47812 */ /* 0x100fe200078ef809 */
[----:B------:R-:W-:Y:S01]  /*1ca0*/  LDGSTS.E.BYPASS.LTC128B.128 [R8+0xc000], desc[UR38][R14.64], P6 ;  /* 0x0c0000000e087fae */ /* 0x000fe2000b101d66 */
[----:B------:R-:W-:Y:S01]  /*1cb0*/  IADD3.X R5, R15, UR7, RZ, P2, !PT ;  /* 0x000000070f057c10 */ /* 0x000fe200097fe4ff */
[----:B------:R-:W-:Y:S01]  /*1cc0*/  USHF.R.S32.HI UR7, URZ, 0x1f, UR36 ;  /* 0x0000001f3f077899 */ /* 0x000fe20008011424 */
[----:B------:R-:W-:Y:S01]  /*1cd0*/  IADD3 R210, P1, R4, UR4, RZ ;  /* 0x0000000404d27c10 */ /* 0x000fe2000ff3e0ff */
[----:B------:R-:W-:Y:S01]  /*1ce0*/  LDGSTS.E.BYPASS.LTC128B.128 [R8+0xc080], desc[UR38][R14.64+0x80], P5 ;  /* 0x0c0800800e087fae */ /* 0x000fe2000a901d66 */
[--C-:B------:R-:W-:Y:S01]  /*1cf0*/  LOP3.LUT R10, R10, 0x4, R9.reuse, 0xf4, !PT ;  /* 0x000000040a0a7812 */ /* 0x100fe200078ef409 */
[----:B------:R-:W-:Y:S01]  /*1d00*/  ULEA.HI UR7, UR7, UR36, URZ, 0x2 ;  /* 0x0000002407077291 */ /* 0x000fe2000f8f103f */
[----:B------:R-:W-:Y:S01]  /*1d10*/  IADD3.X R211, R5, UR5, RZ, P1, !PT ;  /* 0x0000000505d37c10 */ /* 0x000fe20008ffe4ff */
[----:B------:R-:W-:Y:S01]  /*1d20*/  LDGSTS.E.BYPASS.LTC128B.128 [R0+0xc000], desc[UR38][R4.64], P4 ;  /* 0x0c00000004007fae */ /* 0x000fe2000a101d66 */
[----:B------:R-:W-:Y:S01]  /*1d30*/  LOP3.LUT R2, R2, 0x4, R9, 0xf4, !PT ;  /* 0x0000000402027812 */ /* 0x000fe200078ef409 */
[----:B------:R-:W-:Y:S01]  /*1d40*/  ULOP3.LUT UR4, UR7, 0xfffffffc, URZ, 0xc0, !UPT ;  /* 0xfffffffc07047892 */ /* 0x000fe2000f8ec03f */
[----:B------:R-:W-:Y:S01]  /*1d50*/  IMAD.SHL.U32 R9, R9, 0x10, RZ ;  /* 0x0000001009097824 */ /* 0x000fe200078e00ff */
[----:B------:R2:W-:Y:S01]  /*1d60*/  LDGSTS.E.BYPASS.LTC128B.128 [R0+0xc080], desc[UR38][R4.64+0x80], P3 ;  /* 0x0c08008004007fae */ /* 0x0005e20009901d66 */
[----:B------:R-:W-:Y:S01]  /*1d70*/  USHF.R.S32.HI UR7, URZ, 0x2, UR7 ;  /* 0x000000023f077899 */ /* 0x000fe20008011407 */
[----:B---3--:R-:W-:Y:S01]  /*1d80*/  CS2R R18, SRZ ;  /* 0x0000000000127805 */ /* 0x008fe2000001ff00 */
[----:B------:R-:W-:Y:S01]  /*1d90*/  UIADD3 UR4, UR36, -UR4, URZ ;  /* 0x8000000424047290 */ /* 0x000fe2000fffe03f */
[----:B------:R-:W0:Y:S01]  /*1da0*/  LDGDEPBAR ;  /* 0x00000000000079af */ /* 0x000e220000000000 */
[----:B------:R-:W-:-:S02]  /*1db0*/  LOP3.LUT R205, R205, 0xe0, R9, 0xf8, !PT ;  /* 0x000000e0cdcd7812 */ /* 0x000fc400078ef809 */
[----:B-1----:R-:W-:Y:S01]  /*1dc0*/  CS2R R16, SRZ ;  /* 0x0000000000107805 */ /* 0x002fe2000001ff00 */
[----:B------:R-:W-:Y:S01]  /*1dd0*/  ULEA.HI UR5, UR4, UR4, URZ, 0x1 ;  /* 0x0000000404057291 */ /* 0x000fe2000f8f083f */
[--C-:B------:R-:W-:Y:S02]  /*1de0*/  LOP3.LUT R197, R12, 0xf0, R9.reuse, 0xf8, !PT ;  /* 0x000000f00cc57812 */ /* 0x100fe400078ef809 */
[--C-:B------:R-:W-:Y:S01]  /*1df0*/  LOP3.LUT R3, R10, 0xf0, R9.reuse, 0xf8, !PT ;  /* 0x000000f00a037812 */ /* 0x100fe200078ef809 */
[----:B------:R-:W-:Y:S01]  /*1e00*/  ULOP3.LUT UR6, UR5, 0xfffffffe, URZ, 0xc0, !UPT ;  /* 0xfffffffe05067892 */ /* 0x000fe2000f8ec03f */
[--C-:B------:R-:W-:Y:S01]  /*1e10*/  LOP3.LUT R196, R196, 0xf0, R9.reuse, 0xf8, !PT ;  /* 0x000000f0c4c47812 */ /* 0x100fe200078ef809 */
[----:B------:R-:W-:Y:S01]  /*1e20*/  USHF.R.S32.HI UR5, URZ, 0x1, UR5 ;  /* 0x000000013f057899 */ /* 0x000fe20008011405 */
[----:B------:R-:W-:Y:S01]  /*1e30*/  LOP3.LUT R2, R2, 0xf0, R9, 0xf8, !PT ;  /* 0x000000f002027812 */ /* 0x000fe200078ef809 */
[----:B------:R-:W-:Y:S02]  /*1e40*/  UIADD3 UR6, UR4, -UR6, URZ ;  /* 0x8000000604067290 */ /* 0x000fe4000fffe03f */
[----:B------:R-:W-:-:S02]  /*1e50*/  ULEA UR5, UR7, UR5, 0x6 ;  /* 0x0000000507057291 */ /* 0x000fc4000f8e303f */
[----:B------:R-:W-:Y:S02]  /*1e60*/  ULEA UR6, UR6, UR7, 0x7 ;  /* 0x0000000706067291 */ /* 0x000fe4000f8e383f */
[----:B------:R-:W-:Y:S02]  /*1e70*/  USHF.L.U32 UR5, UR5, 0x6, URZ ;  /* 0x0000000605057899 */ /* 0x000fe4000800063f */
[----:B------:R-:W-:Y:S02]  /*1e80*/  USHF.L.U32 UR6, UR6, 0x3, URZ ;  /* 0x0000000306067899 */ /* 0x000fe4000800063f */
[----:B------:R-:W-:Y:S02]  /*1e90*/  UIADD3 UR4, UR12, 0x8000, URZ ;  /* 0x000080000c047890 */ /* 0x000fe4000fffe03f */
[----:B------:R-:W-:Y:S01]  /*1ea0*/  USHF.L.U32 UR5, UR5, 0x1, URZ ;  /* 0x0000000105057899 */ /* 0x000fe2000800063f */
[----:B------:R-:W-:-:S04]  /*1eb0*/  DEPBAR.LE SB0, 0x2 ;  /* 0x000080800000791a */ /* 0x000fc80000000000 */
[----:B--2---:R-:W-:Y:S01]  /*1ec0*/  VIADD R0, R205, UR6 ;  /* 0x00000006cd007c36 */ /* 0x004fe20008000000 */
[----:B------:R-:W-:Y:S01]  /*1ed0*/  LEA R197, R197, UR4, 0x4 ;  /* 0x00000004c5c57c11 */ /* 0x000fe2000f8e20ff */
[----:B------:R-:W-:Y:S01]  /*1ee0*/  BAR.SYNC.DEFER_BLOCKING 0x0 ;  /* 0x0000000000007b1d */ /* 0x000fe20000010000 */
[----:B------:R-:W-:Y:S02]  /*1ef0*/  LEA R3, R3, UR4, 0x4 ;  /* 0x0000000403037c11 */ /* 0x000fe4000f8e20ff */
[----:B------:R-:W-:Y:S02]  /*1f00*/  LEA R196, R196, UR4, 0x4 ;  /* 0x00000004c4c47c11 */ /* 0x000fe4000f8e20ff */
[----:B------:R-:W-:Y:S02]  /*1f10*/  LEA R2, R2, UR4, 0x4 ;  /* 0x0000000402027c11 */ /* 0x000fe4000f8e20ff */
[----:B------:R-:W-:Y:S02]  /*1f20*/  LEA R0, R0, UR12, 0x4 ;  /* 0x0000000c00007c11 */ /* 0x000fe4000f8e20ff */
[----:B------:R-:W-:-:S02]  /*1f30*/  LEA R207, R207, UR4, 0x1 ;  /* 0x00000004cfcf7c11 */ /* 0x000fc4000f8e08ff */
        /* <DEDUP_REMOVED lines=26> */
.L_x_2529:
        /* <DEDUP_REMOVED lines=158> */
.L_x_2528:
        /* <DEDUP_REMOVED lines=13> */
[----:B------:R1:W5:Y:S01]  /*2b90*/  LD.E R162, desc[UR38][R162.64] ;  /* 0x00000026a2a27980 */ /* 0x000362000c101900 */
[----:B------:R-:W-:Y:S05]  /*2ba0*/  BRA `(.L_x_2531) ;  /* 0x0000000000247947 */ /* 0x000fea0003800000 */
.L_x_2530:
[----:B------:R-:W-:Y:S02]  /*2bb0*/  ULDC.64 UR4, c[0x0][0x310] ;  /* 0x0000c40000047ab9 */ /* 0x000fe40000000a00 */
[----:B------:R-:W-:-:S04]  /*2bc0*/  ISETP.NE.U32.AND P0, PT, RZ, UR4, PT ;  /* 0x00000004ff007c0c */ /* 0x000fc8000bf05070 */
[----:B------:R-:W-:-:S13]  /*2bd0*/  ISETP.NE.AND.EX P0, PT, RZ, UR5, PT, P0 ;  /* 0x00000005ff007c0c */ /* 0x000fda000bf05300 */
[----:B------:R-:W-:Y:S05]  /*2be0*/  @!P0 BRA `(.L_x_2532) ;  /* 0x00000000000c8947 */ /* 0x000fea0003800000 */
[----:B-12---:R-:W1:Y:S02]  /*2bf0*/  LDC.64 R162, c[0x0][0x310] ;  /* 0x0000c400ffa27b82 */ /* 0x006e640000000a00 */
[----:B-1----:R2:W5:Y:S01]  /*2c00*/  LDG.E R162, desc[UR38][R162.64] ;  /* 0x00000026a2a27981 */ /* 0x002562000c1e1900 */
[----:B------:R-:W-:Y:S05]  /*2c10*/  BRA `(.L_x_2531) ;  /* 0x0000000000087947 */ /* 0x000fea0003800000 */
.L_x_2532:
[----:B------:R-:W-:Y:S02]  /*2c20*/  ULDC UR4, c[0x0][0x308] ;  /* 0x0000c20000047ab9 */ /* 0x000fe40000000800 */
[----:B-12---:R-:W-:-:S07]  /*2c30*/  MOV R162, UR4 ;  /* 0x0000000400a27c02 */ /* 0x006fce0008000f00 */
.L_x_2531:
        /* <DEDUP_REMOVED lines=11> */
.L_x_2533:
[----:B------:R-:W-:Y:S02]  /*2cf0*/  ULDC.64 UR4, c[0x0][0x318] ;  /* 0x0000c60000047ab9 */ /* 0x000fe40000000a00 */
[----:B------:R-:W-:-:S04]  /*2d00*/  ISETP.NE.U32.AND P0, PT, RZ, UR4, PT ;  /* 0x00000004ff007c0c */ /* 0x000fc8000bf05070 */
[----:B------:R-:W-:-:S13]  /*2d10*/  ISETP.NE.AND.EX P0, PT, RZ, UR5, PT, P0 ;  /* 0x00000005ff007c0c */ /* 0x000fda000bf05300 */
[----:B------:R-:W-:Y:S05]  /*2d20*/  @!P0 BRA `(.L_x_2535) ;  /* 0x00000000000c8947 */ /* 0x000fea0003800000 */
[----:B------:R-:W1:Y:S02]  /*2d30*/  LDC.64 R170, c[0x0][0x318] ;  /* 0x0000c600ffaa7b82 */ /* 0x000e640000000a00 */
[----:B-1----:R1:W5:Y:S01]  /*2d40*/  LDG.E R170, desc[UR38][R170.64] ;  /* 0x00000026aaaa7981 */ /* 0x002362000c1e1900 */
[----:B------:R-:W-:Y:S05]  /*2d50*/  BRA `(.L_x_2534) ;  /* 0x0000000000087947 */ /* 0x000fea0003800000 */
.L_x_2535:
[----:B------:R-:W-:Y:S02]  /*2d60*/  ULDC UR4, c[0x0][0x30c] ;  /* 0x0000c30000047ab9 */ /* 0x000fe40000000800 */
[----:B------:R-:W-:-:S07]  /*2d70*/  MOV R170, UR4 ;  /* 0x0000000400aa7c02 */ /* 0x000fce0008000f00 */
.L_x_2534:
[----:B---3--:R-:W3:Y:S01]  /*2d80*/  S2R R3, SR_CTAID.Y ;  /* 0x0000000000037919 */ /* 0x008ee20000002600 */
[----:B------:R-:W2:Y:S01]  /*2d90*/  LDC.64 R4, c[0x0][0x228] ;  /* 0x00008a00ff047b82 */ /* 0x000ea20000000a00 */
        /* <DEDUP_REMOVED lines=9> */
[-C--:B--2---:R-:W-:Y:S02]  /*2e30*/  SHF.L.U32 R8, R0, R4.reuse, RZ ;  /* 0x0000000400087219 */ /* 0x084fe400000006ff */
[----:B------:R-:W-:Y:S02]  /*2e40*/  ISETP.NE.AND P0, PT, R5, RZ, PT ;  /* 0x000000ff0500720c */ /* 0x000fe40003f05270 */
[----:B---3--:R-:W-:Y:S02]  /*2e50*/  SHF.L.U32 R6, R3, R4, RZ ;  /* 0x0000000403067219 */ /* 0x008fe400000006ff */
        /* <DEDUP_REMOVED lines=13> */
.L_x_3394:
[----:B------:R-:W-:Y:S05]  /*2f30*/  BRX R6 -0x2f40                                                                                                                             (*"BRANCH_TARGETS .L_x_3395,.L_x_3396,.L_x_3397"*) ;  /* 0xffffffd006307949 */ /* 0x000fea000383ffff */
.L_x_3397:
        /* <DEDUP_REMOVED lines=9> */
.L_x_3395:
        /* <DEDUP_REMOVED lines=10> */
.L_x_3396:
        /* <DEDUP_REMOVED lines=18> */
.L_x_2536:
        /* <DEDUP_REMOVED lines=9> */
.L_x_2539:
[----:B------:R-:W-:Y:S05]  /*3220*/  BSYNC B0 ;  /* 0x0000000000007941 */ /* 0x000fea0003800000 */
.L_x_2538:
[----:B------:R-:W-:-:S04]  /*3230*/  ISETP.NE.AND P0, PT, R200, RZ, PT ;  /* 0x000000ffc800720c */ /* 0x000fc80003f05270 */
[----:B-----5:R-:W-:-:S09]  /*3240*/  FSEL R170, R170, 1, !P0 ;  /* 0x3f800000aaaa7808 */ /* 0x020fd20004000000 */
.L_x_2537:
        /* <DEDUP_REMOVED lines=26> */
.L_x_2540:
        /* <DEDUP_REMOVED lines=24> */
.L_x_2541:
        /* <DEDUP_REMOVED lines=70> */
.L_x_2542:
        /* <DEDUP_REMOVED lines=22> */
.L_x_2543:
        /* <DEDUP_REMOVED lines=62> */
.L_x_2547:
[----:B------:R-:W-:Y:S05]  /*3f10*/  YIELD ;  /* 0x0000000000007946 */ /* 0x000fea0003800000 */
[----:B---3--:R-:W-:Y:S05]  /*3f20*/  @P2 BRA `(.L_x_2546) ;  /* 0x0000000000082947 */ /* 0x008fea0003800000 */
[----:B------:R3:W5:Y:S04]  /*3f30*/  LDG.E.STRONG.GPU R151, desc[UR38][R164.64] ;  /* 0x00000026a4977981 */ /* 0x000768000c1ef900 */
[----:B-----5:R-:W-:Y:S01]  /*3f40*/  CCTL.IVALL ;  /* 0x00000000ff00798f */ /* 0x020fe20002000000 */
.L_x_2546:
[----:B------:R-:W-:Y:S01]  /*3f50*/  ISETP.NE.AND P0, PT, R151, R200, PT ;  /* 0x000000c89700720c */ /* 0x000fe20003f05270 */
[----:B------:R-:W-:-:S12]  /*3f60*/  WARPSYNC.ALL ;  /* 0x0000000000007948 */ /* 0x000fd80003800000 */
[----:B------:R-:W-:Y:S06]  /*3f70*/  BAR.RED.AND.DEFER_BLOCKING 0x0, P0 ;  /* 0x0000000000007b1d */ /* 0x000fec0000014400 */
[----:B------:R-:W5:Y:S02]  /*3f80*/  B2R.RESULT RZ, P0 ;  /* 0x0000000000ff731c */ /* 0x000f640000004000 */
[----:B-----5:R-:W-:Y:S05]  /*3f90*/  @P0 BRA `(.L_x_2547) ;  /* 0xfffffffc00dc0947 */ /* 0x020fea000383ffff */
.L_x_2545:
[----:B------:R-:W-:Y:S05]  /*3fa0*/  WARPSYNC.ALL ;  /* 0x0000000000007948 */ /* 0x000fea0003800000 */
[----:B------:R-:W-:Y:S06]  /*3fb0*/  BAR.SYNC.DEFER_BLOCKING 0x0 ;  /* 0x0000000000007b1d */ /* 0x000fec0000010000 */
.L_x_2544:
        /* <DEDUP_REMOVED lines=1141> */
.L_x_2548:
        /* <DEDUP_REMOVED lines=780> */
.L_x_2549:
        /* <DEDUP_REMOVED lines=19> */
.L_x_2550:
        /* <DEDUP_REMOVED lines=16> */
.L_x_3476:


//--------------------- .text._ZN7cutlass7Kernel2INS_4gemm6kernel20DefaultGemmUniversalINS_6half_tENS_6layout8RowMajorELNS_16ComplexTransformE0ELi8ES4_S6_LS7_0ELi8ES4_S6_fNS_4arch15OpClassTensorOpENS8_4Sm80ENS1_9GemmShapeILi128ELi128ELi32EEENSB_ILi64ELi64ELi32EEENSB_ILi16ELi8ELi16EEENS_8epilogue6thread17LinearCombinationIS4_Li8EffLNSG_9ScaleType4KindE0ELNS_15FloatRoundStyleE2ES4_EENS1_11threadblock30GemmIdentityThreadblockSwizzleILi8EEELi4ENS8_13OpMultiplyAddELNS1_23SharedMemoryClearOptionE0ELb0ELb0ELb0ENS5_31Tensor5DPermute02413ColumnMajorILi16ELi3ELi8EEENS5_37Tensor4DPermute0213ColumnMajorInverseILi8ELi4EEENS5_9NoPermuteEvE10SelectBaseISO_vEEEEvNT_6ParamsE --------------------------
	.section	.text._ZN7cutlass7Kernel2INS_4gemm6kernel20DefaultGemmUniversalINS_6half_tENS_6layout8RowMajorELNS_16ComplexTransformE0ELi8ES4_S6_LS7_0ELi8ES4_S6_fNS_4arch15OpClassTensorOpENS8_4Sm80ENS1_9GemmShapeILi128ELi128ELi32EEENSB_ILi64ELi64ELi32EEENSB_ILi16ELi8ELi16EEENS_8epilogue6thread17LinearCombinationIS4_Li8EffLNSG_9ScaleType4KindE0ELNS_15FloatRoundStyleE2ES4_EENS1_11threadblock30GemmIdentityThreadblockSwizzleILi8EEELi4ENS8_13OpMultiplyAddELNS1_23SharedMemoryClearOptionE0ELb0ELb0ELb0ENS5_31Tensor5DPermute02413ColumnMajorILi16ELi3ELi8EEENS5_37Tensor4DPermute0213ColumnMajorInverseILi8ELi4EEENS5_9NoPermuteEvE10SelectBaseISO_vEEEEvNT_6ParamsE,"ax",@progbits
	.align	128
.text._ZN7cutlass7Kernel2INS_4gemm6kernel20DefaultGemmUniversalINS_6half_tENS_6layout8RowMajorELNS_16ComplexTransformE0ELi8ES4_S6_LS7_0ELi8ES4_S6_fNS_4arch15OpClassTensorOpENS8_4Sm80ENS1_9GemmShapeILi128ELi128ELi32EEENSB_ILi64ELi64ELi32EEENSB_ILi16ELi8ELi16EEENS_8epilogue6thread17LinearCombinationIS4_Li8EffLNSG_9ScaleType4KindE0ELNS_15FloatRoundStyleE2ES4_EENS1_11threadblock30GemmIdentityThreadblockSwizzleILi8EEELi4ENS8_13OpMultiplyAddELNS1_23SharedMemoryClearOptionE0ELb0ELb0ELb0ENS5_31Tensor5DPermute02413ColumnMajorILi16ELi3ELi8EEENS5_37Tensor4DPermute0213ColumnMajorInverseILi8ELi4EEENS5_9NoPermuteEvE10SelectBaseISO_vEEEEvNT_6ParamsE:
        .type           _ZN7cutlass7Kernel2INS_4gemm6kernel20DefaultGemmUniversalINS_6half_tENS_6layout8RowMajorELNS_16ComplexTransformE0ELi8ES4_S6_LS7_0ELi8ES4_S6_fNS_4arch15OpClassTensorOpENS8_4Sm80ENS1_9GemmShapeILi128ELi128ELi32EEENSB_ILi64ELi64ELi32EEENSB_ILi16ELi8ELi16EEENS_8epilogue6thread17LinearCombinationIS4_Li8EffLNSG_9ScaleType4KindE0ELNS_15FloatRoundStyleE2ES4_EENS1_11threadblock30GemmIdentityThreadblockSwizzleILi8EEELi4ENS8_13OpMultiplyAddELNS1_23SharedMemoryClearOptionE0ELb0ELb0ELb0ENS5_31Tensor5DPermute02413ColumnMajorILi16ELi3ELi8EEENS5_37Tensor4DPermute0213ColumnMajorInverseILi8ELi4EEENS5_9NoPermuteEvE10SelectBaseISO_vEEEEvNT_6ParamsE,@function
        .size           _ZN7cutlass7Kernel2INS_4gemm6kernel20DefaultGemmUniversalINS_6half_tENS_6layout8RowMajorELNS_16ComplexTransformE0ELi8ES4_S6_LS7_0ELi8ES4_S6_fNS_4arch15OpClassTensorOpENS8_4Sm80ENS1_9GemmShapeILi128ELi128ELi32EEENSB_ILi64ELi64ELi32EEENSB_ILi16ELi8ELi16EEENS_8epilogue6thread17LinearCombinationIS4_Li8EffLNSG_9ScaleType4KindE0ELNS_15FloatRoundStyleE2ES4_EENS1_11threadblock30GemmIdentityThreadblockSwizzleILi8EEELi4ENS8_13OpMultiplyAddELNS1_23SharedMemoryClearOptionE0ELb0ELb0ELb0ENS5_31Tensor5DPermute02413ColumnMajorILi16ELi3ELi8EEENS5_37Tensor4DPermute0213ColumnMajorInverseILi8ELi4EEENS5_9NoPermuteEvE10SelectBaseISO_vEEEEvNT_6ParamsE,(.L_x_3477 - _ZN7cutlass7Kernel2INS_4gemm6kernel20DefaultGemmUniversalINS_6half_tENS_6layout8RowMajorELNS_16ComplexTransformE0ELi8ES4_S6_LS7_0ELi8ES4_S6_fNS_4arch15OpClassTensorOpENS8_4Sm80ENS1_9GemmShapeILi128ELi128ELi32EEENSB_ILi64ELi64ELi32EEENSB_ILi16ELi8ELi16EEENS_8epilogue6thread17LinearCombinationIS4_Li8EffLNSG_9ScaleType4KindE0ELNS_15FloatRoundStyleE2ES4_EENS1_11threadblock30GemmIdentityThreadblockSwizzleILi8EEELi4ENS8_13OpMultiplyAddELNS1_23SharedMemoryClearOptionE0ELb0ELb0ELb0ENS5_31Tensor5DPermute02413ColumnMajorILi16ELi3ELi8EEENS5_37Tensor4DPermute0213ColumnMajorInverseILi8ELi4EEENS5_9NoPermuteEvE10SelectBaseISO_vEEEEvNT_6ParamsE)
        .other          _ZN7cutlass7Kernel2INS_4gemm6kernel20DefaultGemmUniversalINS_6half_tENS_6layout8RowMajorELNS_16ComplexTransformE0ELi8ES4_S6_LS7_0ELi8ES4_S6_fNS_4arch15OpClassTensorOpENS8_4Sm80ENS1_9GemmShapeILi128ELi128ELi32EEENSB_ILi64ELi64ELi32EEENSB_ILi16ELi8ELi16EEENS_8epilogue6thread17LinearCombinationIS4_Li8EffLNSG_9ScaleType4KindE0ELNS_15FloatRoundStyleE2ES4_EENS1_11threadblock30GemmIdentityThreadblockSwizzleILi8EEELi4ENS8_13OpMultiplyAddELNS1_23SharedMemoryClearOptionE0ELb0ELb0ELb0ENS5_31Tensor5DPermute02413ColumnMajorILi16ELi3ELi8EEENS5_37Tensor4DPermute0213ColumnMajorInverseILi8ELi4EEENS5_9NoPermuteEvE10SelectBaseISO_vEEEEvNT_6ParamsE,@"STO_CUDA_ENTRY STV_DEFAULT"
_ZN7cutlass7Kernel2INS_4gemm6kernel20DefaultGemmUniversalINS_6half_tENS_6layout8RowMajorELNS_16ComplexTransformE0ELi8ES4_S6_LS7_0ELi8ES4_S6_fNS_4arch15OpClassTensorOpENS8_4Sm80ENS1_9GemmShapeILi128ELi128ELi32EEENSB_ILi64ELi64ELi32EEENSB_ILi16ELi8ELi16EEENS_8epilogue6thread17LinearCombinationIS4_Li8EffLNSG_9ScaleType4KindE0ELNS_15FloatRoundStyleE2ES4_EENS1_11threadblock30GemmIdentityThreadblockSwizzleILi8EEELi4ENS8_13OpMultiplyAddELNS1_23SharedMemoryClearOptionE0ELb0ELb0ELb0ENS5_31Tensor5DPermute02413ColumnMajorILi16ELi3ELi8EEENS5_37Tensor4DPermute0213ColumnMajorInverseILi8ELi4EEENS5_9NoPermuteEvE10SelectBaseISO_vEEEEvNT_6ParamsE:
        /* <DEDUP_REMOVED lines=40> */
.L_x_2552:
        /* <DEDUP_REMOVED lines=18> */
.L_x_2551:
[----:B------:R-:W1:Y:S01]  /*03a0*/  LDC R0, c[0x0][0x224] ;  /* 0x00008900ff007b82 */ /* 0x000e620000000800 */
[----:B------:R-:W-:-:S07]  /*03b0*/  IADD3 R18, R204, 0x1, RZ ;  /* 0x00000001cc127810 */ /* 0x000fce0007ffe0ff */
[----:B------:R-:W2:Y:S01]  /*03c0*/  LDC R19, c[0x0][0x234] ;  /* 0x00008d00ff137b82 */ /* 0x000ea20000000800 */
[C---:B-1----:R-:W-:Y:S01]  /*03d0*/  ISETP.GE.AND P0, PT, R18.reuse, R0, PT ;  /* 0x000000001200720c */ /* 0x042fe20003f06270 */
[-C--:B--2---:R-:W-:Y:S02]  /*03e0*/  IMAD R18, R18, R19.reuse, RZ ;  /* 0x0000001312127224 */ /* 0x084fe400078e02ff */
[----:B------:R-:W-:-:S10]  /*03f0*/  IMAD R19, R204, R19, RZ ;  /* 0x00000013cc137224 */ /* 0x000fd400078e02ff */
[----:B------:R-:W1:Y:S02]  /*0400*/  @P0 LDC R18, c[0x0][0x218] ;  /* 0x00008600ff120b82 */ /* 0x000e640000000800 */
.L_x_2553:
        /* <DEDUP_REMOVED lines=19> */
.L_x_2554:
        /* <DEDUP_REMOVED lines=19> */
.L_x_2555:
        /* <DEDUP_REMOVED lines=9> */
[----:B--2---:R-:W-:-:S03]  /*0700*/  IMAD.SHL.U32 R213, R213, 0x2, RZ ;  /* 0x00000002d5d57824 */ /* 0x004fc600078e00ff */
        /* <DEDUP_REMOVED lines=13> */
[C---:B------:R-:W-:Y:S01]  /*07e0*/  LEA.HI.SX32 R6, R5.reuse, R6, 0x1d ;  /* 0x0000000605067211 */ /* 0x040fe200078feaff */
[----:B------:R-:W-:Y:S02]  /*07f0*/  IMAD R212, R212, 0x80, R21 ;  /* 0x00000080d4d47824 */ /* 0x000fe400078e0215 */
[----:B------:R-:W-:Y:S01]  /*0800*/  IMAD.IADD R22, R20, 0x1, -R7 ;  /* 0x0000000114167824 */ /* 0x000fe200078e0a07 */
[----:B------:R-:W-:Y:S01]  /*0810*/  LOP3.LUT R7, R5, 0xfffffff8, RZ, 0xc0, !PT ;  /* 0xfffffff805077812 */ /* 0x000fe200078ec0ff */
[C---:B------:R-:W-:Y:S01]  /*0820*/  VIADD R211, R212.reuse, 0x8 ;  /* 0x00000008d4d37836 */ /* 0x040fe20000000000 */
[C---:B------:R-:W-:Y:S01]  /*0830*/  ISETP.GE.AND P2, PT, R212.reuse, UR4, PT ;  /* 0x00000004d4007c0c */ /* 0x040fe2000bf46270 */
[----:B------:R-:W-:-:S02]  /*0840*/  VIADD R210, R212, 0x10 ;  /* 0x00000010d4d27836 */ /* 0x000fc40000000000 */
        /* <DEDUP_REMOVED lines=33> */
[----:B-1----:R-:W-:Y:S01]  /*0a60*/  IMAD R4, R7, R2, RZ ;  /* 0x0000000207047224 */ /* 0x002fe200078e02ff */
[----:B------:R-:W-:-:S03]  /*0a70*/  SHF.R.S32.HI R7, RZ, 0x1f, R18 ;  /* 0x0000001fff077819 */ /* 0x000fc60000011412 */
[----:B------:R-:W-:Y:S01]  /*0a80*/  IMAD R11, R15, R3, R4 ;  /* 0x000000030f0b7224 */ /* 0x000fe200078e0204 */
[----:B------:R-:W-:Y:S01]  /*0a90*/  LEA.HI R7, R7, R18, RZ, 0x2 ;  /* 0x0000001207077211 */ /* 0x000fe200078f10ff */
[----:B------:R-:W-:Y:S01]  /*0aa0*/  IMAD.WIDE.U32 R14, R15, R2, R12 ;  /* 0x000000020f0e7225 */ /* 0x000fe200078e000c */
[----:B------:R-:W-:Y:S02]  /*0ab0*/  SHF.R.U32.HI R13, RZ, 0x5, R201 ;  /* 0x00000005ff0d7819 */ /* 0x000fe400000116c9 */
[----:B------:R-:W-:Y:S01]  /*0ac0*/  SHF.R.S32.HI R207, RZ, 0x2, R7 ;  /* 0x00000002ffcf7819 */ /* 0x000fe20000011407 */
[----:B------:R-:W-:Y:S01]  /*0ad0*/  IMAD.IADD R12, R15, 0x1, R11 ;  /* 0x000000010f0c7824 */ /* 0x000fe200078e020b */
[----:B-----5:R-:W-:-:S04]  /*0ae0*/  LEA R4, P2, R14, R16, 0x1 ;  /* 0x000000100e047211 */ /* 0x020fc800078408ff */
[----:B------:R-:W-:Y:S01]  /*0af0*/  LEA.HI.X R5, R14, R17, R12, 0x1, P2 ;  /* 0x000000110e057211 */ /* 0x000fe200010f0c0c */
[----:B------:R-:W-:Y:S08]  /*0b00*/  BRA.DIV UR4, `(.L_x_2556) ;  /* 0x000000de047c7947 */ /* 0x000ff0000b800000 */
[----:B------:R1:W2:Y:S02]  /*0b10*/  SHFL.IDX PT, R14, R13, RZ, 0x1f ;  /* 0x00001fff0d0e7589 */ /* 0x0002a400000e0000 */
.L_x_2612:
[----:B--2---:R-:W-:Y:S01]  /*0b20*/  SHF.R.S32.HI R7, RZ, 0x1f, R14 ;  /* 0x0000001fff077819 */ /* 0x004fe2000001140e */
[----:B------:R-:W-:Y:S01]  /*0b30*/  BSSY B0, `(.L_x_2557) ;  /* 0x0000040000007945 */ /* 0x000fe20003800000 */
[----:B------:R-:W-:Y:S02]  /*0b40*/  IMAD.MOV.U32 R17, RZ, RZ, RZ ;  /* 0x000000ffff117224 */ /* 0x000fe400078e00ff */
[----:B------:R-:W-:Y:S02]  /*0b50*/  LEA.HI R208, R7, R14, RZ, 0x2 ;  /* 0x0000000e07d07211 */ /* 0x000fe400078f10ff */
[----:B------:R-:W-:Y:S01]  /*0b60*/  IADD3 R7, R18, 0x1f, -R19 ;  /* 0x0000001f12077810 */ /* 0x000fe20007ffe813 */
[----:B------:R-:W-:Y:S01]  /*0b70*/  IMAD.MOV.U32 R18, RZ, RZ, RZ ;  /* 0x000000ffff127224 */ /* 0x000fe200078e00ff */
[----:B------:R-:W-:Y:S02]  /*0b80*/  LOP3.LUT R205, R208, 0xfffffffc, RZ, 0xc0, !PT ;  /* 0xfffffffcd0cd7812 */ /* 0x000fe400078ec0ff */
[----:B------:R-:W-:Y:S01]  /*0b90*/  SHF.R.S32.HI R208, RZ, 0x2, R208 ;  /* 0x00000002ffd07819 */ /* 0x000fe200000114d0 */
[----:B------:R-:W-:-:S02]  /*0ba0*/  VIADD R11, R7, 0x1f ;  /* 0x0000001f070b7836 */ /* 0x000fc40000000000 */
[----:B------:R-:W-:Y:S01]  /*0bb0*/  IMAD.IADD R205, R14, 0x1, -R205 ;  /* 0x000000010ecd7824 */ /* 0x000fe200078e0acd */
[----:B------:R-:W-:Y:S02]  /*0bc0*/  CS2R R14, SRZ ;  /* 0x00000000000e7805 */ /* 0x000fe4000001ff00 */
[----:B------:R-:W-:Y:S02]  /*0bd0*/  ISETP.GE.U32.AND P3, PT, R11, 0x3f, PT ;  /* 0x0000003f0b00780c */ /* 0x000fe40003f66070 */
[----:B------:R-:W-:-:S04]  /*0be0*/  LEA.HI R206, R205, R205, RZ, 0x1 ;  /* 0x000000cdcdce7211 */ /* 0x000fc800078f08ff */
[----:B------:R-:W-:Y:S02]  /*0bf0*/  LOP3.LUT R12, R206, 0xfffffffe, RZ, 0xc0, !PT ;  /* 0xfffffffece0c7812 */ /* 0x000fe400078ec0ff */
[----:B------:R-:W-:-:S03]  /*0c00*/  SHF.R.S32.HI R206, RZ, 0x1, R206 ;  /* 0x00000001ffce7819 */ /* 0x000fc600000114ce */
[----:B------:R-:W-:Y:S01]  /*0c10*/  IMAD.IADD R205, R205, 0x1, -R12 ;  /* 0x00000001cdcd7824 */ /* 0x000fe200078e0a0c */
[----:B------:R-:W-:Y:S01]  /*0c20*/  SHF.R.S32.HI R12, RZ, 0x1f, R7 ;  /* 0x0000001fff0c7819 */ /* 0x000fe20000011407 */
[----:B------:R-:W-:Y:S02]  /*0c30*/  IMAD R198, R208, 0x40, R206 ;  /* 0x00000040d0c67824 */ /* 0x000fe400078e02ce */
[----:B-1----:R-:W-:Y:S01]  /*0c40*/  IMAD R13, R205, 0x80, R208 ;  /* 0x00000080cd0d7824 */ /* 0x002fe200078e02d0 */
[----:B------:R-:W-:Y:S01]  /*0c50*/  LEA.HI R219, R12, R7, RZ, 0x5 ;  /* 0x000000070cdb7211 */ /* 0x000fe200078f28ff */
[----:B------:R-:W-:Y:S01]  /*0c60*/  IMAD.SHL.U32 R198, R198, 0x40, RZ ;  /* 0x00000040c6c67824 */ /* 0x000fe200078e00ff */
[----:B------:R-:W-:Y:S01]  /*0c70*/  SEL R12, R23, RZ, P3 ;  /* 0x000000ff170c7207 */ /* 0x000fe20001800000 */
[----:B------:R-:W-:Y:S01]  /*0c80*/  IMAD.SHL.U32 R13, R13, 0x8, RZ ;  /* 0x000000080d0d7824 */ /* 0x000fe200078e00ff */
[----:B------:R-:W-:Y:S01]  /*0c90*/  LEA.HI.SX32 R219, R219, 0xfffffffd, 0x1b ;  /* 0xfffffffddbdb7811 */ /* 0x000fe200078fdaff */
[----:B------:R-:W-:Y:S01]  /*0ca0*/  IMAD.SHL.U32 R198, R198, 0x2, RZ ;  /* 0x00000002c6c67824 */ /* 0x000fe200078e00ff */
        /* <DEDUP_REMOVED lines=23> */
[----:B------:R-:W-:-:S03]  /*0e20*/  LOP3.LUT R23, R19, 0xfffffff8, RZ, 0xc0, !PT ;  /* 0xfffffff813177812 */ /* 0x000fc600078ec0ff */
[----:B------:R-:W-:Y:S01]  /*0e30*/  @P2 VIADD R18, R18, 0x1 ;  /* 0x0000000112122836 */ /* 0x000fe20000000000 */
[----:B------:R-:W-:-:S04]  /*0e40*/  ISETP.GE.AND P2, PT, R11, RZ, PT ;  /* 0x000000ff0b00720c */ /* 0x000fc80003f46270 */
[----:B------:R-:W-:Y:S02]  /*0e50*/  MOV R17, R18 ;  /* 0x0000001200117202 */ /* 0x000fe40000000f00 */
[----:B------:R-:W-:-:S07]  /*0e60*/  IADD3 R18, R212, -R23, RZ ;  /* 0x80000017d4127210 */ /* 0x000fce0007ffe0ff */
[----:B------:R-:W-:Y:S01]  /*0e70*/  @!P2 IMAD.MOV R17, RZ, RZ, -R17 ;  /* 0x000000ffff11a224 */ /* 0x000fe200078e0a11 */
[----:B------:R-:W-:-:S13]  /*0e80*/  ISETP.NE.AND P2, PT, R207, RZ, PT ;  /* 0x000000ffcf00720c */ /* 0x000fda0003f45270 */
        /* <DEDUP_REMOVED lines=10> */
.L_x_2558:
[----:B------:R-:W-:Y:S05]  /*0f30*/  BSYNC B0 ;  /* 0x0000000000007941 */ /* 0x000fea0003800000 */
.L_x_2557:
[C---:B------:R-:W-:Y:S01]  /*0f40*/  LEA.HI R26, R21.reuse, R21, RZ, 0x1 ;  /* 0x00000015151a7211 */ /* 0x040fe200078f08ff */
        /* <DEDUP_REMOVED lines=16> */
[----:B------:R-:W-:Y:S01]  /*1050*/  LOP3.LUT R24, R24, R19, RZ, 0x3c, !PT ;  /* 0x0000001318187212 */ /* 0x000fe200078e3cff */
[----:B------:R-:W-:-:S04]  /*1060*/  IMAD.MOV.U32 R19, RZ, RZ, R17 ;  /* 0x000000ffff137224 */ /* 0x000fc800078e0011 */
        /* <DEDUP_REMOVED lines=49> */
.L_x_2560:
[----:B------:R-:W-:Y:S05]  /*1380*/  BSYNC B0 ;  /* 0x0000000000007941 */ /* 0x000fea0003800000 */
.L_x_2559:
[----:B------:R-:W-:Y:S01]  /*1390*/  VIADD R24, R21, 0x8 ;  /* 0x0000000815187836 */ /* 0x000fe20000000000 */
[----:B------:R-:W-:Y:S01]  /*13a0*/  BSSY B0, `(.L_x_2561) ;  /* 0x0000045000007945 */ /* 0x000fe20003800000 */
[----:B------:R-:W-:Y:S02]  /*13b0*/  IMAD.SHL.U32 R16, R16, 0x8, RZ ;  /* 0x0000000810107824 */ /* 0x000fe400078e00ff */
[----:B------:R-:W-:Y:S01]  /*13c0*/  IMAD.MOV.U32 R25, RZ, RZ, R15 ;  /* 0x000000ffff197224 */ /* 0x000fe200078e000f */
[----:B-1----:R-:W-:Y:S02]  /*13d0*/  LEA.HI R18, R24, R24, RZ, 0x1 ;  /* 0x0000001818127211 */ /* 0x002fe400078f08ff */
[----:B------:R-:W-:Y:S02]  /*13e0*/  ISETP.NE.U32.AND P2, PT, R16, RZ, PT ;  /* 0x000000ff1000720c */ /* 0x000fe40003f45070 */
[----:B------:R-:W-:Y:S02]  /*13f0*/  LOP3.LUT R17, R18, 0x3ffffffe, RZ, 0xc0, !PT ;  /* 0x3ffffffe12117812 */ /* 0x000fe400078ec0ff */
[----:B------:R-:W-:-:S03]  /*1400*/  SHF.R.S32.HI R19, RZ, 0x1, R18 ;  /* 0x00000001ff137819 */ /* 0x000fc60000011412 */
[----:B------:R-:W-:Y:S02]  /*1410*/  IMAD.IADD R17, R24, 0x1, -R17 ;  /* 0x0000000118117824 */ /* 0x000fe400078e0a11 */
[----:B------:R-:W-:Y:S01]  /*1420*/  IMAD.MOV.U32 R24, RZ, RZ, R14 ;  /* 0x000000ffff187224 */ /* 0x000fe200078e000e */
[----:B------:R-:W-:Y:S01]  /*1430*/  CS2R R14, SRZ ;  /* 0x00000000000e7805 */ /* 0x000fe2000001ff00 */
        /* <DEDUP_REMOVED lines=11> */
[----:B------:R-:W-:-:S04]  /*14f0*/  IMAD.IADD R18, R18, 0x1, R17 ;  /* 0x0000000112127824 */ /* 0x000fc800078e0211 */
[----:B------:R-:W-:Y:S02]  /*1500*/  IMAD R18, R19, 0x20, R18 ;  /* 0x0000002013127824 */ /* 0x000fe400078e0212 */
[----:B------:R-:W-:-:S03]  /*1510*/  IMAD.MOV.U32 R19, RZ, RZ, RZ ;  /* 0x000000ffff137224 */ /* 0x000fc600078e00ff */
[----:B------:R-:W-:-:S04]  /*1520*/  SHF.L.U32 R18, R18, 0x3, RZ ;  /* 0x0000000312127819 */ /* 0x000fc800000006ff */
[----:B------:R-:W-:-:S05]  /*1530*/  LEA R217, R18, R11, 0x1 ;  /* 0x0000000b12d97211 */ /* 0x000fca00078e08ff */
        /* <DEDUP_REMOVED lines=23> */
[----:B------:R-:W-:Y:S01]  /*16b0*/  @!P2 IMAD.IADD R14, R14, 0x1, -R17 ;  /* 0x000000010e0ea824 */ /* 0x000fe200078e0a11 */
[----:B------:R-:W-:-:S04]  /*16c0*/  @!P2 IADD3 R16, R16, 0x1, RZ ;  /* 0x000000011010a810 */ /* 0x000fc80007ffe0ff */
        /* <DEDUP_REMOVED lines=18> */
.L_x_2562:
[----:B------:R-:W-:Y:S05]  /*17f0*/  BSYNC B0 ;  /* 0x0000000000007941 */ /* 0x000fea0003800000 */
.L_x_2561:
        /* <DEDUP_REMOVED lines=46> */
.L_x_2564:
[----:B------:R-:W-:Y:S05]  /*1ae0*/  BSYNC B0 ;  /* 0x0000000000007941 */ /* 0x000fea0003800000 */
.L_x_2563:
[----:B------:R-:W-:Y:S01]  /*1af0*/  IMAD.SHL.U32 R12, R12, 0x2, RZ ;  /* 0x000000020c0c7824 */ /* 0x000fe200078e00ff */
[----:B------:R-:W-:Y:S01]  /*1b00*/  SEL R8, R8, RZ, P3 ;  /* 0x000000ff08087207 */ /* 0x000fe20001800000 */
[----:B------:R-:W-:Y:S01]  /*1b10*/  IMAD.MOV.U32 R23, RZ, RZ, R19 ;  /* 0x000000ffff177224 */ /* 0x000fe200078e0013 */
[----:B------:R-:W-:Y:S01]  /*1b20*/  ISETP.NE.AND P3, PT, R10, RZ, PT ;  /* 0x000000ff0a00720c */ /* 0x000fe20003f65270 */
[----:B------:R-:W3:Y:S01]  /*1b30*/  LDC.64 R224, c[0x0][0x278] ;  /* 0x00009e00ffe07b82 */ /* 0x000ee20000000a00 */
[----:B------:R-:W-:Y:S01]  /*1b40*/  ISETP.NE.U32.AND P2, PT, R12, RZ, PT ;  /* 0x000000ff0c00720c */ /* 0x000fe20003f45070 */
[C---:B------:R-:W-:Y:S01]  /*1b50*/  IMAD.SHL.U32 R10, R8.reuse, 0x8, RZ ;  /* 0x00000008080a7824 */ /* 0x040fe200078e00ff */
[----:B------:R-:W-:Y:S01]  /*1b60*/  SEL R12, RZ, 0x1, P3 ;  /* 0x00000001ff0c7807 */ /* 0x000fe20001800000 */
[----:B------:R-:W-:Y:S01]  /*1b70*/  ULDC.64 UR4, c[0x0][0x280] ;  /* 0x0000a00000047ab9 */ /* 0x000fe20000000a00 */
[----:B------:R-:W-:Y:S01]  /*1b80*/  ISETP.NE.AND P6, PT, R9, RZ, PT ;  /* 0x000000ff0900720c */ /* 0x000fe20003fc5270 */
[----:B------:R-:W-:Y:S01]  /*1b90*/  IMAD.SHL.U32 R9, R8, 0x10, RZ ;  /* 0x0000001008097824 */ /* 0x000fe200078e00ff */
[----:B------:R-:W-:Y:S01]  /*1ba0*/  LOP3.LUT P3, RZ, R10, 0x10, RZ, 0xc0, !PT ;  /* 0x000000100aff7812 */ /* 0x000fe2000786c0ff */
[----:B------:R-:W-:Y:S01]  /*1bb0*/  VIADD R10, R6, 0x4 ;  /* 0x00000004060a7836 */ /* 0x000fe20000000000 */
[----:B------:R-:W-:Y:S01]  /*1bc0*/  SHF.R.S32.HI R17, RZ, 0x1f, R6 ;  /* 0x0000001fff117819 */ /* 0x000fe20000011406 */
[----:B------:R-:W-:Y:S01]  /*1bd0*/  IMAD.IADD R220, R0, 0x1, R220 ;  /* 0x0000000100dc7824 */ /* 0x000fe200078e02dc */
[----:B--2---:R-:W-:Y:S01]  /*1be0*/  SEL R15, RZ, 0xffffffff, P6 ;  /* 0xffffffffff0f7807 */ /* 0x004fe20003000000 */
[----:B------:R-:W-:Y:S01]  /*1bf0*/  BSSY B0, `(.L_x_2565) ;  /* 0x0000099000007945 */ /* 0x000fe20003800000 */
[----:B------:R-:W-:Y:S01]  /*1c00*/  SHF.R.S32.HI R21, RZ, 0x1f, R10 ;  /* 0x0000001fff157819 */ /* 0x000fe2000001140a */
[----:B------:R-:W-:Y:S01]  /*1c10*/  @!PT LDS RZ, [RZ] ;  /* 0x00000000fffff984 */ /* 0x000fe20000000800 */
[----:B------:R-:W-:Y:S01]  /*1c20*/  @!PT LDS RZ, [RZ] ;  /* 0x00000000fffff984 */ /* 0x000fe20000000800 */
[----:B------:R-:W-:Y:S01]  /*1c30*/  @!PT LDS RZ, [RZ] ;  /* 0x00000000fffff984 */ /* 0x000fe20000000800 */
[----:B------:R2:W-:Y:S01]  /*1c40*/  LDGSTS.E.BYPASS.LTC128B.128 [R217+0x1000], desc[UR36][R22.64], P2 ;  /* 0x0100000016d97fae */ /* 0x0005e20009101d64 */
[----:B------:R-:W-:Y:S01]  /*1c50*/  LOP3.LUT P2, RZ, R9, 0x10, RZ, 0xc0, !PT ;  /* 0x0000001009ff7812 */ /* 0x000fe2000784c0ff */
[C---:B------:R-:W-:Y:S01]  /*1c60*/  IMAD.SHL.U32 R9, R8.reuse, 0x4, RZ ;  /* 0x0000000408097824 */ /* 0x040fe200078e00ff */
[----:B------:R-:W-:Y:S01]  /*1c70*/  LEA.HI R17, R17, R6, RZ, 0x3 ;  /* 0x0000000611117211 */ /* 0x000fe200078f18ff */
[----:B------:R-:W-:Y:S01]  /*1c80*/  IMAD.SHL.U32 R8, R8, 0x2, RZ ;  /* 0x0000000208087824 */ /* 0x000fe200078e00ff */
[----:B------:R-:W-:Y:S01]  /*1c90*/  SEL R221, RZ, 0xffffffff, P0 ;  /* 0xffffffffffdd7807 */ /* 0x000fe20000000000 */
[----:B------:R-:W-:Y:S01]  /*1ca0*/  IMAD.SHL.U32 R15, R15, 0x2, RZ ;  /* 0x000000020f0f7824 */ /* 0x000fe200078e00ff */
[----:B------:R-:W-:Y:S01]  /*1cb0*/  LEA.HI R21, R21, R10, RZ, 0x3 ;  /* 0x0000000a15157211 */ /* 0x000fe200078f18ff */
[----:B------:R-:W-:Y:S01]  /*1cc0*/  IMAD R199, R13, 0x10, R11 ;  /* 0x000000100dc77824 */ /* 0x000fe200078e020b */
[----:B------:R-:W-:Y:S01]  /*1cd0*/  LOP3.LUT R17, R17, 0xfffffff8, RZ, 0xc0, !PT ;  /* 0xfffffff811117812 */ /* 0x000fe200078ec0ff */
[----:B------:R-:W-:Y:S01]  /*1ce0*/  IMAD.SHL.U32 R221, R221, 0x2, RZ ;  /* 0x00000002dddd7824 */ /* 0x000fe200078e00ff */
[----:B------:R-:W-:-:S02]  /*1cf0*/  SEL R222, RZ, 0x4, P5 ;  /* 0x00000004ffde7807 */ /* 0x000fc40002800000 */
[----:B------:R-:W-:Y:S02]  /*1d00*/  LOP3.LUT R21, R21, 0xfffffff8, RZ, 0xc0, !PT ;  /* 0xfffffff815157812 */ /* 0x000fe400078ec0ff */
[----:B------:R-:W-:Y:S02]  /*1d10*/  LOP3.LUT P6, RZ, R9, 0x10, RZ, 0xc0, !PT ;  /* 0x0000001009ff7812 */ /* 0x000fe400078cc0ff */
[----:B------:R-:W-:Y:S01]  /*1d20*/  LOP3.LUT P5, RZ, R8, 0x10, RZ, 0xc0, !PT ;  /* 0x0000001008ff7812 */ /* 0x000fe200078ac0ff */
[----:B------:R-:W-:Y:S01]  /*1d30*/  IMAD.IADD R21, R10, 0x1, -R21 ;  /* 0x000000010a157824 */ /* 0x000fe200078e0a15 */
[----:B------:R-:W-:Y:S02]  /*1d40*/  SEL R8, RZ, 0x1, P1 ;  /* 0x00000001ff087807 */ /* 0x000fe40000800000 */
[----:B------:R-:W-:Y:S02]  /*1d50*/  SHF.R.S32.HI R9, RZ, 0x1f, R0 ;  /* 0x0000001fff097819 */ /* 0x000fe40000011400 */
[----:B------:R-:W-:Y:S01]  /*1d60*/  LOP3.LUT R15, R15, 0x2, R12, 0xe2, !PT ;  /* 0x000000020f0f7812 */ /* 0x000fe200078ee20c */
[----:B------:R-:W-:Y:S01]  /*1d70*/  IMAD.IADD R12, R6, 0x1, -R17 ;  /* 0x00000001060c7824 */ /* 0x000fe200078e0a11 */
[----:B------:R-:W-:Y:S01]  /*1d80*/  LOP3.LUT R221, R221, 0x2, R8, 0xe2, !PT ;  /* 0x00000002dddd7812 */ /* 0x000fe200078ee208 */
[----:B------:R-:W-:Y:S01]  /*1d90*/  IMAD R8, R9, R2, RZ ;  /* 0x0000000209087224 */ /* 0x000fe200078e02ff */
[----:B------:R-:W-:-:S02]  /*1da0*/  SHF.R.S32.HI R9, RZ, 0x1f, R20 ;  /* 0x0000001fff097819 */ /* 0x000fc40000011414 */
[----:B------:R-:W-:Y:S01]  /*1db0*/  SHF.R.S32.HI R19, RZ, 0x1f, R12 ;  /* 0x0000001fff137819 */ /* 0x000fe2000001140c */
[----:B------:R-:W-:Y:S01]  /*1dc0*/  IMAD R3, R0, R3, R8 ;  /* 0x0000000300037224 */ /* 0x000fe200078e0208 */
[----:B------:R-:W-:Y:S02]  /*1dd0*/  SHF.R.S32.HI R16, RZ, 0x1f, R21 ;  /* 0x0000001fff107819 */ /* 0x000fe40000011415 */
[----:B--2---:R-:W-:Y:S02]  /*1de0*/  LEA.HI R22, R9, R20, RZ, 0x2 ;  /* 0x0000001409167211 */ /* 0x004fe400078f10ff */
[----:B------:R-:W-:Y:S02]  /*1df0*/  SEL R8, RZ, 0x8, P4 ;  /* 0x00000008ff087807 */ /* 0x000fe40002000000 */
[----:B------:R-:W-:Y:S02]  /*1e00*/  LEA.HI R19, R19, R12, RZ, 0x2 ;  /* 0x0000000c13137211 */ /* 0x000fe400078f10ff */
[----:B------:R-:W-:-:S02]  /*1e10*/  LEA.HI R16, R16, R21, RZ, 0x2 ;  /* 0x0000001510107211 */ /* 0x000fc400078f10ff */
[----:B------:R-:W-:Y:S02]  /*1e20*/  LOP3.LUT R9, R22, 0xfffffffc, RZ, 0xc0, !PT ;  /* 0xfffffffc16097812 */ /* 0x000fe400078ec0ff */
[----:B------:R-:W-:Y:S02]  /*1e30*/  LOP3.LUT R222, R8, R222, R15, 0xfe, !PT ;  /* 0x000000de08de7212 */ /* 0x000fe400078efe0f */
[----:B------:R-:W-:Y:S01]  /*1e40*/  SHF.R.S32.HI R18, RZ, 0x2, R19 ;  /* 0x00000002ff127819 */ /* 0x000fe20000011413 */
[----:B------:R-:W-:Y:S01]  /*1e50*/  IMAD.IADD R20, R20, 0x1, -R9 ;  /* 0x0000000114147824 */ /* 0x000fe200078e0a09 */
[----:B------:R-:W-:Y:S01]  /*1e60*/  SHF.R.S32.HI R15, RZ, 0x2, R16 ;  /* 0x00000002ff0f7819 */ /* 0x000fe20000011410 */
[----:B------:R-:W2:Y:S01]  /*1e70*/  LDC.64 R8, c[0x0][0x270] ;  /* 0x00009c00ff087b82 */ /* 0x000ea20000000a00 */
[----:B------:R-:W-:Y:S02]  /*1e80*/  LEA.HI R17, R19, R18, RZ, 0x1 ;  /* 0x0000001213117211 */ /* 0x000fe400078f08ff */
        /* <DEDUP_REMOVED lines=9> */
[----:B------:R-:W-:Y:S01]  /*1f20*/  SEL R14, RZ, 0x8, P0 ;  /* 0x00000008ff0e7807 */ /* 0x000fe20000000000 */
[----:B------:R-:W-:Y:S01]  /*1f30*/  IMAD.IADD R19, R12, 0x1, -R19 ;  /* 0x000000010c137824 */ /* 0x000fe200078e0a13 */
[----:B------:R-:W-:-:S02]  /*1f40*/  LOP3.LUT R12, R17, R22, RZ, 0x3c, !PT ;  /* 0x00000016110c7212 */ /* 0x000fc400078e3cff */
[C---:B------:R-:W-:Y:S02]  /*1f50*/  LOP3.LUT R21, R20.reuse, R21, RZ, 0x3c, !PT ;  /* 0x0000001514157212 */ /* 0x040fe400078e3cff */
[----:B------:R-:W-:Y:S02]  /*1f60*/  LOP3.LUT R22, R15, R22, RZ, 0x3c, !PT ;  /* 0x000000160f167212 */ /* 0x000fe400078e3cff */
[----:B------:R-:W-:Y:S02]  /*1f70*/  SEL R15, RZ, 0x4, P1 ;  /* 0x00000004ff0f7807 */ /* 0x000fe40000800000 */
[----:B------:R-:W-:Y:S01]  /*1f80*/  LOP3.LUT R19, R20, R19, RZ, 0x3c, !PT ;  /* 0x0000001314137212 */ /* 0x000fe200078e3cff */
[----:B------:R-:W-:Y:S01]  /*1f90*/  IMAD R21, R22, 0x4, R21 ;  /* 0x0000000416157824 */ /* 0x000fe200078e0215 */
[----:B------:R-:W-:Y:S02]  /*1fa0*/  LOP3.LUT R221, R14, R15, R221, 0xfe, !PT ;  /* 0x0000000f0edd7212 */ /* 0x000fe400078efedd */
[----:B---3--:R-:W-:Y:S01]  /*1fb0*/  IADD3 R15, P1, R224, -UR4, RZ ;  /* 0x80000004e00f7c10 */ /* 0x008fe2000ff3e0ff */
[----:B------:R-:W-:Y:S01]  /*1fc0*/  IMAD R16, R10, 0x10, R21 ;  /* 0x000000100a107824 */ /* 0x000fe200078e0215 */
[----:B------:R-:W-:Y:S01]  /*1fd0*/  SHF.R.U32.HI R10, RZ, 0x4, R201 ;  /* 0x00000004ff0a7819 */ /* 0x000fe200000116c9 */
[----:B------:R-:W-:Y:S01]  /*1fe0*/  IMAD.WIDE.U32 R20, R0, R2, RZ ;  /* 0x0000000200147225 */ /* 0x000fe200078e00ff */
[----:B--2---:R-:W-:-:S02]  /*1ff0*/  IADD3 R15, P0, R15, R8, RZ ;  /* 0x000000080f0f7210 */ /* 0x004fc40007f1e0ff */
[----:B------:R-:W-:Y:S01]  /*2000*/  IADD3 R22, P4, R4, R8, RZ ;  /* 0x0000000804167210 */ /* 0x000fe20007f9e0ff */
[----:B------:R-:W-:Y:S01]  /*2010*/  IMAD R19, R12, 0x4, R19 ;  /* 0x000000040c137824 */ /* 0x000fe200078e0213 */
[----:B------:R-:W-:Y:S01]  /*2020*/  IADD3.X R0, R9, ~UR5, R225, P0, P1 ;  /* 0x8000000509007c10 */ /* 0x000fe200087e24e1 */
[----:B------:R-:W-:Y:S01]  /*2030*/  IMAD.IADD R3, R21, 0x1, R3 ;  /* 0x0000000115037824 */ /* 0x000fe200078e0203 */
[----:B------:R-:W-:Y:S01]  /*2040*/  LEA R15, P0, R20, R15, 0x1 ;  /* 0x0000000f140f7211 */ /* 0x000fe200078008ff */
[----:B------:R-:W-:Y:S01]  /*2050*/  IMAD R19, R6, 0x10, R19 ;  /* 0x0000001006137824 */ /* 0x000fe200078e0213 */
[C---:B------:R-:W-:Y:S01]  /*2060*/  LOP3.LUT R6, R201.reuse, 0x6, RZ, 0xc0, !PT ;  /* 0x00000006c9067812 */ /* 0x040fe200078ec0ff */
[----:B------:R-:W-:Y:S01]  /*2070*/  IMAD.SHL.U32 R12, R201, 0x4, RZ ;  /* 0x00000004c90c7824 */ /* 0x000fe200078e00ff */
[----:B------:R-:W-:Y:S01]  /*2080*/  LEA.HI.X R3, R20, R0, R3, 0x1, P0 ;  /* 0x0000000014037211 */ /* 0x000fe200000f0c03 */
[----:B------:R-:W-:Y:S01]  /*2090*/  IMAD.SHL.U32 R216, R19, 0x8, RZ ;  /* 0x0000000813d87824 */ /* 0x000fe200078e00ff */
[----:B------:R-:W-:Y:S01]  /*20a0*/  IADD3 R26, P0, R15, R4, RZ ;  /* 0x000000040f1a7210 */ /* 0x000fe20007f1e0ff */
[----:B------:R-:W-:Y:S01]  /*20b0*/  IMAD.SHL.U32 R16, R16, 0x8, RZ ;  /* 0x0000000810107824 */ /* 0x000fe200078e00ff */
[----:B------:R-:W-:Y:S01]  /*20c0*/  LOP3.LUT R19, R7, 0xffffffe0, RZ, 0xc0, !PT ;  /* 0xffffffe007137812 */ /* 0x000fe200078ec0ff */
[----:B------:R-:W-:Y:S01]  /*20d0*/  IMAD R17, R216, 0x2, R11 ;  /* 0x00000002d8117824 */ /* 0x000fe200078e020b */
[----:B------:R-:W-:Y:S01]  /*20e0*/  LOP3.LUT R10, R10, 0x1, RZ, 0xc0, !PT ;  /* 0x000000010a0a7812 */ /* 0x000fe200078ec0ff */
[----:B------:R-:W-:Y:S01]  /*20f0*/  IMAD.X R27, R3, 0x1, R5, P0 ;  /* 0x00000001031b7824 */ /* 0x000fe200000e0605 */
[----:B------:R-:W-:Y:S01]  /*2100*/  ISETP.NE.AND P0, PT, R19, 0x20, PT ;  /* 0x000000201300780c */ /* 0x000fe20003f05270 */
[----:B------:R-:W-:Y:S01]  /*2110*/  IMAD.X R23, R5, 0x1, R9, P4 ;  /* 0x0000000105177824 */ /* 0x000fe200020e0609 */
[----:B------:R-:W-:Y:S01]  /*2120*/  LDGSTS.E.BYPASS.LTC128B.128 [R17+0x8000], desc[UR36][R4.64], P2 ;  /* 0x0800000004117fae */ /* 0x000fe20009101d64 */
[----:B------:R-:W-:Y:S01]  /*2130*/  SHF.R.U32.HI R6, RZ, 0x1, R6 ;  /* 0x00000001ff067819 */ /* 0x000fe20000011606 */
[----:B------:R-:W-:Y:S01]  /*2140*/  IMAD R2, R16, 0x2, R11 ;  /* 0x0000000210027824 */ /* 0x000fe200078e020b */
[----:B------:R-:W-:Y:S01]  /*2150*/  SEL R222, R222, RZ, P0 ;  /* 0x000000ffdede7207 */ /* 0x000fe20000000000 */
[----:B------:R2:W-:Y:S01]  /*2160*/  LDGSTS.E.BYPASS.LTC128B.128 [R17+0x8080], desc[UR36][R4.64+0x80], P3 ;  /* 0x0808008004117fae */ /* 0x0005e20009901d64 */
[----:B------:R-:W-:Y:S01]  /*2170*/  SEL R221, R221, RZ, P0 ;  /* 0x000000ffdddd7207 */ /* 0x000fe20000000000 */
[----:B------:R-:W-:Y:S01]  /*2180*/  IMAD.SHL.U32 R0, R201, 0x10, RZ ;  /* 0x00000010c9007824 */ /* 0x000fe200078e00ff */
[----:B------:R-:W-:Y:S01]  /*2190*/  LOP3.LUT P0, R18, R222, 0x1, RZ, 0xc0, !PT ;  /* 0x00000001de127812 */ /* 0x000fe2000780c0ff */
[----:B------:R-:W-:Y:S01]  /*21a0*/  LDGSTS.E.BYPASS.LTC128B.128 [R2+0x8000], desc[UR36][R22.64], P6 ;  /* 0x0800000016027fae */ /* 0x000fe2000b101d64 */
[----:B------:R-:W-:Y:S01]  /*21b0*/  VIADD R3, R11, 0x8000 ;  /* 0x000080000b037836 */ /* 0x000fe20000000000 */
[----:B------:R-:W-:Y:S01]  /*21c0*/  CS2R R20, SRZ ;  /* 0x0000000000147805 */ /* 0x000fe2000001ff00 */
[----:B------:R-:W-:Y:S01]  /*21d0*/  IMAD.MOV.U32 R15, RZ, RZ, RZ ;  /* 0x000000ffff0f7224 */ /* 0x000fe200078e00ff */
[----:B------:R3:W-:Y:S01]  /*21e0*/  LDGSTS.E.BYPASS.LTC128B.128 [R2+0x8080], desc[UR36][R22.64+0x80], P5 ;  /* 0x0808008016027fae */ /* 0x0007e2000a901d64 */
[----:B------:R-:W-:-:S02]  /*21f0*/  IMAD R216, R216, 0x2, R3 ;  /* 0x00000002d8d87824 */ /* 0x000fc400078e0203 */
[----:B------:R-:W-:Y:S01]  /*2200*/  IMAD R215, R16, 0x2, R3 ;  /* 0x0000000210d77824 */ /* 0x000fe200078e0203 */
[----:B------:R-:W0:Y:S01]  /*2210*/  LDGDEPBAR ;  /* 0x00000000000079af */ /* 0x000e220000000000 */
[----:B--2---:R-:W-:Y:S02]  /*2220*/  LOP3.LUT R5, R12, 0x4, RZ, 0xc0, !PT ;  /* 0x000000040c057812 */ /* 0x004fe400078ec0ff */
[C---:B------:R-:W-:Y:S02]  /*2230*/  LOP3.LUT R4, R10.reuse, 0x2, RZ, 0xfc, !PT ;  /* 0x000000020a047812 */ /* 0x040fe400078efcff */
[----:B------:R-:W-:Y:S02]  /*2240*/  LOP3.LUT R17, R5, R10, R6, 0xf6, !PT ;  /* 0x0000000a05117212 */ /* 0x000fe400078ef606 */
[--C-:B------:R-:W-:Y:S02]  /*2250*/  LOP3.LUT R10, R10, 0x3, R201.reuse, 0x78, !PT ;  /* 0x000000030a0a7812 */ /* 0x100fe400078e78c9 */
[----:B------:R-:W-:Y:S01]  /*2260*/  LOP3.LUT R4, R4, 0x3, R201, 0x78, !PT ;  /* 0x0000000304047812 */ /* 0x000fe200078e78c9 */
[----:B---3--:R-:W-:Y:S01]  /*2270*/  IMAD.MOV.U32 R2, RZ, RZ, RZ ;  /* 0x000000ffff027224 */ /* 0x008fe200078e00ff */
[----:B------:R-:W-:-:S02]  /*2280*/  LOP3.LUT R164, R17, 0xe0, R0, 0xf8, !PT ;  /* 0x000000e011a47812 */ /* 0x000fc400078ef800 */
[C-C-:B------:R-:W-:Y:S02]  /*2290*/  LOP3.LUT R29, R10.reuse, 0x4, R201.reuse, 0xf8, !PT ;  /* 0x000000040a1d7812 */ /* 0x140fe400078ef8c9 */
[--C-:B-1----:R-:W-:Y:S02]  /*22a0*/  LOP3.LUT R25, R10, 0x4, R201.reuse, 0xf4, !PT ;  /* 0x000000040a197812 */ /* 0x102fe400078ef4c9 */
[C-C-:B------:R-:W-:Y:S02]  /*22b0*/  LOP3.LUT R23, R4.reuse, 0x4, R201.reuse, 0xf8, !PT ;  /* 0x0000000404177812 */ /* 0x140fe400078ef8c9 */
        /* <DEDUP_REMOVED lines=44> */
.L_x_2566:
[----:B------:R-:W-:Y:S05]  /*2580*/  BSYNC B0 ;  /* 0x0000000000007941 */ /* 0x000fea0003800000 */
.L_x_2565:
        /* <DEDUP_REMOVED lines=49> */
.L_x_2568:
[----:B------:R-:W-:Y:S05]  /*28a0*/  BSYNC B0 ;  /* 0x0000000000007941 */ /* 0x000fea0003800000 */
.L_x_2567:
[----:B------:R-:W-:Y:S01]  /*28b0*/  IMAD.SHL.U32 R2, R2, 0x8, RZ ;  /* 0x0000000802027824 */ /* 0x000fe200078e00ff */
[----:B-1----:R-:W-:Y:S01]  /*28c0*/  MOV R17, R21 ;  /* 0x0000001500117202 */ /* 0x002fe20000000f00 */
[----:B------:R-:W-:Y:S01]  /*28d0*/  IMAD.MOV.U32 R16, RZ, RZ, R20 ;  /* 0x000000ffff107224 */ /* 0x000fe200078e0014 */
[----:B------:R-:W-:Y:S01]  /*28e0*/  BSSY B0, `(.L_x_2569) ;  /* 0x0000031000007945 */ /* 0x000fe20003800000 */
[----:B------:R-:W-:Y:S02]  /*28f0*/  CS2R R20, SRZ ;  /* 0x0000000000147805 */ /* 0x000fe4000001ff00 */
        /* <DEDUP_REMOVED lines=47> */
.L_x_2570:
[----:B------:R-:W-:Y:S05]  /*2bf0*/  BSYNC B0 ;  /* 0x0000000000007941 */ /* 0x000fea0003800000 */
.L_x_2569:
        /* <DEDUP_REMOVED lines=49> */
.L_x_2572:
[----:B------:R-:W-:Y:S05]  /*2f10*/  BSYNC B0 ;  /* 0x0000000000007941 */ /* 0x000fea0003800000 */
.L_x_2571:
[----:B------:R-:W-:Y:S01]  /*2f20*/  IMAD.SHL.U32 R15, R2, 0x2, RZ ;  /* 0x00000002020f7824 */ /* 0x000fe200078e00ff */
[----:B------:R-:W-:Y:S01]  /*2f30*/  IADD3 R28, P0, R26, R8, RZ ;  /* 0x000000081a1c7210 */ /* 0x000fe20007f1e0ff */
[C---:B------:R-:W-:Y:S01]  /*2f40*/  IMAD.SHL.U32 R2, R221.reuse, 0x10, RZ ;  /* 0x00000010dd027824 */ /* 0x040fe200078e00ff */
[----:B------:R-:W-:Y:S01]  /*2f50*/  BSSY B0, `(.L_x_2573) ;  /* 0x0000045000007945 */ /* 0x000fe20003800000 */
[----:B-1----:R-:W-:Y:S01]  /*2f60*/  IMAD.SHL.U32 R16, R221, 0x8, RZ ;  /* 0x00000008dd107824 */ /* 0x002fe200078e00ff */
[----:B------:R-:W-:Y:S01]  /*2f70*/  ISETP.NE.U32.AND P5, PT, R15, RZ, PT ;  /* 0x000000ff0f00720c */ /* 0x000fe20003fa5070 */
[C---:B------:R-:W-:Y:S01]  /*2f80*/  IMAD.SHL.U32 R15, R221.reuse, 0x4, RZ ;  /* 0x00000004dd0f7824 */ /* 0x040fe200078e00ff */
[----:B------:R-:W-:Y:S01]  /*2f90*/  LOP3.LUT P4, RZ, R2, 0x10, RZ, 0xc0, !PT ;  /* 0x0000001002ff7812 */ /* 0x000fe2000788c0ff */
[----:B------:R-:W-:Y:S01]  /*2fa0*/  IMAD.SHL.U32 R2, R221, 0x2, RZ ;  /* 0x00000002dd027824 */ /* 0x000fe200078e00ff */
[----:B------:R-:W-:Y:S01]  /*2fb0*/  LOP3.LUT P3, RZ, R16, 0x10, RZ, 0xc0, !PT ;  /* 0x0000001010ff7812 */ /* 0x000fe2000786c0ff */
[----:B------:R-:W-:Y:S01]  /*2fc0*/  IMAD.X R29, R27, 0x1, R9, P0 ;  /* 0x000000011b1d7824 */ /* 0x000fe200000e0609 */
[----:B------:R-:W-:Y:S01]  /*2fd0*/  LOP3.LUT P2, RZ, R15, 0x10, RZ, 0xc0, !PT ;  /* 0x000000100fff7812 */ /* 0x000fe2000784c0ff */
[----:B------:R-:W-:Y:S01]  /*2fe0*/  IMAD.MOV.U32 R22, RZ, RZ, RZ ;  /* 0x000000ffff167224 */ /* 0x000fe200078e00ff */
[----:B------:R-:W-:Y:S01]  /*2ff0*/  LOP3.LUT P1, RZ, R2, 0x10, RZ, 0xc0, !PT ;  /* 0x0000001002ff7812 */ /* 0x000fe2000782c0ff */
[----:B------:R-:W-:Y:S01]  /*3000*/  IMAD.MOV.U32 R2, RZ, RZ, RZ ;  /* 0x000000ffff027224 */ /* 0x000fe200078e00ff */
[----:B------:R-:W-:-:S02]  /*3010*/  IADD3 R16, P0, R28, R224, RZ ;  /* 0x000000e01c107210 */ /* 0x000fc40007f1e0ff */
[----:B------:R-:W-:Y:S01]  /*3020*/  IADD3 R24, R220, 0x20, RZ ;  /* 0x00000020dc187810 */ /* 0x000fe20007ffe0ff */
[----:B------:R-:W-:Y:S01]  /*3030*/  @!PT LDS RZ, [RZ] ;  /* 0x00000000fffff984 */ /* 0x000fe20000000800 */
[----:B------:R-:W-:Y:S01]  /*3040*/  @!PT LDS RZ, [RZ] ;  /* 0x00000000fffff984 */ /* 0x000fe20000000800 */
[----:B------:R-:W-:Y:S01]  /*3050*/  @!PT LDS RZ, [RZ] ;  /* 0x00000000fffff984 */ /* 0x000fe20000000800 */
[----:B------:R1:W-:Y:S01]  /*3060*/  LDGSTS.E.BYPASS.LTC128B.128 [R217+0x1080], desc[UR36][R20.64], P5 ;  /* 0x0108000014d97fae */ /* 0x0003e2000a901d64 */
[----:B------:R-:W-:Y:S01]  /*3070*/  MOV R15, RZ ;  /* 0x000000ff000f7202 */ /* 0x000fe20000000f00 */
[----:B------:R-:W-:Y:S02]  /*3080*/  IMAD.X R17, R29, 0x1, R225, P0 ;  /* 0x000000011d117824 */ /* 0x000fe400000e06e1 */
[----:B------:R2:W-:Y:S04]  /*3090*/  LDGSTS.E.BYPASS.LTC128B.128 [R216+0x2000], desc[UR36][R26.64], P4 ;  /* 0x020000001ad87fae */ /* 0x0005e8000a101d64 */
[----:B------:R2:W-:Y:S04]  /*30a0*/  LDGSTS.E.BYPASS.LTC128B.128 [R216+0x2080], desc[UR36][R26.64+0x80], P3 ;  /* 0x020800801ad87fae */ /* 0x0005e80009901d64 */
[----:B------:R2:W-:Y:S01]  /*30b0*/  LDGSTS.E.BYPASS.LTC128B.128 [R215+0x2000], desc[UR36][R28.64], P2 ;  /* 0x020000001cd77fae */ /* 0x0005e20009101d64 */
[----:B------:R-:W-:-:S03]  /*30c0*/  ISETP.NE.AND P2, PT, R19, 0x40, PT ;  /* 0x000000401300780c */ /* 0x000fc60003f45270 */
[----:B------:R2:W-:Y:S01]  /*30d0*/  LDGSTS.E.BYPASS.LTC128B.128 [R215+0x2080], desc[UR36][R28.64+0x80], P1 ;  /* 0x020800801cd77fae */ /* 0x0005e20008901d64 */
[----:B------:R-:W-:Y:S02]  /*30e0*/  SEL R222, R222, RZ, P2 ;  /* 0x000000ffdede7207 */ /* 0x000fe40001000000 */
[----:B------:R-:W-:Y:S01]  /*30f0*/  SEL R221, R221, RZ, P2 ;  /* 0x000000ffdddd7207 */ /* 0x000fe20001000000 */
[----:B------:R-:W0:Y:S01]  /*3100*/  LDGDEPBAR ;  /* 0x00000000000079af */ /* 0x000e220000000000 */
[----:B-1----:R-:W-:Y:S01]  /*3110*/  LOP3.LUT P1, R20, R222, 0x1, RZ, 0xc0, !PT ;  /* 0x00000001de147812 */ /* 0x002fe2000782c0ff */
[----:B------:R-:W-:-:S12]  /*3120*/  IMAD.MOV.U32 R21, RZ, RZ, RZ ;  /* 0x000000ffff157224 */ /* 0x000fd800078e00ff */
        /* <DEDUP_REMOVED lines=39> */
.L_x_2574:
[----:B------:R-:W-:Y:S05]  /*33a0*/  BSYNC B0 ;  /* 0x0000000000007941 */ /* 0x000fea0003800000 */
.L_x_2573:
        /* <DEDUP_REMOVED lines=49> */
.L_x_2576:
[----:B------:R-:W-:Y:S05]  /*36c0*/  BSYNC B0 ;  /* 0x0000000000007941 */ /* 0x000fea0003800000 */
.L_x_2575:
[----:B------:R-:W-:Y:S01]  /*36d0*/  IMAD.SHL.U32 R2, R2, 0x8, RZ ;  /* 0x0000000802027824 */ /* 0x000fe200078e00ff */
[----:B------:R-:W-:Y:S01]  /*36e0*/  BSSY B0, `(.L_x_2577) ;  /* 0x0000032000007945 */ /* 0x000fe20003800000 */
[----:B------:R-:W-:Y:S01]  /*36f0*/  IMAD.MOV.U32 R20, RZ, RZ, R22 ;  /* 0x000000ffff147224 */ /* 0x000fe200078e0016 */
[----:B-1----:R-:W-:Y:S02]  /*3700*/  CS2R R18, SRZ ;  /* 0x0000000000127805 */ /* 0x002fe4000001ff00 */
[----:B------:R-:W-:Y:S02]  /*3710*/  MOV R15, RZ ;  /* 0x000000ff000f7202 */ /* 0x000fe40000000f00 */
[----:B------:R-:W-:Y:S01]  /*3720*/  ISETP.NE.U32.AND P0, PT, R2, RZ, PT ;  /* 0x000000ff0200720c */ /* 0x000fe20003f05070 */
[----:B------:R-:W-:-:S12]  /*3730*/  IMAD.MOV.U32 R2, RZ, RZ, RZ ;  /* 0x000000ffff027224 */ /* 0x000fd800078e00ff */
        /* <DEDUP_REMOVED lines=44> */
.L_x_2578:
[----:B------:R-:W-:Y:S05]  /*3a00*/  BSYNC B0 ;  /* 0x0000000000007941 */ /* 0x000fea0003800000 */
.L_x_2577:
        /* <DEDUP_REMOVED lines=49> */
.L_x_2580:
[----:B------:R-:W-:Y:S05]  /*3d20*/  BSYNC B0 ;  /* 0x0000000000007941 */ /* 0x000fea0003800000 */
.L_x_2579:
[----:B-1----:R-:W-:Y:S01]  /*3d30*/  IMAD.SHL.U32 R20, R2, 0x2, RZ ;  /* 0x0000000202147824 */ /* 0x002fe200078e00ff */
[----:B------:R-:W-:Y:S01]  /*3d40*/  IADD3 R22, P0, R16, R8, RZ ;  /* 0x0000000810167210 */ /* 0x000fe20007f1e0ff */
[----:B------:R-:W-:Y:S01]  /*3d50*/  IMAD.SHL.U32 R19, R221, 0x10, RZ ;  /* 0x00000010dd137824 */ /* 0x000fe200078e00ff */
[----:B------:R-:W-:Y:S01]  /*3d60*/  ISETP.GE.AND P1, PT, R7, 0x20, PT ;  /* 0x000000200700780c */ /* 0x000fe20003f26270 */
[----:B------:R-:W-:Y:S01]  /*3d70*/  IMAD.SHL.U32 R2, R221, 0x8, RZ ;  /* 0x00000008dd027824 */ /* 0x000fe200078e00ff */
[----:B------:R-:W-:Y:S01]  /*3d80*/  ISETP.NE.U32.AND P6, PT, R20, RZ, PT ;  /* 0x000000ff1400720c */ /* 0x000fe20003fc5070 */
[----:B------:R-:W-:Y:S01]  /*3d90*/  IMAD.X R23, R17, 0x1, R9, P0 ;  /* 0x0000000111177824 */ /* 0x000fe200000e0609 */
[----:B------:R-:W-:Y:S01]  /*3da0*/  LOP3.LUT P5, RZ, R19, 0x10, RZ, 0xc0, !PT ;  /* 0x0000001013ff7812 */ /* 0x000fe200078ac0ff */
[C---:B------:R-:W-:Y:S01]  /*3db0*/  IMAD.SHL.U32 R19, R221.reuse, 0x4, RZ ;  /* 0x00000004dd137824 */ /* 0x040fe200078e00ff */
[----:B------:R-:W-:Y:S01]  /*3dc0*/  LOP3.LUT P4, RZ, R2, 0x10, RZ, 0xc0, !PT ;  /* 0x0000001002ff7812 */ /* 0x000fe2000788c0ff */
[----:B------:R-:W-:Y:S01]  /*3dd0*/  IMAD.SHL.U32 R2, R221, 0x2, RZ ;  /* 0x00000002dd027824 */ /* 0x000fe200078e00ff */
[----:B------:R-:W-:Y:S01]  /*3de0*/  IADD3 R224, P0, R22, R224, RZ ;  /* 0x000000e016e07210 */ /* 0x000fe20007f1e0ff */
[----:B------:R-:W-:Y:S01]  /*3df0*/  IMAD.IADD R20, R13, 0x1, R164 ;  /* 0x000000010d147824 */ /* 0x000fe200078e02a4 */
[----:B------:R-:W-:Y:S01]  /*3e00*/  LOP3.LUT P3, RZ, R19, 0x10, RZ, 0xc0, !PT ;  /* 0x0000001013ff7812 */ /* 0x000fe2000786c0ff */
[----:B------:R-:W-:Y:S01]  /*3e10*/  IMAD.MOV.U32 R19, RZ, RZ, R15 ;  /* 0x000000ffff137224 */ /* 0x000fe200078e000f */
[----:B------:R-:W-:Y:S01]  /*3e20*/  LOP3.LUT P2, RZ, R2, 0x10, RZ, 0xc0, !PT ;  /* 0x0000001002ff7812 */ /* 0x000fe2000784c0ff */
[----:B------:R-:W-:Y:S01]  /*3e30*/  IMAD R2, R20, 0x10, R11 ;  /* 0x0000001014027824 */ /* 0x000fe200078e020b */
[----:B------:R-:W-:Y:S01]  /*3e40*/  CS2R R118, SRZ ;  /* 0x0000000000767805 */ /* 0x000fe2000001ff00 */
[--C-:B------:R-:W-:Y:S01]  /*3e50*/  IMAD R13, R14, 0x10, R3.reuse ;  /* 0x000000100e0d7824 */ /* 0x100fe200078e0203 */
[----:B------:R-:W-:Y:S01]  /*3e60*/  @!PT LDS RZ, [RZ] ;  /* 0x00000000fffff984 */ /* 0x000fe20000000800 */
[----:B------:R-:W-:Y:S01]  /*3e70*/  @!PT LDS RZ, [RZ] ;  /* 0x00000000fffff984 */ /* 0x000fe20000000800 */
[----:B------:R-:W-:Y:S01]  /*3e80*/  @!PT LDS RZ, [RZ] ;  /* 0x00000000fffff984 */ /* 0x000fe20000000800 */
[----:B------:R1:W-:Y:S01]  /*3e90*/  LDGSTS.E.BYPASS.LTC128B.128 [R217+0x1100], desc[UR36][R18.64], P6 ;  /* 0x0110000012d97fae */ /* 0x0003e2000b101d64 */
[--C-:B------:R-:W-:Y:S01]  /*3ea0*/  IMAD R11, R12, 0x10, R3.reuse ;  /* 0x000000100c0b7824 */ /* 0x100fe200078e0203 */
[----:B------:R-:W-:Y:S01]  /*3eb0*/  CS2R R116, SRZ ;  /* 0x0000000000747805 */ /* 0x000fe2000001ff00 */
[--C-:B------:R-:W-:Y:S01]  /*3ec0*/  IMAD R9, R10, 0x10, R3.reuse ;  /* 0x000000100a097824 */ /* 0x100fe200078e0203 */
[----:B------:R1:W-:Y:S01]  /*3ed0*/  LDGSTS.E.BYPASS.LTC128B.128 [R216+0x4000], desc[UR36][R16.64], P5 ;  /* 0x0400000010d87fae */ /* 0x0003e2000a901d64 */
[----:B------:R-:W-:Y:S01]  /*3ee0*/  IMAD R7, R4, 0x10, R3 ;  /* 0x0000001004077824 */ /* 0x000fe200078e0203 */
[----:B------:R-:W-:Y:S01]  /*3ef0*/  CS2R R114, SRZ ;  /* 0x0000000000727805 */ /* 0x000fe2000001ff00 */
[----:B------:R-:W-:Y:S01]  /*3f00*/  IMAD R164, R164, 0x10, R199 ;  /* 0x00000010a4a47824 */ /* 0x000fe200078e02c7 */
[----:B------:R1:W-:Y:S01]  /*3f10*/  LDGSTS.E.BYPASS.LTC128B.128 [R216+0x4080], desc[UR36][R16.64+0x80], P4 ;  /* 0x0408008010d87fae */ /* 0x0003e2000a101d64 */
[C---:B------:R-:W-:Y:S01]  /*3f20*/  IMAD.IADD R8, R198.reuse, 0x1, R13 ;  /* 0x00000001c6087824 */ /* 0x040fe200078e020d */
[----:B------:R-:W-:Y:S01]  /*3f30*/  CS2R R112, SRZ ;  /* 0x0000000000707805 */ /* 0x000fe2000001ff00 */
[C---:B------:R-:W-:Y:S01]  /*3f40*/  IMAD.IADD R12, R198.reuse, 0x1, R11 ;  /* 0x00000001c60c7824 */ /* 0x040fe200078e020b */
[----:B------:R1:W-:Y:S01]  /*3f50*/  LDGSTS.E.BYPASS.LTC128B.128 [R215+0x4000], desc[UR36][R22.64], P3 ;  /* 0x0400000016d77fae */ /* 0x0003e20009901d64 */
[C---:B------:R-:W-:Y:S01]  /*3f60*/  IMAD.IADD R20, R198.reuse, 0x1, R9 ;  /* 0x00000001c6147824 */ /* 0x040fe200078e0209 */
[----:B------:R-:W-:Y:S01]  /*3f70*/  CS2R R54, SRZ ;  /* 0x0000000000367805 */ /* 0x000fe2000001ff00 */
[----:B------:R-:W-:Y:S01]  /*3f80*/  IMAD.IADD R148, R198, 0x1, R7 ;  /* 0x00000001c6947824 */ /* 0x000fe200078e0207 */
[----:B------:R1:W-:Y:S01]  /*3f90*/  LDGSTS.E.BYPASS.LTC128B.128 [R215+0x4080], desc[UR36][R22.64+0x80], P2 ;  /* 0x0408008016d77fae */ /* 0x0003e20009101d64 */
[----:B------:R-:W-:Y:S01]  /*3fa0*/  IMAD.X R225, R23, 0x1, R225, P0 ;  /* 0x0000000117e17824 */ /* 0x000fe200000e06e1 */
[----:B------:R-:W-:-:S02]  /*3fb0*/  CS2R R52, SRZ ;  /* 0x0000000000347805 */ /* 0x000fc4000001ff00 */
[----:B------:R-:W-:Y:S01]  /*3fc0*/  CS2R R50, SRZ ;  /* 0x0000000000327805 */ /* 0x000fe2000001ff00 */
[----:B------:R-:W0:Y:S01]  /*3fd0*/  LDGDEPBAR ;  /* 0x00000000000079af */ /* 0x000e220000000000 */
        /* <DEDUP_REMOVED lines=43> */
[----:B--2---:R-:W-:Y:S02]  /*4290*/  CS2R R28, SRZ ;  /* 0x00000000001c7805 */ /* 0x004fe4000001ff00 */
        /* <DEDUP_REMOVED lines=9> */
[----:B------:R2:W3:Y:S01]  /*4330*/  LDSM.16.M88.4 R152, [R2+0x1000] ;  /* 0x001000000298783b */ /* 0x0004e20000000200 */
[----:B------:R-:W-:-:S02]  /*4340*/  CS2R R146, SRZ ;  /* 0x0000000000927805 */ /* 0x000fc4000001ff00 */
[----:B------:R-:W-:Y:S02]  /*4350*/  CS2R R144, SRZ ;  /* 0x0000000000907805 */ /* 0x000fe4000001ff00 */
[----:B------:R-:W-:Y:S01]  /*4360*/  CS2R R86, SRZ ;  /* 0x0000000000567805 */ /* 0x000fe2000001ff00 */
[----:B------:R2:W4:Y:S01]  /*4370*/  LDSM.16.M88.4 R156, [R2+0x2000] ;  /* 0x00200000029c783b */ /* 0x0005220000000200 */
[----:B------:R-:W-:Y:S02]  /*4380*/  CS2R R84, SRZ ;  /* 0x0000000000547805 */ /* 0x000fe4000001ff00 */
[----:B------:R-:W-:Y:S02]  /*4390*/  CS2R R82, SRZ ;  /* 0x0000000000527805 */ /* 0x000fe4000001ff00 */
[----:B------:R-:W-:Y:S01]  /*43a0*/  CS2R R80, SRZ ;  /* 0x0000000000507805 */ /* 0x000fe2000001ff00 */
[----:B------:R2:W1:Y:S01]  /*43b0*/  LDSM.16.M88.4 R160, [R2+0x3000] ;  /* 0x0030000002a0783b */ /* 0x0004620000000200 */
[----:B------:R-:W-:-:S02]  /*43c0*/  CS2R R18, SRZ ;  /* 0x0000000000127805 */ /* 0x000fc4000001ff00 */
[----:B------:R-:W-:Y:S01]  /*43d0*/  CS2R R16, SRZ ;  /* 0x0000000000107805 */ /* 0x000fe2000001ff00 */
[----:B------:R-:W1:Y:S04]  /*43e0*/  LDSM.16.MT88.4 R8, [R8] ;  /* 0x000000000808783b */ /* 0x000e680000004200 */
[----:B------:R-:W1:Y:S04]  /*43f0*/  LDSM.16.MT88.4 R12, [R12] ;  /* 0x000000000c0c783b */ /* 0x000e680000004200 */
[----:B------:R-:W1:Y:S04]  /*4400*/  LDSM.16.MT88.4 R20, [R20] ;  /* 0x000000001414783b */ /* 0x000e680000004200 */
[----:B------:R-:W1:Y:S01]  /*4410*/  LDSM.16.MT88.4 R148, [R148] ;  /* 0x000000009494783b */ /* 0x000e620000004200 */
[----:B------:R-:W-:Y:S05]  /*4420*/  @!P1 BRA `(.L_x_2581) ;  /* 0x0000001400dc9947 */ /* 0x000fea0003800000 */
[----:B------:R-:W-:Y:S01]  /*4430*/  LOP3.LUT R168, R201, 0x1f, RZ, 0xc0, !PT ;  /* 0x0000001fc9a87812 */ /* 0x000fe200078ec0ff */
[----:B------:R-:W-:Y:S01]  /*4440*/  VIADD R220, R220, 0x40 ;  /* 0x00000040dcdc7836 */ /* 0x000fe20000000000 */
[----:B------:R-:W-:Y:S01]  /*4450*/  ISETP.NE.AND P0, PT, R219, RZ, PT ;  /* 0x000000ffdb00720c */ /* 0x000fe20003f05270 */
[----:B------:R-:W-:Y:S01]  /*4460*/  IMAD.MOV.U32 R223, RZ, RZ, RZ ;  /* 0x000000ffffdf7224 */ /* 0x000fe200078e00ff */
[----:B------:R-:W-:Y:S01]  /*4470*/  SHF.R.U32.HI R168, RZ, 0x4, R168 ;  /* 0x00000004ffa87819 */ /* 0x000fe200000116a8 */
[----:B------:R-:W-:Y:S01]  /*4480*/  UMOV UR12, 0x180 ;  /* 0x00000180000c7882 */ /* 0x000fe20000000000 */
[----:B------:R-:W-:Y:S01]  /*4490*/  SEL R222, R222, RZ, P0 ;  /* 0x000000ffdede7207 */ /* 0x000fe20000000000 */
[----:B------:R-:W-:Y:S01]  /*44a0*/  UMOV UR11, 0x6000 ;  /* 0x00006000000b7882 */ /* 0x000fe20000000000 */
[C-C-:B------:R-:W-:Y:S01]  /*44b0*/  LOP3.LUT R4, R168.reuse, 0x3, R201.reuse, 0x78, !PT ;  /* 0x00000003a8047812 */ /* 0x140fe200078e78c9 */
[----:B--2---:R-:W-:Y:S01]  /*44c0*/  VIADD R2, R168, 0x2 ;  /* 0x00000002a8027836 */ /* 0x004fe20000000000 */
[----:B------:R-:W-:Y:S01]  /*44d0*/  LOP3.LUT R5, R5, R168, R6, 0xf6, !PT ;  /* 0x000000a805057212 */ /* 0x000fe200078ef606 */
[----:B------:R-:W-:Y:S01]  /*44e0*/  UMOV UR10, 0x3 ;  /* 0x00000003000a7882 */ /* 0x000fe20000000000 */
[--C-:B------:R-:W-:Y:S01]  /*44f0*/  LOP3.LUT R169, R4, 0x4, R201.reuse, 0xf4, !PT ;  /* 0x0000000404a97812 */ /* 0x100fe200078ef4c9 */
[----:B------:R-:W-:Y:S01]  /*4500*/  ULDC.64 UR6, c[0x0][0x270] ;  /* 0x00009c0000067ab9 */ /* 0x000fe20000000a00 */
[--C-:B------:R-:W-:Y:S01]  /*4510*/  LOP3.LUT R2, R2, 0x3, R201.reuse, 0x78, !PT ;  /* 0x0000000302027812 */ /* 0x100fe200078e78c9 */
[----:B------:R-:W-:Y:S01]  /*4520*/  ULDC.64 UR4, c[0x0][0x278] ;  /* 0x00009e0000047ab9 */ /* 0x000fe20000000a00 */
[----:B------:R-:W-:-:S02]  /*4530*/  LOP3.LUT R119, R4, 0x4, R201, 0xf8, !PT ;  /* 0x0000000404777812 */ /* 0x000fc400078ef8c9 */
[--C-:B------:R-:W-:Y:S02]  /*4540*/  LOP3.LUT R214, R5, 0xe0, R0.reuse, 0xf8, !PT ;  /* 0x000000e005d67812 */ /* 0x100fe400078ef800 */
[C-C-:B------:R-:W-:Y:S02]  /*4550*/  LOP3.LUT R7, R2.reuse, 0x4, R201.reuse, 0xf4, !PT ;  /* 0x0000000402077812 */ /* 0x140fe400078ef4c9 */
[----:B------:R-:W-:Y:S02]  /*4560*/  LOP3.LUT R5, R2, 0x4, R201, 0xf8, !PT ;  /* 0x0000000402057812 */ /* 0x000fe400078ef8c9 */
        /* <DEDUP_REMOVED lines=8> */
[----:B------:R-:W-:-:S02]  /*45f0*/  IMAD R197, R4, 0x10, R3 ;  /* 0x0000001004c57824 */ /* 0x000fc400078e0203 */
[----:B------:R-:W-:Y:S02]  /*4600*/  IMAD R3, R0, 0x10, R3 ;  /* 0x0000001000037824 */ /* 0x000fe400078e0203 */
[----:B------:R-:W-:Y:S02]  /*4610*/  IMAD.SHL.U32 R0, R214, 0x10, RZ ;  /* 0x00000010d6007824 */ /* 0x000fe400078e00ff */
[----:B-1----:R-:W-:Y:S02]  /*4620*/  IMAD.MOV.U32 R4, RZ, RZ, R164 ;  /* 0x000000ffff047224 */ /* 0x002fe400078e00a4 */
[----:B------:R-:W-:Y:S01]  /*4630*/  IMAD.MOV.U32 R5, RZ, RZ, R165 ;  /* 0x000000ffff057224 */ /* 0x000fe200078e00a5 */
[----:B------:R-:W-:Y:S01]  /*4640*/  LOP3.LUT R0, R0, 0x20, RZ, 0x3c, !PT ;  /* 0x0000002000007812 */ /* 0x000fe200078e3cff */
[----:B------:R-:W-:Y:S02]  /*4650*/  IMAD.MOV.U32 R6, RZ, RZ, R166 ;  /* 0x000000ffff067224 */ /* 0x000fe400078e00a6 */
[----:B------:R-:W-:-:S07]  /*4660*/  IMAD.MOV.U32 R7, RZ, RZ, R167 ;  /* 0x000000ffff077224 */ /* 0x000fce00078e00a7 */
.L_x_2590:
[C---:B--2---:R-:W-:Y:S01]  /*4670*/  HMMA.16816.F32 R16, R4.reuse, R8, R16 ;  /* 0x000000080410723c */ /* 0x044fe20000001810 */
[----:B------:R-:W-:Y:S01]  /*4680*/  BSSY B0, `(.L_x_2582) ;  /* 0x0000059000007945 */ /* 0x000fe20003800000 */
[----:B------:R-:W-:Y:S02]  /*4690*/  CS2R R226, SRZ ;  /* 0x0000000000e27805 */ /* 0x000fe4000001ff00 */
[----:B-1----:R-:W-:Y:S01]  /*46a0*/  MOV R230, RZ ;  /* 0x000000ff00e67202 */ /* 0x002fe20000000f00 */
[----:B------:R-:W-:Y:S01]  /*46b0*/  IMAD.MOV.U32 R229, RZ, RZ, RZ ;  /* 0x000000ffffe57224 */ /* 0x000fe200078e00ff */
        /* <DEDUP_REMOVED lines=85> */
.L_x_2583:
[----:B------:R-:W-:Y:S05]  /*4c10*/  BSYNC B0 ;  /* 0x0000000000007941 */ /* 0x000fea0003800000 */
.L_x_2582:
[----:B------:R-:W-:Y:S01]  /*4c20*/  ISETP.NE.U32.AND P0, PT, R228, RZ, PT ;  /* 0x000000ffe400720c */ /* 0x000fe20003f05070 */
[----:B------:R-:W-:Y:S01]  /*4c30*/  VIADD R5, R218, UR12 ;  /* 0x0000000cda057c36 */ /* 0x000fe20008000000 */
        /* <DEDUP_REMOVED lines=46> */
.L_x_2585:
[----:B------:R-:W-:Y:S05]  /*4f20*/  BSYNC B0 ;  /* 0x0000000000007941 */ /* 0x000fea0003800000 */
.L_x_2584:
[----:B------:R-:W-:Y:S01]  /*4f30*/  LOP3.LUT R6, R221, 0x2, RZ, 0xc0, !PT ;  /* 0x00000002dd067812 */ /* 0x000fe200078ec0ff */
[----:B--2---:R-:W-:Y:S01]  /*4f40*/  VIADD R200, R217, UR12 ;  /* 0x0000000cd9c87c36 */ /* 0x004fe20008000000 */
[----:B------:R-:W-:Y:S01]  /*4f50*/  ISETP.NE.AND P2, PT, R4, RZ, PT ;  /* 0x000000ff0400720c */ /* 0x000fe20003f45270 */
[----:B------:R-:W-:Y:S01]  /*4f60*/  VIADD R7, R216, UR11 ;  /* 0x0000000bd8077c36 */ /* 0x000fe20008000000 */
[----:B------:R-:W-:Y:S01]  /*4f70*/  LOP3.LUT P1, RZ, R221, 0x1, RZ, 0xc0, !PT ;  /* 0x00000001ddff7812 */ /* 0x000fe2000782c0ff */
[----:B------:R-:W-:Y:S01]  /*4f80*/  BSSY B0, `(.L_x_2586) ;  /* 0x0000035000007945 */ /* 0x000fe20003800000 */
[----:B------:R-:W-:Y:S01]  /*4f90*/  SHF.R.U32.HI R6, RZ, 0x1, R6 ;  /* 0x00000001ff067819 */ /* 0x000fe20000011606 */
[----:B------:R-:W-:Y:S03]  /*4fa0*/  IMAD.MOV.U32 R9, RZ, RZ, RZ ;  /* 0x000000ffff097224 */ /* 0x000fe600078e00ff */
[----:B------:R-:W-:Y:S01]  /*4fb0*/  ISETP.NE.U32.AND P0, PT, R6, RZ, PT ;  /* 0x000000ff0600720c */ /* 0x000fe20003f05070 */
[----:B------:R-:W-:Y:S04]  /*4fc0*/  IMAD.MOV.U32 R6, RZ, RZ, RZ ;  /* 0x000000ffff067224 */ /* 0x000fe800078e00ff */
        /* <DEDUP_REMOVED lines=8> */
[----:B------:R-:W-:Y:S02]  /*5050*/  IADD3.X R229, R225, UR7, RZ, P0, !PT ;  /* 0x00000007e1e57c10 */ /* 0x000fe400087fe4ff */
[----:B--2---:R-:W-:Y:S02]  /*5060*/  CS2R R226, SRZ ;  /* 0x0000000000e27805 */ /* 0x004fe4000001ff00 */
[----:B------:R-:W-:Y:S05]  /*5070*/  @!P1 BRA `(.L_x_2587) ;  /* 0x0000000000949947 */ /* 0x000fea0003800000 */
[-C--:B------:R-:W-:Y:S04]  /*5080*/  IABS R10, R207.reuse ;  /* 0x000000cf000a7213 */ /* 0x080fe80000000000 */
[----:B------:R-:W2:Y:S10]  /*5090*/  I2F.RP R9, R10 ;  /* 0x0000000a00097306 */ /* 0x000eb40000209400 */
[----:B--2---:R-:W2:Y:S02]  /*50a0*/  MUFU.RCP R6, R9 ;  /* 0x0000000900067308 */ /* 0x004ea40000001000 */
[----:B--2---:R-:W-:Y:S01]  /*50b0*/  VIADD R12, R6, 0xffffffe ;  /* 0x0ffffffe060c7836 */ /* 0x004fe20000000000 */
        /* <DEDUP_REMOVED lines=33> */
.L_x_2587:
[----:B------:R-:W-:Y:S05]  /*52d0*/  BSYNC B0 ;  /* 0x0000000000007941 */ /* 0x000fea0003800000 */
.L_x_2586:
[----:B------:R-:W-:Y:S01]  /*52e0*/  ISETP.NE.AND P0, PT, R4, RZ, PT ;  /* 0x000000ff0400720c */ /* 0x000fe20003f05270 */
[----:B------:R-:W-:Y:S01]  /*52f0*/  IMAD.MOV.U32 R8, RZ, RZ, R6 ;  /* 0x000000ffff087224 */ /* 0x000fe200078e0006 */
        /* <DEDUP_REMOVED lines=8> */
[-C--:B--2---:R-:W-:Y:S04]  /*5380*/  IABS R8, R207.reuse ;  /* 0x000000cf00087213 */ /* 0x084fe80000000000 */
[----:B------:R-:W2:Y:S10]  /*5390*/  I2F.RP R7, R8 ;  /* 0x0000000800077306 */ /* 0x000eb40000209400 */
[----:B--2---:R-:W2:Y:S02]  /*53a0*/  MUFU.RCP R4, R7 ;  /* 0x0000000700047308 */ /* 0x004ea40000001000 */
        /* <DEDUP_REMOVED lines=34> */
.L_x_2589:
[----:B------:R-:W-:Y:S05]  /*55d0*/  BSYNC B0 ;  /* 0x0000000000007941 */ /* 0x000fea0003800000 */
.L_x_2588:
[C---:B-1----:R-:W-:Y:S01]  /*55e0*/  HMMA.16816.F32 R16, R164.reuse, R168, R16 ;  /* 0x000000a8a410723c */ /* 0x042fe20000001810 */
[----:B------:R-:W-:Y:S02]  /*55f0*/  UIADD3 UR10, UR10, 0x1, URZ ;  /* 0x000000010a0a7890 */ /* 0x000fe4000fffe03f */
[----:B------:R-:W-:Y:S02]  /*5600*/  UIADD3 UR8, UR11, 0x2000, URZ ;  /* 0x000020000b087890 */ /* 0x000fe4000fffe03f */
[----:B------:R-:W-:Y:S01]  /*5610*/  ISETP.NE.AND P3, PT, R224, RZ, PT ;  /* 0x000000ffe000720c */ /* 0x000fe20003f65270 */
[C---:B------:R-:W-:Y:S01]  /*5620*/  HMMA.16816.F32 R24, R164.reuse, R170, R24 ;  /* 0x000000aaa418723c */ /* 0x040fe20000001818 */
[----:B------:R-:W-:Y:S02]  /*5630*/  UISETP.NE.AND UP0, UPT, UR10, 0x4, UPT ;  /* 0x000000040a00788c */ /* 0x000fe4000bf05270 */
[----:B------:R-:W-:Y:S02]  /*5640*/  UIADD3 UR9, UR12, 0x80, URZ ;  /* 0x000000800c097890 */ /* 0x000fe4000fffe03f */
[----:B------:R-:W-:Y:S01]  /*5650*/  VIADD R231, R215, UR11 ;  /* 0x0000000bd7e77c36 */ /* 0x000fe20008000000 */
[C---:B------:R-:W-:Y:S05]  /*5660*/  HMMA.16816.F32 R28, R164.reuse, R172, R28 ;  /* 0x000000aca41c723c */ /* 0x040fea000000181c */
[C---:B------:R-:W-:Y:S01]  /*5670*/  LOP3.LUT R230, R221.reuse, 0x4, RZ, 0xc0, !PT ;  /* 0x00000004dde67812 */ /* 0x040fe200078ec0ff */
[C---:B------:R-:W-:Y:S01]  /*5680*/  HMMA.16816.F32 R32, R164.reuse, R174, R32 ;  /* 0x000000aea420723c */ /* 0x040fe20000001820 */
[----:B------:R-:W-:Y:S01]  /*5690*/  @!PT LDS RZ, [RZ] ;  /* 0x00000000fffff984 */ /* 0x000fe20000000800 */
[----:B------:R-:W-:Y:S01]  /*56a0*/  @!PT LDS RZ, [RZ] ;  /* 0x00000000fffff984 */ /* 0x000fe20000000800 */
[----:B------:R-:W-:Y:S01]  /*56b0*/  @!PT LDS RZ, [RZ] ;  /* 0x00000000fffff984 */ /* 0x000fe20000000800 */
[----:B--2---:R2:W-:Y:S01]  /*56c0*/  @P3 LDGSTS.E.BYPASS.LTC128B.128 [R200+0x1000], desc[UR36][R226.64] ;  /* 0x01000000e2c83fae */ /* 0x0045e2000b901d64 */
[----:B------:R-:W-:Y:S02]  /*56d0*/  @!UP0 UIADD3 UR8, UR11, -0x6000, URZ ;  /* 0xffffa0000b088890 */ /* 0x000fe4000fffe03f */
[----:B------:R-:W-:Y:S01]  /*56e0*/  @!UP0 UIADD3 UR9, UR12, -0x180, URZ ;  /* 0xfffffe800c098890 */ /* 0x000fe2000fffe03f */
[----:B------:R-:W-:Y:S01]  /*56f0*/  SHF.R.U32.HI R230, RZ, 0x2, R230 ;  /* 0x00000002ffe67819 */ /* 0x000fe200000116e6 */
[C---:B------:R-:W-:Y:S01]  /*5700*/  HMMA.16816.F32 R36, R164.reuse, R176, R36 ;  /* 0x000000b0a424723c */ /* 0x040fe20000001824 */
[----:B------:R-:W-:Y:S02]  /*5710*/  @!UP0 UMOV UR10, URZ ;  /* 0x0000003f000a8c82 */ /* 0x000fe40008000000 */
[----:B------:R-:W-:Y:S01]  /*5720*/  ISETP.NE.U32.AND P2, PT, R230, RZ, PT ;  /* 0x000000ffe600720c */ /* 0x000fe20003f45070 */
[----:B------:R-:W-:Y:S01]  /*5730*/  UMOV UR11, UR8 ;  /* 0x00000008000b7c82 */ /* 0x000fe20008000000 */
[----:B------:R-:W-:Y:S01]  /*5740*/  LOP3.LUT R225, R221, 0x8, RZ, 0xc0, !PT ;  /* 0x00000008dde17812 */ /* 0x000fe200078ec0ff */
[C---:B------:R-:W-:Y:S01]  /*5750*/  HMMA.16816.F32 R40, R164.reuse, R178, R40 ;  /* 0x000000b2a428723c */ /* 0x040fe20000001828 */
[----:B------:R-:W-:Y:S04]  /*5760*/  UMOV UR12, UR9 ;  /* 0x00000009000c7c82 */ /* 0x000fe80008000000 */
[----:B------:R-:W-:Y:S01]  /*5770*/  SHF.R.U32.HI R225, RZ, 0x3, R225 ;  /* 0x00000003ffe17819 */ /* 0x000fe200000116e1 */
[C---:B------:R-:W-:Y:S03]  /*5780*/  HMMA.16816.F32 R44, R164.reuse, R180, R44 ;  /* 0x000000b4a42c723c */ /* 0x040fe6000000182c */
[----:B------:R-:W-:Y:S01]  /*5790*/  ISETP.NE.U32.AND P1, PT, R225, RZ, PT ;  /* 0x000000ffe100720c */ /* 0x000fe20003f25070 */
[----:B------:R-:W-:Y:S01]  /*57a0*/  @P2 LDGSTS.E.BYPASS.LTC128B.128 [R231], desc[UR36][R228.64] ;  /* 0x00000000e4e72fae */ /* 0x000fe2000b901d64 */
[----:B------:R-:W-:Y:S01]  /*57b0*/  VIADD R223, R223, 0x1 ;  /* 0x00000001dfdf7836 */ /* 0x000fe20000000000 */
[-C--:B------:R-:W-:Y:S04]  /*57c0*/  HMMA.16816.F32 R48, R164, R182.reuse, R48 ;  /* 0x000000b6a430723c */ /* 0x080fe80000001830 */
[----:B------:R-:W-:Y:S01]  /*57d0*/  ISETP.NE.AND P0, PT, R223, 0x4, PT ;  /* 0x00000004df00780c */ /* 0x000fe20003f05270 */
[----:B--2---:R-:W-:Y:S01]  /*57e0*/  VIADD R226, R198, 0x2000 ;  /* 0x00002000c6e27836 */ /* 0x004fe20000000000 */
[C---:B------:R-:W-:Y:S04]  /*57f0*/  HMMA.16816.F32 R52, R184.reuse, R182, R52 ;  /* 0x000000b6b834723c */ /* 0x040fe80000001834 */
[----:B------:R1:W-:Y:S01]  /*5800*/  @P1 LDGSTS.E.BYPASS.LTC128B.128 [R231+0x80], desc[UR36][R228.64+0x80] ;  /* 0x00080080e4e71fae */ /* 0x0003e2000b901d64 */
[----:B------:R-:W-:Y:S01]  /*5810*/  IADD3 R224, P1, R228, UR4, RZ ;  /* 0x00000004e4e07c10 */ /* 0x000fe2000ff3e0ff */
[C---:B------:R-:W-:Y:S05]  /*5820*/  HMMA.16816.F32 R56, R184.reuse, R180, R56 ;  /* 0x000000b4b838723c */ /* 0x040fea0000001838 */
[----:B------:R-:W-:Y:S01]  /*5830*/  @!P0 IADD3 R226, R198, -0x6000, RZ ;  /* 0xffffa000c6e28810 */ /* 0x000fe20007ffe0ff */
[C---:B------:R-:W-:Y:S01]  /*5840*/  HMMA.16816.F32 R60, R184.reuse, R178, R60 ;  /* 0x000000b2b83c723c */ /* 0x040fe2000000183c */
[----:B------:R-:W0:Y:S01]  /*5850*/  LDGDEPBAR ;  /* 0x00000000000079af */ /* 0x000e220000000000 */
[----:B------:R-:W-:Y:S03]  /*5860*/  @!P0 IMAD.MOV.U32 R223, RZ, RZ, RZ ;  /* 0x000000ffffdf8224 */ /* 0x000fe600078e00ff */
[----:B------:R-:W-:Y:S01]  /*5870*/  IADD3 R230, R3, R226, RZ ;  /* 0x000000e203e67210 */ /* 0x000fe20007ffe0ff */
[C---:B------:R-:W-:Y:S05]  /*5880*/  HMMA.16816.F32 R64, R184.reuse, R176, R64 ;  /* 0x000000b0b840723c */ /* 0x040fea0000001840 */
[----:B------:R-:W-:Y:S01]  /*5890*/  IADD3.X R225, R229, UR5, RZ, P1, !PT ;  /* 0x00000005e5e17c10 */ /* 0x000fe20008ffe4ff */
[C---:B------:R-:W-:Y:S05]  /*58a0*/  HMMA.16816.F32 R68, R184.reuse, R174, R68 ;  /* 0x000000aeb844723c */ /* 0x040fea0000001844 */
[----:B------:R-:W-:Y:S01]  /*58b0*/  VIADD R227, R199, 0x80 ;  /* 0x00000080c7e37836 */ /* 0x000fe20000000000 */
[C---:B------:R-:W-:Y:S05]  /*58c0*/  HMMA.16816.F32 R72, R184.reuse, R172, R72 ;  /* 0x000000acb848723c */ /* 0x040fea0000001848 */
[--C-:B-1----:R-:W-:Y:S01]  /*58d0*/  IMAD.IADD R231, R2, 0x1, R226.reuse ;  /* 0x0000000102e77824 */ /* 0x102fe200078e02e2 */
[C---:B------:R-:W-:Y:S01]  /*58e0*/  HMMA.16816.F32 R76, R184.reuse, R170, R76 ;  /* 0x000000aab84c723c */ /* 0x040fe2000000184c */
[----:B------:R-:W-:Y:S04]  /*58f0*/  DEPBAR.LE SB0, 0x2 ;  /* 0x000080800000791a */ /* 0x000fe80000000000 */
[----:B------:R-:W-:Y:S01]  /*5900*/  BAR.SYNC.DEFER_BLOCKING 0x0 ;  /* 0x0000000000007b1d */ /* 0x000fe20000010000 */
[-C--:B------:R-:W-:Y:S05]  /*5910*/  HMMA.16816.F32 R80, R184, R168.reuse, R80 ;  /* 0x000000a8b850723c */ /* 0x080fea0000001850 */
[--C-:B------:R-:W-:Y:S01]  /*5920*/  IMAD.IADD R229, R196, 0x1, R226.reuse ;  /* 0x00000001c4e57824 */ /* 0x100fe200078e02e2 */
[C---:B------:R-:W-:Y:S05]  /*5930*/  HMMA.16816.F32 R84, R188.reuse, R168, R84 ;  /* 0x000000a8bc54723c */ /* 0x040fea0000001854 */
[--C-:B------:R-:W-:Y:S01]  /*5940*/  IMAD.IADD R228, R197, 0x1, R226.reuse ;  /* 0x00000001c5e47824 */ /* 0x100fe200078e02e2 */
[C---:B------:R-:W-:Y:S05]  /*5950*/  HMMA.16816.F32 R88, R188.reuse, R170, R88 ;  /* 0x000000aabc58723c */ /* 0x040fea0000001858 */
[----:B------:R-:W-:Y:S01]  /*5960*/  @!P0 VIADD R227, R199, 0xfffffe80 ;  /* 0xfffffe80c7e38836 */ /* 0x000fe20000000000 */
[C---:B------:R-:W-:Y:S03]  /*5970*/  HMMA.16816.F32 R92, R188.reuse, R172, R92 ;  /* 0x000000acbc5c723c */ /* 0x040fe6000000185c */
[C---:B------:R-:W-:Y:S01]  /*5980*/  ISETP.GT.AND P0, PT, R219.reuse, -0x2, PT ;  /* 0xfffffffedb00780c */ /* 0x040fe20003f04270 */
[----:B------:R1:W2:Y:S02]  /*5990*/  LDSM.16.MT88.4 R8, [R231] ;  /* 0x00000000e708783b */ /* 0x0002a40000004200 */
[C---:B------:R-:W-:Y:S05]  /*59a0*/  HMMA.16816.F32 R96, R188.reuse, R174, R96 ;  /* 0x000000aebc60723c */ /* 0x040fea0000001860 */
[----:B------:R-:W-:Y:S01]  /*59b0*/  IMAD R232, R214, 0x10, R227 ;  /* 0x00000010d6e87824 */ /* 0x000fe200078e02e3 */
[C---:B------:R-:W-:Y:S01]  /*59c0*/  HMMA.16816.F32 R100, R188.reuse, R176, R100 ;  /* 0x000000b0bc64723c */ /* 0x040fe20000001864 */
[----:B------:R1:W2:Y:S04]  /*59d0*/  LDSM.16.MT88.4 R12, [R230] ;  /* 0x00000000e60c783b */ /* 0x0002a80000004200 */
[----:B------:R-:W-:Y:S01]  /*59e0*/  VIADD R200, R219, 0xffffffff ;  /* 0xffffffffdbc87836 */ /* 0x000fe20000000000 */
[C---:B------:R-:W-:Y:S03]  /*59f0*/  HMMA.16816.F32 R104, R188.reuse, R178, R104 ;  /* 0x000000b2bc68723c */ /* 0x040fe60000001868 */
[----:B------:R1:W2:Y:S01]  /*5a00*/  LDSM.16.M88.4 R4, [R232] ;  /* 0x00000000e804783b */ /* 0x0002a20000000200 */
[----:B------:R-:W-:Y:S01]  /*5a10*/  ISETP.NE.AND P2, PT, R200, RZ, PT ;  /* 0x000000ffc800720c */ /* 0x000fe20003f45270 */
[----:B------:R-:W-:Y:S01]  /*5a20*/  VIADD R220, R220, 0x20 ;  /* 0x00000020dcdc7836 */ /* 0x000fe20000000000 */
[C---:B------:R-:W-:Y:S05]  /*5a30*/  HMMA.16816.F32 R108, R188.reuse, R180, R108 ;  /* 0x000000b4bc6c723c */ /* 0x040fea000000186c */
[----:B------:R1:W2:Y:S01]  /*5a40*/  LDSM.16.M88.4 R152, [R232+0x1000] ;  /* 0x00100000e898783b */ /* 0x0002a20000000200 */
[-C--:B------:R-:W-:Y:S05]  /*5a50*/  HMMA.16816.F32 R112, R188, R182.reuse, R112 ;  /* 0x000000b6bc70723c */ /* 0x080fea0000001870 */
[----:B------:R-:W-:Y:S01]  /*5a60*/  SEL R222, R222, RZ, P2 ;  /* 0x000000ffdede7207 */ /* 0x000fe20001000000 */
[C---:B------:R-:W-:Y:S01]  /*5a70*/  HMMA.16816.F32 R116, R192.reuse, R182, R116 ;  /* 0x000000b6c074723c */ /* 0x040fe20000001874 */
[----:B------:R1:W2:Y:S04]  /*5a80*/  LDSM.16.M88.4 R156, [R232+0x2000] ;  /* 0x00200000e89c783b */ /* 0x0002a80000000200 */
[----:B------:R-:W-:Y:S01]  /*5a90*/  SEL R221, R221, RZ, P2 ;  /* 0x000000ffdddd7207 */ /* 0x000fe20001000000 */
[C---:B------:R-:W-:Y:S03]  /*5aa0*/  HMMA.16816.F32 R120, R192.reuse, R180, R120 ;  /* 0x000000b4c078723c */ /* 0x040fe60000001878 */
[----:B------:R1:W2:Y:S02]  /*5ab0*/  LDSM.16.M88.4 R160, [R232+0x3000] ;  /* 0x00300000e8a0783b */ /* 0x0002a40000000200 */
[----:B------:R-:W-:Y:S01]  /*5ac0*/  MOV R199, R227 ;  /* 0x000000e300c77202 */ /* 0x000fe20000000f00 */
[C---:B------:R-:W-:Y:S05]  /*5ad0*/  HMMA.16816.F32 R124, R192.reuse, R178, R124 ;  /* 0x000000b2c07c723c */ /* 0x040fea000000187c */
[----:B------:R1:W2:Y:S01]  /*5ae0*/  LDSM.16.MT88.4 R20, [R229] ;  /* 0x00000000e514783b */ /* 0x0002a20000004200 */
[C---:B------:R-:W-:Y:S05]  /*5af0*/  HMMA.16816.F32 R128, R192.reuse, R176, R128 ;  /* 0x000000b0c080723c */ /* 0x040fea0000001880 */
[----:B------:R-:W-:Y:S01]  /*5b00*/  IMAD.MOV.U32 R198, RZ, RZ, R226 ;  /* 0x000000ffffc67224 */ /* 0x000fe200078e00e2 */
[C---:B------:R-:W-:Y:S01]  /*5b10*/  HMMA.16816.F32 R132, R192.reuse, R174, R132 ;  /* 0x000000aec084723c */ /* 0x040fe20000001884 */
[----:B------:R1:W2:Y:S04]  /*5b20*/  LDSM.16.MT88.4 R148, [R228] ;  /* 0x00000000e494783b */ /* 0x0002a80000004200 */
[----:B------:R-:W-:Y:S01]  /*5b30*/  IMAD.MOV.U32 R219, RZ, RZ, R200 ;  /* 0x000000ffffdb7224 */ /* 0x000fe200078e00c8 */
[C---:B------:R-:W-:Y:S06]  /*5b40*/  HMMA.16816.F32 R136, R192.reuse, R172, R136 ;  /* 0x000000acc088723c */ /* 0x040fec0000001888 */
[C---:B------:R-:W-:Y:S06]  /*5b50*/  HMMA.16816.F32 R140, R192.reuse, R170, R140 ;  /* 0x000000aac08c723c */ /* 0x040fec000000188c */
[----:B------:R-:W-:Y:S01]  /*5b60*/  HMMA.16816.F32 R144, R192, R168, R144 ;  /* 0x000000a8c090723c */ /* 0x000fe20000001890 */
[----:B------:R-:W-:Y:S11]  /*5b70*/  @!UPT UIADD3 URZ, URZ, URZ, URZ ;  /* 0x0000003f3f3ff290 */ /* 0x000ff6000fffe03f */
[----:B------:R-:W-:Y:S01]  /*5b80*/  @!UPT UIADD3 URZ, URZ, URZ, URZ ;  /* 0x0000003f3f3ff290 */ /* 0x000fe2000fffe03f */
[----:B------:R-:W-:Y:S11]  /*5b90*/  @P0 BRA `(.L_x_2590) ;  /* 0xffffffe800b40947 */ /* 0x000ff6000383ffff */
.L_x_2581:
        /* <DEDUP_REMOVED lines=8> */
[----:B--2---:R-:W2:Y:S02]  /*5c20*/  LDC.64 R2, c[0x0][0x320] ;  /* 0x0000c800ff027b82 */ /* 0x004ea40000000a00 */
[----:B--2---:R-:W2:Y:S02]  /*5c30*/  LDG.E.64 R2, desc[UR36][R2.64] ;  /* 0x0000002402027981 */ /* 0x004ea4000c1e1b00 */
[----:B--2---:R-:W-:-:S04]  /*5c40*/  ISETP.NE.U32.AND P0, PT, R2, RZ, PT ;  /* 0x000000ff0200720c */ /* 0x004fc80003f05070 */
[----:B------:R-:W-:-:S13]  /*5c50*/  ISETP.NE.AND.EX P0, PT, R3, RZ, PT, P0 ;  /* 0x000000ff0300720c */ /* 0x000fda0003f05300 */
[----:B------:R-:W-:Y:S05]  /*5c60*/  @!P0 BRA `(.L_x_2591) ;  /* 0x0000000000088947 */ /* 0x000fea0003800000 */
[----:B-1----:R2:W5:Y:S01]  /*5c70*/  LD.E R161, desc[UR36][R2.64] ;  /* 0x0000002402a17980 */ /* 0x002562000c101900 */
[----:B------:R-:W-:Y:S05]  /*5c80*/  BRA `(.L_x_2592) ;  /* 0x0000000000247947 */ /* 0x000fea0003800000 */
.L_x_2591:
[----:B------:R-:W-:Y:S02]  /*5c90*/  ULDC.64 UR4, c[0x0][0x310] ;  /* 0x0000c40000047ab9 */ /* 0x000fe40000000a00 */
[----:B------:R-:W-:-:S04]  /*5ca0*/  ISETP.NE.U32.AND P0, PT, RZ, UR4, PT ;  /* 0x00000004ff007c0c */ /* 0x000fc8000bf05070 */
[----:B------:R-:W-:-:S13]  /*5cb0*/  ISETP.NE.AND.EX P0, PT, RZ, UR5, PT, P0 ;  /* 0x00000005ff007c0c */ /* 0x000fda000bf05300 */
[----:B------:R-:W-:Y:S05]  /*5cc0*/  @!P0 BRA `(.L_x_2593) ;  /* 0x00000000000c8947 */ /* 0x000fea0003800000 */
[----:B--2---:R-:W1:Y:S02]  /*5cd0*/  LDC.64 R2, c[0x0][0x310] ;  /* 0x0000c400ff027b82 */ /* 0x004e640000000a00 */
[----:B-1----:R1:W5:Y:S01]  /*5ce0*/  LDG.E R161, desc[UR36][R2.64] ;  /* 0x0000002402a17981 */ /* 0x002362000c1e1900 */
[----:B------:R-:W-:Y:S05]  /*5cf0*/  BRA `(.L_x_2592) ;  /* 0x0000000000087947 */ /* 0x000fea0003800000 */
.L_x_2593:
[----:B------:R-:W-:Y:S02]  /*5d00*/  ULDC UR4, c[0x0][0x308] ;  /* 0x0000c20000047ab9 */ /* 0x000fe40000000800 */
[----:B-12---:R-:W-:-:S07]  /*5d10*/  MOV R161, UR4 ;  /* 0x0000000400a17c02 */ /* 0x006fce0008000f00 */
.L_x_2592:
[----:B------:R-:W-:Y:S02]  /*5d20*/  ULDC.64 UR4, c[0x0][0x328] ;  /* 0x0000ca0000047ab9 */ /* 0x000fe40000000a00 */
[----:B------:R-:W-:-:S04]  /*5d30*/  ISETP.NE.U32.AND P0, PT, RZ, UR4, PT ;  /* 0x00000004ff007c0c */ /* 0x000fc8000bf05070 */
[----:B------:R-:W-:-:S13]  /*5d40*/  ISETP.NE.AND.EX P0, PT, RZ, UR5, PT, P0 ;  /* 0x00000005ff007c0c */ /* 0x000fda000bf05300 */
        /* <DEDUP_REMOVED lines=8> */
.L_x_2594:
[----:B------:R-:W-:Y:S02]  /*5dd0*/  ULDC.64 UR4, c[0x0][0x318] ;  /* 0x0000c60000047ab9 */ /* 0x000fe40000000a00 */
[----:B------:R-:W-:-:S04]  /*5de0*/  ISETP.NE.U32.AND P0, PT, RZ, UR4, PT ;  /* 0x00000004ff007c0c */ /* 0x000fc8000bf05070 */
[----:B------:R-:W-:-:S13]  /*5df0*/  ISETP.NE.AND.EX P0, PT, RZ, UR5, PT, P0 ;  /* 0x00000005ff007c0c */ /* 0x000fda000bf05300 */
[----:B------:R-:W-:Y:S05]  /*5e00*/  @!P0 BRA `(.L_x_2596) ;  /* 0x00000000000c8947 */ /* 0x000fea0003800000 */
[----:B-12---:R-:W1:Y:S02]  /*5e10*/  LDC.64 R2, c[0x0][0x318] ;  /* 0x0000c600ff027b82 */ /* 0x006e640000000a00 */
[----:B-1----:R1:W5:Y:S01]  /*5e20*/  LDG.E R169, desc[UR36][R2.64] ;  /* 0x0000002402a97981 */ /* 0x002362000c1e1900 */
[----:B------:R-:W-:Y:S05]  /*5e30*/  BRA `(.L_x_2595) ;  /* 0x0000000000087947 */ /* 0x000fea0003800000 */
.L_x_2596:
[----:B------:R-:W-:Y:S02]  /*5e40*/  ULDC UR4, c[0x0][0x30c] ;  /* 0x0000c30000047ab9 */ /* 0x000fe40000000800 */
[----:B------:R-:W-:-:S07]  /*5e50*/  MOV R169, UR4 ;  /* 0x0000000400a97c02 */ /* 0x000fce0008000f00 */
.L_x_2595:
[----:B------:R-:W3:Y:S01]  /*5e60*/  S2R R7, SR_CTAID.Y ;  /* 0x0000000000077919 */ /* 0x000ee20000002600 */
[----:B-12---:R-:W1:Y:S01]  /*5e70*/  LDC.64 R2, c[0x0][0x228] ;  /* 0x00008a00ff027b82 */ /* 0x006e620000000a00 */
[----:B------:R-:W-:Y:S01]  /*5e80*/  IMAD.MOV.U32 R0, RZ, RZ, -0x1 ;  /* 0xffffffffff007424 */ /* 0x000fe200078e00ff */
[----:B------:R-:W-:Y:S01]  /*5e90*/  ULDC UR4, c[0x0][0x21c] ;  /* 0x0000870000047ab9 */ /* 0x000fe20000000800 */
[----:B------:R-:W2:Y:S01]  /*5ea0*/  S2R R5, SR_CTAID.X ;  /* 0x0000000000057919 */ /* 0x000ea20000002500 */
[----:B------:R-:W-:Y:S01]  /*5eb0*/  ULDC.64 UR6, c[0x0][0x340] ;  /* 0x0000d00000067ab9 */ /* 0x000fe20000000a00 */
[----:B------:R-:W-:Y:S01]  /*5ec0*/  MOV R151, 0xffffffff ;  /* 0xffffffff00977802 */ /* 0x000fe20000000f00 */
[----:B------:R-:W-:Y:S01]  /*5ed0*/  IMAD.U32 R148, RZ, RZ, UR6 ;  /* 0x00000006ff947e24 */ /* 0x000fe2000f8e00ff */
[----:B------:R-:W-:Y:S01]  /*5ee0*/  MOV R149, UR7 ;  /* 0x0000000700957c02 */ /* 0x000fe20008000f00 */
[----:B------:R-:W4:Y:S01]  /*5ef0*/  LDC.64 R162, c[0x0][0x240] ;  /* 0x00009000ffa27b82 */ /* 0x000f220000000a00 */
[----:B-1----:R-:W-:-:S02]  /*5f00*/  SHF.L.U32 R4, R0, R2, RZ ;  /* 0x0000000200047219 */ /* 0x002fc400000006ff */
[----:B------:R-:W-:Y:S02]  /*5f10*/  ISETP.NE.AND P0, PT, R3, RZ, PT ;  /* 0x000000ff0300720c */ /* 0x000fe40003f05270 */
[----:B---3--:R-:W-:Y:S02]  /*5f20*/  SHF.L.U32 R7, R7, R2, RZ ;  /* 0x0000000207077219 */ /* 0x008fe400000006ff */
[----:B--2---:R-:W-:Y:S02]  /*5f30*/  LOP3.LUT R4, R5, R4, RZ, 0x30, !PT ;  /* 0x0000000405047212 */ /* 0x004fe400078e30ff */
[----:B------:R-:W-:-:S03]  /*5f40*/  SHF.R.S32.HI R2, RZ, R2, R5 ;  /* 0x00000002ff027219 */ /* 0x000fc60000011405 */
[----:B------:R-:W-:-:S04]  /*5f50*/  IMAD.IADD R7, R7, 0x1, R4 ;  /* 0x0000000107077824 */ /* 0x000fc800078e0204 */
[----:B------:R-:W-:Y:S01]  /*5f60*/  IMAD R7, R7, UR4, R2 ;  /* 0x0000000407077c24 */ /* 0x000fe2000f8e0202 */
[----:B------:R-:W-:Y:S02]  /*5f70*/  ULDC.64 UR4, c[0x0][0x348] ;  /* 0x0000d20000047ab9 */ /* 0x000fe40000000a00 */
[----:B----4-:R-:W-:Y:S01]  /*5f80*/  IMAD.U32 R156, RZ, RZ, UR4 ;  /* 0x00000004ff9c7e24 */ /* 0x010fe2000f8e00ff */
[----:B------:R-:W-:Y:S01]  /*5f90*/  MOV R157, UR5 ;  /* 0x00000005009d7c02 */ /* 0x000fe20008000f00 */
[----:B------:R-:W-:Y:S01]  /*5fa0*/  IMAD.WIDE R162, R7, 0x4, R162 ;  /* 0x0000000407a27825 */ /* 0x000fe200078e02a2 */
[----:B------:R-:W-:Y:S06]  /*5fb0*/  @!P0 BRA `(.L_x_2597) ;  /* 0x0000000000a88947 */ /* 0x000fec0003800000 */
[----:B------:R-:W-:-:S05]  /*5fc0*/  VIADDMNMX.U32 R0, R3, R0, 0x2, PT ;  /* 0x0000000203007446 */ /* 0x000fca0003800000 */
[----:B------:R-:W-:-:S04]  /*5fd0*/  IMAD.SHL.U32 R0, R0, 0x4, RZ ;  /* 0x0000000400007824 */ /* 0x000fc800078e00ff */
[----:B------:R-:W1:Y:S02]  /*5fe0*/  LDC R4, c[0x2][R0] ;  /* 0x0080000000047b82 */ /* 0x000e640000000800 */
[----:B-1----:R-:W-:-:S04]  /*5ff0*/  SHF.R.S32.HI R5, RZ, 0x1f, R4 ;  /* 0x0000001fff057819 */ /* 0x002fc80000011404 */
.L_x_3398:
[----:B------:R-:W-:Y:S05]  /*6000*/  BRX R4 -0x6010                                                                                                                             (*"BRANCH_TARGETS .L_x_3399,.L_x_3400,.L_x_3401"*) ;  /* 0xffffff9c04fc7949 */ /* 0x000fea000383ffff */
.L_x_3401:
        /* <DEDUP_REMOVED lines=9> */
.L_x_3399:
        /* <DEDUP_REMOVED lines=10> */
.L_x_3400:
        /* <DEDUP_REMOVED lines=18> */
.L_x_2597:
        /* <DEDUP_REMOVED lines=9> */
.L_x_2600:
[----:B------:R-:W-:Y:S05]  /*62f0*/  BSYNC B0 ;  /* 0x0000000000007941 */ /* 0x000fea0003800000 */
.L_x_2599:
[----:B------:R-:W-:-:S04]  /*6300*/  ISETP.NE.AND P0, PT, R204, RZ, PT ;  /* 0x000000ffcc00720c */ /* 0x000fc80003f05270 */
[----:B-----5:R-:W-:-:S09]  /*6310*/  FSEL R169, R169, 1, !P0 ;  /* 0x3f800000a9a97808 */ /* 0x020fd20004000000 */
.L_x_2598:
        /* <DEDUP_REMOVED lines=26> */
.L_x_2601:
        /* <DEDUP_REMOVED lines=24> */
.L_x_2602:
        /* <DEDUP_REMOVED lines=70> */
.L_x_2603:
        /* <DEDUP_REMOVED lines=18> */
.L_x_2604:
        /* <DEDUP_REMOVED lines=12> */
[----:B------:R-:W-:Y:S01]  /*6c80*/  IMAD.SHL.U32 R205, R205, 0x20, RZ ;  /* 0x00000020cdcd7824 */ /* 0x000fe200078e00ff */
[----:B------:R-:W-:Y:S01]  /*6c90*/  UMOV UR8, 0x400 ;  /* 0x0000040000087882 */ /* 0x000fe20000000000 */
[----:B------:R-:W-:Y:S01]  /*6ca0*/  ISETP.NE.AND P5, PT, R166, RZ, PT ;  /* 0x000000ffa600720c */ /* 0x000fe20003fa5270 */
[----:B------:R-:W-:Y:S01]  /*6cb0*/  ULDC.64 UR4, c[0x0][0x2c8] ;  /* 0x0000b20000047ab9 */ /* 0x000fe20000000a00 */
[----:B------:R-:W-:Y:S01]  /*6cc0*/  LOP3.LUT R6, R3, R6, RZ, 0xfc, !PT ;  /* 0x0000000603067212 */ /* 0x000fe200078efcff */
[----:B------:R-:W-:Y:S01]  /*6cd0*/  IMAD R154, R167, -0x70, R154 ;  /* 0xffffff90a79a7824 */ /* 0x000fe200078e029a */
[----:B------:R-:W-:Y:S01]  /*6ce0*/  LOP3.LUT R4, R3, R4, RZ, 0xfc, !PT ;  /* 0x0000000403047212 */ /* 0x000fe200078efcff */
[----:B------:R-:W-:Y:S01]  /*6cf0*/  IMAD R153, R153, UR4, RZ ;  /* 0x0000000499997c24 */ /* 0x000fe2000f8e02ff */
[----:B------:R-:W-:Y:S01]  /*6d00*/  ISETP.NE.U32.AND P1, PT, R156, RZ, PT ;  /* 0x000000ff9c00720c */ /* 0x000fe20003f25070 */
[----:B------:R-:W-:-:S02]  /*6d10*/  IMAD.IADD R6, R6, 0x1, R205 ;  /* 0x0000000106067824 */ /* 0x000fc400078e02cd */
[----:B------:R-:W-:Y:S01]  /*6d20*/  IMAD.IADD R166, R4, 0x1, R205 ;  /* 0x0000000104a67824 */ /* 0x000fe200078e02cd */
[----:B--2---:R-:W-:Y:S01]  /*6d30*/  ISETP.GT.AND P6, PT, R0, 0x1, PT ;  /* 0x000000010000780c */ /* 0x004fe20003fc4270 */
[----:B------:R-:W-:Y:S01]  /*6d40*/  IMAD.MOV.U32 R4, RZ, RZ, R174 ;  /* 0x000000ffff047224 */ /* 0x000fe200078e00ae */
[----:B------:R-:W-:Y:S01]  /*6d50*/  ISETP.NE.AND.EX P1, PT, R157, RZ, !P5, P1 ;  /* 0x000000ff9d00720c */ /* 0x000fe20006f25310 */
[----:B------:R-:W-:Y:S01]  /*6d60*/  IMAD.MOV.U32 R5, RZ, RZ, R175 ;  /* 0x000000ffff057224 */ /* 0x000fe200078e00af */
[----:B------:R-:W-:Y:S01]  /*6d70*/  ISETP.EQ.AND P6, PT, RZ, UR6, P6 ;  /* 0x00000006ff007c0c */ /* 0x000fe2000b7c2270 */
[----:B------:R-:W-:Y:S02]  /*6d80*/  IMAD R154, R165, 0x8, R154 ;  /* 0x00000008a59a7824 */ /* 0x000fe400078e029a */
[----:B------:R-:W-:Y:S01]  /*6d90*/  IMAD.WIDE.U32 R4, R2, UR4, R4 ;  /* 0x0000000402047c25 */ /* 0x000fe2000f8e0004 */
[----:B---3--:R-:W-:-:S03]  /*6da0*/  ULEA UR7, UR7, UR8, 0x18 ;  /* 0x0000000807077291 */ /* 0x008fc6000f8ec03f */
[----:B------:R-:W-:Y:S02]  /*6db0*/  IMAD R0, R2, UR5, R153 ;  /* 0x0000000502007c24 */ /* 0x000fe4000f8e0299 */
[----:B------:R-:W-:Y:S01]  /*6dc0*/  IMAD R154, R155, 0x4, R154 ;  /* 0x000000049b9a7824 */ /* 0x000fe200078e029a */
        /* <DEDUP_REMOVED lines=20> */
.L_x_2608:
[----:B------:R-:W-:Y:S05]  /*6f10*/  YIELD ;  /* 0x0000000000007946 */ /* 0x000fea0003800000 */
[----:B---3--:R-:W-:Y:S05]  /*6f20*/  @P2 BRA `(.L_x_2607) ;  /* 0x0000000000082947 */ /* 0x008fea0003800000 */
[----:B------:R3:W5:Y:S04]  /*6f30*/  LDG.E.STRONG.GPU R151, desc[UR36][R162.64] ;  /* 0x00000024a2977981 */ /* 0x000768000c1ef900 */
[----:B-----5:R-:W-:Y:S01]  /*6f40*/  CCTL.IVALL ;  /* 0x00000000ff00798f */ /* 0x020fe20002000000 */
.L_x_2607:
[----:B------:R-:W-:Y:S01]  /*6f50*/  ISETP.NE.AND P0, PT, R151, R204, PT ;  /* 0x000000cc9700720c */ /* 0x000fe20003f05270 */
[----:B------:R-:W-:-:S12]  /*6f60*/  WARPSYNC.ALL ;  /* 0x0000000000007948 */ /* 0x000fd80003800000 */
[----:B------:R-:W-:Y:S06]  /*6f70*/  BAR.RED.AND.DEFER_BLOCKING 0x0, P0 ;  /* 0x0000000000007b1d */ /* 0x000fec0000014400 */
[----:B------:R-:W5:Y:S02]  /*6f80*/  B2R.RESULT RZ, P0 ;  /* 0x0000000000ff731c */ /* 0x000f640000004000 */
[----:B-----5:R-:W-:Y:S05]  /*6f90*/  @P0 BRA `(.L_x_2608) ;  /* 0xfffffffc00dc0947 */ /* 0x020fea000383ffff */
.L_x_2606:
[----:B------:R-:W-:Y:S05]  /*6fa0*/  WARPSYNC.ALL ;  /* 0x0000000000007948 */ /* 0x000fea0003800000 */
[----:B------:R-:W-:Y:S06]  /*6fb0*/  BAR.SYNC.DEFER_BLOCKING 0x0 ;  /* 0x0000000000007b1d */ /* 0x000fec0000010000 */
.L_x_2605:
        /* <DEDUP_REMOVED lines=1141> */
.L_x_2609:
        /* <DEDUP_REMOVED lines=780> */
.L_x_2610:
        /* <DEDUP_REMOVED lines=19> */
.L_x_2556:
[----:B------:R-:W-:Y:S02]  /*e900*/  MOV R12, RZ ;  /* 0x000000ff000c7202 */ /* 0x000fe40000000f00 */
[----:B------:R-:W-:Y:S02]  /*e910*/  MOV R11, 0x1f ;  /* 0x0000001f000b7802 */ /* 0x000fe40000000f00 */
[----:B------:R-:W-:-:S07]  /*e920*/  MOV R15, 0xffffffff ;  /* 0xffffffff000f7802 */ /* 0x000fce0000000f00 */
[----:B------:R-:W-:Y:S05]  /*e930*/  WARPSYNC.COLLECTIVE R15, `(.L_x_2611) ;  /* 0x000000000f087348 */ /* 0x000fea0003c00000 */
[----:B------:R1:W2:Y:S02]  /*e940*/  SHFL.IDX P6, R14, R13, R12, R11 ;  /* 0x0000000c0d0e7389 */ /* 0x0002a400000c000b */
[----:B-12---:R-:W-:Y:S01]  /*e950*/  ENDCOLLECTIVE ;  /* 0x000000000000791b */ /* 0x006fe20003800000 */
.L_x_2611:
[----:B------:R-:W-:Y:S05]  /*e960*/  BRA `(.L_x_2612) ;  /* 0xffffff20006c7947 */ /* 0x000fea000383ffff */
.L_x_2613:
        /* <DEDUP_REMOVED lines=9> */
.L_x_3477:


//--------------------- .text._ZN7cutlass7Kernel2INS_4gemm6kernel20DefaultGemmUniversalINS_6half_tENS_6layout8RowMajorELNS_16ComplexTransformE0ELi8ES4_S6_LS7_0ELi8ES4_S6_fNS_4arch15OpClassTensorOpENS8_4Sm80ENS1_9GemmShapeILi128ELi128ELi32EEENSB_ILi64ELi64ELi32EEENSB_ILi16ELi8ELi16EEENS_8epilogue6thread17LinearCombinationIS4_Li8EffLNSG_9ScaleType4KindE0ELNS_15FloatRoundStyleE2ES4_EENS1_11threadblock30GemmIdentityThreadblockSwizzleILi8EEELi4ENS8_13OpMultiplyAddELNS1_23SharedMemoryClearOptionE0ELb0ELb0ELb0ENS5_9NoPermuteENS5_37Tensor4DPermute0213ColumnMajorInverseILi8ELi4EEESR_vE10SelectBaseISO_vEEEEvNT_6ParamsE --------------------------
	.section	.text._ZN7cutlass7Kernel2INS_4gemm6kernel20DefaultGemmUniversalINS_6half_tENS_6layout8RowMajorELNS_16ComplexTransformE0ELi8ES4_S6_LS7_0ELi8ES4_S6_fNS_4arch15OpClassTensorOpENS8_4Sm80ENS1_9GemmShapeILi128ELi128ELi32EEENSB_ILi64ELi64ELi32EEENSB_ILi16ELi8ELi16EEENS_8epilogue6thread17LinearCombinationIS4_Li8EffLNSG_9ScaleType4KindE0ELNS_15FloatRoundStyleE2ES4_EENS1_11threadblock30GemmIdentityThreadblockSwizzleILi8EEELi4ENS8_13OpMultiplyAddELNS1_23SharedMemoryClearOptionE0ELb0ELb0ELb0ENS5_9NoPermuteENS5_37Tensor4DPermute0213ColumnMajorInverseILi8ELi4EEESR_vE10SelectBaseISO_vEEEEvNT_6ParamsE,"ax",@progbits
	.align	128
.text._ZN7cutlass7Kernel2INS_4gemm6kernel20DefaultGemmUniversalINS_6half_tENS_6layout8RowMajorELNS_16ComplexTransformE0ELi8ES4_S6_LS7_0ELi8ES4_S6_fNS_4arch15OpClassTensorOpENS8_4Sm80ENS1_9GemmShapeILi128ELi128ELi32EEENSB_ILi64ELi64ELi32EEENSB_ILi16ELi8ELi16EEENS_8epilogue6thread17LinearCombinationIS4_Li8EffLNSG_9ScaleType4KindE0ELNS_15FloatRoundStyleE2ES4_EENS1_11threadblock30GemmIdentityThreadblockSwizzleILi8EEELi4ENS8_13OpMultiplyAddELNS1_23SharedMemoryClearOptionE0ELb0ELb0ELb0ENS5_9NoPermuteENS5_37Tensor4DPermute0213ColumnMajorInverseILi8ELi4EEESR_vE10SelectBaseISO_vEEEEvNT_6ParamsE:
        .type           _ZN7cutlass7Kernel2INS_4gemm6kernel20DefaultGemmUniversalINS_6half_tENS_6layout8RowMajorELNS_16ComplexTransformE0ELi8ES4_S6_LS7_0ELi8ES4_S6_fNS_4arch15OpClassTensorOpENS8_4Sm80ENS1_9GemmShapeILi128ELi128ELi32EEENSB_ILi64ELi64ELi32EEENSB_ILi16ELi8ELi16EEENS_8epilogue6thread17LinearCombinationIS4_Li8EffLNSG_9ScaleType4KindE0ELNS_15FloatRoundStyleE2ES4_EENS1_11threadblock30GemmIdentityThreadblockSwizzleILi8EEELi4ENS8_13OpMultiplyAddELNS1_23SharedMemoryClearOptionE0ELb0ELb0ELb0ENS5_9NoPermuteENS5_37Tensor4DPermute0213ColumnMajorInverseILi8ELi4EEESR_vE10SelectBaseISO_vEEEEvNT_6ParamsE,@function
        .size           _ZN7cutlass7Kernel2INS_4gemm6kernel20DefaultGemmUniversalINS_6half_tENS_6layout8RowMajorELNS_16ComplexTransformE0ELi8ES4_S6_LS7_0ELi8ES4_S6_fNS_4arch15OpClassTensorOpENS8_4Sm80ENS1_9GemmShapeILi128ELi128ELi32EEENSB_ILi64ELi64ELi32EEENSB_ILi16ELi8ELi16EEENS_8epilogue6thread17LinearCombinationIS4_Li8EffLNSG_9ScaleType4KindE0ELNS_15FloatRoundStyleE2ES4_EENS1_11threadblock30GemmIdentityThreadblockSwizzleILi8EEELi4ENS8_13OpMultiplyAddELNS1_23SharedMemoryClearOptionE0ELb0ELb0ELb0ENS5_9NoPermuteENS5_37Tensor4DPermute0213ColumnMajorInverseILi8ELi4EEESR_vE10SelectBaseISO_vEEEEvNT_6ParamsE,(.L_x_3478 - _ZN7cutlass7Kernel2INS_4gemm6kernel20DefaultGemmUniversalINS_6half_tENS_6layout8RowMajorELNS_16ComplexTransformE0ELi8ES4_S6_LS7_0ELi8ES4_S6_fNS_4arch15OpClassTensorOpENS8_4Sm80ENS1_9GemmShapeILi128ELi128ELi32EEENSB_ILi64ELi64ELi32EEENSB_ILi16ELi8ELi16EEENS_8epilogue6thread17LinearCombinationIS4_Li8EffLNSG_9ScaleType4KindE0ELNS_15FloatRoundStyleE2ES4_EENS1_11threadblock30GemmIdentityThreadblockSwizzleILi8EEELi4ENS8_13OpMultiplyAddELNS1_23SharedMemoryClearOptionE0ELb0ELb0ELb0ENS5_9NoPermuteENS5_37Tensor4DPermute0213ColumnMajorInverseILi8ELi4EEESR_vE10SelectBaseISO_vEEEEvNT_6ParamsE)
        .other          _ZN7cutlass7Kernel2INS_4gemm6kernel20DefaultGemmUniversalINS_6half_tENS_6layout8RowMajorELNS_16ComplexTransformE0ELi8ES4_S6_LS7_0ELi8ES4_S6_fNS_4arch15OpClassTensorOpENS8_4Sm80ENS1_9GemmShapeILi128ELi128ELi32EEENSB_ILi64ELi64ELi32EEENSB_ILi16ELi8ELi16EEENS_8epilogue6thread17LinearCombinationIS4_Li8EffLNSG_9ScaleType4KindE0ELNS_15FloatRoundStyleE2ES4_EENS1_11threadblock30GemmIdentityThreadblockSwizzleILi8EEELi4ENS8_13OpMultiplyAddELNS1_23SharedMemoryClearOptionE0ELb0ELb0ELb0ENS5_9NoPermuteENS5_37Tensor4DPermute0213ColumnMajorInverseILi8ELi4EEESR_vE10SelectBaseISO_vEEEEvNT_6ParamsE,@"STO_CUDA_ENTRY STV_DEFAULT"
_ZN7cutlass7Kernel2INS_4gemm6kernel20DefaultGemmUniversalINS_6half_tENS_6layout8RowMajorELNS_16ComplexTransformE0ELi8ES4_S6_LS7_0ELi8ES4_S6_fNS_4arch15OpClassTensorOpENS8_4Sm80ENS1_9GemmShapeILi128ELi128ELi32EEENSB_ILi64ELi64ELi32EEENSB_ILi16ELi8ELi16EEENS_8epilogue6thread17LinearCombinationIS4_Li8EffLNSG_9ScaleType4KindE0ELNS_15FloatRoundStyleE2ES4_EENS1_11threadblock30GemmIdentityThreadblockSwizzleILi8EEELi4ENS8_13OpMultiplyAddELNS1_23SharedMemoryClearOptionE0ELb0ELb0ELb0ENS5_9NoPermuteENS5_37Tensor4DPermute0213ColumnMajorInverseILi8ELi4EEESR_vE10SelectBaseISO_vEEEEvNT_6ParamsE:
        /* <DEDUP_REMOVED lines=40> */
.L_x_2615:
        /* <DEDUP_REMOVED lines=18> */
.L_x_2614:
[----:B------:R-:W1:Y:S01]  /*03a0*/  LDC R2, c[0x0][0x224] ;  /* 0x00008900ff027b82 */ /* 0x000e620000000800 */
[----:B------:R-:W-:-:S07]  /*03b0*/  IADD3 R3, R201, 0x1, RZ ;  /* 0x00000001c9037810 */ /* 0x000fce0007ffe0ff */
[----:B------:R-:W2:Y:S01]  /*03c0*/  LDC R0, c[0x0][0x234] ;  /* 0x00008d00ff007b82 */ /* 0x000ea20000000800 */
[C---:B-1----:R-:W-:Y:S01]  /*03d0*/  ISETP.GE.AND P0, PT, R3.reuse, R2, PT ;  /* 0x000000020300720c */ /* 0x042fe20003f06270 */
[-C--:B--2---:R-:W-:Y:S02]  /*03e0*/  IMAD R22, R3, R0.reuse, RZ ;  /* 0x0000000003167224 */ /* 0x084fe400078e02ff */
[----:B------:R-:W-:-:S10]  /*03f0*/  IMAD R19, R201, R0, RZ ;  /* 0x00000000c9137224 */ /* 0x000fd400078e02ff */
[----:B------:R-:W1:Y:S02]  /*0400*/  @P0 LDC R22, c[0x0][0x218] ;  /* 0x00008600ff160b82 */ /* 0x000e640000000800 */
.L_x_2616:
        /* <DEDUP_REMOVED lines=19> */
.L_x_2617:
        /* <DEDUP_REMOVED lines=19> */
.L_x_2618:
        /* <DEDUP_REMOVED lines=67> */
[----:B------:R-:W-:-:S03]  /*0aa0*/  IMAD.WIDE.U32 R14, R15, R2, R20 ;  /* 0x000000020f0e7225 */ /* 0x000fc600078e0014 */
[----:B------:R-:W-:Y:S01]  /*0ab0*/  SHF.R.S32.HI R205, RZ, 0x2, R11 ;  /* 0x00000002ffcd7819 */ /* 0x000fe2000001140b */
[----:B------:R-:W-:Y:S01]  /*0ac0*/  IMAD.IADD R12, R15, 0x1, R13 ;  /* 0x000000010f0c7824 */ /* 0x000fe200078e020d */
[C---:B-----5:R-:W-:Y:S02]  /*0ad0*/  LEA R20, P2, R14.reuse, R16, 0x1 ;  /* 0x000000100e147211 */ /* 0x060fe400078408ff */
[----:B------:R-:W-:Y:S02]  /*0ae0*/  SHF.R.U32.HI R13, RZ, 0x5, R204 ;  /* 0x00000005ff0d7819 */ /* 0x000fe400000116cc */
[----:B------:R-:W-:Y:S01]  /*0af0*/  LEA.HI.X R21, R14, R17, R12, 0x1, P2 ;  /* 0x000000110e157211 */ /* 0x000fe200010f0c0c */
[----:B------:R-:W-:Y:S08]  /*0b00*/  BRA.DIV UR4, `(.L_x_2619) ;  /* 0x000000a604787947 */ /* 0x000ff0000b800000 */
[----:B------:R1:W2:Y:S02]  /*0b10*/  SHFL.IDX PT, R14, R13, RZ, 0x1f ;  /* 0x00001fff0d0e7589 */ /* 0x0002a400000e0000 */
.L_x_2671:
[----:B--2---:R-:W-:Y:S01]  /*0b20*/  SHF.R.S32.HI R7, RZ, 0x1f, R14 ;  /* 0x0000001fff077819 */ /* 0x004fe2000001140e */
[----:B------:R-:W-:Y:S01]  /*0b30*/  BSSY B0, `(.L_x_2620) ;  /* 0x0000040000007945 */ /* 0x000fe20003800000 */
[----:B-1----:R-:W-:Y:S01]  /*0b40*/  IMAD.MOV.U32 R13, RZ, RZ, RZ ;  /* 0x000000ffff0d7224 */ /* 0x002fe200078e00ff */
[----:B------:R-:W-:Y:S02]  /*0b50*/  CS2R R16, SRZ ;  /* 0x0000000000107805 */ /* 0x000fe4000001ff00 */
[----:B------:R-:W-:Y:S02]  /*0b60*/  LEA.HI R220, R7, R14, RZ, 0x2 ;  /* 0x0000000e07dc7211 */ /* 0x000fe400078f10ff */
[----:B------:R-:W-:Y:S02]  /*0b70*/  IADD3 R7, R22, 0x1f, -R19 ;  /* 0x0000001f16077810 */ /* 0x000fe40007ffe813 */
[----:B------:R-:W-:Y:S02]  /*0b80*/  LOP3.LUT R217, R220, 0xfffffffc, RZ, 0xc0, !PT ;  /* 0xfffffffcdcd97812 */ /* 0x000fe400078ec0ff */
[----:B------:R-:W-:Y:S01]  /*0b90*/  SHF.R.S32.HI R220, RZ, 0x2, R220 ;  /* 0x00000002ffdc7819 */ /* 0x000fe200000114dc */
[----:B------:R-:W-:Y:S01]  /*0ba0*/  VIADD R11, R7, 0x1f ;  /* 0x0000001f070b7836 */ /* 0x000fe20000000000 */
[----:B------:R-:W-:Y:S01]  /*0bb0*/  SHF.R.S32.HI R216, RZ, 0x1f, R7 ;  /* 0x0000001fffd87819 */ /* 0x000fe20000011407 */
[----:B------:R-:W-:-:S02]  /*0bc0*/  IMAD.IADD R217, R14, 0x1, -R217 ;  /* 0x000000010ed97824 */ /* 0x000fc400078e0ad9 */
[----:B------:R-:W-:Y:S01]  /*0bd0*/  IMAD.MOV.U32 R14, RZ, RZ, RZ ;  /* 0x000000ffff0e7224 */ /* 0x000fe200078e00ff */
[----:B------:R-:W-:Y:S02]  /*0be0*/  ISETP.GE.U32.AND P3, PT, R11, 0x3f, PT ;  /* 0x0000003f0b00780c */ /* 0x000fe40003f66070 */
[C---:B------:R-:W-:Y:S02]  /*0bf0*/  LEA.HI R218, R217.reuse, R217, RZ, 0x1 ;  /* 0x000000d9d9da7211 */ /* 0x040fe400078f08ff */
[----:B------:R-:W-:Y:S02]  /*0c00*/  LEA.HI R216, R216, R7, RZ, 0x5 ;  /* 0x00000007d8d87211 */ /* 0x000fe400078f28ff */
[----:B------:R-:W-:Y:S02]  /*0c10*/  LOP3.LUT R12, R218, 0xfffffffe, RZ, 0xc0, !PT ;  /* 0xfffffffeda0c7812 */ /* 0x000fe400078ec0ff */
[----:B------:R-:W-:Y:S02]  /*0c20*/  SHF.R.S32.HI R218, RZ, 0x1, R218 ;  /* 0x00000001ffda7819 */ /* 0x000fe400000114da */
[----:B------:R-:W-:Y:S01]  /*0c30*/  LEA.HI.SX32 R216, R216, 0xfffffffd, 0x1b ;  /* 0xfffffffdd8d87811 */ /* 0x000fe200078fdaff */
[----:B------:R-:W-:Y:S01]  /*0c40*/  IMAD.IADD R217, R217, 0x1, -R12 ;  /* 0x00000001d9d97824 */ /* 0x000fe200078e0a0c */
[----:B------:R-:W-:Y:S01]  /*0c50*/  SEL R12, R9, RZ, P3 ;  /* 0x000000ff090c7207 */ /* 0x000fe20001800000 */
[----:B------:R-:W-:-:S02]  /*0c60*/  IMAD R198, R220, 0x40, R218 ;  /* 0x00000040dcc67824 */ /* 0x000fc400078e02da */
[----:B------:R-:W-:Y:S01]  /*0c70*/  IMAD R11, R217, 0x80, R220 ;  /* 0x00000080d90b7824 */ /* 0x000fe200078e02dc */
[----:B------:R-:W-:Y:S01]  /*0c80*/  LOP3.LUT P2, R15, R12, 0x1, RZ, 0xc0, !PT ;  /* 0x000000010c0f7812 */ /* 0x000fe2000784c0ff */
[----:B------:R-:W-:Y:S02]  /*0c90*/  IMAD.SHL.U32 R198, R198, 0x40, RZ ;  /* 0x00000040c6c67824 */ /* 0x000fe400078e00ff */
[----:B------:R-:W-:Y:S02]  /*0ca0*/  IMAD.SHL.U32 R11, R11, 0x8, RZ ;  /* 0x000000080b0b7824 */ /* 0x000fe400078e00ff */
[----:B------:R-:W-:-:S08]  /*0cb0*/  IMAD.SHL.U32 R198, R198, 0x2, RZ ;  /* 0x00000002c6c67824 */ /* 0x000fd000078e00ff */
        /* <DEDUP_REMOVED lines=10> */
[----:B------:R-:W-:Y:S02]  /*0d60*/  IMAD R17, R22, R19, RZ ;  /* 0x0000001316117224 */ /* 0x000fe400078e02ff */
[----:B------:R-:W-:-:S04]  /*0d70*/  IMAD.MOV.U32 R22, RZ, RZ, RZ ;  /* 0x000000ffff167224 */ /* 0x000fc800078e00ff */
[----:B------:R-:W-:Y:S01]  /*0d80*/  IMAD.HI.U32 R17, R23, R17, R22 ;  /* 0x0000001117117227 */ /* 0x000fe200078e0016 */
[----:B------:R-:W-:-:S05]  /*0d90*/  SHF.R.S32.HI R22, RZ, 0x1f, R209 ;  /* 0x0000001fff167819 */ /* 0x000fca00000114d1 */
        /* <DEDUP_REMOVED lines=8> */
[----:B------:R-:W-:-:S04]  /*0e20*/  ISETP.GE.AND P2, PT, R9, RZ, PT ;  /* 0x000000ff0900720c */ /* 0x000fc80003f46270 */
[----:B------:R-:W-:Y:S02]  /*0e30*/  MOV R16, R17 ;  /* 0x0000001100107202 */ /* 0x000fe40000000f00 */
        /* <DEDUP_REMOVED lines=15> */
.L_x_2621:
[----:B------:R-:W-:Y:S05]  /*0f30*/  BSYNC B0 ;  /* 0x0000000000007941 */ /* 0x000fea0003800000 */
.L_x_2620:
        /* <DEDUP_REMOVED lines=67> */
.L_x_2623:
[----:B------:R-:W-:Y:S05]  /*1370*/  BSYNC B0 ;  /* 0x0000000000007941 */ /* 0x000fea0003800000 */
.L_x_2622:
        /* <DEDUP_REMOVED lines=71> */
.L_x_2625:
[----:B------:R-:W-:Y:S05]  /*17f0*/  BSYNC B0 ;  /* 0x0000000000007941 */ /* 0x000fea0003800000 */
.L_x_2624:
        /* <DEDUP_REMOVED lines=48> */
.L_x_2627:
[----:B------:R-:W-:Y:S05]  /*1b00*/  BSYNC B0 ;  /* 0x0000000000007941 */ /* 0x000fea0003800000 */
.L_x_2626:
        /* <DEDUP_REMOVED lines=170> */
.L_x_2629:
[----:B------:R-:W-:Y:S05]  /*25b0*/  BSYNC B0 ;  /* 0x0000000000007941 */ /* 0x000fea0003800000 */
.L_x_2628:
        /* <DEDUP_REMOVED lines=48> */
.L_x_2631:
[----:B------:R-:W-:Y:S05]  /*28c0*/  BSYNC B0 ;  /* 0x0000000000007941 */ /* 0x000fea0003800000 */
.L_x_2630:
        /* <DEDUP_REMOVED lines=53> */
.L_x_2633:
[----:B------:R-:W-:Y:S05]  /*2c20*/  BSYNC B0 ;  /* 0x0000000000007941 */ /* 0x000fea0003800000 */
.L_x_2632:
        /* <DEDUP_REMOVED lines=48> */
.L_x_2635:
[----:B------:R-:W-:Y:S05]  /*2f30*/  BSYNC B0 ;  /* 0x0000000000007941 */ /* 0x000fea0003800000 */
.L_x_2634:
        /* <DEDUP_REMOVED lines=72> */
.L_x_2637:
[----:B------:R-:W-:Y:S05]  /*33c0*/  BSYNC B0 ;  /* 0x0000000000007941 */ /* 0x000fea0003800000 */
.L_x_2636:
        /* <DEDUP_REMOVED lines=48> */
.L_x_2639:
[----:B------:R-:W-:Y:S05]  /*36d0*/  BSYNC B0 ;  /* 0x0000000000007941 */ /* 0x000fea0003800000 */
.L_x_2638:
        /* <DEDUP_REMOVED lines=50> */
.L_x_2641:
[----:B------:R-:W-:Y:S05]  /*3a00*/  BSYNC B0 ;  /* 0x0000000000007941 */ /* 0x000fea0003800000 */
.L_x_2640:
        /* <DEDUP_REMOVED lines=29> */
[----:B------:R-:W-:Y:S01]  /*3be0*/  @!P0 IMAD.IADD R16, R16, 0x1, -R19 ;  /* 0x0000000110108824 */ /* 0x000fe200078e0a13 */
[----:B------:R-:W-:Y:S02]  /*3bf0*/  @!P0 IADD3 R21, R21, 0x1, RZ ;  /* 0x0000000115158810 */ /* 0x000fe40007ffe0ff */
[----:B------:R-:W-:Y:S02]  /*3c00*/  ISETP.NE.AND P0, PT, R205, RZ, PT ;  /* 0x000000ffcd00720c */ /* 0x000fe40003f05270 */
[----:B------:R-:W-:Y:S02]  /*3c10*/  ISETP.GE.U32.AND P2, PT, R16, R19, PT ;  /* 0x000000131000720c */ /* 0x000fe40003f46070 */
[----:B------:R-:W-:-:S04]  /*3c20*/  LOP3.LUT R19, R13, 0xfffffff8, RZ, 0xc0, !PT ;  /* 0xfffffff80d137812 */ /* 0x000fc800078ec0ff */
[----:B------:R-:W-:-:S07]  /*3c30*/  IADD3 R16, R206, -R19, RZ ;  /* 0x80000013ce107210 */ /* 0x000fce0007ffe0ff */
[----:B------:R-:W-:-:S04]  /*3c40*/  @P2 VIADD R21, R21, 0x1 ;  /* 0x0000000115152836 */ /* 0x000fc80000000000 */
        /* <DEDUP_REMOVED lines=11> */
.L_x_2643:
[----:B------:R-:W-:Y:S05]  /*3d00*/  BSYNC B0 ;  /* 0x0000000000007941 */ /* 0x000fea0003800000 */
.L_x_2642:
        /* <DEDUP_REMOVED lines=120> */
[C---:B------:R-:W-:Y:S01]  /*4490*/  LOP3.LUT R135, R133.reuse, 0x3, R204, 0x78, !PT ;  /* 0x0000000385877812 */ /* 0x040fe200078e78cc */
[----:B------:R-:W-:Y:S01]  /*44a0*/  VIADD R103, R133, 0x2 ;  /* 0x0000000285677836 */ /* 0x000fe20000000000 */
[----:B------:R-:W-:Y:S01]  /*44b0*/  LOP3.LUT R211, R211, R133, R2, 0xf6, !PT ;  /* 0x00000085d3d37212 */ /* 0x000fe200078ef602 */
[----:B------:R-:W-:Y:S01]  /*44c0*/  UMOV UR10, 0x3 ;  /* 0x00000003000a7882 */ /* 0x000fe20000000000 */
[--C-:B------:R-:W-:Y:S01]  /*44d0*/  LOP3.LUT R169, R135, 0x4, R204.reuse, 0xf4, !PT ;  /* 0x0000000487a97812 */ /* 0x100fe200078ef4cc */
[----:B------:R-:W-:Y:S01]  /*44e0*/  ULDC.64 UR6, c[0x0][0x270] ;  /* 0x00009c0000067ab9 */ /* 0x000fe20000000a00 */
        /* <DEDUP_REMOVED lines=17> */
[----:B------:R-:W-:Y:S02]  /*4600*/  IMAD.MOV.U32 R132, RZ, RZ, R164 ;  /* 0x000000ffff847224 */ /* 0x000fe400078e00a4 */
[----:B------:R-:W-:Y:S01]  /*4610*/  IMAD.MOV.U32 R133, RZ, RZ, R165 ;  /* 0x000000ffff857224 */ /* 0x000fe200078e00a5 */
[----:B------:R-:W-:Y:S01]  /*4620*/  LOP3.LUT R0, R0, 0x20, RZ, 0x3c, !PT ;  /* 0x0000002000007812 */ /* 0x000fe200078e3cff */
[----:B------:R-:W-:Y:S02]  /*4630*/  IMAD.MOV.U32 R134, RZ, RZ, R166 ;  /* 0x000000ffff867224 */ /* 0x000fe400078e00a6 */
[----:B------:R-:W-:-:S07]  /*4640*/  IMAD.MOV.U32 R103, RZ, RZ, RZ ;  /* 0x000000ffff677224 */ /* 0x000fce00078e00ff */
.L_x_2653:
[C---:B-1----:R-:W-:Y:S01]  /*4650*/  HMMA.16816.F32 R4, R132.reuse, R136, R4 ;  /* 0x000000888404723c */ /* 0x042fe20000001804 */
[----:B------:R-:W-:Y:S01]  /*4660*/  BSSY B0, `(.L_x_2645) ;  /* 0x0000059000007945 */ /* 0x000fe20003800000 */
[----:B----4-:R-:W-:Y:S02]  /*4670*/  CS2R R226, SRZ ;  /* 0x0000000000e27805 */ /* 0x010fe4000001ff00 */
[----:B------:R-:W-:Y:S01]  /*4680*/  MOV R230, RZ ;  /* 0x000000ff00e67202 */ /* 0x000fe20000000f00 */
        /* <DEDUP_REMOVED lines=86> */
.L_x_2646:
[----:B------:R-:W-:Y:S05]  /*4bf0*/  BSYNC B0 ;  /* 0x0000000000007941 */ /* 0x000fea0003800000 */
.L_x_2645:
        /* <DEDUP_REMOVED lines=48> */
.L_x_2648:
[----:B------:R-:W-:Y:S05]  /*4f00*/  BSYNC B0 ;  /* 0x0000000000007941 */ /* 0x000fea0003800000 */
.L_x_2647:
        /* <DEDUP_REMOVED lines=17> */
[----:B------:R-:W-:Y:S04]  /*5020*/  IADD3 R230, P0, R224, UR6, RZ ;  /* 0x00000006e0e67c10 */ /* 0x000fe8000ff1e0ff */
        /* <DEDUP_REMOVED lines=40> */
.L_x_2650:
[----:B------:R-:W-:Y:S05]  /*52b0*/  BSYNC B0 ;  /* 0x0000000000007941 */ /* 0x000fea0003800000 */
.L_x_2649:
        /* <DEDUP_REMOVED lines=47> */
.L_x_2652:
[----:B------:R-:W-:Y:S05]  /*55b0*/  BSYNC B0 ;  /* 0x0000000000007941 */ /* 0x000fea0003800000 */
.L_x_2651:
[C---:B-1----:R-:W-:Y:S01]  /*55c0*/  HMMA.16816.F32 R4, R164.reuse, R168, R4 ;  /* 0x000000a8a404723c */ /* 0x042fe20000001804 */
[----:B------:R-:W-:Y:S02]  /*55d0*/  UIADD3 UR10, UR10, 0x1, URZ ;  /* 0x000000010a0a7890 */ /* 0x000fe4000fffe03f */
[----:B------:R-:W-:Y:S02]  /*55e0*/  UIADD3 UR8, UR11, 0x2000, URZ ;  /* 0x000020000b087890 */ /* 0x000fe4000fffe03f */
[----:B------:R-:W-:Y:S01]  /*55f0*/  ISETP.NE.AND P3, PT, R224, RZ, PT ;  /* 0x000000ffe000720c */ /* 0x000fe20003f65270 */
[C---:B------:R-:W-:Y:S01]  /*5600*/  HMMA.16816.F32 R8, R164.reuse, R170, R8 ;  /* 0x000000aaa408723c */ /* 0x040fe20000001808 */
[----:B------:R-:W-:Y:S02]  /*5610*/  UISETP.NE.AND UP0, UPT, UR10, 0x4, UPT ;  /* 0x000000040a00788c */ /* 0x000fe4000bf05270 */
[----:B------:R-:W-:Y:S02]  /*5620*/  UIADD3 UR9, UR12, 0x80, URZ ;  /* 0x000000800c097890 */ /* 0x000fe4000fffe03f */
[----:B---3--:R-:W-:Y:S01]  /*5630*/  VIADD R229, R212, UR11 ;  /* 0x0000000bd4e57c36 */ /* 0x008fe20008000000 */
[C---:B------:R-:W-:Y:S05]  /*5640*/  HMMA.16816.F32 R12, R164.reuse, R172, R12 ;  /* 0x000000aca40c723c */ /* 0x040fea000000180c */
[----:B------:R-:W-:Y:S01]  /*5650*/  LOP3.LUT R228, R219, 0x4, RZ, 0xc0, !PT ;  /* 0x00000004dbe47812 */ /* 0x000fe200078ec0ff */
        /* <DEDUP_REMOVED lines=12> */
[----:B------:R-:W-:Y:S01]  /*5720*/  VIADD R228, R199, 0x80 ;  /* 0x00000080c7e47836 */ /* 0x000fe20000000000 */
[C---:B------:R-:W-:Y:S01]  /*5730*/  HMMA.16816.F32 R24, R164.reuse, R178, R24 ;  /* 0x000000b2a418723c */ /* 0x040fe20000001818 */
[----:B------:R-:W-:Y:S04]  /*5740*/  UMOV UR12, UR9 ;  /* 0x00000009000c7c82 */ /* 0x000fe80008000000 */
[----:B------:R-:W-:Y:S01]  /*5750*/  LOP3.LUT R225, R219, 0x8, RZ, 0xc0, !PT ;  /* 0x00000008dbe17812 */ /* 0x000fe200078ec0ff */
[C---:B------:R-:W-:Y:S04]  /*5760*/  HMMA.16816.F32 R28, R164.reuse, R180, R28 ;  /* 0x000000b4a41c723c */ /* 0x040fe8000000181c */
[----:B------:R-:W-:Y:S01]  /*5770*/  @P2 LDGSTS.E.BYPASS.LTC128B.128 [R229], desc[UR36][R230.64] ;  /* 0x00000000e6e52fae */ /* 0x000fe2000b901d64 */
[----:B------:R-:W-:Y:S01]  /*5780*/  SHF.R.U32.HI R225, RZ, 0x3, R225 ;  /* 0x00000003ffe17819 */ /* 0x000fe200000116e1 */
[-C--:B------:R-:W-:Y:S03]  /*5790*/  HMMA.16816.F32 R32, R164, R182.reuse, R32 ;  /* 0x000000b6a420723c */ /* 0x080fe60000001820 */
[----:B------:R-:W-:Y:S02]  /*57a0*/  ISETP.NE.U32.AND P1, PT, R225, RZ, PT ;  /* 0x000000ffe100720c */ /* 0x000fe40003f25070 */
[----:B--2---:R-:W-:Y:S01]  /*57b0*/  VIADD R226, R198, 0x2000 ;  /* 0x00002000c6e27836 */ /* 0x004fe20000000000 */
[C---:B------:R-:W-:Y:S05]  /*57c0*/  HMMA.16816.F32 R36, R184.reuse, R182, R36 ;  /* 0x000000b6b824723c */ /* 0x040fea0000001824 */
[----:B------:R-:W-:Y:S01]  /*57d0*/  VIADD R223, R223, 0x1 ;  /* 0x00000001dfdf7836 */ /* 0x000fe20000000000 */
[C---:B------:R-:W-:Y:S04]  /*57e0*/  HMMA.16816.F32 R40, R184.reuse, R180, R40 ;  /* 0x000000b4b828723c */ /* 0x040fe80000001828 */
[----:B------:R1:W-:Y:S01]  /*57f0*/  @P1 LDGSTS.E.BYPASS.LTC128B.128 [R229+0x80], desc[UR36][R230.64+0x80] ;  /* 0x00080080e6e51fae */ /* 0x0003e2000b901d64 */
[----:B------:R-:W-:Y:S01]  /*5800*/  IADD3 R224, P1, R230, UR4, RZ ;  /* 0x00000004e6e07c10 */ /* 0x000fe2000ff3e0ff */
[C---:B------:R-:W-:Y:S03]  /*5810*/  HMMA.16816.F32 R44, R184.reuse, R178, R44 ;  /* 0x000000b2b82c723c */ /* 0x040fe6000000182c */
[----:B------:R-:W-:Y:S02]  /*5820*/  ISETP.NE.AND P0, PT, R223, 0x4, PT ;  /* 0x00000004df00780c */ /* 0x000fe40003f05270 */
[----:B------:R-:W-:Y:S01]  /*5830*/  IADD3.X R225, R231, UR5, RZ, P1, !PT ;  /* 0x00000005e7e17c10 */ /* 0x000fe20008ffe4ff */
[C---:B------:R-:W-:Y:S01]  /*5840*/  HMMA.16816.F32 R48, R184.reuse, R176, R48 ;  /* 0x000000b0b830723c */ /* 0x040fe20000001830 */
[----:B------:R-:W0:Y:S04]  /*5850*/  LDGDEPBAR ;  /* 0x00000000000079af */ /* 0x000e280000000000 */
[----:B------:R-:W-:Y:S01]  /*5860*/  VIADD R200, R216, 0xffffffff ;  /* 0xffffffffd8c87836 */ /* 0x000fe20000000000 */
[C---:B------:R-:W-:Y:S04]  /*5870*/  HMMA.16816.F32 R52, R184.reuse, R174, R52 ;  /* 0x000000aeb834723c */ /* 0x040fe80000001834 */
[----:B------:R-:W-:Y:S01]  /*5880*/  ISETP.NE.AND P2, PT, R200, RZ, PT ;  /* 0x000000ffc800720c */ /* 0x000fe20003f45270 */
[----:B------:R-:W-:Y:S01]  /*5890*/  @!P0 VIADD R228, R199, 0xfffffe80 ;  /* 0xfffffe80c7e48836 */ /* 0x000fe20000000000 */
[C---:B------:R-:W-:Y:S01]  /*58a0*/  HMMA.16816.F32 R56, R184.reuse, R172, R56 ;  /* 0x000000acb838723c */ /* 0x040fe20000001838 */
[----:B------:R-:W-:Y:S04]  /*58b0*/  @!P0 IMAD.MOV.U32 R223, RZ, RZ, RZ ;  /* 0x000000ffffdf8224 */ /* 0x000fe800078e00ff */
[----:B------:R-:W-:Y:S01]  /*58c0*/  IMAD R232, R211, 0x10, R228 ;  /* 0x00000010d3e87824 */ /* 0x000fe200078e02e4 */
[C---:B------:R-:W-:Y:S05]  /*58d0*/  HMMA.16816.F32 R60, R184.reuse, R170, R60 ;  /* 0x000000aab83c723c */ /* 0x040fea000000183c */
[----:B------:R-:W-:Y:S01]  /*58e0*/  @!P0 IADD3 R226, R198, -0x6000, RZ ;  /* 0xffffa000c6e28810 */ /* 0x000fe20007ffe0ff */
[-C--:B------:R-:W-:Y:S01]  /*58f0*/  HMMA.16816.F32 R64, R184, R168.reuse, R64 ;  /* 0x000000a8b840723c */ /* 0x080fe20000001840 */
[----:B------:R-:W-:Y:S04]  /*5900*/  DEPBAR.LE SB0, 0x2 ;  /* 0x000080800000791a */ /* 0x000fe80000000000 */
[----:B------:R-:W-:Y:S01]  /*5910*/  BAR.SYNC.DEFER_BLOCKING 0x0 ;  /* 0x0000000000007b1d */ /* 0x000fe20000010000 */
[C---:B------:R-:W-:Y:S05]  /*5920*/  HMMA.16816.F32 R68, R188.reuse, R168, R68 ;  /* 0x000000a8bc44723c */ /* 0x040fea0000001844 */
[--C-:B-1----:R-:W-:Y:S01]  /*5930*/  IMAD.IADD R231, R2, 0x1, R226.reuse ;  /* 0x0000000102e77824 */ /* 0x102fe200078e02e2 */
[C---:B------:R-:W-:Y:S03]  /*5940*/  HMMA.16816.F32 R72, R188.reuse, R170, R72 ;  /* 0x000000aabc48723c */ /* 0x040fe60000001848 */
[----:B------:R-:W-:Y:S02]  /*5950*/  ISETP.GT.AND P0, PT, R216, -0x2, PT ;  /* 0xfffffffed800780c */ /* 0x000fe40003f04270 */
[----:B------:R-:W-:Y:S01]  /*5960*/  IADD3 R230, R3, R226, RZ ;  /* 0x000000e203e67210 */ /* 0x000fe20007ffe0ff */
[C---:B------:R-:W-:Y:S05]  /*5970*/  HMMA.16816.F32 R76, R188.reuse, R172, R76 ;  /* 0x000000acbc4c723c */ /* 0x040fea000000184c */
[--C-:B------:R-:W-:Y:S01]  /*5980*/  IMAD.IADD R229, R196, 0x1, R226.reuse ;  /* 0x00000001c4e57824 */ /* 0x100fe200078e02e2 */
[C---:B------:R-:W-:Y:S01]  /*5990*/  HMMA.16816.F32 R80, R188.reuse, R174, R80 ;  /* 0x000000aebc50723c */ /* 0x040fe20000001850 */
[----:B------:R4:W1:Y:S05]  /*59a0*/  LDSM.16.M88.4 R132, [R232] ;  /* 0x00000000e884783b */ /* 0x00086a0000000200 */
[C---:B------:R-:W-:Y:S05]  /*59b0*/  HMMA.16816.F32 R84, R188.reuse, R176, R84 ;  /* 0x000000b0bc54723c */ /* 0x040fea0000001854 */
[--C-:B------:R-:W-:Y:S01]  /*59c0*/  IMAD.IADD R227, R197, 0x1, R226.reuse ;  /* 0x00000001c5e37824 */ /* 0x100fe200078e02e2 */
[C---:B------:R-:W-:Y:S01]  /*59d0*/  HMMA.16816.F32 R88, R188.reuse, R178, R88 ;  /* 0x000000b2bc58723c */ /* 0x040fe20000001858 */
[----:B------:R4:W1:Y:S04]  /*59e0*/  LDSM.16.M88.4 R152, [R232+0x1000] ;  /* 0x00100000e898783b */ /* 0x0008680000000200 */
[----:B------:R-:W-:Y:S01]  /*59f0*/  SEL R221, R221, RZ, P2 ;  /* 0x000000ffdddd7207 */ /* 0x000fe20001000000 */
[C---:B------:R-:W-:Y:S03]  /*5a00*/  HMMA.16816.F32 R92, R188.reuse, R180, R92 ;  /* 0x000000b4bc5c723c */ /* 0x040fe6000000185c */
[----:B------:R4:W1:Y:S02]  /*5a10*/  LDSM.16.M88.4 R156, [R232+0x2000] ;  /* 0x00200000e89c783b */ /* 0x0008640000000200 */
[----:B------:R-:W-:Y:S01]  /*5a20*/  VIADD R222, R222, 0x20 ;  /* 0x00000020dede7836 */ /* 0x000fe20000000000 */
[-C--:B------:R-:W-:Y:S05]  /*5a30*/  HMMA.16816.F32 R96, R188, R182.reuse, R96 ;  /* 0x000000b6bc60723c */ /* 0x080fea0000001860 */
[----:B------:R4:W1:Y:S01]  /*5a40*/  LDSM.16.M88.4 R160, [R232+0x3000] ;  /* 0x00300000e8a0783b */ /* 0x0008620000000200 */
[C---:B------:R-:W-:Y:S05]  /*5a50*/  HMMA.16816.F32 R100, R192.reuse, R182, R100 ;  /* 0x000000b6c064723c */ /* 0x040fea0000001864 */
[----:B------:R-:W-:Y:S01]  /*5a60*/  SEL R219, R219, RZ, P2 ;  /* 0x000000ffdbdb7207 */ /* 0x000fe20001000000 */
[C---:B------:R-:W-:Y:S01]  /*5a70*/  HMMA.16816.F32 R104, R192.reuse, R180, R104 ;  /* 0x000000b4c068723c */ /* 0x040fe20000001868 */
[----:B------:R4:W1:Y:S04]  /*5a80*/  LDSM.16.MT88.4 R136, [R231] ;  /* 0x00000000e788783b */ /* 0x0008680000004200 */
[----:B------:R-:W-:Y:S01]  /*5a90*/  MOV R199, R228 ;  /* 0x000000e400c77202 */ /* 0x000fe20000000f00 */
[C---:B------:R-:W-:Y:S03]  /*5aa0*/  HMMA.16816.F32 R108, R192.reuse, R178, R108 ;  /* 0x000000b2c06c723c */ /* 0x040fe6000000186c */
[----:B------:R4:W1:Y:S02]  /*5ab0*/  LDSM.16.MT88.4 R140, [R230] ;  /* 0x00000000e68c783b */ /* 0x0008640000004200 */
[----:B------:R-:W-:Y:S01]  /*5ac0*/  IMAD.MOV.U32 R198, RZ, RZ, R226 ;  /* 0x000000ffffc67224 */ /* 0x000fe200078e00e2 */
[C---:B------:R-:W-:Y:S05]  /*5ad0*/  HMMA.16816.F32 R112, R192.reuse, R176, R112 ;  /* 0x000000b0c070723c */ /* 0x040fea0000001870 */
[----:B------:R4:W1:Y:S01]  /*5ae0*/  LDSM.16.MT88.4 R144, [R229] ;  /* 0x00000000e590783b */ /* 0x0008620000004200 */
[C---:B------:R-:W-:Y:S05]  /*5af0*/  HMMA.16816.F32 R116, R192.reuse, R174, R116 ;  /* 0x000000aec074723c */ /* 0x040fea0000001874 */
[----:B------:R-:W-:Y:S01]  /*5b00*/  IMAD.MOV.U32 R216, RZ, RZ, R200 ;  /* 0x000000ffffd87224 */ /* 0x000fe200078e00c8 */
[C---:B------:R-:W-:Y:S01]  /*5b10*/  HMMA.16816.F32 R120, R192.reuse, R172, R120 ;  /* 0x000000acc078723c */ /* 0x040fe20000001878 */
[----:B------:R4:W1:Y:S05]  /*5b20*/  LDSM.16.MT88.4 R148, [R227] ;  /* 0x00000000e394783b */ /* 0x00086a0000004200 */
[C---:B------:R-:W-:Y:S06]  /*5b30*/  HMMA.16816.F32 R124, R192.reuse, R170, R124 ;  /* 0x000000aac07c723c */ /* 0x040fec000000187c */
[----:B------:R-:W-:Y:S01]  /*5b40*/  HMMA.16816.F32 R128, R192, R168, R128 ;  /* 0x000000a8c080723c */ /* 0x000fe20000001880 */
[----:B------:R-:W-:Y:S11]  /*5b50*/  @!UPT UIADD3 URZ, URZ, URZ, URZ ;  /* 0x0000003f3f3ff290 */ /* 0x000ff6000fffe03f */
[----:B------:R-:W-:Y:S01]  /*5b60*/  @!UPT UIADD3 URZ, URZ, URZ, URZ ;  /* 0x0000003f3f3ff290 */ /* 0x000fe2000fffe03f */
[----:B------:R-:W-:Y:S11]  /*5b70*/  @P0 BRA `(.L_x_2653) ;  /* 0xffffffe800b40947 */ /* 0x000ff6000383ffff */
.L_x_2644:
        /* <DEDUP_REMOVED lines=15> */
.L_x_2654:
[----:B------:R-:W-:Y:S02]  /*5c70*/  ULDC.64 UR4, c[0x0][0x310] ;  /* 0x0000c40000047ab9 */ /* 0x000fe40000000a00 */
[----:B------:R-:W-:-:S04]  /*5c80*/  ISETP.NE.U32.AND P0, PT, RZ, UR4, PT ;  /* 0x00000004ff007c0c */ /* 0x000fc8000bf05070 */
[----:B------:R-:W-:-:S13]  /*5c90*/  ISETP.NE.AND.EX P0, PT, RZ, UR5, PT, P0 ;  /* 0x00000005ff007c0c */ /* 0x000fda000bf05300 */
[----:B------:R-:W-:Y:S05]  /*5ca0*/  @!P0 BRA `(.L_x_2656) ;  /* 0x00000000000c8947 */ /* 0x000fea0003800000 */
[----:B------:R-:W1:Y:S02]  /*5cb0*/  LDC.64 R2, c[0x0][0x310] ;  /* 0x0000c400ff027b82 */ /* 0x000e640000000a00 */
[----:B-1----:R1:W5:Y:S01]  /*5cc0*/  LDG.E R0, desc[UR36][R2.64] ;  /* 0x0000002402007981 */ /* 0x002362000c1e1900 */
[----:B------:R-:W-:Y:S05]  /*5cd0*/  BRA `(.L_x_2655) ;  /* 0x0000000000087947 */ /* 0x000fea0003800000 */
.L_x_2656:
[----:B------:R-:W-:Y:S02]  /*5ce0*/  ULDC UR4, c[0x0][0x308] ;  /* 0x0000c20000047ab9 */ /* 0x000fe40000000800 */
[----:B------:R-:W-:-:S07]  /*5cf0*/  MOV R0, UR4 ;  /* 0x0000000400007c02 */ /* 0x000fce0008000f00 */
.L_x_2655:
        /* <DEDUP_REMOVED lines=11> */
.L_x_2657:
[----:B------:R-:W-:Y:S02]  /*5db0*/  ULDC.64 UR4, c[0x0][0x318] ;  /* 0x0000c60000047ab9 */ /* 0x000fe40000000a00 */
[----:B------:R-:W-:-:S04]  /*5dc0*/  ISETP.NE.U32.AND P0, PT, RZ, UR4, PT ;  /* 0x00000004ff007c0c */ /* 0x000fc8000bf05070 */
[----:B------:R-:W-:-:S13]  /*5dd0*/  ISETP.NE.AND.EX P0, PT, RZ, UR5, PT, P0 ;  /* 0x00000005ff007c0c */ /* 0x000fda000bf05300 */
[----:B------:R-:W-:Y:S05]  /*5de0*/  @!P0 BRA `(.L_x_2659) ;  /* 0x00000000000c8947 */ /* 0x000fea0003800000 */
[----:B-1----:R-:W1:Y:S02]  /*5df0*/  LDC.64 R2, c[0x0][0x318] ;  /* 0x0000c600ff027b82 */ /* 0x002e640000000a00 */
[----:B-1----:R1:W5:Y:S01]  /*5e00*/  LDG.E R163, desc[UR36][R2.64] ;  /* 0x0000002402a37981 */ /* 0x002362000c1e1900 */
[----:B------:R-:W-:Y:S05]  /*5e10*/  BRA `(.L_x_2658) ;  /* 0x0000000000087947 */ /* 0x000fea0003800000 */
.L_x_2659:
[----:B------:R-:W-:Y:S02]  /*5e20*/  ULDC UR4, c[0x0][0x30c] ;  /* 0x0000c30000047ab9 */ /* 0x000fe40000000800 */
[----:B-1----:R-:W-:-:S07]  /*5e30*/  MOV R163, UR4 ;  /* 0x0000000400a37c02 */ /* 0x002fce0008000f00 */
.L_x_2658:
        /* <DEDUP_REMOVED lines=26> */
.L_x_3402:
[----:B------:R-:W-:Y:S05]  /*5fe0*/  BRX R136 -0x5ff0                                                                                                                           (*"BRANCH_TARGETS .L_x_3403,.L_x_3404,.L_x_3405"*) ;  /* 0xffffffa088047949 */ /* 0x000fea000383ffff */
.L_x_3405:
        /* <DEDUP_REMOVED lines=9> */
.L_x_3403:
        /* <DEDUP_REMOVED lines=10> */
.L_x_3404:
        /* <DEDUP_REMOVED lines=18> */
.L_x_2660:
        /* <DEDUP_REMOVED lines=9> */
.L_x_2663:
[----:B------:R-:W-:Y:S05]  /*62d0*/  BSYNC B0 ;  /* 0x0000000000007941 */ /* 0x000fea0003800000 */
.L_x_2662:
[----:B------:R-:W-:-:S04]  /*62e0*/  ISETP.NE.AND P0, PT, R201, RZ, PT ;  /* 0x000000ffc900720c */ /* 0x000fc80003f05270 */
[----:B-----5:R-:W-:-:S09]  /*62f0*/  FSEL R163, R163, 1, !P0 ;  /* 0x3f800000a3a37808 */ /* 0x020fd20004000000 */
.L_x_2661:
        /* <DEDUP_REMOVED lines=95> */
.L_x_2667:
[----:B------:R-:W-:Y:S05]  /*68f0*/  YIELD ;  /* 0x0000000000007946 */ /* 0x000fea0003800000 */
[----:B---3--:R-:W-:Y:S05]  /*6900*/  @P2 BRA `(.L_x_2666) ;  /* 0x0000000000082947 */ /* 0x008fea0003800000 */
[----:B------:R3:W5:Y:S04]  /*6910*/  LDG.E.STRONG.GPU R138, desc[UR36][R156.64] ;  /* 0x000000249c8a7981 */ /* 0x000768000c1ef900 */
[----:B-----5:R-:W-:Y:S01]  /*6920*/  CCTL.IVALL ;  /* 0x00000000ff00798f */ /* 0x020fe20002000000 */
.L_x_2666:
[----:B------:R-:W-:Y:S01]  /*6930*/  ISETP.NE.AND P0, PT, R138, R201, PT ;  /* 0x000000c98a00720c */ /* 0x000fe20003f05270 */
[----:B------:R-:W-:-:S12]  /*6940*/  WARPSYNC.ALL ;  /* 0x0000000000007948 */ /* 0x000fd80003800000 */
[----:B------:R-:W-:Y:S06]  /*6950*/  BAR.RED.AND.DEFER_BLOCKING 0x0, P0 ;  /* 0x0000000000007b1d */ /* 0x000fec0000014400 */
[----:B------:R-:W5:Y:S02]  /*6960*/  B2R.RESULT RZ, P0 ;  /* 0x0000000000ff731c */ /* 0x000f640000004000 */
[----:B-----5:R-:W-:Y:S05]  /*6970*/  @P0 BRA `(.L_x_2667) ;  /* 0xfffffffc00dc0947 */ /* 0x020fea000383ffff */
.L_x_2665:
[----:B------:R-:W-:Y:S05]  /*6980*/  WARPSYNC.ALL ;  /* 0x0000000000007948 */ /* 0x000fea0003800000 */
[----:B------:R-:W-:Y:S06]  /*6990*/  BAR.SYNC.DEFER_BLOCKING 0x0 ;  /* 0x0000000000007b1d */ /* 0x000fec0000010000 */
.L_x_2664:
        /* <DEDUP_REMOVED lines=735> */
.L_x_2668:
        /* <DEDUP_REMOVED lines=387> */
.L_x_2669:
        /* <DEDUP_REMOVED lines=19> */
.L_x_2619:
[----:B------:R-:W-:Y:S02]  /*b0f0*/  MOV R12, RZ ;  /* 0x000000ff000c7202 */ /* 0x000fe40000000f00 */
[----:B------:R-:W-:Y:S02]  /*b100*/  MOV R11, 0x1f ;  /* 0x0000001f000b7802 */ /* 0x000fe40000000f00 */
[----:B------:R-:W-:-:S07]  /*b110*/  MOV R15, 0xffffffff ;  /* 0xffffffff000f7802 */ /* 0x000fce0000000f00 */
[----:B------:R-:W-:Y:S05]  /*b120*/  WARPSYNC.COLLECTIVE R15, `(.L_x_2670) ;  /* 0x000000000f087348 */ /* 0x000fea0003c00000 */
[----:B------:R1:W2:Y:S02]  /*b130*/  SHFL.IDX P6, R14, R13, R12, R11 ;  /* 0x0000000c0d0e7389 */ /* 0x0002a400000c000b */
[----:B-12---:R-:W-:Y:S01]  /*b140*/  ENDCOLLECTIVE ;  /* 0x000000000000791b */ /* 0x006fe20003800000 */
.L_x_2670:
[----:B------:R-:W-:Y:S05]  /*b150*/  BRA `(.L_x_2671) ;  /* 0xffffff5800707947 */ /* 0x000fea000383ffff */
.L_x_2672:
        /* <DEDUP_REMOVED lines=10> */
.L_x_3478:


//--------------------- .text._ZN7cutlass7Kernel2INS_4gemm6kernel20DefaultGemmUniversalINS_6half_tENS_6layout8RowMajorELNS_16ComplexTransformE0ELi8ES4_S6_LS7_0ELi8ES4_S6_fNS_4arch15OpClassTensorOpENS8_4Sm80ENS1_9GemmShapeILi128ELi128ELi32EEENSB_ILi64ELi64ELi32EEENSB_ILi16ELi8ELi16EEENS_8epilogue6thread17LinearCombinationIS4_Li8EffLNSG_9ScaleType4KindE0ELNS_15FloatRoundStyleE2ES4_EENS1_11threadblock30GemmIdentityThreadblockSwizzleILi8EEELi4ENS8_13OpMultiplyAddELNS1_23SharedMemoryClearOptionE0ELb0ELb0ELb0ENS5_31Tensor5DPermute02413ColumnMajorILi16ELi3ELi8EEENS5_9NoPermuteENS5_38Tensor5DPermute02413ColumnMajorInverseILi16ELi3ELi8EEEvE10SelectBaseISO_vEEEEvNT_6ParamsE --------------------------
	.section	.text._ZN7cutlass7Kernel2INS_4gemm6kernel20DefaultGemmUniversalINS_6half_tENS_6layout8RowMajorELNS_16ComplexTransformE0ELi8ES4_S6_LS7_0ELi8ES4_S6_fNS_4arch15OpClassTensorOpENS8_4Sm80ENS1_9GemmShapeILi128ELi128ELi32EEENSB_ILi64ELi64ELi32EEENSB_ILi16ELi8ELi16EEENS_8epilogue6thread17LinearCombinationIS4_Li8EffLNSG_9ScaleType4KindE0ELNS_15FloatRoundStyleE2ES4_EENS1_11threadblock30GemmIdentityThreadblockSwizzleILi8EEELi4ENS8_13OpMultiplyAddELNS1_23SharedMemoryClearOptionE0ELb0ELb0ELb0ENS5_31Tensor5DPermute02413ColumnMajorILi16ELi3ELi8EEENS5_9NoPermuteENS5_38Tensor5DPermute02413ColumnMajorInverseILi16ELi3ELi8EEEvE10SelectBaseISO_vEEEEvNT_6ParamsE,"ax",@progbits
	.align	128
.text._ZN7cutlass7Kernel2INS_4gemm6kernel20DefaultGemmUniversalINS_6half_tENS_6layout8RowMajorELNS_16ComplexTransformE0ELi8ES4_S6_LS7_0ELi8ES4_S6_fNS_4arch15OpClassTensorOpENS8_4Sm80ENS1_9GemmShapeILi128ELi128ELi32EEENSB_ILi64ELi64ELi32EEENSB_ILi16ELi8ELi16EEENS_8epilogue6thread17LinearCombinationIS4_Li8EffLNSG_9ScaleType4KindE0ELNS_15FloatRoundStyleE2ES4_EENS1_11threadblock30GemmIdentityThreadblockSwizzleILi8EEELi4ENS8_13OpMultiplyAddELNS1_23SharedMemoryClearOptionE0ELb0ELb0ELb0ENS5_31Tensor5DPermute02413ColumnMajorILi16ELi3ELi8EEENS5_9NoPermuteENS5_38Tensor5DPermute02413ColumnMajorInverseILi16ELi3ELi8EEEvE10SelectBaseISO_vEEEEvNT_6ParamsE:
        .type           _ZN7cutlass7Kernel2INS_4gemm6kernel20DefaultGemmUniversalINS_6half_tENS_6layout8RowMajorELNS_16ComplexTransformE0ELi8ES4_S6_LS7_0ELi8ES4_S6_fNS_4arch15OpClassTensorOpENS8_4Sm80ENS1_9GemmShapeILi128ELi128ELi32EEENSB_ILi64ELi64ELi32EEENSB_ILi16ELi8ELi16EEENS_8epilogue6thread17LinearCombinationIS4_Li8EffLNSG_9ScaleType4KindE0ELNS_15FloatRoundStyleE2ES4_EENS1_11threadblock30GemmIdentityThreadblockSwizzleILi8EEELi4ENS8_13OpMultiplyAddELNS1_23SharedMemoryClearOptionE0ELb0ELb0ELb0ENS5_31Tensor5DPermute02413ColumnMajorILi16ELi3ELi8EEENS5_9NoPermuteENS5_38Tensor5DPermute02413ColumnMajorInverseILi16ELi3ELi8EEEvE10SelectBaseISO_vEEEEvNT_6ParamsE,@function
        .size           _ZN7cutlass7Kernel2INS_4gemm6kernel20DefaultGemmUniversalINS_6half_tENS_6layout8RowMajorELNS_16ComplexTransformE0ELi8ES4_S6_LS7_0ELi8ES4_S6_fNS_4arch15OpClassTensorOpENS8_4Sm80ENS1_9GemmShapeILi128ELi128ELi32EEENSB_ILi64ELi64ELi32EEENSB_ILi16ELi8ELi16EEENS_8epilogue6thread17LinearCombinationIS4_Li8EffLNSG_9ScaleType4KindE0ELNS_15FloatRoundStyleE2ES4_EENS1_11threadblock30GemmIdentityThreadblockSwizzleILi8EEELi4ENS8_13OpMultiplyAddELNS1_23SharedMemoryClearOptionE0ELb0ELb0ELb0ENS5_31Tensor5DPermute02413ColumnMajorILi16ELi3ELi8EEENS5_9NoPermuteENS5_38Tensor5DPermute02413ColumnMajorInverseILi16ELi3ELi8EEEvE10SelectBaseISO_vEEEEvNT_6ParamsE,(.L_x_3479 - _ZN7cutlass7Kernel2INS_4gemm6kernel20DefaultGemmUniversalINS_6half_tENS_6layout8RowMajorELNS_16ComplexTransformE0ELi8ES4_S6_LS7_0ELi8ES4_S6_fNS_4arch15OpClassTensorOpENS8_4Sm80ENS1_9GemmShapeILi128ELi128ELi32EEENSB_ILi64ELi64ELi32EEENSB_ILi16ELi8ELi16EEENS_8epilogue6thread17LinearCombinationIS4_Li8EffLNSG_9ScaleType4KindE0ELNS_15FloatRoundStyleE2ES4_EENS1_11threadblock30GemmIdentityThreadblockSwizzleILi8EEELi4ENS8_13OpMultiplyAddELNS1_23SharedMemoryClearOptionE0ELb0ELb0ELb0ENS5_31Tensor5DPermute02413ColumnMajorILi16ELi3ELi8EEENS5_9NoPermuteENS5_38Tensor5DPermute02413ColumnMajorInverseILi16ELi3ELi8EEEvE10SelectBaseISO_vEEEEvNT_6ParamsE)
        .other          _ZN7cutlass7Kernel2INS_4gemm6kernel20DefaultGemmUniversalINS_6half_tENS_6layout8RowMajorELNS_16ComplexTransformE0ELi8ES4_S6_LS7_0ELi8ES4_S6_fNS_4arch15OpClassTensorOpENS8_4Sm80ENS1_9GemmShapeILi128ELi128ELi32EEENSB_ILi64ELi64ELi32EEENSB_ILi16ELi8ELi16EEENS_8epilogue6thread17LinearCombinationIS4_Li8EffLNSG_9ScaleType4KindE0ELNS_15FloatRoundStyleE2ES4_EENS1_11threadblock30GemmIdentityThreadblockSwizzleILi8EEELi4ENS8_13OpMultiplyAddELNS1_23SharedMemoryClearOptionE0ELb0ELb0ELb0ENS5_31Tensor5DPermute02413ColumnMajorILi16ELi3ELi8EEENS5_9NoPermuteENS5_38Tensor5DPermute02413ColumnMajorInverseILi16ELi3ELi8EEEvE10SelectBaseISO_vEEEEvNT_6ParamsE,@"STO_CUDA_ENTRY STV_DEFAULT"
_ZN7cutlass7Kernel2INS_4gemm6kernel20DefaultGemmUniversalINS_6half_tENS_6layout8RowMajorELNS_16ComplexTransformE0ELi8ES4_S6_LS7_0ELi8ES4_S6_fNS_4arch15OpClassTensorOpENS8_4Sm80ENS1_9GemmShapeILi128ELi128ELi32EEENSB_ILi64ELi64ELi32EEENSB_ILi16ELi8ELi16EEENS_8epilogue6thread17LinearCombinationIS4_Li8EffLNSG_9ScaleType4KindE0ELNS_15FloatRoundStyleE2ES4_EENS1_11threadblock30GemmIdentityThreadblockSwizzleILi8EEELi4ENS8_13OpMultiplyAddELNS1_23SharedMemoryClearOptionE0ELb0ELb0ELb0ENS5_31Tensor5DPermute02413ColumnMajorILi16ELi3ELi8EEENS5_9NoPermuteENS5_38Tensor5DPermute02413ColumnMajorInverseILi16ELi3ELi8EEEvE10SelectBaseISO_vEEEEvNT_6ParamsE:
        /* <DEDUP_REMOVED lines=40> */
.L_x_2674:
        /* <DEDUP_REMOVED lines=18> */
.L_x_2673:
[----:B------:R-:W1:Y:S01]  /*03a0*/  LDC R3, c[0x0][0x224] ;  /* 0x00008900ff037b82 */ /* 0x000e620000000800 */
[----:B------:R-:W-:-:S07]  /*03b0*/  IADD3 R22, R201, 0x1, RZ ;  /* 0x00000001c9167810 */ /* 0x000fce0007ffe0ff */
[----:B------:R-:W2:Y:S01]  /*03c0*/  LDC R2, c[0x0][0x234] ;  /* 0x00008d00ff027b82 */ /* 0x000ea20000000800 */
[C---:B-1----:R-:W-:Y:S01]  /*03d0*/  ISETP.GE.AND P0, PT, R22.reuse, R3, PT ;  /* 0x000000031600720c */ /* 0x042fe20003f06270 */
[-C--:B--2---:R-:W-:Y:S02]  /*03e0*/  IMAD R22, R22, R2.reuse, RZ ;  /* 0x0000000216167224 */ /* 0x084fe400078e02ff */
[----:B------:R-:W-:-:S10]  /*03f0*/  IMAD R23, R201, R2, RZ ;  /* 0x00000002c9177224 */ /* 0x000fd400078e02ff */
[----:B------:R-:W1:Y:S02]  /*0400*/  @P0 LDC R22, c[0x0][0x218] ;  /* 0x00008600ff160b82 */ /* 0x000e640000000800 */
.L_x_2675:
        /* <DEDUP_REMOVED lines=10> */
[----:B------:R-:W-:Y:S02]  /*04b0*/  LEA.HI R210, R210, R210, RZ, 0x1 ;  /* 0x000000d2d2d27211 */ /* 0x000fe400078f08ff */
[----:B--2---:R-:W-:Y:S02]  /*04c0*/  SHF.R.S32.HI R26, RZ, 0x1f, R209 ;  /* 0x0000001fff1a7819 */ /* 0x004fe400000114d1 */
[----:B------:R-:W-:Y:S01]  /*04d0*/  SEL R228, R228, 0x20, P1 ;  /* 0x00000020e4e47807 */ /* 0x000fe20000800000 */
[----:B------:R-:W-:Y:S01]  /*04e0*/  IMAD R3, R210, -0x3, R3 ;  /* 0xfffffffdd2037824 */ /* 0x000fe200078e0203 */
[----:B------:R-:W-:-:S04]  /*04f0*/  LEA.HI R26, R26, R209, RZ, 0x5 ;  /* 0x000000d11a1a7211 */ /* 0x000fc800078f28ff */
[----:B------:R-:W-:Y:S02]  /*0500*/  LOP3.LUT R19, R26, 0xffffffe0, RZ, 0xc0, !PT ;  /* 0xffffffe01a137812 */ /* 0x000fe400078ec0ff */
[----:B------:R-:W-:Y:S02]  /*0510*/  ISETP.NE.AND P0, PT, R3, RZ, PT ;  /* 0x000000ff0300720c */ /* 0x000fe40003f05270 */
[----:B------:R-:W-:Y:S01]  /*0520*/  SHF.R.S32.HI R26, RZ, 0x5, R26 ;  /* 0x00000005ff1a7819 */ /* 0x000fe2000001141a */
        /* <DEDUP_REMOVED lines=22> */
.L_x_2676:
        /* <DEDUP_REMOVED lines=18> */
.L_x_2677:
[----:B------:R-:W-:Y:S01]  /*07b0*/  LOP3.LUT R3, R2, 0xfffffffc, RZ, 0xc0, !PT ;  /* 0xfffffffc02037812 */ /* 0x000fe200078ec0ff */
[----:B------:R-:W1:Y:S01]  /*07c0*/  LDC R5, c[0x0][0x268] ;  /* 0x00009a00ff057b82 */ /* 0x000e620000000800 */
[----:B------:R-:W-:Y:S01]  /*07d0*/  SHF.R.S32.HI R0, RZ, 0x1f, R25 ;  /* 0x0000001fff007819 */ /* 0x000fe20000011419 */
[----:B------:R-:W-:Y:S01]  /*07e0*/  ULDC.64 UR4, c[0x0][0x248] ;  /* 0x0000920000047ab9 */ /* 0x000fe20000000a00 */
[----:B------:R-:W-:Y:S01]  /*07f0*/  LEA.HI R4, R27, R24, RZ, 0x3 ;  /* 0x000000181b047211 */ /* 0x000fe200078f18ff */
[----:B------:R-:W-:Y:S01]  /*0800*/  IMAD.IADD R8, R24, 0x1, -R3 ;  /* 0x0000000118087824 */ /* 0x000fe200078e0a03 */
[----:B------:R-:W-:Y:S01]  /*0810*/  SHF.R.S32.HI R211, RZ, 0x1f, R22 ;  /* 0x0000001fffd37819 */ /* 0x000fe20000011416 */
[----:B------:R-:W-:Y:S01]  /*0820*/  IMAD R0, R0, UR4, RZ ;  /* 0x0000000400007c24 */ /* 0x000fe2000f8e02ff */
[----:B------:R-:W-:Y:S01]  /*0830*/  LOP3.LUT R9, R4, 0xfffffff8, RZ, 0xc0, !PT ;  /* 0xfffffff804097812 */ /* 0x000fe200078ec0ff */
[----:B------:R-:W-:Y:S01]  /*0840*/  IMAD R20, R8, 0x8, R23 ;  /* 0x0000000808147824 */ /* 0x000fe200078e0217 */
[----:B------:R-:W2:Y:S01]  /*0850*/  LDC.64 R2, c[0x0][0x210] ;  /* 0x00008400ff027b82 */ /* 0x000ea20000000a00 */
[----:B------:R-:W-:Y:S01]  /*0860*/  IMAD.SHL.U32 R13, R26, 0x8, RZ ;  /* 0x000000081a0d7824 */ /* 0x000fe200078e00ff */
[----:B------:R-:W-:Y:S01]  /*0870*/  LEA.HI R211, R211, R22, RZ, 0x7 ;  /* 0x00000016d3d37211 */ /* 0x000fe200078f38ff */
[----:B------:R-:W-:Y:S01]  /*0880*/  IMAD R7, R25, UR5, R0 ;  /* 0x0000000519077c24 */ /* 0x000fe2000f8e0200 */
[----:B------:R-:W-:Y:S01]  /*0890*/  SHF.R.S32.HI R21, RZ, 0x1f, R20 ;  /* 0x0000001fff157819 */ /* 0x000fe20000011414 */
[----:B------:R-:W-:Y:S01]  /*08a0*/  IMAD.IADD R9, R24, 0x1, -R9 ;  /* 0x0000000118097824 */ /* 0x000fe200078e0a09 */
[----:B------:R-:W-:-:S02]  /*08b0*/  LEA.HI.SX32 R4, R4, R13, 0x1d ;  /* 0x0000000d04047211 */ /* 0x000fc400078feaff */
[----:B------:R-:W-:Y:S01]  /*08c0*/  SHF.R.U32.HI R13, RZ, 0x5, R209 ;  /* 0x00000005ff0d7819 */ /* 0x000fe200000116d1 */
[----:B------:R-:W-:Y:S01]  /*08d0*/  IMAD.WIDE.U32 R10, R25, UR4, R20 ;  /* 0x00000004190a7c25 */ /* 0x000fe2000f8e0014 */
[----:B------:R-:W-:Y:S01]  /*08e0*/  UMOV UR4, 0xffffffff ;  /* 0xffffffff00047882 */ /* 0x000fe20000000000 */
[----:B------:R-:W-:Y:S02]  /*08f0*/  SHF.R.S32.HI R211, RZ, 0x7, R211 ;  /* 0x00000007ffd37819 */ /* 0x000fe400000114d3 */
[----:B------:R-:W-:Y:S01]  /*0900*/  IMAD.IADD R6, R11, 0x1, R7 ;  /* 0x000000010b067824 */ /* 0x000fe200078e0207 */
[----:B-----5:R-:W-:Y:S01]  /*0910*/  LEA R16, P0, R10, R16, 0x1 ;  /* 0x000000100a107211 */ /* 0x020fe200078008ff */
[----:B------:R-:W-:Y:S01]  /*0920*/  IMAD.IADD R0, R4, 0x1, R23 ;  /* 0x0000000104007824 */ /* 0x000fe200078e0217 */
[----:B------:R-:W-:Y:S01]  /*0930*/  VIADDMNMX R7, R23, R228, R22, PT ;  /* 0x000000e417077246 */ /* 0x000fe20003800116 */
[----:B------:R-:W-:Y:S01]  /*0940*/  IMAD R215, R18, 0x10, R9 ;  /* 0x0000001012d77824 */ /* 0x000fe200078e0209 */
[----:B------:R-:W-:Y:S01]  /*0950*/  LEA.HI.X R17, R10, R17, R6, 0x1, P0 ;  /* 0x000000110a117211 */ /* 0x000fe200000f0c06 */
[C---:B------:R-:W-:Y:S01]  /*0960*/  VIADD R6, R0.reuse, 0x4 ;  /* 0x0000000400067836 */ /* 0x040fe20000000000 */
[----:B------:R-:W-:Y:S01]  /*0970*/  ISETP.GE.AND P1, PT, R0, R7, PT ;  /* 0x000000070000720c */ /* 0x000fe20003f26270 */
[----:B------:R-:W-:-:S02]  /*0980*/  IMAD.SHL.U32 R215, R215, 0x8, RZ ;  /* 0x00000008d7d77824 */ /* 0x000fc400078e00ff */
[----:B-1----:R-:W-:Y:S01]  /*0990*/  IMAD.HI R5, R5, 0x55555556, RZ ;  /* 0x5555555605057827 */ /* 0x002fe200078e02ff */
[----:B------:R-:W-:Y:S02]  /*09a0*/  ISETP.GE.AND P3, PT, R6, R7, PT ;  /* 0x000000070600720c */ /* 0x000fe40003f66270 */
[CC--:B--2---:R-:W-:Y:S01]  /*09b0*/  ISETP.LT.AND P0, PT, R215.reuse, R3.reuse, !P1 ;  /* 0x00000003d700720c */ /* 0x0c4fe20004f01270 */
[C---:B------:R-:W-:Y:S01]  /*09c0*/  VIADD R213, R215.reuse, 0x40 ;  /* 0x00000040d7d57836 */ /* 0x040fe20000000000 */
[----:B------:R-:W-:Y:S02]  /*09d0*/  ISETP.LT.AND P2, PT, R215, R3, !P3 ;  /* 0x00000003d700720c */ /* 0x000fe40005f41270 */
[----:B------:R-:W-:Y:S02]  /*09e0*/  LEA.HI R212, R5, R5, RZ, 0x1 ;  /* 0x0000000505d47211 */ /* 0x000fe400078f08ff */
[CC--:B------:R-:W-:Y:S02]  /*09f0*/  ISETP.LT.AND P1, PT, R213.reuse, R3.reuse, !P1 ;  /* 0x00000003d500720c */ /* 0x0c0fe40004f21270 */
[----:B------:R-:W-:Y:S01]  /*0a00*/  ISETP.LT.AND P3, PT, R213, R3, !P3 ;  /* 0x00000003d500720c */ /* 0x000fe20005f61270 */
[----:B------:R-:W-:Y:S01]  /*0a10*/  IMAD.SHL.U32 R212, R212, 0x10, RZ ;  /* 0x00000010d4d47824 */ /* 0x000fe200078e00ff */
[----:B------:R-:W-:-:S02]  /*0a20*/  SEL R5, RZ, 0x1, !P0 ;  /* 0x00000001ff057807 */ /* 0x000fc40004000000 */
[-C--:B------:R-:W-:Y:S02]  /*0a30*/  ISETP.GE.AND P5, PT, R215, R3.reuse, PT ;  /* 0x00000003d700720c */ /* 0x080fe40003fa6270 */
[----:B------:R-:W-:Y:S02]  /*0a40*/  ISETP.GE.AND P4, PT, R213, R3, PT ;  /* 0x00000003d500720c */ /* 0x000fe40003f86270 */
[----:B------:R-:W-:Y:S01]  /*0a50*/  P2R R5, PR, R5, 0xf ;  /* 0x0000000f05057803 */ /* 0x000fe20000000000 */
[----:B------:R-:W-:Y:S10]  /*0a60*/  BRA.DIV UR4, `(.L_x_2678) ;  /* 0x000000fe04047947 */ /* 0x000ff4000b800000 */
[----:B------:R1:W2:Y:S02]  /*0a70*/  SHFL.IDX PT, R14, R13, RZ, 0x1f ;  /* 0x00001fff0d0e7589 */ /* 0x0002a400000e0000 */
.L_x_2734:
[CC--:B------:R-:W-:Y:S01]  /*0a80*/  ISETP.GE.AND P0, PT, R25.reuse, R2.reuse, PT ;  /* 0x000000021900720c */ /* 0x0c0fe20003f06270 */
[----:B------:R-:W-:Y:S01]  /*0a90*/  VIADD R11, R25, 0x8 ;  /* 0x00000008190b7836 */ /* 0x000fe20000000000 */
[----:B------:R-:W-:Y:S01]  /*0aa0*/  LEA.HI R21, R19, R19, RZ, 0x1 ;  /* 0x0000001313157211 */ /* 0x000fe200078f08ff */
[C---:B------:R-:W-:Y:S01]  /*0ab0*/  VIADD R3, R25.reuse, 0x10 ;  /* 0x0000001019037836 */ /* 0x040fe20000000000 */
[----:B------:R-:W-:Y:S01]  /*0ac0*/  P2R R18, PR, RZ, 0x1 ;  /* 0x00000001ff127803 */ /* 0x000fe20000000000 */
[----:B------:R-:W-:Y:S01]  /*0ad0*/  VIADD R25, R25, 0x18 ;  /* 0x0000001819197836 */ /* 0x000fe20000000000 */
[-C--:B------:R-:W-:Y:S01]  /*0ae0*/  ISETP.GE.AND P1, PT, R11, R2.reuse, PT ;  /* 0x000000020b00720c */ /* 0x080fe20003f26270 */
[----:B------:R-:W-:Y:S01]  /*0af0*/  BSSY B0, `(.L_x_2679) ;  /* 0x00000a2000007945 */ /* 0x000fe20003800000 */
[-C--:B------:R-:W-:Y:S01]  /*0b00*/  ISETP.GE.AND P2, PT, R3, R2.reuse, PT ;  /* 0x000000020300720c */ /* 0x080fe20003f46270 */
[----:B------:R-:W-:Y:S01]  /*0b10*/  VIADD R3, R19, 0x8 ;  /* 0x0000000813037836 */ /* 0x000fe20000000000 */
[----:B------:R-:W-:Y:S01]  /*0b20*/  ISETP.GE.AND P6, PT, R25, R2, PT ;  /* 0x000000021900720c */ /* 0x000fe20003fc6270 */
[----:B------:R-:W3:Y:S01]  /*0b30*/  S2R R11, SR_CgaCtaId ;  /* 0x00000000000b7919 */ /* 0x000ee20000008800 */
[----:B------:R-:W-:-:S02]  /*0b40*/  LOP3.LUT R2, R21, 0x3ffffffe, RZ, 0xc0, !PT ;  /* 0x3ffffffe15027812 */ /* 0x000fc400078ec0ff */
[----:B------:R-:W-:Y:S02]  /*0b50*/  P2R R15, PR, RZ, 0x2 ;  /* 0x00000002ff0f7803 */ /* 0x000fe40000000000 */
[----:B-1----:R-:W-:Y:S01]  /*0b60*/  P2R R13, PR, RZ, 0x4 ;  /* 0x00000004ff0d7803 */ /* 0x002fe20000000000 */
[----:B------:R-:W-:Y:S01]  /*0b70*/  IMAD.IADD R19, R19, 0x1, -R2 ;  /* 0x0000000113137824 */ /* 0x000fe200078e0a02 */
[CC--:B------:R-:W-:Y:S02]  /*0b80*/  ISETP.LT.AND P0, PT, R20.reuse, R7.reuse, !P0 ;  /* 0x000000071400720c */ /* 0x0c0fe40004701270 */
[CC--:B------:R-:W-:Y:S01]  /*0b90*/  ISETP.LT.AND P1, PT, R20.reuse, R7.reuse, !P1 ;  /* 0x000000071400720c */ /* 0x0c0fe20004f21270 */
[----:B------:R-:W-:Y:S01]  /*0ba0*/  IMAD R24, R19, 0x4, R8 ;  /* 0x0000000413187824 */ /* 0x000fe200078e0208 */
[CC--:B------:R-:W-:Y:S02]  /*0bb0*/  ISETP.LT.AND P2, PT, R20.reuse, R7.reuse, !P2 ;  /* 0x000000071400720c */ /* 0x0c0fe40005741270 */
[----:B------:R-:W-:-:S02]  /*0bc0*/  ISETP.LT.AND P3, PT, R20, R7, !P6 ;  /* 0x000000071400720c */ /* 0x000fc40007761270 */
[----:B------:R-:W-:Y:S02]  /*0bd0*/  IADD3 R7, R22, 0x1f, -R23 ;  /* 0x0000001f16077810 */ /* 0x000fe40007ffe817 */
[----:B------:R-:W-:Y:S02]  /*0be0*/  SEL R10, RZ, 0x1, !P0 ;  /* 0x00000001ff0a7807 */ /* 0x000fe40004000000 */
[--C-:B------:R-:W-:Y:S01]  /*0bf0*/  SHF.R.S32.HI R20, RZ, 0x1, R21.reuse ;  /* 0x00000001ff147819 */ /* 0x100fe20000011415 */
[----:B------:R-:W-:Y:S01]  /*0c00*/  VIADD R12, R7, 0x1f ;  /* 0x0000001f070c7836 */ /* 0x000fe20000000000 */
[----:B------:R-:W-:Y:S02]  /*0c10*/  SHF.R.S32.HI R21, RZ, 0x1f, R21 ;  /* 0x0000001fff157819 */ /* 0x000fe40000011415 */
[----:B------:R-:W-:Y:S02]  /*0c20*/  SHF.R.S32.HI R23, RZ, 0x1f, R24 ;  /* 0x0000001fff177819 */ /* 0x000fe40000011418 */
[----:B------:R-:W-:-:S02]  /*0c30*/  LEA.HI R22, R3, R3, RZ, 0x1 ;  /* 0x0000000303167211 */ /* 0x000fc400078f08ff */
[----:B------:R-:W-:Y:S02]  /*0c40*/  P2R R10, PR, R10, 0xf ;  /* 0x0000000f0a0a7803 */ /* 0x000fe40000000000 */
[----:B------:R-:W-:Y:S02]  /*0c50*/  LEA.HI R21, R21, R20, RZ, 0x2 ;  /* 0x0000001415157211 */ /* 0x000fe400078f10ff */
[----:B------:R-:W-:Y:S02]  /*0c60*/  ISETP.GE.U32.AND P0, PT, R12, 0x3f, PT ;  /* 0x0000003f0c00780c */ /* 0x000fe40003f06070 */
[----:B------:R-:W-:Y:S02]  /*0c70*/  LEA.HI R23, R23, R24, RZ, 0x2 ;  /* 0x0000001817177211 */ /* 0x000fe400078f10ff */
[----:B------:R-:W-:Y:S02]  /*0c80*/  LOP3.LUT R2, R22, 0x3ffffffe, RZ, 0xc0, !PT ;  /* 0x3ffffffe16027812 */ /* 0x000fe400078ec0ff */
[----:B------:R-:W-:-:S02]  /*0c90*/  LOP3.LUT R21, R21, 0x1ffffffc, RZ, 0xc0, !PT ;  /* 0x1ffffffc15157812 */ /* 0x000fc400078ec0ff */
[----:B------:R-:W-:Y:S01]  /*0ca0*/  SEL R10, R10, RZ, P0 ;  /* 0x000000ff0a0a7207 */ /* 0x000fe20000000000 */
[----:B------:R-:W-:Y:S01]  /*0cb0*/  IMAD.IADD R3, R3, 0x1, -R2 ;  /* 0x0000000103037824 */ /* 0x000fe200078e0a02 */
[----:B------:R-:W-:Y:S01]  /*0cc0*/  LOP3.LUT R23, R23, 0xfffffffc, RZ, 0xc0, !PT ;  /* 0xfffffffc17177812 */ /* 0x000fe200078ec0ff */
[----:B------:R-:W-:Y:S01]  /*0cd0*/  IMAD.IADD R21, R20, 0x1, -R21 ;  /* 0x0000000114157824 */ /* 0x000fe200078e0a15 */
[----:B------:R-:W-:Y:S01]  /*0ce0*/  SHF.R.S32.HI R220, RZ, 0x1f, R7 ;  /* 0x0000001fffdc7819 */ /* 0x000fe20000011407 */
[----:B------:R-:W-:Y:S02]  /*0cf0*/  IMAD.SHL.U32 R19, R10, 0x10, RZ ;  /* 0x000000100a137824 */ /* 0x000fe400078e00ff */
[----:B------:R-:W-:Y:S01]  /*0d00*/  IMAD.IADD R24, R24, 0x1, -R23 ;  /* 0x0000000118187824 */ /* 0x000fe200078e0a17 */
[----:B------:R-:W-:Y:S01]  /*0d10*/  LEA.HI R220, R220, R7, RZ, 0x5 ;  /* 0x00000007dcdc7211 */ /* 0x000fe200078f28ff */
[----:B------:R-:W-:Y:S01]  /*0d20*/  IMAD R12, R3, 0x4, R8 ;  /* 0x00000004030c7824 */ /* 0x000fe200078e0208 */
[----:B------:R-:W-:Y:S01]  /*0d30*/  SEL R8, R5, RZ, P0 ;  /* 0x000000ff05087207 */ /* 0x000fe20000000000 */
[----:B------:R-:W1:Y:S01]  /*0d40*/  LDC.64 R2, c[0x0][0x250] ;  /* 0x00009400ff027b82 */ /* 0x000e620000000a00 */
[----:B------:R-:W-:-:S02]  /*0d50*/  LOP3.LUT P0, RZ, R19, 0x10, RZ, 0xc0, !PT ;  /* 0x0000001013ff7812 */ /* 0x000fc4000780c0ff */
[----:B------:R-:W-:Y:S02]  /*0d60*/  LOP3.LUT R24, R24, R21, RZ, 0x3c, !PT ;  /* 0x0000001518187212 */ /* 0x000fe400078e3cff */
[--C-:B------:R-:W-:Y:S02]  /*0d70*/  SHF.R.S32.HI R19, RZ, 0x1, R22.reuse ;  /* 0x00000001ff137819 */ /* 0x100fe40000011416 */
[----:B------:R-:W-:Y:S01]  /*0d80*/  SHF.R.S32.HI R22, RZ, 0x1f, R22 ;  /* 0x0000001fff167819 */ /* 0x000fe20000011416 */
[----:B------:R-:W-:Y:S01]  /*0d90*/  IMAD.IADD R5, R23, 0x1, R24 ;  /* 0x0000000117057824 */ /* 0x000fe200078e0218 */
[----:B------:R-:W-:Y:S02]  /*0da0*/  SHF.R.S32.HI R21, RZ, 0x1f, R12 ;  /* 0x0000001fff157819 */ /* 0x000fe4000001140c */
[----:B------:R-:W-:Y:S01]  /*0db0*/  LEA.HI R22, R22, R19, RZ, 0x2 ;  /* 0x0000001316167211 */ /* 0x000fe200078f10ff */
[----:B------:R-:W-:Y:S01]  /*0dc0*/  IMAD R20, R20, 0x20, R5 ;  /* 0x0000002014147824 */ /* 0x000fe200078e0205 */
[----:B------:R-:W-:-:S02]  /*0dd0*/  LEA.HI R21, R21, R12, RZ, 0x2 ;  /* 0x0000000c15157211 */ /* 0x000fc400078f10ff */
[----:B------:R-:W-:Y:S01]  /*0de0*/  MOV R24, 0x400 ;  /* 0x0000040000187802 */ /* 0x000fe20000000f00 */
[----:B------:R-:W-:Y:S01]  /*0df0*/  IMAD.SHL.U32 R20, R20, 0x8, RZ ;  /* 0x0000000814147824 */ /* 0x000fe200078e00ff */
[----:B------:R-:W-:Y:S02]  /*0e00*/  LOP3.LUT R22, R22, 0x1ffffffc, RZ, 0xc0, !PT ;  /* 0x1ffffffc16167812 */ /* 0x000fe400078ec0ff */
[----:B------:R-:W-:Y:S02]  /*0e10*/  LOP3.LUT R21, R21, 0xfffffffc, RZ, 0xc0, !PT ;  /* 0xfffffffc15157812 */ /* 0x000fe400078ec0ff */
[----:B---3--:R-:W-:Y:S01]  /*0e20*/  LEA R5, R11, R24, 0x18 ;  /* 0x000000180b057211 */ /* 0x008fe200078ec0ff */
[----:B------:R-:W-:Y:S01]  /*0e30*/  IMAD.IADD R22, R19, 0x1, -R22 ;  /* 0x0000000113167824 */ /* 0x000fe200078e0a16 */
[----:B------:R-:W-:Y:S01]  /*0e40*/  LEA.HI.SX32 R220, R220, 0xfffffffd, 0x1b ;  /* 0xfffffffddcdc7811 */ /* 0x000fe200078fdaff */
[----:B------:R-:W-:Y:S02]  /*0e50*/  IMAD.IADD R11, R12, 0x1, -R21 ;  /* 0x000000010c0b7824 */ /* 0x000fe400078e0a15 */
[----:B------:R-:W-:-:S03]  /*0e60*/  IMAD R222, R20, 0x2, R5 ;  /* 0x0000000214de7824 */ /* 0x000fc600078e0205 */
[----:B------:R-:W-:Y:S01]  /*0e70*/  LOP3.LUT R12, R11, R22, RZ, 0x3c, !PT ;  /* 0x000000160b0c7212 */ /* 0x000fe200078e3cff */
[----:B------:R-:W-:Y:S01]  /*0e80*/  IMAD.SHL.U32 R11, R10, 0x8, RZ ;  /* 0x000000080a0b7824 */ /* 0x000fe200078e00ff */
[----:B------:R-:W-:Y:S01]  /*0e90*/  @!PT LDS RZ, [RZ] ;  /* 0x00000000fffff984 */ /* 0x000fe20000000800 */
[----:B------:R-:W-:Y:S01]  /*0ea0*/  @!PT LDS RZ, [RZ] ;  /* 0x00000000fffff984 */ /* 0x000fe20000000800 */
[----:B------:R-:W-:Y:S01]  /*0eb0*/  @!PT LDS RZ, [RZ] ;  /* 0x00000000fffff984 */ /* 0x000fe20000000800 */
[----:B------:R-:W-:Y:S01]  /*0ec0*/  LDGSTS.E.BYPASS.LTC128B.128 [R222], desc[UR36][R16.64], P0 ;  /* 0x0000000010de7fae */ /* 0x000fe20008101d64 */
[----:B-1----:R-:W-:Y:S02]  /*0ed0*/  IADD3 R20, P0, R16, R2, RZ ;  /* 0x0000000210147210 */ /* 0x002fe40007f1e0ff */
[----:B------:R-:W-:-:S03]  /*0ee0*/  IMAD.IADD R12, R21, 0x1, R12 ;  /* 0x00000001150c7824 */ /* 0x000fc600078e020c */
[----:B------:R-:W-:Y:S01]  /*0ef0*/  IMAD.X R21, R17, 0x1, R3, P0 ;  /* 0x0000000111157824 */ /* 0x000fe200000e0603 */
[----:B------:R-:W-:Y:S01]  /*0f00*/  LOP3.LUT P0, RZ, R11, 0x10, RZ, 0xc0, !PT ;  /* 0x000000100bff7812 */ /* 0x000fe2000780c0ff */
[----:B------:R-:W-:Y:S02]  /*0f10*/  IMAD R12, R19, 0x20, R12 ;  /* 0x00000020130c7824 */ /* 0x000fe400078e020c */
[----:B------:R-:W-:Y:S02]  /*0f20*/  IMAD.SHL.U32 R11, R10, 0x4, RZ ;  /* 0x000000040a0b7824 */ /* 0x000fe400078e00ff */
[----:B------:R-:W-:Y:S02]  /*0f30*/  IMAD.SHL.U32 R12, R12, 0x8, RZ ;  /* 0x000000080c0c7824 */ /* 0x000fe400078e00ff */
[----:B------:R-:W-:Y:S02]  /*0f40*/  IMAD.SHL.U32 R10, R10, 0x2, RZ ;  /* 0x000000020a0a7824 */ /* 0x000fe400078e00ff */
[----:B------:R-:W-:-:S05]  /*0f50*/  IMAD R221, R12, 0x2, R5 ;  /* 0x000000020cdd7824 */ /* 0x000fca00078e0205 */
[----:B------:R1:W-:Y:S01]  /*0f60*/  LDGSTS.E.BYPASS.LTC128B.128 [R221], desc[UR36][R20.64], P0 ;  /* 0x0000000014dd7fae */ /* 0x0003e20008101d64 */
[----:B------:R-:W-:-:S05]  /*0f70*/  IADD3 R22, P0, R20, R2, RZ ;  /* 0x0000000214167210 */ /* 0x000fca0007f1e0ff */
[----:B------:R-:W-:Y:S01]  /*0f80*/  IMAD.X R23, R21, 0x1, R3, P0 ;  /* 0x0000000115177824 */ /* 0x000fe200000e0603 */
[----:B------:R-:W-:Y:S02]  /*0f90*/  LOP3.LUT P0, RZ, R11, 0x10, RZ, 0xc0, !PT ;  /* 0x000000100bff7812 */ /* 0x000fe4000780c0ff */
[----:B--2---:R-:W-:-:S04]  /*0fa0*/  SHF.R.S32.HI R11, RZ, 0x1f, R14 ;  /* 0x0000001fff0b7819 */ /* 0x004fc8000001140e */
[----:B------:R-:W-:-:S04]  /*0fb0*/  LEA.HI R11, R11, R14, RZ, 0x2 ;  /* 0x0000000e0b0b7211 */ /* 0x000fc800078f10ff */
[----:B------:R-:W-:Y:S02]  /*0fc0*/  LOP3.LUT R19, R11, 0xfffffffc, RZ, 0xc0, !PT ;  /* 0xfffffffc0b137812 */ /* 0x000fe400078ec0ff */
[----:B------:R-:W-:Y:S01]  /*0fd0*/  SHF.R.S32.HI R208, RZ, 0x2, R11 ;  /* 0x00000002ffd07819 */ /* 0x000fe2000001140b */
[----:B------:R2:W-:Y:S01]  /*0fe0*/  LDGSTS.E.BYPASS.LTC128B.128 [R222+0x1000], desc[UR36][R22.64], P0 ;  /* 0x0100000016de7fae */ /* 0x0005e20008101d64 */
[----:B------:R-:W-:Y:S01]  /*0ff0*/  IADD3 R24, P0, R22, R2, RZ ;  /* 0x0000000216187210 */ /* 0x000fe20007f1e0ff */
[----:B------:R-:W-:-:S04]  /*1000*/  IMAD.IADD R14, R14, 0x1, -R19 ;  /* 0x000000010e0e7824 */ /* 0x000fc800078e0a13 */
[----:B------:R-:W-:Y:S01]  /*1010*/  IMAD.X R25, R23, 0x1, R3, P0 ;  /* 0x0000000117197824 */ /* 0x000fe200000e0603 */
[----:B------:R-:W-:Y:S02]  /*1020*/  LOP3.LUT P0, RZ, R10, 0x10, RZ, 0xc0, !PT ;  /* 0x000000100aff7812 */ /* 0x000fe4000780c0ff */
[----:B------:R-:W-:Y:S02]  /*1030*/  CS2R R10, SRZ ;  /* 0x00000000000a7805 */ /* 0x000fe4000001ff00 */
[----:B------:R-:W-:Y:S01]  /*1040*/  LEA.HI R206, R14, R14, RZ, 0x1 ;  /* 0x0000000e0ece7211 */ /* 0x000fe200078f08ff */
[----:B-1----:R-:W-:-:S03]  /*1050*/  IMAD.MOV.U32 R21, RZ, RZ, RZ ;  /* 0x000000ffff157224 */ /* 0x002fc600078e00ff */
[----:B------:R-:W-:Y:S02]  /*1060*/  LOP3.LUT R207, R206, 0xfffffffe, RZ, 0xc0, !PT ;  /* 0xfffffffececf7812 */ /* 0x000fe400078ec0ff */
[----:B------:R-:W-:-:S03]  /*1070*/  SHF.R.S32.HI R206, RZ, 0x1, R206 ;  /* 0x00000001ffce7819 */ /* 0x000fc600000114ce */
[----:B------:R-:W-:Y:S01]  /*1080*/  IMAD.IADD R207, R14, 0x1, -R207 ;  /* 0x000000010ecf7824 */ /* 0x000fe200078e0acf */
[----:B------:R2:W-:Y:S01]  /*1090*/  LDGSTS.E.BYPASS.LTC128B.128 [R221+0x1000], desc[UR36][R24.64], P0 ;  /* 0x0100000018dd7fae */ /* 0x0005e20008101d64 */
[----:B------:R-:W-:Y:S01]  /*10a0*/  LOP3.LUT P0, R12, R8, 0x1, RZ, 0xc0, !PT ;  /* 0x00000001080c7812 */ /* 0x000fe2000780c0ff */
[----:B------:R-:W-:Y:S02]  /*10b0*/  IMAD R198, R208, 0x40, R206 ;  /* 0x00000040d0c67824 */ /* 0x000fe400078e02ce */
[----:B------:R-:W-:Y:S02]  /*10c0*/  IMAD.MOV.U32 R14, RZ, RZ, RZ ;  /* 0x000000ffff0e7224 */ /* 0x000fe400078e00ff */
[----:B------:R-:W-:-:S04]  /*10d0*/  IMAD.SHL.U32 R198, R198, 0x40, RZ ;  /* 0x00000040c6c67824 */ /* 0x000fc800078e00ff */
[----:B------:R-:W-:-:S04]  /*10e0*/  IMAD.SHL.U32 R198, R198, 0x2, RZ ;  /* 0x00000002c6c67824 */ /* 0x000fc800078e00ff */
[----:B------:R-:W-:Y:S05]  /*10f0*/  @!P0 BRA `(.L_x_2680) ;  /* 0x0000000400048947 */ /* 0x000fea0003800000 */
[-C--:B------:R-:W-:Y:S02]  /*1100*/  IABS R20, R210.reuse ;  /* 0x000000d200147213 */ /* 0x080fe40000000000 */
        /* <DEDUP_REMOVED lines=64> */
.L_x_2680:
[----:B------:R-:W-:Y:S05]  /*1510*/  BSYNC B0 ;  /* 0x0000000000007941 */ /* 0x000fea0003800000 */
.L_x_2679:
        /* <DEDUP_REMOVED lines=19> */
[----:B------:R-:W-:Y:S02]  /*1650*/  IMAD.IADD R23, R23, 0x1, -R22 ;  /* 0x0000000117177824 */ /* 0x000fe400078e0a16 */
[----:B------:R-:W-:Y:S01]  /*1660*/  IMAD.MOV.U32 R22, RZ, RZ, R14 ;  /* 0x000000ffff167224 */ /* 0x000fe200078e000e */
[----:B------:R-:W-:Y:S02]  /*1670*/  LOP3.LUT R26, R19, R26, RZ, 0x3c, !PT ;  /* 0x0000001a131a7212 */ /* 0x000fe400078e3cff */
[----:B------:R-:W-:-:S05]  /*1680*/  LOP3.LUT R23, R23, R20, RZ, 0x3c, !PT ;  /* 0x0000001417177212 */ /* 0x000fca00078e3cff */
[----:B------:R-:W-:-:S04]  /*1690*/  IMAD R23, R23, 0x4, R26 ;  /* 0x0000000417177824 */ /* 0x000fc800078e021a */
[----:B------:R-:W-:-:S04]  /*16a0*/  IMAD R23, R4, 0x10, R23 ;  /* 0x0000001004177824 */ /* 0x000fc800078e0217 */
[----:B------:R-:W-:Y:S02]  /*16b0*/  IMAD.SHL.U32 R12, R23, 0x8, RZ ;  /* 0x00000008170c7824 */ /* 0x000fe400078e00ff */
[----:B------:R-:W-:Y:S02]  /*16c0*/  IMAD.MOV.U32 R23, RZ, RZ, R21 ;  /* 0x000000ffff177224 */ /* 0x000fe400078e0015 */
        /* <DEDUP_REMOVED lines=72> */
.L_x_2682:
[----:B------:R-:W-:Y:S05]  /*1b50*/  BSYNC B0 ;  /* 0x0000000000007941 */ /* 0x000fea0003800000 */
.L_x_2681:
[----:B------:R-:W-:Y:S01]  /*1b60*/  IMAD.SHL.U32 R21, R21, 0x8, RZ ;  /* 0x0000000815157824 */ /* 0x000fe200078e00ff */
[----:B------:R-:W-:Y:S01]  /*1b70*/  BSSY B0, `(.L_x_2683) ;  /* 0x0000050000007945 */ /* 0x000fe20003800000 */
[----:B-1----:R-:W-:Y:S01]  /*1b80*/  IMAD.MOV.U32 R22, RZ, RZ, R10 ;  /* 0x000000ffff167224 */ /* 0x002fe200078e000a */
[C---:B------:R-:W-:Y:S01]  /*1b90*/  SHF.L.U64.HI R214, R2.reuse, 0x1, R3 ;  /* 0x0000000102d67819 */ /* 0x040fe20000010203 */
[----:B------:R-:W-:Y:S01]  /*1ba0*/  IMAD.MOV.U32 R23, RZ, RZ, R11 ;  /* 0x000000ffff177224 */ /* 0x000fe200078e000b */
[----:B------:R-:W-:Y:S02]  /*1bb0*/  ISETP.NE.U32.AND P0, PT, R21, RZ, PT ;  /* 0x000000ff1500720c */ /* 0x000fe40003f05070 */
[----:B------:R-:W-:Y:S02]  /*1bc0*/  CS2R R10, SRZ ;  /* 0x00000000000a7805 */ /* 0x000fe4000001ff00 */
[----:B------:R-:W-:Y:S01]  /*1bd0*/  SHF.L.U32 R216, R2, 0x1, RZ ;  /* 0x0000000102d87819 */ /* 0x000fe200000006ff */
[----:B------:R-:W-:Y:S01]  /*1be0*/  IMAD.MOV.U32 R9, RZ, RZ, RZ ;  /* 0x000000ffff097224 */ /* 0x000fe200078e00ff */
[----:B------:R-:W-:-:S07]  /*1bf0*/  MOV R12, RZ ;  /* 0x000000ff000c7202 */ /* 0x000fce0000000f00 */
        /* <DEDUP_REMOVED lines=71> */
.L_x_2684:
[----:B------:R-:W-:Y:S05]  /*2070*/  BSYNC B0 ;  /* 0x0000000000007941 */ /* 0x000fea0003800000 */
.L_x_2683:
[----:B------:R-:W-:Y:S01]  /*2080*/  VIADD R26, R4, 0x4 ;  /* 0x00000004041a7836 */ /* 0x000fe20000000000 */
[----:B------:R-:W1:Y:S01]  /*2090*/  LDC.64 R224, c[0x0][0x258] ;  /* 0x00009600ffe07b82 */ /* 0x000e620000000a00 */
        /* <DEDUP_REMOVED lines=12> */
[----:B------:R-:W-:-:S02]  /*2160*/  LOP3.LUT R4, R27, 0x1ffffffc, RZ, 0xc0, !PT ;  /* 0x1ffffffc1b047812 */ /* 0x000fc400078ec0ff */
[----:B------:R-:W-:Y:S02]  /*2170*/  LEA.HI R21, R27, R24, RZ, 0x1 ;  /* 0x000000181b157211 */ /* 0x000fe400078f08ff */
[----:B------:R-:W-:Y:S01]  /*2180*/  IADD3.X R23, R3, ~UR5, R225, P0, P1 ;  /* 0x8000000503177c10 */ /* 0x000fe200087e24e1 */
[----:B------:R-:W-:Y:S01]  /*2190*/  IMAD.IADD R4, R25, 0x1, -R4 ;  /* 0x0000000119047824 */ /* 0x000fe200078e0a04 */
[----:B------:R-:W-:Y:S02]  /*21a0*/  LOP3.LUT R21, R21, 0x7fffffe, RZ, 0xc0, !PT ;  /* 0x07fffffe15157812 */ /* 0x000fe400078ec0ff */
[----:B------:R-:W-:Y:S02]  /*21b0*/  ISETP.NE.U32.AND P0, PT, R14, RZ, PT ;  /* 0x000000ff0e00720c */ /* 0x000fe40003f05070 */
[----:B------:R-:W-:Y:S01]  /*21c0*/  LOP3.LUT R4, R19, R4, RZ, 0x3c, !PT ;  /* 0x0000000413047212 */ /* 0x000fe200078e3cff */
[----:B------:R-:W-:-:S05]  /*21d0*/  IMAD.IADD R21, R24, 0x1, -R21 ;  /* 0x0000000118157824 */ /* 0x000fca00078e0a15 */
[----:B------:R-:W-:Y:S01]  /*21e0*/  LOP3.LUT R21, R21, R20, RZ, 0x3c, !PT ;  /* 0x0000001415157212 */ /* 0x000fe200078e3cff */
[----:B------:R-:W-:-:S04]  /*21f0*/  IMAD.MOV.U32 R20, RZ, RZ, R12 ;  /* 0x000000ffff147224 */ /* 0x000fc800078e000c */
        /* <DEDUP_REMOVED lines=14> */
[----:B------:R-:W1:Y:S08]  /*22e0*/  I2F.RP R9, R14 ;  /* 0x0000000e00097306 */ /* 0x000e700000209400 */
[----:B--2---:R-:W2:Y:S08]  /*22f0*/  MUFU.RCP R24, R10 ;  /* 0x0000000a00187308 */ /* 0x004eb00000001000 */
[----:B-1----:R-:W1:Y:S01]  /*2300*/  MUFU.RCP R20, R9 ;  /* 0x0000000900147308 */ /* 0x002e620000001000 */
[----:B--2---:R-:W-:Y:S01]  /*2310*/  VIADD R24, R24, 0xffffffe ;  /* 0x0ffffffe18187836 */ /* 0x004fe20000000000 */
[----:B------:R-:W-:-:S06]  /*2320*/  IABS R10, R210 ;  /* 0x000000d2000a7213 */ /* 0x000fcc0000000000 */
[----:B------:R-:W2:Y:S01]  /*2330*/  F2I.FTZ.U32.TRUNC.NTZ R25, R24 ;  /* 0x0000001800197305 */ /* 0x000ea2000021f000 */
[----:B------:R-:W-:Y:S01]  /*2340*/  IMAD.MOV R10, RZ, RZ, -R10 ;  /* 0x000000ffff0a7224 */ /* 0x000fe200078e0a0a */
[----:B-1----:R-:W-:-:S06]  /*2350*/  IADD3 R20, R20, 0xffffffe, RZ ;  /* 0x0ffffffe14147810 */ /* 0x002fcc0007ffe0ff */
[----:B------:R-:W1:Y:S01]  /*2360*/  F2I.FTZ.U32.TRUNC.NTZ R21, R20 ;  /* 0x0000001400157305 */ /* 0x000e62000021f000 */
[----:B--2---:R-:W-:Y:S02]  /*2370*/  IMAD.MOV R4, RZ, RZ, -R25 ;  /* 0x000000ffff047224 */ /* 0x004fe400078e0a19 */
[----:B------:R-:W-:Y:S02]  /*2380*/  IMAD.MOV.U32 R24, RZ, RZ, RZ ;  /* 0x000000ffff187224 */ /* 0x000fe400078e00ff */
[----:B------:R-:W-:Y:S01]  /*2390*/  IMAD R11, R4, R19, RZ ;  /* 0x00000013040b7224 */ /* 0x000fe200078e02ff */
[----:B------:R-:W-:-:S03]  /*23a0*/  IABS R4, R213 ;  /* 0x000000d500047213 */ /* 0x000fc60000000000 */
[----:B------:R-:W-:-:S04]  /*23b0*/  IMAD.HI.U32 R11, R25, R11, R24 ;  /* 0x0000000b190b7227 */ /* 0x000fc800078e0018 */
[----:B-1----:R-:W-:Y:S02]  /*23c0*/  IMAD.MOV R9, RZ, RZ, -R21 ;  /* 0x000000ffff097224 */ /* 0x002fe400078e0a15 */
        /* <DEDUP_REMOVED lines=47> */
.L_x_2686:
[----:B------:R-:W-:Y:S05]  /*26c0*/  BSYNC B0 ;  /* 0x0000000000007941 */ /* 0x000fea0003800000 */
.L_x_2685:
[----:B------:R-:W-:Y:S01]  /*26d0*/  ISETP.NE.AND P2, PT, R15, RZ, PT ;  /* 0x000000ff0f00720c */ /* 0x000fe20003f45270 */
[----:B------:R-:W-:Y:S01]  /*26e0*/  IMAD.SHL.U32 R8, R8, 0x2, RZ ;  /* 0x0000000208087824 */ /* 0x000fe200078e00ff */
[----:B------:R-:W-:Y:S01]  /*26f0*/  ISETP.NE.AND P1, PT, R18, RZ, PT ;  /* 0x000000ff1200720c */ /* 0x000fe20003f25270 */
[C---:B------:R-:W-:Y:S01]  /*2700*/  IMAD.WIDE R22, R228.reuse, 0x2, R22 ;  /* 0x00000002e4167825 */ /* 0x040fe200078e0216 */
[----:B------:R-:W-:Y:S01]  /*2710*/  SEL R12, RZ, 0xffffffff, P2 ;  /* 0xffffffffff0c7807 */ /* 0x000fe20001000000 */
[----:B------:R-:W-:Y:S01]  /*2720*/  BSSY B0, `(.L_x_2687) ;  /* 0x0000075000007945 */ /* 0x000fe20003800000 */
[----:B------:R-:W-:Y:S01]  /*2730*/  ISETP.NE.AND P0, PT, R13, RZ, PT ;  /* 0x000000ff0d00720c */ /* 0x000fe20003f05270 */
[----:B------:R-:W-:Y:S01]  /*2740*/  IMAD.IADD R228, R228, 0x1, R0 ;  /* 0x00000001e4e47824 */ /* 0x000fe200078e0200 */
[----:B------:R-:W-:Y:S01]  /*2750*/  SEL R13, RZ, 0x1, P1 ;  /* 0x00000001ff0d7807 */ /* 0x000fe20000800000 */
[----:B------:R-:W-:Y:S01]  /*2760*/  IMAD.SHL.U32 R12, R12, 0x2, RZ ;  /* 0x000000020c0c7824 */ /* 0x000fe200078e00ff */
[----:B------:R-:W-:Y:S01]  /*2770*/  SEL R11, RZ, 0x4, P0 ;  /* 0x00000004ff0b7807 */ /* 0x000fe20000000000 */
[----:B------:R-:W-:Y:S01]  /*2780*/  IMAD.MOV.U32 R18, RZ, RZ, RZ ;  /* 0x000000ffff127224 */ /* 0x000fe200078e00ff */
[----:B------:R-:W-:-:S02]  /*2790*/  LOP3.LUT R4, R7, 0xffffffe0, RZ, 0xc0, !PT ;  /* 0xffffffe007047812 */ /* 0x000fc400078ec0ff */
[----:B------:R-:W-:Y:S01]  /*27a0*/  LOP3.LUT R12, R12, 0x2, R13, 0xe2, !PT ;  /* 0x000000020c0c7812 */ /* 0x000fe200078ee20d */
[----:B------:R-:W-:Y:S01]  /*27b0*/  IMAD.MOV.U32 R13, RZ, RZ, R9 ;  /* 0x000000ffff0d7224 */ /* 0x000fe200078e0009 */
[----:B------:R-:W-:Y:S02]  /*27c0*/  SEL R6, RZ, 0x8, P6 ;  /* 0x00000008ff067807 */ /* 0x000fe40003000000 */
[----:B------:R-:W-:Y:S02]  /*27d0*/  ISETP.NE.AND P6, PT, R4, 0x20, PT ;  /* 0x000000200400780c */ /* 0x000fe40003fc5270 */
[----:B------:R-:W-:Y:S01]  /*27e0*/  LOP3.LUT R6, R6, R11, R12, 0xfe, !PT ;  /* 0x0000000b06067212 */ /* 0x000fe200078efe0c */
[----:B------:R-:W-:Y:S01]  /*27f0*/  IMAD.MOV.U32 R12, RZ, RZ, R10 ;  /* 0x000000ffff0c7224 */ /* 0x000fe200078e000a */
[----:B------:R-:W-:Y:S02]  /*2800*/  ISETP.NE.U32.AND P2, PT, R8, RZ, PT ;  /* 0x000000ff0800720c */ /* 0x000fe40003f45070 */
[----:B------:R-:W-:-:S02]  /*2810*/  SEL R229, R6, RZ, P6 ;  /* 0x000000ff06e57207 */ /* 0x000fc40003000000 */
[----:B------:R-:W-:Y:S02]  /*2820*/  IADD3 R14, P1, P0, R22, R16, R216 ;  /* 0x00000010160e7210 */ /* 0x000fe4000783e0d8 */
[----:B------:R-:W-:Y:S01]  /*2830*/  SEL R9, RZ, 0x1, P5 ;  /* 0x00000001ff097807 */ /* 0x000fe20002800000 */
[----:B------:R-:W-:Y:S01]  /*2840*/  IMAD.SHL.U32 R6, R229, 0x10, RZ ;  /* 0x00000010e5067824 */ /* 0x000fe200078e00ff */
[----:B------:R-:W-:Y:S01]  /*2850*/  IADD3.X R15, R23, R17, R214, P1, P0 ;  /* 0x00000011170f7210 */ /* 0x000fe20000fe04d6 */
[C---:B------:R-:W-:Y:S01]  /*2860*/  IMAD.SHL.U32 R8, R229.reuse, 0x8, RZ ;  /* 0x00000008e5087824 */ /* 0x040fe200078e00ff */
[----:B------:R-:W-:Y:S02]  /*2870*/  IADD3 R10, P0, R14, R2, RZ ;  /* 0x000000020e0a7210 */ /* 0x000fe40007f1e0ff */
[----:B------:R-:W-:Y:S01]  /*2880*/  LOP3.LUT P3, RZ, R6, 0x10, RZ, 0xc0, !PT ;  /* 0x0000001006ff7812 */ /* 0x000fe2000786c0ff */
[----:B------:R-:W-:Y:S01]  /*2890*/  IMAD.SHL.U32 R6, R229, 0x4, RZ ;  /* 0x00000004e5067824 */ /* 0x000fe200078e00ff */
[----:B------:R-:W-:Y:S01]  /*28a0*/  @!PT LDS RZ, [RZ] ;  /* 0x00000000fffff984 */ /* 0x000fe20000000800 */
[----:B------:R-:W-:Y:S01]  /*28b0*/  @!PT LDS RZ, [RZ] ;  /* 0x00000000fffff984 */ /* 0x000fe20000000800 */
[----:B------:R-:W-:Y:S01]  /*28c0*/  @!PT LDS RZ, [RZ] ;  /* 0x00000000fffff984 */ /* 0x000fe20000000800 */
[----:B------:R2:W-:Y:S01]  /*28d0*/  LDGSTS.E.BYPASS.LTC128B.128 [R218+0x8080], desc[UR36][R12.64], P2 ;  /* 0x080800000cda7fae */ /* 0x0005e20009101d64 */
[----:B------:R-:W-:Y:S01]  /*28e0*/  IMAD.X R11, R15, 0x1, R3, P0 ;  /* 0x000000010f0b7824 */ /* 0x000fe200000e0603 */
[----:B------:R-:W-:-:S02]  /*28f0*/  LOP3.LUT P2, RZ, R8, 0x10, RZ, 0xc0, !PT ;  /* 0x0000001008ff7812 */ /* 0x000fc4000784c0ff */
[----:B------:R-:W-:Y:S01]  /*2900*/  LOP3.LUT P1, RZ, R6, 0x10, RZ, 0xc0, !PT ;  /* 0x0000001006ff7812 */ /* 0x000fe2000782c0ff */
[----:B------:R-:W-:Y:S01]  /*2910*/  IMAD.SHL.U32 R6, R229, 0x2, RZ ;  /* 0x00000002e5067824 */ /* 0x000fe200078e00ff */
[----:B------:R-:W0:Y:S05]  /*2920*/  LDGDEPBAR ;  /* 0x00000000000079af */ /* 0x000e2a0000000000 */
[----:B------:R3:W-:Y:S01]  /*2930*/  LDGSTS.E.BYPASS.LTC128B.128 [R222+0x80], desc[UR36][R14.64], P3 ;  /* 0x000800000ede7fae */ /* 0x0007e20009901d64 */
[----:B------:R-:W-:Y:S02]  /*2940*/  LOP3.LUT P3, RZ, R6, 0x10, RZ, 0xc0, !PT ;  /* 0x0000001006ff7812 */ /* 0x000fe4000786c0ff */
[----:B------:R-:W-:Y:S01]  /*2950*/  SEL R6, RZ, 0xffffffff, P4 ;  /* 0xffffffffff067807 */ /* 0x000fe20002000000 */
[----:B------:R4:W-:Y:S04]  /*2960*/  LDGSTS.E.BYPASS.LTC128B.128 [R221+0x80], desc[UR36][R10.64], P2 ;  /* 0x000800000add7fae */ /* 0x0009e80009101d64 */
[----:B------:R-:W-:-:S05]  /*2970*/  IMAD.SHL.U32 R6, R6, 0x2, RZ ;  /* 0x0000000206067824 */ /* 0x000fca00078e00ff */
[----:B------:R-:W-:Y:S02]  /*2980*/  LOP3.LUT R6, R6, 0x2, R9, 0xe2, !PT ;  /* 0x0000000206067812 */ /* 0x000fe400078ee209 */
[----:B--2---:R-:W-:-:S05]  /*2990*/  IADD3 R12, P0, R10, R2, RZ ;  /* 0x000000020a0c7210 */ /* 0x004fca0007f1e0ff */
[----:B------:R-:W-:Y:S01]  /*29a0*/  IMAD.X R13, R11, 0x1, R3, P0 ;  /* 0x000000010b0d7824 */ /* 0x000fe200000e0603 */
[----:B------:R-:W-:-:S04]  /*29b0*/  IADD3 R8, P0, R12, R2, RZ ;  /* 0x000000020c087210 */ /* 0x000fc80007f1e0ff */
[----:B------:R2:W-:Y:S01]  /*29c0*/  LDGSTS.E.BYPASS.LTC128B.128 [R222+0x1080], desc[UR36][R12.64], P1 ;  /* 0x010800000cde7fae */ /* 0x0005e20008901d64 */
[----:B---3--:R-:W-:Y:S01]  /*29d0*/  SEL R14, RZ, 0x4, P5 ;  /* 0x00000004ff0e7807 */ /* 0x008fe20002800000 */
[----:B------:R-:W-:Y:S01]  /*29e0*/  IMAD.X R9, R13, 0x1, R3, P0 ;  /* 0x000000010d097824 */ /* 0x000fe200000e0603 */
[----:B------:R-:W-:Y:S02]  /*29f0*/  SEL R15, RZ, 0x8, P4 ;  /* 0x00000008ff0f7807 */ /* 0x000fe40002000000 */
[----:B----4-:R-:W-:Y:S02]  /*2a00*/  CS2R R10, SRZ ;  /* 0x00000000000a7805 */ /* 0x010fe4000001ff00 */
[----:B------:R-:W-:Y:S01]  /*2a10*/  LOP3.LUT R6, R15, R14, R6, 0xfe, !PT ;  /* 0x0000000e0f067212 */ /* 0x000fe200078efe06 */
[----:B------:R2:W-:Y:S01]  /*2a20*/  LDGSTS.E.BYPASS.LTC128B.128 [R221+0x1080], desc[UR36][R8.64], P3 ;  /* 0x0108000008dd7fae */ /* 0x0005e20009901d64 */
[----:B------:R-:W-:Y:S02]  /*2a30*/  IMAD.MOV.U32 R15, RZ, RZ, RZ ;  /* 0x000000ffff0f7224 */ /* 0x000fe400078e00ff */
[----:B------:R-:W-:-:S04]  /*2a40*/  SEL R227, R6, RZ, P6 ;  /* 0x000000ff06e37207 */ /* 0x000fc80003000000 */
[----:B------:R-:W-:-:S13]  /*2a50*/  LOP3.LUT P0, R6, R227, 0x1, RZ, 0xc0, !PT ;  /* 0x00000001e3067812 */ /* 0x000fda000780c0ff */
[----:B------:R-:W-:Y:S05]  /*2a60*/  @!P0 BRA `(.L_x_2688) ;  /* 0x0000000400008947 */ /* 0x000fea0003800000 */
[----:B------:R-:W-:Y:S02]  /*2a70*/  IABS R14, R211 ;  /* 0x000000d3000e7213 */ /* 0x000fe40000000000 */
[----:B--2---:R-:W-:Y:S02]  /*2a80*/  IABS R12, R210 ;  /* 0x000000d2000c7213 */ /* 0x004fe40000000000 */
[----:B------:R-:W2:Y:S01]  /*2a90*/  I2F.RP R13, R14 ;  /* 0x0000000e000d7306 */ /* 0x000ea20000209400 */
[----:B------:R-:W-:Y:S02]  /*2aa0*/  MOV R22, RZ ;  /* 0x000000ff00167202 */ /* 0x000fe40000000f00 */
[----:B------:R-:W-:-:S05]  /*2ab0*/  IABS R16, R228 ;  /* 0x000000e400107213 */ /* 0x000fca0000000000 */
        /* <DEDUP_REMOVED lines=14> */
[----:B-1----:R-:W-:Y:S02]  /*2ba0*/  IMAD.MOV R11, RZ, RZ, -R21 ;  /* 0x000000ffff0b7224 */ /* 0x002fe400078e0a15 */
        /* <DEDUP_REMOVED lines=42> */
[----:B------:R-:W-:-:S04]  /*2e50*/  LEA R10, P0, R12, R202, 0x1 ;  /* 0x000000ca0c0a7211 */ /* 0x000fc800078008ff */
[----:B------:R-:W-:-:S09]  /*2e60*/  LEA.HI.X R11, R12, R203, R13, 0x1, P0 ;  /* 0x000000cb0c0b7211 */ /* 0x000fd200000f0c0d */
.L_x_2688:
[----:B------:R-:W-:Y:S05]  /*2e70*/  BSYNC B0 ;  /* 0x0000000000007941 */ /* 0x000fea0003800000 */
.L_x_2687:
        /* <DEDUP_REMOVED lines=10> */
[----:B--2---:R-:W-:Y:S02]  /*2f20*/  IABS R12, R210 ;  /* 0x000000d2000c7213 */ /* 0x004fe40000000000 */
[----:B------:R-:W2:Y:S01]  /*2f30*/  I2F.RP R15, R16 ;  /* 0x00000010000f7306 */ /* 0x000ea20000209400 */
[----:B-1----:R-:W-:-:S07]  /*2f40*/  MOV R20, RZ ;  /* 0x000000ff00147202 */ /* 0x002fce0000000f00 */
[----:B---3--:R-:W1:Y:S08]  /*2f50*/  I2F.RP R10, R12 ;  /* 0x0000000c000a7306 */ /* 0x008e700000209400 */
[----:B--2---:R-:W2:Y:S08]  /*2f60*/  MUFU.RCP R6, R15 ;  /* 0x0000000f00067308 */ /* 0x004eb00000001000 */
        /* <DEDUP_REMOVED lines=58> */
.L_x_2690:
[----:B------:R-:W-:Y:S05]  /*3310*/  BSYNC B0 ;  /* 0x0000000000007941 */ /* 0x000fea0003800000 */
.L_x_2689:
[----:B------:R-:W-:Y:S01]  /*3320*/  IMAD.SHL.U32 R0, R0, 0x8, RZ ;  /* 0x0000000800007824 */ /* 0x000fe200078e00ff */
[----:B------:R-:W-:Y:S01]  /*3330*/  BSSY B0, `(.L_x_2691) ;  /* 0x000004c000007945 */ /* 0x000fe20003800000 */
[----:B------:R-:W-:Y:S01]  /*3340*/  IMAD.MOV.U32 R19, RZ, RZ, R15 ;  /* 0x000000ffff137224 */ /* 0x000fe200078e000f */
[----:B---3--:R-:W-:Y:S02]  /*3350*/  CS2R R10, SRZ ;  /* 0x00000000000a7805 */ /* 0x008fe4000001ff00 */
[----:B--2---:R-:W-:Y:S02]  /*3360*/  CS2R R12, SRZ ;  /* 0x00000000000c7805 */ /* 0x004fe4000001ff00 */
        /* <DEDUP_REMOVED lines=9> */
[----:B------:R-:W-:Y:S01]  /*3400*/  IABS R12, R210 ;  /* 0x000000d2000c7213 */ /* 0x000fe20000000000 */
[----:B------:R-:W-:Y:S01]  /*3410*/  IMAD.MOV.U32 R22, RZ, RZ, RZ ;  /* 0x000000ffff167224 */ /* 0x000fe200078e00ff */
[----:B------:R-:W3:Y:S02]  /*3420*/  I2F.RP R14, R15 ;  /* 0x0000000f000e7306 */ /* 0x000ee40000209400 */
[----:B--2---:R-:W-:-:S06]  /*3430*/  IABS R19, R16 ;  /* 0x0000001000137213 */ /* 0x004fcc0000000000 */
[----:B------:R-:W1:Y:S08]  /*3440*/  I2F.RP R6, R12 ;  /* 0x0000000c00067306 */ /* 0x000e700000209400 */
[----:B---3--:R-:W2:Y:S08]  /*3450*/  MUFU.RCP R0, R14 ;  /* 0x0000000e00007308 */ /* 0x008eb00000001000 */
        /* <DEDUP_REMOVED lines=57> */
.L_x_2692:
[----:B------:R-:W-:Y:S05]  /*37f0*/  BSYNC B0 ;  /* 0x0000000000007941 */ /* 0x000fea0003800000 */
.L_x_2691:
        /* <DEDUP_REMOVED lines=11> */
[----:B---3--:R-:W-:Y:S01]  /*38b0*/  IABS R12, R210 ;  /* 0x000000d2000c7213 */ /* 0x008fe20000000000 */
        /* <DEDUP_REMOVED lines=62> */
.L_x_2694:
[----:B------:R-:W-:Y:S05]  /*3ca0*/  BSYNC B0 ;  /* 0x0000000000007941 */ /* 0x000fea0003800000 */
.L_x_2693:
[----:B------:R-:W-:Y:S01]  /*3cb0*/  IMAD.SHL.U32 R0, R0, 0x2, RZ ;  /* 0x0000000200007824 */ /* 0x000fe200078e00ff */
[----:B------:R-:W-:Y:S01]  /*3cc0*/  ISETP.NE.AND P6, PT, R4, 0x40, PT ;  /* 0x000000400400780c */ /* 0x000fe20003fc5270 */
[----:B------:R-:W-:Y:S01]  /*3cd0*/  BSSY B0, `(.L_x_2695) ;  /* 0x0000063000007945 */ /* 0x000fe20003800000 */
[----:B--2---:R-:W-:Y:S01]  /*3ce0*/  IADD3 R18, P1, R8, R224, RZ ;  /* 0x000000e008127210 */ /* 0x004fe20007f3e0ff */
[----:B---3--:R-:W-:Y:S01]  /*3cf0*/  VIADD R12, R228, 0x20 ;  /* 0x00000020e40c7836 */ /* 0x008fe20000000000 */
[----:B------:R-:W-:Y:S02]  /*3d00*/  ISETP.NE.U32.AND P0, PT, R0, RZ, PT ;  /* 0x000000ff0000720c */ /* 0x000fe40003f05070 */
[----:B------:R-:W-:Y:S02]  /*3d10*/  CS2R R14, SRZ ;  /* 0x00000000000e7805 */ /* 0x000fe4000001ff00 */
[----:B------:R-:W-:Y:S01]  /*3d20*/  SEL R229, R229, RZ, P6 ;  /* 0x000000ffe5e57207 */ /* 0x000fe20003000000 */
[----:B------:R-:W-:Y:S01]  /*3d30*/  IMAD.X R19, R9, 0x1, R225, P1 ;  /* 0x0000000109137824 */ /* 0x000fe200008e06e1 */
[----:B------:R-:W-:Y:S01]  /*3d40*/  SEL R227, R227, RZ, P6 ;  /* 0x000000ffe3e37207 */ /* 0x000fe20003000000 */
[----:B------:R-:W-:-:S02]  /*3d50*/  IMAD.MOV.U32 R13, RZ, RZ, RZ ;  /* 0x000000ffff0d7224 */ /* 0x000fc400078e00ff */
[C---:B------:R-:W-:Y:S02]  /*3d60*/  IMAD.SHL.U32 R4, R229.reuse, 0x10, RZ ;  /* 0x00000010e5047824 */ /* 0x040fe400078e00ff */
[----:B------:R-:W-:-:S03]  /*3d70*/  IMAD.SHL.U32 R0, R229, 0x8, RZ ;  /* 0x00000008e5007824 */ /* 0x000fc600078e00ff */
[----:B------:R-:W-:Y:S01]  /*3d80*/  LOP3.LUT P5, RZ, R4, 0x10, RZ, 0xc0, !PT ;  /* 0x0000001004ff7812 */ /* 0x000fe200078ac0ff */
[----:B------:R-:W-:Y:S01]  /*3d90*/  @!PT LDS RZ, [RZ] ;  /* 0x00000000fffff984 */ /* 0x000fe20000000800 */
[----:B------:R-:W-:Y:S01]  /*3da0*/  @!PT LDS RZ, [RZ] ;  /* 0x00000000fffff984 */ /* 0x000fe20000000800 */
[----:B------:R-:W-:Y:S01]  /*3db0*/  @!PT LDS RZ, [RZ] ;  /* 0x00000000fffff984 */ /* 0x000fe20000000800 */
[----:B------:R2:W-:Y:S01]  /*3dc0*/  LDGSTS.E.BYPASS.LTC128B.128 [R218+0xa080], desc[UR36][R10.64], P0 ;  /* 0x0a0800000ada7fae */ /* 0x0005e20008101d64 */
[----:B------:R-:W-:Y:S01]  /*3dd0*/  LOP3.LUT P4, RZ, R0, 0x10, RZ, 0xc0, !PT ;  /* 0x0000001000ff7812 */ /* 0x000fe2000788c0ff */
[C---:B------:R-:W-:Y:S01]  /*3de0*/  IMAD.SHL.U32 R4, R229.reuse, 0x4, RZ ;  /* 0x00000004e5047824 */ /* 0x040fe200078e00ff */
[-C--:B------:R-:W-:Y:S01]  /*3df0*/  IADD3 R16, P0, R18, R2.reuse, RZ ;  /* 0x0000000212107210 */ /* 0x080fe20007f1e0ff */
[----:B------:R-:W-:Y:S01]  /*3e00*/  IMAD.SHL.U32 R0, R229, 0x2, RZ ;  /* 0x00000002e5007824 */ /* 0x000fe200078e00ff */
[----:B------:R-:W0:Y:S02]  /*3e10*/  LDGDEPBAR ;  /* 0x00000000000079af */ /* 0x000e240000000000 */
[----:B------:R-:W-:Y:S01]  /*3e20*/  IADD3 R8, P1, R16, R2, RZ ;  /* 0x0000000210087210 */ /* 0x000fe20007f3e0ff */
[----:B------:R-:W-:Y:S01]  /*3e30*/  IMAD.X R17, R19, 0x1, R3, P0 ;  /* 0x0000000113117824 */ /* 0x000fe200000e0603 */
[----:B------:R-:W-:-:S02]  /*3e40*/  LOP3.LUT P3, RZ, R4, 0x10, RZ, 0xc0, !PT ;  /* 0x0000001004ff7812 */ /* 0x000fc4000786c0ff */
[----:B------:R-:W-:Y:S01]  /*3e50*/  LOP3.LUT P2, RZ, R0, 0x10, RZ, 0xc0, !PT ;  /* 0x0000001000ff7812 */ /* 0x000fe2000784c0ff */
[----:B------:R-:W-:Y:S01]  /*3e60*/  IMAD.X R9, R17, 0x1, R3, P1 ;  /* 0x0000000111097824 */ /* 0x000fe200008e0603 */
[----:B------:R-:W-:Y:S01]  /*3e70*/  IADD3 R2, P0, R8, R2, RZ ;  /* 0x0000000208027210 */ /* 0x000fe20007f1e0ff */
[----:B------:R3:W-:Y:S01]  /*3e80*/  LDGSTS.E.BYPASS.LTC128B.128 [R222+0x100], desc[UR36][R18.64], P5 ;  /* 0x0010000012de7fae */ /* 0x0007e2000a901d64 */
[----:B------:R-:W-:-:S03]  /*3e90*/  IMAD.MOV.U32 R0, RZ, RZ, RZ ;  /* 0x000000ffff007224 */ /* 0x000fc600078e00ff */
[----:B------:R-:W-:Y:S01]  /*3ea0*/  IMAD.X R3, R9, 0x1, R3, P0 ;  /* 0x0000000109037824 */ /* 0x000fe200000e0603 */
[----:B------:R3:W-:Y:S04]  /*3eb0*/  LDGSTS.E.BYPASS.LTC128B.128 [R221+0x100], desc[UR36][R16.64], P4 ;  /* 0x0010000010dd7fae */ /* 0x0007e8000a101d64 */
[----:B------:R3:W-:Y:S04]  /*3ec0*/  LDGSTS.E.BYPASS.LTC128B.128 [R222+0x1100], desc[UR36][R8.64], P3 ;  /* 0x0110000008de7fae */ /* 0x0007e80009901d64 */
[----:B------:R3:W-:Y:S01]  /*3ed0*/  LDGSTS.E.BYPASS.LTC128B.128 [R221+0x1100], desc[UR36][R2.64], P2 ;  /* 0x0110000002dd7fae */ /* 0x0007e20009101d64 */
[----:B--2---:R-:W-:-:S13]  /*3ee0*/  LOP3.LUT P0, R11, R227, 0x1, RZ, 0xc0, !PT ;  /* 0x00000001e30b7812 */ /* 0x004fda000780c0ff */
[----:B------:R-:W-:Y:S05]  /*3ef0*/  @!P0 BRA `(.L_x_2696) ;  /* 0x0000000400008947 */ /* 0x000fea0003800000 */
[----:B------:R-:W-:Y:S02]  /*3f00*/  IABS R10, R211 ;  /* 0x000000d3000a7213 */ /* 0x000fe40000000000 */
[----:B------:R-:W-:Y:S02]  /*3f10*/  IABS R6, R210 ;  /* 0x000000d200067213 */ /* 0x000fe40000000000 */
[----:B---3--:R-:W2:Y:S01]  /*3f20*/  I2F.RP R8, R10 ;  /* 0x0000000a00087306 */ /* 0x008ea20000209400 */
[----:B-1----:R-:W-:-:S07]  /*3f30*/  MOV R20, RZ ;  /* 0x000000ff00147202 */ /* 0x002fce0000000f00 */
        /* <DEDUP_REMOVED lines=60> */
.L_x_2696:
[----:B------:R-:W-:Y:S05]  /*4300*/  BSYNC B0 ;  /* 0x0000000000007941 */ /* 0x000fea0003800000 */
.L_x_2695:
[----:B------:R-:W-:Y:S01]  /*4310*/  IMAD.SHL.U32 R11, R11, 0x10, RZ ;  /* 0x000000100b0b7824 */ /* 0x000fe200078e00ff */
[----:B---3--:R-:W-:Y:S01]  /*4320*/  MOV R8, R0 ;  /* 0x0000000000087202 */ /* 0x008fe20000000f00 */
        /* <DEDUP_REMOVED lines=12> */
[----:B-1----:R-:W-:Y:S02]  /*43f0*/  MOV R20, RZ ;  /* 0x000000ff00147202 */ /* 0x002fe40000000f00 */
        /* <DEDUP_REMOVED lines=60> */
.L_x_2698:
[----:B------:R-:W-:Y:S05]  /*47c0*/  BSYNC B0 ;  /* 0x0000000000007941 */ /* 0x000fea0003800000 */
.L_x_2697:
        /* <DEDUP_REMOVED lines=8> */
[----:B------:R2:W-:Y:S01]  /*4850*/  LDGSTS.E.BYPASS.LTC128B.128 [R219+0xc080], desc[UR36][R14.64], P0 ;  /* 0x0c0800000edb7fae */ /* 0x0005e20008101d64 */
[----:B------:R-:W-:-:S13]  /*4860*/  LOP3.LUT P0, R13, R227, 0x4, RZ, 0xc0, !PT ;  /* 0x00000004e30d7812 */ /* 0x000fda000780c0ff */
[----:B------:R-:W-:Y:S05]  /*4870*/  @!P0 BRA `(.L_x_2700) ;  /* 0x0000000400048947 */ /* 0x000fea0003800000 */
[-C--:B------:R-:W-:Y:S01]  /*4880*/  IABS R12, R211.reuse ;  /* 0x000000d3000c7213 */ /* 0x080fe20000000000 */
[----:B--2---:R-:W-:Y:S01]  /*4890*/  VIADD R14, R228, 0x24 ;  /* 0x00000024e40e7836 */ /* 0x004fe20000000000 */
[----:B------:R-:W-:Y:S01]  /*48a0*/  IABS R6, R210 ;  /* 0x000000d200067213 */ /* 0x000fe20000000000 */
[----:B-1----:R-:W-:Y:S01]  /*48b0*/  IMAD.MOV.U32 R20, RZ, RZ, RZ ;  /* 0x000000ffff147224 */ /* 0x002fe200078e00ff */
[----:B------:R-:W1:Y:S08]  /*48c0*/  I2F.RP R10, R12 ;  /* 0x0000000c000a7306 */ /* 0x000e700000209400 */
[----:B------:R-:W2:Y:S08]  /*48d0*/  I2F.RP R4, R6 ;  /* 0x0000000600047306 */ /* 0x000eb00000209400 */
        /* <DEDUP_REMOVED lines=11> */
[----:B------:R-:W-:Y:S01]  /*4990*/  IMAD R16, R15, R12, RZ ;  /* 0x0000000c0f107224 */ /* 0x000fe200078e02ff */
[----:B------:R-:W-:Y:S01]  /*49a0*/  IABS R15, R14 ;  /* 0x0000000e000f7213 */ /* 0x000fe20000000000 */
        /* <DEDUP_REMOVED lines=46> */
.L_x_2700:
[----:B------:R-:W-:Y:S05]  /*4c90*/  BSYNC B0 ;  /* 0x0000000000007941 */ /* 0x000fea0003800000 */
.L_x_2699:
        /* <DEDUP_REMOVED lines=9> */
[----:B---3--:R-:W-:Y:S01]  /*4d30*/  IABS R11, R211 ;  /* 0x000000d3000b7213 */ /* 0x008fe20000000000 */
[----:B------:R-:W-:Y:S01]  /*4d40*/  VIADD R12, R228, 0x24 ;  /* 0x00000024e40c7836 */ /* 0x000fe20000000000 */
[----:B------:R-:W-:Y:S01]  /*4d50*/  IABS R8, R210 ;  /* 0x000000d200087213 */ /* 0x000fe20000000000 */
[----:B------:R-:W-:Y:S01]  /*4d60*/  IMAD.MOV.U32 R18, RZ, RZ, RZ ;  /* 0x000000ffff127224 */ /* 0x000fe200078e00ff */
[----:B------:R-:W3:Y:S02]  /*4d70*/  I2F.RP R10, R11 ;  /* 0x0000000b000a7306 */ /* 0x000ee40000209400 */
[----:B------:R-:W-:-:S06]  /*4d80*/  IABS R13, R12 ;  /* 0x0000000c000d7213 */ /* 0x000fcc0000000000 */
[----:B------:R-:W4:Y:S08]  /*4d90*/  I2F.RP R6, R8 ;  /* 0x0000000800067306 */ /* 0x000f300000209400 */
[----:B---3--:R-:W3:Y:S08]  /*4da0*/  MUFU.RCP R0, R10 ;  /* 0x0000000a00007308 */ /* 0x008ef00000001000 */
[----:B----4-:R-:W4:Y:S01]  /*4db0*/  MUFU.RCP R16, R6 ;  /* 0x0000000600107308 */ /* 0x010f220000001000 */
[----:B---3--:R-:W-:Y:S01]  /*4dc0*/  VIADD R0, R0, 0xffffffe ;  /* 0x0ffffffe00007836 */ /* 0x008fe20000000000 */
[----:B------:R-:W-:-:S06]  /*4dd0*/  IABS R10, R211 ;  /* 0x000000d3000a7213 */ /* 0x000fcc0000000000 */
[----:B------:R-:W2:Y:S01]  /*4de0*/  F2I.FTZ.U32.TRUNC.NTZ R19, R0 ;  /* 0x0000000000137305 */ /* 0x000ea2000021f000 */
[----:B------:R-:W-:Y:S02]  /*4df0*/  IMAD.MOV R10, RZ, RZ, -R10 ;  /* 0x000000ffff0a7224 */ /* 0x000fe400078e0a0a */
[----:B----4-:R-:W-:Y:S01]  /*4e00*/  VIADD R16, R16, 0xffffffe ;  /* 0x0ffffffe10107836 */ /* 0x010fe20000000000 */
[----:B------:R-:W-:-:S04]  /*4e10*/  IABS R6, R213 ;  /* 0x000000d500067213 */ /* 0x000fc80000000000 */
[----:B------:R-:W3:Y:S01]  /*4e20*/  F2I.FTZ.U32.TRUNC.NTZ R17, R16 ;  /* 0x0000001000117305 */ /* 0x000ee2000021f000 */
[----:B--2---:R-:W-:Y:S01]  /*4e30*/  IMAD.MOV R14, RZ, RZ, -R19 ;  /* 0x000000ffff0e7224 */ /* 0x004fe200078e0a13 */
[----:B------:R-:W-:-:S03]  /*4e40*/  IABS R0, R210 ;  /* 0x000000d200007213 */ /* 0x000fc60000000000 */
[----:B------:R-:W-:Y:S02]  /*4e50*/  IMAD R14, R14, R11, RZ ;  /* 0x0000000b0e0e7224 */ /* 0x000fe400078e02ff */
[----:B------:R-:W-:Y:S02]  /*4e60*/  IMAD.MOV R0, RZ, RZ, -R0 ;  /* 0x000000ffff007224 */ /* 0x000fe400078e0a00 */
[----:B------:R-:W-:Y:S01]  /*4e70*/  IMAD.HI.U32 R14, R19, R14, R18 ;  /* 0x0000000e130e7227 */ /* 0x000fe200078e0012 */
[----:B---3--:R-:W-:Y:S02]  /*4e80*/  IADD3 R9, RZ, -R17, RZ ;  /* 0x80000011ff097210 */ /* 0x008fe40007ffe0ff */
        /* <DEDUP_REMOVED lines=43> */
.L_x_2702:
[----:B------:R-:W-:Y:S05]  /*5140*/  BSYNC B0 ;  /* 0x0000000000007941 */ /* 0x000fea0003800000 */
.L_x_2701:
[----:B---3--:R-:W-:Y:S01]  /*5150*/  IMAD.SHL.U32 R10, R4, 0x2, RZ ;  /* 0x00000002040a7824 */ /* 0x008fe200078e00ff */
[----:B------:R-:W-:Y:S01]  /*5160*/  SHF.R.U32.HI R11, RZ, 0x4, R209 ;  /* 0x00000004ff0b7819 */ /* 0x000fe200000116d1 */
[C---:B------:R-:W-:Y:S01]  /*5170*/  IMAD.SHL.U32 R217, R209.reuse, 0x4, RZ ;  /* 0x00000004d1d97824 */ /* 0x040fe200078e00ff */
[C---:B------:R-:W-:Y:S01]  /*5180*/  LOP3.LUT R6, R209.reuse, 0x6, RZ, 0xc0, !PT ;  /* 0x00000006d1067812 */ /* 0x040fe200078ec0ff */
[----:B------:R-:W-:Y:S01]  /*5190*/  IMAD.SHL.U32 R0, R209, 0x10, RZ ;  /* 0x00000010d1007824 */ /* 0x000fe200078e00ff */
[----:B------:R-:W-:Y:S02]  /*51a0*/  ISETP.NE.U32.AND P2, PT, R10, RZ, PT ;  /* 0x000000ff0a00720c */ /* 0x000fe40003f45070 */
[----:B------:R-:W-:Y:S02]  /*51b0*/  CS2R R118, SRZ ;  /* 0x0000000000767805 */ /* 0x000fe4000001ff00 */
[----:B------:R-:W-:Y:S02]  /*51c0*/  LOP3.LUT R217, R217, 0x4, RZ, 0xc0, !PT ;  /* 0x00000004d9d97812 */ /* 0x000fe400078ec0ff */
[----:B------:R-:W-:-:S02]  /*51d0*/  CS2R R116, SRZ ;  /* 0x0000000000747805 */ /* 0x000fc4000001ff00 */
[----:B------:R-:W-:Y:S01]  /*51e0*/  LOP3.LUT R4, R11, 0x1, RZ, 0xc0, !PT ;  /* 0x000000010b047812 */ /* 0x000fe200078ec0ff */
[----:B------:R-:W-:Y:S01]  /*51f0*/  IMAD.SHL.U32 R11, R207, 0x400, RZ ;  /* 0x00000400cf0b7824 */ /* 0x000fe200078e00ff */
[----:B------:R-:W-:Y:S02]  /*5200*/  SHF.R.U32.HI R6, RZ, 0x1, R6 ;  /* 0x00000001ff067819 */ /* 0x000fe40000011606 */
[----:B------:R-:W-:Y:S02]  /*5210*/  CS2R R114, SRZ ;  /* 0x0000000000727805 */ /* 0x000fe4000001ff00 */
[----:B------:R-:W-:Y:S02]  /*5220*/  LOP3.LUT R13, R217, 0xe0, R0, 0xf8, !PT ;  /* 0x000000e0d90d7812 */ /* 0x000fe400078ef800 */
[----:B------:R-:W-:Y:S02]  /*5230*/  CS2R R112, SRZ ;  /* 0x0000000000707805 */ /* 0x000fe4000001ff00 */
[----:B------:R-:W-:-:S02]  /*5240*/  IADD3 R224, P0, R2, R224, RZ ;  /* 0x000000e002e07210 */ /* 0x000fc40007f1e0ff */
[----:B------:R-:W-:Y:S02]  /*5250*/  CS2R R54, SRZ ;  /* 0x0000000000367805 */ /* 0x000fe4000001ff00 */
[-CC-:B------:R-:W-:Y:S01]  /*5260*/  LOP3.LUT R10, R13, R4.reuse, R6.reuse, 0xf6, !PT ;  /* 0x000000040d0a7212 */ /* 0x180fe200078ef606 */
[----:B------:R-:W-:Y:S01]  /*5270*/  @!PT LDS RZ, [RZ] ;  /* 0x00000000fffff984 */ /* 0x000fe20000000800 */
[----:B------:R-:W-:Y:S01]  /*5280*/  @!PT LDS RZ, [RZ] ;  /* 0x00000000fffff984 */ /* 0x000fe20000000800 */
[----:B------:R-:W-:Y:S01]  /*5290*/  @!PT LDS RZ, [RZ] ;  /* 0x00000000fffff984 */ /* 0x000fe20000000800 */
[----:B------:R3:W-:Y:S01]  /*52a0*/  LDGSTS.E.BYPASS.LTC128B.128 [R218+0xc080], desc[UR36][R8.64], P2 ;  /* 0x0c08000008da7fae */ /* 0x0007e20009101d64 */
[----:B------:R-:W-:Y:S01]  /*52b0*/  ISETP.GE.AND P1, PT, R7, 0x20, PT ;  /* 0x000000200700780c */ /* 0x000fe20003f26270 */
[----:B------:R-:W-:Y:S01]  /*52c0*/  IMAD.X R223, R3, 0x1, R225, P0 ;  /* 0x0000000103df7824 */ /* 0x000fe200000e06e1 */
[----:B------:R-:W-:Y:S01]  /*52d0*/  LOP3.LUT R13, R10, R11, RZ, 0xfc, !PT ;  /* 0x0000000b0a0d7212 */ /* 0x000fe200078efcff */
[----:B------:R-:W0:Y:S01]  /*52e0*/  LDGDEPBAR ;  /* 0x00000000000079af */ /* 0x000e220000000000 */
[C---:B------:R-:W-:Y:S01]  /*52f0*/  IMAD R10, R208.reuse, 0x8, R11 ;  /* 0x00000008d00a7824 */ /* 0x040fe200078e020b */
[----:B------:R-:W-:Y:S01]  /*5300*/  CS2R R52, SRZ ;  /* 0x0000000000347805 */ /* 0x000fe2000001ff00 */
[----:B------:R-:W-:Y:S01]  /*5310*/  VIADD R3, R5, 0x8000 ;  /* 0x0000800005037836 */ /* 0x000fe20000000000 */
[----:B------:R-:W-:Y:S01]  /*5320*/  CS2R R50, SRZ ;  /* 0x0000000000327805 */ /* 0x000fe2000001ff00 */
[----:B------:R-:W-:Y:S01]  /*5330*/  IMAD R2, R208, 0x8, R13 ;  /* 0x00000008d0027824 */ /* 0x000fe200078e020d */
[----:B------:R-:W-:Y:S01]  /*5340*/  CS2R R48, SRZ ;  /* 0x0000000000307805 */ /* 0x000fe2000001ff00 */
[--C-:B------:R-:W-:Y:S01]  /*5350*/  IMAD R199, R10, 0x10, R5.reuse ;  /* 0x000000100ac77824 */ /* 0x100fe200078e0205 */
[----:B------:R-:W-:Y:S01]  /*5360*/  CS2R R122, SRZ ;  /* 0x00000000007a7805 */ /* 0x000fe2000001ff00 */
[----:B------:R-:W-:Y:S01]  /*5370*/  IMAD R2, R2, 0x10, R5 ;  /* 0x0000001002027824 */ /* 0x000fe200078e0205 */
[----:B------:R-:W-:-:S02]  /*5380*/  LOP3.LUT R5, R217, R4, R6, 0xf6, !PT ;  /* 0x00000004d9057212 */ /* 0x000fc400078ef606 */
[----:B------:R-:W-:Y:S02]  /*5390*/  CS2R R120, SRZ ;  /* 0x0000000000787805 */ /* 0x000fe4000001ff00 */
[----:B------:R-:W-:Y:S02]  /*53a0*/  CS2R R110, SRZ ;  /* 0x00000000006e7805 */ /* 0x000fe4000001ff00 */
[----:B------:R-:W-:Y:S02]  /*53b0*/  CS2R R108, SRZ ;  /* 0x00000000006c7805 */ /* 0x000fe4000001ff00 */
[----:B------:R-:W-:Y:S02]  /*53c0*/  LOP3.LUT R164, R5, 0xe0, R0, 0xf8, !PT ;  /* 0x000000e005a47812 */ /* 0x000fe400078ef800 */
[----:B------:R-:W-:Y:S02]  /*53d0*/  CS2R R58, SRZ ;  /* 0x00000000003a7805 */ /* 0x000fe4000001ff00 */
[----:B------:R-:W-:-:S02]  /*53e0*/  CS2R R56, SRZ ;  /* 0x0000000000387805 */ /* 0x000fc4000001ff00 */
[----:B------:R-:W-:Y:S02]  /*53f0*/  CS2R R46, SRZ ;  /* 0x00000000002e7805 */ /* 0x000fe4000001ff00 */
[----:B------:R-:W-:Y:S01]  /*5400*/  CS2R R44, SRZ ;  /* 0x00000000002c7805 */ /* 0x000fe2000001ff00 */
[----:B------:R-:W-:Y:S01]  /*5410*/  IMAD R164, R164, 0x10, R199 ;  /* 0x00000010a4a47824 */ /* 0x000fe200078e02c7 */
[----:B------:R-:W-:Y:S02]  /*5420*/  CS2R R126, SRZ ;  /* 0x00000000007e7805 */ /* 0x000fe4000001ff00 */
[----:B------:R-:W-:Y:S02]  /*5430*/  CS2R R124, SRZ ;  /* 0x00000000007c7805 */ /* 0x000fe4000001ff00 */
[----:B------:R-:W-:Y:S02]  /*5440*/  CS2R R106, SRZ ;  /* 0x00000000006a7805 */ /* 0x000fe4000001ff00 */
[----:B---3--:R-:W-:Y:S01]  /*5450*/  LOP3.LUT R8, R4, 0x2, RZ, 0xfc, !PT ;  /* 0x0000000204087812 */ /* 0x008fe200078efcff */
        /* <DEDUP_REMOVED lines=20> */
[----:B-1----:R-:W-:Y:S01]  /*55a0*/  IMAD.IADD R20, R198, 0x1, R9 ;  /* 0x00000001c6147824 */ /* 0x002fe200078e0209 */
        /* <DEDUP_REMOVED lines=8> */
[----:B------:R-:W1:Y:S01]  /*5630*/  LDSM.16.M88.4 R164, [R164] ;  /* 0x00000000a4a4783b */ /* 0x000e620000000200 */
[----:B------:R-:W-:Y:S01]  /*5640*/  IMAD.IADD R148, R198, 0x1, R5 ;  /* 0x00000001c6947824 */ /* 0x000fe200078e0205 */
[----:B------:R-:W-:-:S02]  /*5650*/  CS2R R66, SRZ ;  /* 0x0000000000427805 */ /* 0x000fc4000001ff00 */
[----:B------:R-:W-:Y:S01]  /*5660*/  CS2R R64, SRZ ;  /* 0x0000000000407805 */ /* 0x000fe2000001ff00 */
[----:B------:R3:W4:Y:S01]  /*5670*/  LDSM.16.M88.4 R152, [R2+0x1000] ;  /* 0x001000000298783b */ /* 0x0007220000000200 */
        /* <DEDUP_REMOVED lines=11> */
[----:B------:R-:W1:Y:S01]  /*5730*/  LDSM.16.MT88.4 R8, [R8] ;  /* 0x000000000808783b */ /* 0x000e620000004200 */
[----:B------:R-:W-:Y:S02]  /*5740*/  CS2R R32, SRZ ;  /* 0x0000000000207805 */ /* 0x000fe4000001ff00 */
[----:B------:R-:W-:-:S02]  /*5750*/  CS2R R138, SRZ ;  /* 0x00000000008a7805 */ /* 0x000fc4000001ff00 */
[----:B------:R-:W-:Y:S01]  /*5760*/  CS2R R136, SRZ ;  /* 0x0000000000887805 */ /* 0x000fe2000001ff00 */
[----:B------:R-:W1:Y:S01]  /*5770*/  LDSM.16.MT88.4 R20, [R20] ;  /* 0x000000001414783b */ /* 0x000e620000004200 */
[----:B------:R-:W-:Y:S02]  /*5780*/  CS2R R94, SRZ ;  /* 0x00000000005e7805 */ /* 0x000fe4000001ff00 */
[----:B------:R-:W-:Y:S02]  /*5790*/  CS2R R92, SRZ ;  /* 0x00000000005c7805 */ /* 0x000fe4000001ff00 */
[----:B------:R-:W-:Y:S01]  /*57a0*/  CS2R R74, SRZ ;  /* 0x00000000004a7805 */ /* 0x000fe2000001ff00 */
[----:B--2---:R-:W2:Y:S01]  /*57b0*/  LDSM.16.MT88.4 R12, [R12] ;  /* 0x000000000c0c783b */ /* 0x004ea20000004200 */
        /* <DEDUP_REMOVED lines=19> */
[----:B------:R-:W-:Y:S01]  /*58f0*/  CS2R R16, SRZ ;  /* 0x0000000000107805 */ /* 0x000fe2000001ff00 */
[----:B---34-:R-:W-:Y:S06]  /*5900*/  @!P1 BRA `(.L_x_2703) ;  /* 0x0000002000009947 */ /* 0x018fec0003800000 */
[----:B------:R-:W-:Y:S01]  /*5910*/  LOP3.LUT R168, R209, 0x1f, RZ, 0xc0, !PT ;  /* 0x0000001fd1a87812 */ /* 0x000fe200078ec0ff */
[----:B------:R-:W3:Y:S01]  /*5920*/  LDC.64 R204, c[0x0][0x250] ;  /* 0x00009400ffcc7b82 */ /* 0x000ee20000000a00 */
        /* <DEDUP_REMOVED lines=30> */
[----:B-1----:R-:W-:Y:S02]  /*5b10*/  IMAD.MOV.U32 R4, RZ, RZ, R164 ;  /* 0x000000ffff047224 */ /* 0x002fe400078e00a4 */
[----:B------:R-:W-:Y:S01]  /*5b20*/  IMAD.MOV.U32 R5, RZ, RZ, R165 ;  /* 0x000000ffff057224 */ /* 0x000fe200078e00a5 */
[----:B------:R-:W-:Y:S01]  /*5b30*/  LOP3.LUT R0, R0, 0x20, RZ, 0x3c, !PT ;  /* 0x0000002000007812 */ /* 0x000fe200078e3cff */
[----:B------:R-:W-:Y:S02]  /*5b40*/  IMAD.MOV.U32 R6, RZ, RZ, R166 ;  /* 0x000000ffff067224 */ /* 0x000fe400078e00a6 */
[----:B------:R-:W-:-:S07]  /*5b50*/  IMAD.MOV.U32 R7, RZ, RZ, R167 ;  /* 0x000000ffff077224 */ /* 0x000fce00078e00a7 */
.L_x_2712:
[C---:B-1----:R-:W-:Y:S01]  /*5b60*/  HMMA.16816.F32 R16, R4.reuse, R8, R16 ;  /* 0x000000080410723c */ /* 0x042fe20000001810 */
[----:B------:R-:W-:Y:S01]  /*5b70*/  BSSY B0, `(.L_x_2704) ;  /* 0x0000085000007945 */ /* 0x000fe20003800000 */
[----:B----4-:R-:W-:Y:S02]  /*5b80*/  CS2R R236, SRZ ;  /* 0x0000000000ec7805 */ /* 0x010fe4000001ff00 */
[----:B------:R-:W-:Y:S02]  /*5b90*/  CS2R R238, SRZ ;  /* 0x0000000000ee7805 */ /* 0x000fe4000001ff00 */
[----:B------:R-:W-:Y:S01]  /*5ba0*/  LOP3.LUT P2, RZ, R229, 0x1, RZ, 0xc0, !PT ;  /* 0x00000001e5ff7812 */ /* 0x000fe2000784c0ff */
[C---:B------:R-:W-:Y:S04]  /*5bb0*/  HMMA.16816.F32 R24, R4.reuse, R10, R24 ;  /* 0x0000000a0418723c */ /* 0x040fe80000001818 */
[----:B------:R-:W-:Y:S02]  /*5bc0*/  IADD3 R180, R197, R198, RZ ;  /* 0x000000c6c5b47210 */ /* 0x000fe40007ffe0ff */
[C---:B--2---:R-:W-:Y:S04]  /*5bd0*/  HMMA.16816.F32 R28, R4.reuse, R12, R28 ;  /* 0x0000000c041c723c */ /* 0x044fe8000000181c */
[----:B------:R-:W1:Y:S02]  /*5be0*/  LDSM.16.MT88.4 R180, [R180+0x1000] ;  /* 0x00100000b4b4783b */ /* 0x000e640000004200 */
[C---:B------:R-:W-:Y:S05]  /*5bf0*/  HMMA.16816.F32 R32, R4.reuse, R14, R32 ;  /* 0x0000000e0420723c */ /* 0x040fea0000001820 */
[----:B---3--:R-:W-:Y:S01]  /*5c00*/  IADD3 R232, P0, R224, R204, RZ ;  /* 0x000000cce0e87210 */ /* 0x008fe20007f1e0ff */
[C---:B------:R-:W-:Y:S05]  /*5c10*/  HMMA.16816.F32 R36, R4.reuse, R20, R36 ;  /* 0x000000140424723c */ /* 0x040fea0000001824 */
[--C-:B------:R-:W-:Y:S01]  /*5c20*/  IMAD.IADD R168, R2, 0x1, R198.reuse ;  /* 0x0000000102a87824 */ /* 0x100fe200078e02c6 */
[C---:B------:R-:W-:Y:S05]  /*5c30*/  HMMA.16816.F32 R40, R4.reuse, R22, R40 ;  /* 0x000000160428723c */ /* 0x040fea0000001828 */
[----:B------:R-:W1:Y:S01]  /*5c40*/  LDSM.16.MT88.4 R168, [R168+0x1000] ;  /* 0x00100000a8a8783b */ /* 0x000e620000004200 */
[C---:B------:R-:W-:Y:S05]  /*5c50*/  HMMA.16816.F32 R44, R4.reuse, R148, R44 ;  /* 0x00000094042c723c */ /* 0x040fea000000182c */
[----:B------:R-:W-:Y:S01]  /*5c60*/  VIADD R235, R222, UR10 ;  /* 0x0000000adeeb7c36 */ /* 0x000fe20008000000 */
[-C--:B------:R-:W-:Y:S05]  /*5c70*/  HMMA.16816.F32 R48, R4, R150.reuse, R48 ;  /* 0x000000960430723c */ /* 0x080fea0000001830 */
[--C-:B------:R-:W-:Y:S01]  /*5c80*/  IMAD.IADD R172, R3, 0x1, R198.reuse ;  /* 0x0000000103ac7824 */ /* 0x100fe200078e02c6 */
[C---:B------:R-:W-:Y:S05]  /*5c90*/  HMMA.16816.F32 R52, R152.reuse, R150, R52 ;  /* 0x000000969834723c */ /* 0x040fea0000001834 */
[----:B------:R-:W1:Y:S01]  /*5ca0*/  LDSM.16.MT88.4 R172, [R172+0x1000] ;  /* 0x00100000acac783b */ /* 0x000e620000004200 */
[C---:B------:R-:W-:Y:S05]  /*5cb0*/  HMMA.16816.F32 R56, R152.reuse, R148, R56 ;  /* 0x000000949838723c */ /* 0x040fea0000001838 */
[----:B------:R-:W-:Y:S01]  /*5cc0*/  IMAD.X R233, R223, 0x1, R205, P0 ;  /* 0x00000001dfe97824 */ /* 0x000fe200000e06cd */
        /* <DEDUP_REMOVED lines=10> */
[----:B------:R-:W-:Y:S01]  /*5d70*/  LOP3.LUT R225, R229, 0x2, RZ, 0xc0, !PT ;  /* 0x00000002e5e17812 */ /* 0x000fe200078ec0ff */
[-C--:B------:R-:W-:Y:S01]  /*5d80*/  HMMA.16816.F32 R80, R152, R8.reuse, R80 ;  /* 0x000000089850723c */ /* 0x080fe20000001850 */
[----:B------:R2:W1:Y:S04]  /*5d90*/  LDSM.16.M88.4 R184, [R200+0x1000] ;  /* 0x00100000c8b8783b */ /* 0x0004680000000200 */
[----:B------:R-:W-:Y:S01]  /*5da0*/  SHF.R.U32.HI R225, RZ, 0x1, R225 ;  /* 0x00000001ffe17819 */ /* 0x000fe200000116e1 */
[C---:B------:R-:W-:Y:S03]  /*5db0*/  HMMA.16816.F32 R84, R156.reuse, R8, R84 ;  /* 0x000000089c54723c */ /* 0x040fe60000001854 */
[----:B------:R2:W1:Y:S01]  /*5dc0*/  LDSM.16.M88.4 R188, [R200+0x2000] ;  /* 0x00200000c8bc783b */ /* 0x0004620000000200 */
[----:B------:R-:W-:Y:S01]  /*5dd0*/  ISETP.NE.U32.AND P1, PT, R225, RZ, PT ;  /* 0x000000ffe100720c */ /* 0x000fe20003f25070 */
[----:B------:R-:W-:Y:S01]  /*5de0*/  @P2 IMAD.MOV.U32 R225, RZ, RZ, R223 ;  /* 0x000000ffffe12224 */ /* 0x000fe200078e00df */
[C---:B------:R-:W-:Y:S05]  /*5df0*/  HMMA.16816.F32 R88, R156.reuse, R10, R88 ;  /* 0x0000000a9c58723c */ /* 0x040fea0000001858 */
[----:B------:R2:W1:Y:S01]  /*5e00*/  LDSM.16.M88.4 R192, [R200+0x3000] ;  /* 0x00300000c8c0783b */ /* 0x0004620000000200 */
[C---:B------:R-:W-:Y:S05]  /*5e10*/  HMMA.16816.F32 R92, R156.reuse, R12, R92 ;  /* 0x0000000c9c5c723c */ /* 0x040fea000000185c */
[----:B------:R-:W-:Y:S01]  /*5e20*/  LOP3.LUT P0, R234, R227, 0x1, RZ, 0xc0, !PT ;  /* 0x00000001e3ea7812 */ /* 0x000fe2000780c0ff */
[C---:B------:R-:W-:Y:S01]  /*5e30*/  HMMA.16816.F32 R96, R156.reuse, R14, R96 ;  /* 0x0000000e9c60723c */ /* 0x040fe20000001860 */
[----:B------:R-:W-:Y:S01]  /*5e40*/  @!PT LDS RZ, [RZ] ;  /* 0x00000000fffff984 */ /* 0x000fe20000000800 */
[----:B------:R-:W-:Y:S01]  /*5e50*/  @!PT LDS RZ, [RZ] ;  /* 0x00000000fffff984 */ /* 0x000fe20000000800 */
[----:B------:R-:W-:Y:S01]  /*5e60*/  @!PT LDS RZ, [RZ] ;  /* 0x00000000fffff984 */ /* 0x000fe20000000800 */
[----:B------:R2:W-:Y:S05]  /*5e70*/  @P2 LDGSTS.E.BYPASS.LTC128B.128 [R235], desc[UR36][R224.64] ;  /* 0x00000000e0eb2fae */ /* 0x0005ea000b901d64 */
[C---:B------:R-:W-:Y:S03]  /*5e80*/  HMMA.16816.F32 R100, R156.reuse, R20, R100 ;  /* 0x000000149c64723c */ /* 0x040fe60000001864 */
[----:B------:R2:W-:Y:S03]  /*5e90*/  @P1 LDGSTS.E.BYPASS.LTC128B.128 [R231], desc[UR36][R232.64] ;  /* 0x00000000e8e71fae */ /* 0x0005e6000b901d64 */
        /* <DEDUP_REMOVED lines=14> */
[-C--:B------:R-:W-:Y:S02]  /*5f80*/  IABS R9, R211.reuse ;  /* 0x000000d300097213 */ /* 0x080fe40000000000 */
[----:B------:R-:W-:Y:S02]  /*5f90*/  IABS R8, R210 ;  /* 0x000000d200087213 */ /* 0x000fe40000000000 */
[----:B------:R-:W-:Y:S01]  /*5fa0*/  I2F.RP R6, R9 ;  /* 0x0000000900067306 */ /* 0x000fe20000209400 */
[----:B------:R-:W-:Y:S05]  /*5fb0*/  IABS R7, R211 ;  /* 0x000000d300077213 */ /* 0x000fea0000000000 */
[----:B------:R-:W-:Y:S04]  /*5fc0*/  IMAD.MOV R7, RZ, RZ, -R7 ;  /* 0x000000ffff077224 */ /* 0x000fe800078e0a07 */
[----:B------:R-:W3:Y:S10]  /*5fd0*/  I2F.RP R10, R8 ;  /* 0x00000008000a7306 */ /* 0x000ef40000209400 */
[----:B---3--:R-:W3:Y:S10]  /*5fe0*/  MUFU.RCP R4, R10 ;  /* 0x0000000a00047308 */ /* 0x008ef40000001000 */
[----:B------:R-:W4:Y:S01]  /*5ff0*/  MUFU.RCP R6, R6 ;  /* 0x0000000600067308 */ /* 0x000f220000001000 */
[----:B---3--:R-:W-:Y:S01]  /*6000*/  VIADD R5, R4, 0xffffffe ;  /* 0x0ffffffe04057836 */ /* 0x008fe20000000000 */
[----:B------:R-:W-:Y:S08]  /*6010*/  IABS R10, R228 ;  /* 0x000000e4000a7213 */ /* 0x000ff00000000000 */
[----:B------:R-:W3:Y:S01]  /*6020*/  F2I.FTZ.U32.TRUNC.NTZ R5, R5 ;  /* 0x0000000500057305 */ /* 0x000ee2000021f000 */
[----:B----4-:R-:W-:Y:S09]  /*6030*/  VIADD R14, R6, 0xffffffe ;  /* 0x0ffffffe060e7836 */ /* 0x010ff20000000000 */
[----:B------:R-:W4:Y:S01]  /*6040*/  F2I.FTZ.U32.TRUNC.NTZ R15, R14 ;  /* 0x0000000e000f7305 */ /* 0x000f22000021f000 */
[----:B---3--:R-:W-:Y:S05]  /*6050*/  IADD3 R13, RZ, -R5, RZ ;  /* 0x80000005ff0d7210 */ /* 0x008fea0007ffe0ff */
[----:B------:R-:W-:Y:S02]  /*6060*/  IMAD R6, R13, R8, RZ ;  /* 0x000000080d067224 */ /* 0x000fe400078e02ff */
[--C-:B----4-:R-:W-:Y:S02]  /*6070*/  IMAD.MOV R4, RZ, RZ, -R15.reuse ;  /* 0x000000ffff047224 */ /* 0x110fe400078e0a0f */
        /* <DEDUP_REMOVED lines=31> */
[----:B------:R-:W-:Y:S02]  /*6270*/  IADD3 R5, -R11, RZ, RZ ;  /* 0x000000ff0b057210 */ /* 0x000fe40007ffe1ff */
        /* <DEDUP_REMOVED lines=13> */
[-C--:B------:R-:W-:Y:S01]  /*6350*/  IMAD R7, R226, R6.reuse, RZ ;  /* 0x00000006e2077224 */ /* 0x080fe200078e02ff */
[----:B------:R-:W-:Y:S01]  /*6360*/  SHF.R.S32.HI R8, RZ, 0x1f, R6 ;  /* 0x0000001fff087819 */ /* 0x000fe20000011406 */
[C---:B------:R-:W-:Y:S04]  /*6370*/  IMAD.WIDE.U32 R4, R212.reuse, R6, R4 ;  /* 0x00000006d4047225 */ /* 0x040fe800078e0004 */
[----:B------:R-:W-:Y:S01]  /*6380*/  IMAD R7, R212, R8, R7 ;  /* 0x00000008d4077224 */ /* 0x000fe200078e0207 */
[C---:B------:R-:W-:Y:S03]  /*6390*/  LEA R238, P0, R4.reuse, R202, 0x1 ;  /* 0x000000ca04ee7211 */ /* 0x040fe600078008ff */
[----:B------:R-:W-:Y:S05]  /*63a0*/  IMAD.IADD R7, R5, 0x1, R7 ;  /* 0x0000000105077824 */ /* 0x000fea00078e0207 */
[----:B------:R-:W-:Y:S02]  /*63b0*/  LEA.HI.X R239, R4, R203, R7, 0x1, P0 ;  /* 0x000000cb04ef7211 */ /* 0x000fe400000f0c07 */
.L_x_2705:
[----:B------:R-:W-:Y:S05]  /*63c0*/  BSYNC B0 ;  /* 0x0000000000007941 */ /* 0x000fea0003800000 */
.L_x_2704:
        /* <DEDUP_REMOVED lines=13> */
[----:B------:R-:W4:Y:S10]  /*64a0*/  I2F.RP R11, R10 ;  /* 0x0000000a000b7306 */ /* 0x000f340000209400 */
[----:B----4-:R-:W4:Y:S10]  /*64b0*/  MUFU.RCP R7, R11 ;  /* 0x0000000b00077308 */ /* 0x010f340000001000 */
[----:B------:R-:W5:Y:S01]  /*64c0*/  MUFU.RCP R8, R8 ;  /* 0x0000000800087308 */ /* 0x000f620000001000 */
[----:B----4-:R-:W-:Y:S01]  /*64d0*/  VIADD R6, R7, 0xffffffe ;  /* 0x0ffffffe07067836 */ /* 0x010fe20000000000 */
[----:B------:R-:W-:Y:S08]  /*64e0*/  IABS R11, R228 ;  /* 0x000000e4000b7213 */ /* 0x000ff00000000000 */
[----:B------:R4:W1:Y:S01]  /*64f0*/  F2I.FTZ.U32.TRUNC.NTZ R7, R6 ;  /* 0x0000000600077305 */ /* 0x000862000021f000 */
[----:B-----5:R-:W-:Y:S09]  /*6500*/  VIADD R20, R8, 0xffffffe ;  /* 0x0ffffffe08147836 */ /* 0x020ff20000000000 */
[----:B------:R-:W5:Y:S01]  /*6510*/  F2I.FTZ.U32.TRUNC.NTZ R21, R20 ;  /* 0x0000001400157305 */ /* 0x000f62000021f000 */
[----:B----4-:R-:W-:Y:S01]  /*6520*/  IMAD.MOV.U32 R6, RZ, RZ, RZ ;  /* 0x000000ffff067224 */ /* 0x010fe200078e00ff */
[----:B-1----:R-:W-:Y:S05]  /*6530*/  IADD3 R13, RZ, -R7, RZ ;  /* 0x80000007ff0d7210 */ /* 0x002fea0007ffe0ff */
[----:B------:R-:W-:Y:S02]  /*6540*/  IMAD R8, R13, R10, RZ ;  /* 0x0000000a0d087224 */ /* 0x000fe400078e02ff */
[----:B-----5:R-:W-:Y:S02]  /*6550*/  IMAD.MOV R9, RZ, RZ, -R21 ;  /* 0x000000ffff097224 */ /* 0x020fe400078e0a15 */
        /* <DEDUP_REMOVED lines=53> */
.L_x_2707:
[----:B------:R-:W-:Y:S05]  /*68b0*/  BSYNC B0 ;  /* 0x0000000000007941 */ /* 0x000fea0003800000 */
.L_x_2706:
[----:B--2---:R-:W-:Y:S01]  /*68c0*/  IMAD.MOV.U32 R225, RZ, RZ, R223 ;  /* 0x000000ffffe17224 */ /* 0x004fe200078e00df */
[C---:B------:R-:W-:Y:S01]  /*68d0*/  LOP3.LUT R6, R229.reuse, 0x8, RZ, 0xc0, !PT ;  /* 0x00000008e5067812 */ /* 0x040fe200078ec0ff */
[----:B------:R-:W-:Y:S01]  /*68e0*/  BSSY B0, `(.L_x_2708) ;  /* 0x000005d000007945 */ /* 0x000fe20003800000 */
[----:B------:R-:W-:Y:S01]  /*68f0*/  LOP3.LUT R7, R229, 0x4, RZ, 0xc0, !PT ;  /* 0x00000004e5077812 */ /* 0x000fe200078ec0ff */
[----:B------:R-:W-:Y:S01]  /*6900*/  IMAD.MOV.U32 R200, RZ, RZ, RZ ;  /* 0x000000ffffc87224 */ /* 0x000fe200078e00ff */
[----:B------:R-:W-:Y:S02]  /*6910*/  SHF.R.U32.HI R6, RZ, 0x3, R6 ;  /* 0x00000003ff067819 */ /* 0x000fe40000011606 */
[----:B------:R-:W-:Y:S02]  /*6920*/  ISETP.NE.AND P3, PT, R4, RZ, PT ;  /* 0x000000ff0400720c */ /* 0x000fe40003f65270 */
[----:B------:R-:W-:Y:S02]  /*6930*/  SHF.R.U32.HI R7, RZ, 0x2, R7 ;  /* 0x00000002ff077819 */ /* 0x000fe40000011607 */
[----:B------:R-:W-:Y:S02]  /*6940*/  ISETP.NE.U32.AND P1, PT, R6, RZ, PT ;  /* 0x000000ff0600720c */ /* 0x000fe40003f25070 */
[----:B------:R-:W-:Y:S01]  /*6950*/  ISETP.NE.U32.AND P2, PT, R7, RZ, PT ;  /* 0x000000ff0700720c */ /* 0x000fe20003f45070 */
[----:B------:R-:W-:Y:S01]  /*6960*/  IMAD R7, R205, 0x3, RZ ;  /* 0x00000003cd077824 */ /* 0x000fe200078e02ff */
[----:B------:R-:W-:Y:S01]  /*6970*/  IADD3 R8, P0, R224, R216, RZ ;  /* 0x000000d8e0087210 */ /* 0x000fe20007f1e0ff */
[----:B------:R-:W-:Y:S04]  /*6980*/  IMAD.WIDE.U32 R224, R204, 0x3, R224 ;  /* 0x00000003cce07825 */ /* 0x000fe800078e00e0 */
[----:B------:R-:W-:Y:S01]  /*6990*/  @!PT LDS RZ, [RZ] ;  /* 0x00000000fffff984 */ /* 0x000fe20000000800 */
[----:B------:R-:W-:Y:S01]  /*69a0*/  @!PT LDS RZ, [RZ] ;  /* 0x00000000fffff984 */ /* 0x000fe20000000800 */
[----:B------:R-:W-:Y:S01]  /*69b0*/  @!PT LDS RZ, [RZ] ;  /* 0x00000000fffff984 */ /* 0x000fe20000000800 */
[----:B------:R2:W-:Y:S01]  /*69c0*/  @P3 LDGSTS.E.BYPASS.LTC128B.128 [R5+0x8080], desc[UR36][R236.64] ;  /* 0x08080000ec053fae */ /* 0x0005e2000b901d64 */
[----:B------:R-:W-:Y:S01]  /*69d0*/  IMAD.X R9, R223, 0x1, R214, P0 ;  /* 0x00000001df097824 */ /* 0x000fe200000e06d6 */
[----:B------:R-:W-:Y:S01]  /*69e0*/  LOP3.LUT P0, R11, R227, 0x4, RZ, 0xc0, !PT ;  /* 0x00000004e30b7812 */ /* 0x000fe2000780c0ff */
[----:B------:R-:W-:Y:S01]  /*69f0*/  IMAD.IADD R233, R225, 0x1, R7 ;  /* 0x00000001e1e97824 */ /* 0x000fe200078e0207 */
[----:B------:R-:W-:Y:S01]  /*6a00*/  CS2R R6, SRZ ;  /* 0x0000000000067805 */ /* 0x000fe2000001ff00 */
[----:B------:R-:W-:Y:S01]  /*6a10*/  @P1 IMAD.MOV.U32 R232, RZ, RZ, R224 ;  /* 0x000000ffffe81224 */ /* 0x000fe200078e00e0 */
[----:B------:R2:W-:Y:S01]  /*6a20*/  @P2 LDGSTS.E.BYPASS.LTC128B.128 [R235+0x1000], desc[UR36][R8.64] ;  /* 0x0100000008eb2fae */ /* 0x0005e2000b901d64 */
[----:B------:R-:W-:Y:S05]  /*6a30*/  IMAD.MOV.U32 R223, RZ, RZ, RZ ;  /* 0x000000ffffdf7224 */ /* 0x000fea00078e00ff */
[----:B------:R2:W-:Y:S03]  /*6a40*/  @P1 LDGSTS.E.BYPASS.LTC128B.128 [R231+0x1000], desc[UR36][R232.64] ;  /* 0x01000000e8e71fae */ /* 0x0005e6000b901d64 */
[----:B------:R-:W-:Y:S05]  /*6a50*/  @!P0 BRA `(.L_x_2709) ;  /* 0x0000000400148947 */ /* 0x000fea0003800000 */
[----:B------:R-:W-:Y:S01]  /*6a60*/  VIADD R10, R228, 0x4 ;  /* 0x00000004e40a7836 */ /* 0x000fe20000000000 */
[-C--:B--2---:R-:W-:Y:S02]  /*6a70*/  IABS R9, R211.reuse ;  /* 0x000000d300097213 */ /* 0x084fe40000000000 */
[----:B------:R-:W-:Y:S02]  /*6a80*/  IABS R8, R210 ;  /* 0x000000d200087213 */ /* 0x000fe40000000000 */
[----:B------:R-:W-:Y:S01]  /*6a90*/  I2F.RP R7, R9 ;  /* 0x0000000900077306 */ /* 0x000fe20000209400 */
[----:B------:R-:W-:Y:S09]  /*6aa0*/  IABS R12, R10 ;  /* 0x0000000a000c7213 */ /* 0x000ff20000000000 */
[----:B------:R-:W2:Y:S10]  /*6ab0*/  I2F.RP R6, R8 ;  /* 0x0000000800067306 */ /* 0x000eb40000209400 */
[----:B--2---:R-:W2:Y:S10]  /*6ac0*/  MUFU.RCP R4, R6 ;  /* 0x0000000600047308 */ /* 0x004eb40000001000 */
[----:B---3--:R-:W3:Y:S01]  /*6ad0*/  MUFU.RCP R5, R7 ;  /* 0x0000000700057308 */ /* 0x008ee20000001000 */
[----:B--2---:R-:W-:Y:S09]  /*6ae0*/  VIADD R14, R4, 0xffffffe ;  /* 0x0ffffffe040e7836 */ /* 0x004ff20000000000 */
[----:B------:R2:W4:Y:S01]  /*6af0*/  F2I.FTZ.U32.TRUNC.NTZ R15, R14 ;  /* 0x0000000e000f7305 */ /* 0x000522000021f000 */
[----:B---3--:R-:W-:Y:S01]  /*6b00*/  VIADD R20, R5, 0xffffffe ;  /* 0x0ffffffe05147836 */ /* 0x008fe20000000000 */
[----:B------:R-:W-:Y:S08]  /*6b10*/  IABS R7, R211 ;  /* 0x000000d300077213 */ /* 0x000ff00000000000 */
[----:B------:R-:W3:Y:S01]  /*6b20*/  F2I.FTZ.U32.TRUNC.NTZ R21, R20 ;  /* 0x0000001400157305 */ /* 0x000ee2000021f000 */
[----:B------:R-:W-:Y:S01]  /*6b30*/  IADD3 R7, RZ, -R7, RZ ;  /* 0x80000007ff077210 */ /* 0x000fe20007ffe0ff */
[----:B--2---:R-:W-:Y:S01]  /*6b40*/  IMAD.MOV.U32 R14, RZ, RZ, RZ ;  /* 0x000000ffff0e7224 */ /* 0x004fe200078e00ff */
[----:B----4-:R-:W-:Y:S05]  /*6b50*/  IADD3 R5, RZ, -R15, RZ ;  /* 0x8000000fff057210 */ /* 0x010fea0007ffe0ff */
[----:B------:R-:W-:Y:S01]  /*6b60*/  IMAD R6, R5, R8, RZ ;  /* 0x0000000805067224 */ /* 0x000fe200078e02ff */
[----:B------:R-:W-:Y:S01]  /*6b70*/  IABS R5, R215 ;  /* 0x000000d700057213 */ /* 0x000fe20000000000 */
[----:B---3--:R-:W-:Y:S02]  /*6b80*/  IMAD.MOV R4, RZ, RZ, -R21 ;  /* 0x000000ffff047224 */ /* 0x008fe400078e0a15 */
[----:B------:R-:W-:Y:S02]  /*6b90*/  IMAD.MOV.U32 R20, RZ, RZ, RZ ;  /* 0x000000ffff147224 */ /* 0x000fe400078e00ff */
[----:B------:R-:W-:Y:S01]  /*6ba0*/  IMAD R13, R4, R9, RZ ;  /* 0x00000009040d7224 */ /* 0x000fe200078e02ff */
[----:B------:R-:W-:Y:S01]  /*6bb0*/  IABS R4, R210 ;  /* 0x000000d200047213 */ /* 0x000fe20000000000 */
[----:B------:R-:W-:Y:S04]  /*6bc0*/  IMAD.HI.U32 R6, R15, R6, R14 ;  /* 0x000000060f067227 */ /* 0x000fe800078e000e */
[----:B------:R-:W-:Y:S04]  /*6bd0*/  IMAD.HI.U32 R13, R21, R13, R20 ;  /* 0x0000000d150d7227 */ /* 0x000fe800078e0014 */
        /* <DEDUP_REMOVED lines=10> */
[-C--:B------:R-:W-:Y:S01]  /*6c80*/  @!P3 IADD3 R12, R12, -R9.reuse, RZ ;  /* 0x800000090c0cb210 */ /* 0x080fe20007ffe0ff */
[----:B------:R-:W-:Y:S01]  /*6c90*/  @!P3 VIADD R13, R13, 0x1 ;  /* 0x000000010d0db836 */ /* 0x000fe20000000000 */
[----:B------:R-:W-:Y:S02]  /*6ca0*/  ISETP.NE.AND P3, PT, R211, RZ, PT ;  /* 0x000000ffd300720c */ /* 0x000fe40003f65270 */
[----:B------:R-:W-:Y:S02]  /*6cb0*/  ISETP.GE.U32.AND P1, PT, R12, R9, PT ;  /* 0x000000090c00720c */ /* 0x000fe40003f26070 */
[----:B------:R-:W-:Y:S02]  /*6cc0*/  @!P0 IMAD.IADD R5, R5, 0x1, -R8 ;  /* 0x0000000105058824 */ /* 0x000fe400078e0a08 */
[----:B------:R-:W-:Y:S01]  /*6cd0*/  @!P0 VIADD R6, R6, 0x1 ;  /* 0x0000000106068836 */ /* 0x000fe20000000000 */
[----:B------:R-:W-:Y:S02]  /*6ce0*/  ISETP.NE.AND P0, PT, R210, RZ, PT ;  /* 0x000000ffd200720c */ /* 0x000fe40003f05270 */
[----:B------:R-:W-:Y:S06]  /*6cf0*/  ISETP.GE.U32.AND P2, PT, R5, R8, PT ;  /* 0x000000080500720c */ /* 0x000fec0003f46070 */
[----:B------:R-:W-:Y:S02]  /*6d00*/  @P1 IADD3 R13, R13, 0x1, RZ ;  /* 0x000000010d0d1810 */ /* 0x000fe40007ffe0ff */
[----:B------:R-:W-:Y:S02]  /*6d10*/  ISETP.GE.AND P1, PT, R4, RZ, PT ;  /* 0x000000ff0400720c */ /* 0x000fe40003f26270 */
[----:B------:R-:W-:Y:S02]  /*6d20*/  @!P4 IADD3 R13, -R13, RZ, RZ ;  /* 0x000000ff0d0dc210 */ /* 0x000fe40007ffe1ff */
[----:B------:R-:W-:Y:S01]  /*6d30*/  @!P3 LOP3.LUT R13, RZ, R211, RZ, 0x33, !PT ;  /* 0x000000d3ff0db212 */ /* 0x000fe200078e33ff */
[----:B------:R-:W-:Y:S03]  /*6d40*/  @P2 VIADD R6, R6, 0x1 ;  /* 0x0000000106062836 */ /* 0x000fe60000000000 */
        /* <DEDUP_REMOVED lines=15> */
[-C--:B------:R-:W-:Y:S01]  /*6e40*/  IMAD R7, R226, R6.reuse, RZ ;  /* 0x00000006e2077224 */ /* 0x080fe200078e02ff */
[----:B------:R-:W-:Y:S01]  /*6e50*/  SHF.R.S32.HI R8, RZ, 0x1f, R6 ;  /* 0x0000001fff087819 */ /* 0x000fe20000011406 */
[C---:B------:R-:W-:Y:S04]  /*6e60*/  IMAD.WIDE.U32 R4, R212.reuse, R6, R4 ;  /* 0x00000006d4047225 */ /* 0x040fe800078e0004 */
[----:B------:R-:W-:Y:S01]  /*6e70*/  IMAD R7, R212, R8, R7 ;  /* 0x00000008d4077224 */ /* 0x000fe200078e0207 */
[C---:B------:R-:W-:Y:S04]  /*6e80*/  LEA R6, P0, R4.reuse, R202, 0x1 ;  /* 0x000000ca04067211 */ /* 0x040fe800078008ff */
[----:B------:R-:W-:Y:S04]  /*6e90*/  IADD3 R7, R5, R7, RZ ;  /* 0x0000000705077210 */ /* 0x000fe80007ffe0ff */
[----:B------:R-:W-:Y:S02]  /*6ea0*/  LEA.HI.X R7, R4, R203, R7, 0x1, P0 ;  /* 0x000000cb04077211 */ /* 0x000fe400000f0c07 */
.L_x_2709:
[----:B------:R-:W-:Y:S05]  /*6eb0*/  BSYNC B0 ;  /* 0x0000000000007941 */ /* 0x000fea0003800000 */
.L_x_2708:
[----:B------:R-:W-:Y:S01]  /*6ec0*/  ISETP.NE.AND P0, PT, R11, RZ, PT ;  /* 0x000000ff0b00720c */ /* 0x000fe20003f05270 */
[----:B------:R-:W-:Y:S01]  /*6ed0*/  VIADD R234, R218, UR9 ;  /* 0x00000009daea7c36 */ /* 0x000fe20008000000 */
[----:B------:R-:W-:Y:S11]  /*6ee0*/  BSSY B0, `(.L_x_2710) ;  /* 0x000004d000007945 */ /* 0x000ff60003800000 */
[----:B------:R-:W-:Y:S01]  /*6ef0*/  @!PT LDS RZ, [RZ] ;  /* 0x00000000fffff984 */ /* 0x000fe20000000800 */
[----:B------:R-:W-:Y:S01]  /*6f00*/  @!PT LDS RZ, [RZ] ;  /* 0x00000000fffff984 */ /* 0x000fe20000000800 */
[----:B------:R-:W-:Y:S01]  /*6f10*/  @!PT LDS RZ, [RZ] ;  /* 0x00000000fffff984 */ /* 0x000fe20000000800 */
[----:B------:R4:W-:Y:S01]  /*6f20*/  @P0 LDGSTS.E.BYPASS.LTC128B.128 [R234+0x8000], desc[UR36][R6.64] ;  /* 0x0800000006ea0fae */ /* 0x0009e2000b901d64 */
[----:B--2---:R-:W-:Y:S11]  /*6f30*/  LOP3.LUT P0, R231, R227, 0x8, RZ, 0xc0, !PT ;  /* 0x00000008e3e77812 */ /* 0x004ff6000780c0ff */
[----:B------:R-:W-:Y:S02]  /*6f40*/  @!UPT UIADD3 URZ, URZ, URZ, URZ ;  /* 0x0000003f3f3ff290 */ /* 0x000fe4000fffe03f */
[----:B------:R-:W-:Y:S05]  /*6f50*/  @!P0 BRA `(.L_x_2711) ;  /* 0x0000000400148947 */ /* 0x000fea0003800000 */
[----:B------:R-:W-:Y:S01]  /*6f60*/  VIADD R10, R228, 0x4 ;  /* 0x00000004e40a7836 */ /* 0x000fe20000000000 */
[-C--:B------:R-:W-:Y:S02]  /*6f70*/  IABS R9, R211.reuse ;  /* 0x000000d300097213 */ /* 0x080fe40000000000 */
[----:B------:R-:W-:Y:S02]  /*6f80*/  IABS R8, R210 ;  /* 0x000000d200087213 */ /* 0x000fe40000000000 */
[----:B----4-:R-:W-:Y:S01]  /*6f90*/  I2F.RP R7, R9 ;  /* 0x0000000900077306 */ /* 0x010fe20000209400 */
        /* <DEDUP_REMOVED lines=65> */
.L_x_2711:
[----:B------:R-:W-:Y:S05]  /*73b0*/  BSYNC B0 ;  /* 0x0000000000007941 */ /* 0x000fea0003800000 */
.L_x_2710:
        /* <DEDUP_REMOVED lines=9> */
[----:B------:R-:W-:Y:S01]  /*7450*/  IMAD.MOV.U32 R237, RZ, RZ, R223 ;  /* 0x000000ffffed7224 */ /* 0x000fe200078e00df */
[C---:B------:R-:W-:Y:S01]  /*7460*/  HMMA.16816.F32 R32, R164.reuse, R174, R32 ;  /* 0x000000aea420723c */ /* 0x040fe20000001820 */
[----:B------:R-:W-:Y:S02]  /*7470*/  @!UP0 UIADD3 UR6, UR9, -0x6000, URZ ;  /* 0xffffa00009068890 */ /* 0x000fe4000fffe03f */
[----:B------:R-:W-:Y:S01]  /*7480*/  @!UP0 UIADD3 UR7, UR10, -0x180, URZ ;  /* 0xfffffe800a078890 */ /* 0x000fe2000fffe03f */
[----:B------:R-:W-:Y:S01]  /*7490*/  @!PT LDS RZ, [RZ] ;  /* 0x00000000fffff984 */ /* 0x000fe20000000800 */
[----:B------:R-:W-:Y:S01]  /*74a0*/  @!PT LDS RZ, [RZ] ;  /* 0x00000000fffff984 */ /* 0x000fe20000000800 */
[----:B------:R-:W-:Y:S01]  /*74b0*/  @!PT LDS RZ, [RZ] ;  /* 0x00000000fffff984 */ /* 0x000fe20000000800 */
[----:B---3--:R3:W-:Y:S01]  /*74c0*/  @P0 LDGSTS.E.BYPASS.LTC128B.128 [R234+0x8080], desc[UR36][R236.64] ;  /* 0x08080000ecea0fae */ /* 0x0087e2000b901d64 */
        /* <DEDUP_REMOVED lines=8> */
[----:B------:R-:W-:Y:S01]  /*7550*/  IADD3 R224, P0, R224, UR4, RZ ;  /* 0x00000004e0e07c10 */ /* 0x000fe2000ff1e0ff */
[C---:B------:R-:W-:Y:S05]  /*7560*/  HMMA.16816.F32 R44, R164.reuse, R180, R44 ;  /* 0x000000b4a42c723c */ /* 0x040fea000000182c */
[----:B------:R-:W-:Y:S01]  /*7570*/  IADD3.X R223, R233, UR5, RZ, P0, !PT ;  /* 0x00000005e9df7c10 */ /* 0x000fe200087fe4ff */
[-C--:B------:R-:W-:Y:S03]  /*7580*/  HMMA.16816.F32 R48, R164, R182.reuse, R48 ;  /* 0x000000b6a430723c */ /* 0x080fe60000001830 */
[----:B------:R-:W-:Y:S02]  /*7590*/  ISETP.GT.AND P0, PT, R220, -0x2, PT ;  /* 0xfffffffedc00780c */ /* 0x000fe40003f04270 */
[----:B------:R-:W-:Y:S01]  /*75a0*/  VIADD R230, R230, 0x1 ;  /* 0x00000001e6e67836 */ /* 0x000fe20000000000 */
[C---:B------:R-:W-:Y:S04]  /*75b0*/  HMMA.16816.F32 R52, R184.reuse, R182, R52 ;  /* 0x000000b6b834723c */ /* 0x040fe80000001834 */
[----:B------:R-:W-:Y:S01]  /*75c0*/  ISETP.NE.AND P2, PT, R230, 0x4, PT ;  /* 0x00000004e600780c */ /* 0x000fe20003f45270 */
[----:B------:R-:W-:Y:S01]  /*75d0*/  VIADD R228, R228, 0x20 ;  /* 0x00000020e4e47836 */ /* 0x000fe20000000000 */
[C---:B------:R-:W-:Y:S01]  /*75e0*/  HMMA.16816.F32 R56, R184.reuse, R180, R56 ;  /* 0x000000b4b838723c */ /* 0x040fe20000001838 */
[----:B------:R-:W-:Y:S04]  /*75f0*/  DEPBAR.LE SB0, 0x2 ;  /* 0x000080800000791a */ /* 0x000fe80000000000 */
[----:B------:R-:W-:Y:S01]  /*7600*/  BAR.SYNC.DEFER_BLOCKING 0x0 ;  /* 0x0000000000007b1d */ /* 0x000fe20000010000 */
[C---:B------:R-:W-:Y:S05]  /*7610*/  HMMA.16816.F32 R60, R184.reuse, R178, R60 ;  /* 0x000000b2b83c723c */ /* 0x040fea000000183c */
[----:B------:R-:W-:Y:S01]  /*7620*/  @!P2 VIADD R232, R199, 0xfffffe80 ;  /* 0xfffffe80c7e8a836 */ /* 0x000fe20000000000 */
[C---:B------:R-:W-:Y:S01]  /*7630*/  HMMA.16816.F32 R64, R184.reuse, R176, R64 ;  /* 0x000000b0b840723c */ /* 0x040fe20000001840 */
[----:B------:R-:W-:Y:S04]  /*7640*/  @!P2 IMAD.MOV.U32 R230, RZ, RZ, RZ ;  /* 0x000000ffffe6a224 */ /* 0x000fe800078e00ff */
[-C--:B---3--:R-:W-:Y:S01]  /*7650*/  LEA R236, R217, R232.reuse, 0x4 ;  /* 0x000000e8d9ec7211 */ /* 0x088fe200078e20ff */
[C---:B------:R-:W-:Y:S05]  /*7660*/  HMMA.16816.F32 R68, R184.reuse, R174, R68 ;  /* 0x000000aeb844723c */ /* 0x040fea0000001844 */
[----:B------:R-:W-:Y:S01]  /*7670*/  @!P2 VIADD R225, R198, 0xffffa000 ;  /* 0xffffa000c6e1a836 */ /* 0x000fe20000000000 */
[C---:B------:R-:W-:Y:S01]  /*7680*/  HMMA.16816.F32 R72, R184.reuse, R172, R72 ;  /* 0x000000acb848723c */ /* 0x040fe20000001848 */
[----:B----4-:R4:W1:Y:S05]  /*7690*/  LDSM.16.M88.4 R4, [R236] ;  /* 0x00000000ec04783b */ /* 0x01086a0000000200 */
[C---:B------:R-:W-:Y:S05]  /*76a0*/  HMMA.16816.F32 R76, R184.reuse, R170, R76 ;  /* 0x000000aab84c723c */ /* 0x040fea000000184c */
[--C-:B------:R-:W-:Y:S01]  /*76b0*/  IMAD.IADD R235, R2, 0x1, R225.reuse ;  /* 0x0000000102eb7824 */ /* 0x100fe200078e02e1 */
[-C--:B------:R-:W-:Y:S01]  /*76c0*/  HMMA.16816.F32 R80, R184, R168.reuse, R80 ;  /* 0x000000a8b850723c */ /* 0x080fe20000001850 */
[----:B------:R4:W1:Y:S04]  /*76d0*/  LDSM.16.M88.4 R152, [R236+0x1000] ;  /* 0x00100000ec98783b */ /* 0x0008680000000200 */
[--C-:B------:R-:W-:Y:S01]  /*76e0*/  IMAD.IADD R234, R3, 0x1, R225.reuse ;  /* 0x0000000103ea7824 */ /* 0x100fe200078e02e1 */
[C---:B------:R-:W-:Y:S03]  /*76f0*/  HMMA.16816.F32 R84, R188.reuse, R168, R84 ;  /* 0x000000a8bc54723c */ /* 0x040fe60000001854 */
[----:B------:R4:W1:Y:S02]  /*7700*/  LDSM.16.M88.4 R156, [R236+0x2000] ;  /* 0x00200000ec9c783b */ /* 0x0008640000000200 */
[----:B------:R-:W-:Y:S01]  /*7710*/  IADD3 R233, R196, R225, RZ ;  /* 0x000000e1c4e97210 */ /* 0x000fe20007ffe0ff */
[C---:B------:R-:W-:Y:S05]  /*7720*/  HMMA.16816.F32 R88, R188.reuse, R170, R88 ;  /* 0x000000aabc58723c */ /* 0x040fea0000001858 */
[----:B------:R4:W1:Y:S01]  /*7730*/  LDSM.16.M88.4 R160, [R236+0x3000] ;  /* 0x00300000eca0783b */ /* 0x0008620000000200 */
[C---:B------:R-:W-:Y:S05]  /*7740*/  HMMA.16816.F32 R92, R188.reuse, R172, R92 ;  /* 0x000000acbc5c723c */ /* 0x040fea000000185c */
[--C-:B------:R-:W-:Y:S01]  /*7750*/  IMAD.IADD R231, R197, 0x1, R225.reuse ;  /* 0x00000001c5e77824 */ /* 0x100fe200078e02e1 */
[C---:B------:R-:W-:Y:S01]  /*7760*/  HMMA.16816.F32 R96, R188.reuse, R174, R96 ;  /* 0x000000aebc60723c */ /* 0x040fe20000001860 */
[----:B------:R4:W1:Y:S04]  /*7770*/  LDSM.16.MT88.4 R8, [R235] ;  /* 0x00000000eb08783b */ /* 0x0008680000004200 */
[----:B------:R-:W-:Y:S01]  /*7780*/  IADD3 R200, R220, -0x1, RZ ;  /* 0xffffffffdcc87810 */ /* 0x000fe20007ffe0ff */
[C---:B------:R-:W-:Y:S03]  /*7790*/  HMMA.16816.F32 R100, R188.reuse, R176, R100 ;  /* 0x000000b0bc64723c */ /* 0x040fe60000001864 */
[----:B------:R4:W1:Y:S01]  /*77a0*/  LDSM.16.MT88.4 R12, [R234] ;  /* 0x00000000ea0c783b */ /* 0x0008620000004200 */
[----:B------:R-:W-:Y:S01]  /*77b0*/  ISETP.NE.AND P1, PT, R200, RZ, PT ;  /* 0x000000ffc800720c */ /* 0x000fe20003f25270 */
[----:B------:R-:W-:Y:S01]  /*77c0*/  IMAD.MOV.U32 R198, RZ, RZ, R225 ;  /* 0x000000ffffc67224 */ /* 0x000fe200078e00e1 */
[C---:B------:R-:W-:Y:S05]  /*77d0*/  HMMA.16816.F32 R104, R188.reuse, R178, R104 ;  /* 0x000000b2bc68723c */ /* 0x040fea0000001868 */
[----:B------:R4:W1:Y:S01]  /*77e0*/  LDSM.16.MT88.4 R20, [R233] ;  /* 0x00000000e914783b */ /* 0x0008620000004200 */
[C---:B------:R-:W-:Y:S05]  /*77f0*/  HMMA.16816.F32 R108, R188.reuse, R180, R108 ;  /* 0x000000b4bc6c723c */ /* 0x040fea000000186c */
[----:B------:R-:W-:Y:S01]  /*7800*/  SEL R229, R229, RZ, P1 ;  /* 0x000000ffe5e57207 */ /* 0x000fe20000800000 */
[-C--:B------:R-:W-:Y:S01]  /*7810*/  HMMA.16816.F32 R112, R188, R182.reuse, R112 ;  /* 0x000000b6bc70723c */ /* 0x080fe20000001870 */
[----:B------:R4:W1:Y:S04]  /*7820*/  LDSM.16.MT88.4 R148, [R231] ;  /* 0x00000000e794783b */ /* 0x0008680000004200 */
[----:B------:R-:W-:Y:S01]  /*7830*/  SEL R227, R227, RZ, P1 ;  /* 0x000000ffe3e37207 */ /* 0x000fe20000800000 */
        /* <DEDUP_REMOVED lines=13> */
.L_x_2703:
        /* <DEDUP_REMOVED lines=8> */
[----:B------:R-:W3:Y:S02]  /*7990*/  LDC.64 R2, c[0x0][0x320] ;  /* 0x0000c800ff027b82 */ /* 0x000ee40000000a00 */
[----:B---3--:R-:W3:Y:S02]  /*79a0*/  LDG.E.64 R2, desc[UR36][R2.64] ;  /* 0x0000002402027981 */ /* 0x008ee4000c1e1b00 */
[----:B---3--:R-:W-:-:S04]  /*79b0*/  ISETP.NE.U32.AND P0, PT, R2, RZ, PT ;  /* 0x000000ff0200720c */ /* 0x008fc80003f05070 */
[----:B------:R-:W-:-:S13]  /*79c0*/  ISETP.NE.AND.EX P0, PT, R3, RZ, PT, P0 ;  /* 0x000000ff0300720c */ /* 0x000fda0003f05300 */
[----:B------:R-:W-:Y:S05]  /*79d0*/  @!P0 BRA `(.L_x_2713) ;  /* 0x0000000000088947 */ /* 0x000fea0003800000 */
[----:B------:R3:W5:Y:S01]  /*79e0*/  LD.E R2, desc[UR36][R2.64] ;  /* 0x0000002402027980 */ /* 0x000762000c101900 */
[----:B------:R-:W-:Y:S05]  /*79f0*/  BRA `(.L_x_2714) ;  /* 0x0000000000247947 */ /* 0x000fea0003800000 */
.L_x_2713:
[----:B------:R-:W-:Y:S02]  /*7a00*/  ULDC.64 UR4, c[0x0][0x310] ;  /* 0x0000c40000047ab9 */ /* 0x000fe40000000a00 */
[----:B------:R-:W-:-:S04]  /*7a10*/  ISETP.NE.U32.AND P0, PT, RZ, UR4, PT ;  /* 0x00000004ff007c0c */ /* 0x000fc8000bf05070 */
[----:B------:R-:W-:-:S13]  /*7a20*/  ISETP.NE.AND.EX P0, PT, RZ, UR5, PT, P0 ;  /* 0x00000005ff007c0c */ /* 0x000fda000bf05300 */
[----:B------:R-:W-:Y:S05]  /*7a30*/  @!P0 BRA `(.L_x_2715) ;  /* 0x00000000000c8947 */ /* 0x000fea0003800000 */
[----:B------:R-:W3:Y:S02]  /*7a40*/  LDC.64 R2, c[0x0][0x310] ;  /* 0x0000c400ff027b82 */ /* 0x000ee40000000a00 */
[----:B---3--:R3:W5:Y:S01]  /*7a50*/  LDG.E R2, desc[UR36][R2.64] ;  /* 0x0000002402027981 */ /* 0x008762000c1e1900 */
[----:B------:R-:W-:Y:S05]  /*7a60*/  BRA `(.L_x_2714) ;  /* 0x0000000000087947 */ /* 0x000fea0003800000 */
.L_x_2715:
[----:B------:R-:W-:Y:S02]  /*7a70*/  ULDC UR4, c[0x0][0x308] ;  /* 0x0000c20000047ab9 */ /* 0x000fe40000000800 */
[----:B------:R-:W-:-:S07]  /*7a80*/  MOV R2, UR4 ;  /* 0x0000000400027c02 */ /* 0x000fce0008000f00 */
.L_x_2714:
        /* <DEDUP_REMOVED lines=11> */
.L_x_2716:
[----:B------:R-:W-:Y:S02]  /*7b40*/  ULDC.64 UR4, c[0x0][0x318] ;  /* 0x0000c60000047ab9 */ /* 0x000fe40000000a00 */
[----:B------:R-:W-:-:S04]  /*7b50*/  ISETP.NE.U32.AND P0, PT, RZ, UR4, PT ;  /* 0x00000004ff007c0c */ /* 0x000fc8000bf05070 */
[----:B------:R-:W-:-:S13]  /*7b60*/  ISETP.NE.AND.EX P0, PT, RZ, UR5, PT, P0 ;  /* 0x00000005ff007c0c */ /* 0x000fda000bf05300 */
[----:B------:R-:W-:Y:S05]  /*7b70*/  @!P0 BRA `(.L_x_2718) ;  /* 0x00000000000c8947 */ /* 0x000fea0003800000 */
[----:B------:R-:W1:Y:S02]  /*7b80*/  LDC.64 R170, c[0x0][0x318] ;  /* 0x0000c600ffaa7b82 */ /* 0x000e640000000a00 */
[----:B-1----:R1:W5:Y:S01]  /*7b90*/  LDG.E R170, desc[UR36][R170.64] ;  /* 0x00000024aaaa7981 */ /* 0x002362000c1e1900 */
[----:B------:R-:W-:Y:S05]  /*7ba0*/  BRA `(.L_x_2717) ;  /* 0x0000000000087947 */ /* 0x000fea0003800000 */
.L_x_2718:
[----:B------:R-:W-:Y:S02]  /*7bb0*/  ULDC UR4, c[0x0][0x30c] ;  /* 0x0000c30000047ab9 */ /* 0x000fe40000000800 */
[----:B------:R-:W-:-:S07]  /*7bc0*/  MOV R170, UR4 ;  /* 0x0000000400aa7c02 */ /* 0x000fce0008000f00 */
.L_x_2717:
[----:B---3--:R-:W3:Y:S01]  /*7bd0*/  S2R R3, SR_CTAID.Y ;  /* 0x0000000000037919 */ /* 0x008ee20000002600 */
[----:B-1----:R-:W1:Y:S01]  /*7be0*/  LDC.64 R4, c[0x0][0x228] ;  /* 0x00008a00ff047b82 */ /* 0x002e620000000a00 */
        /* <DEDUP_REMOVED lines=24> */
.L_x_3406:
[----:B------:R-:W-:Y:S05]  /*7d70*/  BRX R6 -0x7d80                                                                                                                             (*"BRANCH_TARGETS .L_x_3407,.L_x_3408,.L_x_3409"*) ;  /* 0xffffff8006a07949 */ /* 0x000fea000383ffff */
.L_x_3409:
        /* <DEDUP_REMOVED lines=9> */
.L_x_3407:
        /* <DEDUP_REMOVED lines=10> */
.L_x_3408:
        /* <DEDUP_REMOVED lines=18> */
.L_x_2719:
        /* <DEDUP_REMOVED lines=9> */
.L_x_2722:
[----:B------:R-:W-:Y:S05]  /*8060*/  BSYNC B0 ;  /* 0x0000000000007941 */ /* 0x000fea0003800000 */
.L_x_2721:
[----:B------:R-:W-:-:S04]  /*8070*/  ISETP.NE.AND P0, PT, R201, RZ, PT ;  /* 0x000000ffc900720c */ /* 0x000fc80003f05270 */
[----:B-----5:R-:W-:-:S09]  /*8080*/  FSEL R170, R170, 1, !P0 ;  /* 0x3f800000aaaa7808 */ /* 0x020fd20004000000 */
.L_x_2720:
        /* <DEDUP_REMOVED lines=26> */
.L_x_2723:
        /* <DEDUP_REMOVED lines=24> */
.L_x_2724:
[----:B------:R-:W2:Y:S01]  /*83b0*/  S2R R160, SR_TID.X ;  /* 0x0000000000a07919 */ /* 0x000ea20000002100 */
[----:B------:R-:W3:Y:S01]  /*83c0*/  LDC R0, c[0x0][0x228] ;  /* 0x00008a00ff007b82 */ /* 0x000ee20000000800 */
[----:B------:R-:W-:Y:S01]  /*83d0*/  IMAD.MOV.U32 R5, RZ, RZ, -0x1 ;  /* 0xffffffffff057424 */ /* 0x000fe200078e00ff */
[----:B------:R-:W-:Y:S01]  /*83e0*/  ULDC UR4, c[0x0][0x214] ;  /* 0x0000850000047ab9 */ /* 0x000fe20000000800 */
[----:B------:R-:W3:Y:S01]  /*83f0*/  S2R R7, SR_CTAID.Y ;  /* 0x0000000000077919 */ /* 0x000ee20000002600 */
[----:B------:R-:W-:Y:S02]  /*8400*/  LOP3.LUT P6, RZ, R168, 0xf, RZ, 0xc0, !PT ;  /* 0x0000000fa8ff7812 */ /* 0x000fe400078cc0ff */
        /* <DEDUP_REMOVED lines=8> */
[----:B---3--:R-:W-:Y:S01]  /*8490*/  SHF.L.U32 R7, R7, R0, RZ ;  /* 0x0000000007077219 */ /* 0x008fe200000006ff */
[----:B------:R-:W-:Y:S01]  /*84a0*/  IMAD.IADD R151, R160, 0x1, -R151 ;  /* 0x00000001a0977824 */ /* 0x000fe200078e0a97 */
[----:B------:R-:W-:-:S02]  /*84b0*/  LEA.HI R4, R4, R155, RZ, 0x2 ;  /* 0x0000009b04047211 */ /* 0x000fc400078f10ff */
[----:B----4-:R-:W-:Y:S02]  /*84c0*/  SHF.R.S32.HI R161, RZ, R0, R3 ;  /* 0x00000000ffa17219 */ /* 0x010fe40000011403 */
[----:B------:R-:W-:Y:S02]  /*84d0*/  LOP3.LUT R4, R4, 0xfffffffc, RZ, 0xc0, !PT ;  /* 0xfffffffc04047812 */ /* 0x000fe400078ec0ff */
[----:B------:R-:W-:-:S03]  /*84e0*/  SHF.R.S32.HI R154, RZ, 0x1f, R151 ;  /* 0x0000001fff9a7819 */ /* 0x000fc60000011497 */
[----:B------:R-:W-:Y:S01]  /*84f0*/  IMAD.IADD R155, R155, 0x1, -R4 ;  /* 0x000000019b9b7824 */ /* 0x000fe200078e0a04 */
[----:B------:R-:W-:Y:S02]  /*8500*/  LEA.HI R154, R154, R151, RZ, 0x4 ;  /* 0x000000979a9a7211 */ /* 0x000fe400078f20ff */
[----:B------:R-:W-:Y:S02]  /*8510*/  SHF.L.U32 R4, R5, R0, RZ ;  /* 0x0000000005047219 */ /* 0x000fe400000006ff */
[----:B------:R-:W-:Y:S02]  /*8520*/  LOP3.LUT R6, R154, 0xfffffff0, RZ, 0xc0, !PT ;  /* 0xfffffff09a067812 */ /* 0x000fe400078ec0ff */
[----:B------:R-:W-:Y:S02]  /*8530*/  LEA.HI R163, R155, R155, RZ, 0x1 ;  /* 0x0000009b9ba37211 */ /* 0x000fe400078f08ff */
[----:B------:R-:W-:Y:S01]  /*8540*/  LOP3.LUT R4, R3, R4, RZ, 0x30, !PT ;  /* 0x0000000403047212 */ /* 0x000fe200078e30ff */
[----:B------:R-:W-:Y:S01]  /*8550*/  IMAD.IADD R151, R151, 0x1, -R6 ;  /* 0x0000000197977824 */ /* 0x000fe200078e0a06 */
[----:B------:R-:W-:-:S02]  /*8560*/  LOP3.LUT R5, R169, 0xffffff80, RZ, 0xc0, !PT ;  /* 0xffffff80a9057812 */ /* 0x000fc400078ec0ff */
[----:B------:R-:W-:Y:S01]  /*8570*/  LOP3.LUT R6, R163, 0x3ffffffe, RZ, 0xc0, !PT ;  /* 0x3ffffffea3067812 */ /* 0x000fe200078ec0ff */
[----:B------:R-:W-:Y:S01]  /*8580*/  IMAD.IADD R4, R7, 0x1, R4 ;  /* 0x0000000107047824 */ /* 0x000fe200078e0204 */
[----:B------:R-:W-:Y:S02]  /*8590*/  LEA.HI.SX32 R154, R154, R5, 0x1c ;  /* 0x000000059a9a7211 */ /* 0x000fe400078fe2ff */
[----:B------:R-:W-:Y:S01]  /*85a0*/  SHF.R.S32.HI R163, RZ, 0x1, R163 ;  /* 0x00000001ffa37819 */ /* 0x000fe200000114a3 */
[----:B------:R-:W-:Y:S01]  /*85b0*/  IMAD.IADD R155, R155, 0x1, -R6 ;  /* 0x000000019b9b7824 */ /* 0x000fe200078e0a06 */
[----:B------:R-:W-:Y:S01]  /*85c0*/  SHF.R.S32.HI R169, RZ, 0x7, R169 ;  /* 0x00000007ffa97819 */ /* 0x000fe200000114a9 */
[----:B------:R-:W-:Y:S02]  /*85d0*/  IMAD R4, R4, 0x10, R151 ;  /* 0x0000001004047824 */ /* 0x000fe400078e0297 */
[----:B------:R-:W-:Y:S02]  /*85e0*/  IMAD R6, R163, 0x40, R154 ;  /* 0x00000040a3067824 */ /* 0x000fe400078e029a */
[----:B------:R-:W-:-:S02]  /*85f0*/  IMAD.SHL.U32 R150, R4, 0x8, RZ ;  /* 0x0000000804967824 */ /* 0x000fc400078e00ff */
[----:B------:R-:W-:Y:S02]  /*8600*/  IMAD R6, R155, 0x4, R6 ;  /* 0x000000049b067824 */ /* 0x000fe400078e0206 */
[C---:B------:R-:W-:Y:S01]  /*8610*/  IMAD.WIDE R4, R150.reuse, 0x2, RZ ;  /* 0x0000000296047825 */ /* 0x040fe200078e02ff */
[----:B------:R-:W-:Y:S01]  /*8620*/  ISETP.GE.AND P1, PT, R150, UR4, PT ;  /* 0x0000000496007c0c */ /* 0x000fe2000bf26270 */
[----:B------:R-:W-:Y:S02]  /*8630*/  ULDC.64 UR4, c[0x0][0x288] ;  /* 0x0000a20000047ab9 */ /* 0x000fe40000000a00 */
[----:B------:R-:W-:Y:S01]  /*8640*/  IMAD R161, R161, 0x80, R6 ;  /* 0x00000080a1a17824 */ /* 0x000fe200078e0206 */
[----:B------:R-:W-:Y:S02]  /*8650*/  LOP3.LUT R172, R4, 0xfffffff0, RZ, 0xc0, !PT ;  /* 0xfffffff004ac7812 */ /* 0x000fe400078ec0ff */
[----:B------:R-:W-:Y:S02]  /*8660*/  LOP3.LUT R173, R5, 0x1fffffff, RZ, 0xc0, !PT ;  /* 0x1fffffff05ad7812 */ /* 0x000fe400078ec0ff */
[----:B------:R-:W-:-:S02]  /*8670*/  SHF.R.S32.HI R153, RZ, 0x1f, R161 ;  /* 0x0000001fff997819 */ /* 0x000fc400000114a1 */
        /* <DEDUP_REMOVED lines=26> */
.L_x_2725:
        /* <DEDUP_REMOVED lines=18> */
.L_x_2726:
        /* <DEDUP_REMOVED lines=19> */
[----:B------:R-:W-:Y:S01]  /*8a70*/  IMAD.MOV.U32 R7, RZ, RZ, R173 ;  /* 0x000000ffff077224 */ /* 0x000fe200078e00ad */
[----:B------:R-:W-:Y:S01]  /*8a80*/  ISETP.NE.U32.AND P1, PT, R156, RZ, PT ;  /* 0x000000ff9c00720c */ /* 0x000fe20003f25070 */
[----:B------:R-:W-:-:S02]  /*8a90*/  IMAD.IADD R4, R4, 0x1, R207 ;  /* 0x0000000104047824 */ /* 0x000fc400078e02cf */
[----:B------:R-:W-:Y:S01]  /*8aa0*/  IMAD.IADD R167, R6, 0x1, R207 ;  /* 0x0000000106a77824 */ /* 0x000fe200078e02cf */
[----:B--2---:R-:W-:Y:S01]  /*8ab0*/  ISETP.GT.AND P6, PT, R0, 0x1, PT ;  /* 0x000000010000780c */ /* 0x004fe20003fc4270 */
[----:B------:R-:W-:Y:S01]  /*8ac0*/  IMAD R0, R153, UR4, RZ ;  /* 0x0000000499007c24 */ /* 0x000fe2000f8e02ff */
        /* <DEDUP_REMOVED lines=28> */
.L_x_2730:
[----:B------:R-:W-:Y:S05]  /*8c90*/  YIELD ;  /* 0x0000000000007946 */ /* 0x000fea0003800000 */
[----:B---3--:R-:W-:Y:S05]  /*8ca0*/  @P2 BRA `(.L_x_2729) ;  /* 0x0000000000082947 */ /* 0x008fea0003800000 */
[----:B------:R3:W5:Y:S04]  /*8cb0*/  LDG.E.STRONG.GPU R152, desc[UR36][R164.64] ;  /* 0x00000024a4987981 */ /* 0x000768000c1ef900 */
[----:B-----5:R-:W-:Y:S01]  /*8cc0*/  CCTL.IVALL ;  /* 0x00000000ff00798f */ /* 0x020fe20002000000 */
.L_x_2729:
[----:B------:R-:W-:Y:S01]  /*8cd0*/  ISETP.NE.AND P0, PT, R152, R201, PT ;  /* 0x000000c99800720c */ /* 0x000fe20003f05270 */
[----:B------:R-:W-:-:S12]  /*8ce0*/  WARPSYNC.ALL ;  /* 0x0000000000007948 */ /* 0x000fd80003800000 */
[----:B------:R-:W-:Y:S06]  /*8cf0*/  BAR.RED.AND.DEFER_BLOCKING 0x0, P0 ;  /* 0x0000000000007b1d */ /* 0x000fec0000014400 */
[----:B------:R-:W5:Y:S02]  /*8d00*/  B2R.RESULT RZ, P0 ;  /* 0x0000000000ff731c */ /* 0x000f640000004000 */
[----:B-----5:R-:W-:Y:S05]  /*8d10*/  @P0 BRA `(.L_x_2730) ;  /* 0xfffffffc00dc0947 */ /* 0x020fea000383ffff */
.L_x_2728:
[----:B------:R-:W-:Y:S05]  /*8d20*/  WARPSYNC.ALL ;  /* 0x0000000000007948 */ /* 0x000fea0003800000 */
[----:B------:R-:W-:Y:S06]  /*8d30*/  BAR.SYNC.DEFER_BLOCKING 0x0 ;  /* 0x0000000000007b1d */ /* 0x000fec0000010000 */
.L_x_2727:
        /* <DEDUP_REMOVED lines=17> */
[----:B------:R-:W-:-:S03]  /*8e50*/  LEA.HI R168, R7, R4, RZ, 0x4 ;  /* 0x0000000407a87211 */ /* 0x000fc600078f20ff */
[----:B------:R-:W-:Y:S01]  /*8e60*/  IMAD.IADD R4, R0, 0x1, -R5 ;  /* 0x0000000100047824 */ /* 0x000fe200078e0a05 */
[----:B------:R-:W-:Y:S01]  /*8e70*/  SHF.R.S32.HI R168, RZ, 0x4, R168 ;  /* 0x00000004ffa87819 */ /* 0x000fe200000114a8 */
[C---:B------:R-:W-:Y:S01]  /*8e80*/  IMAD R5, R151.reuse, 0x2, R6 ;  /* 0x0000000297057824 */ /* 0x040fe200078e0206 */
[----:B---3--:R-:W-:Y:S01]  /*8e90*/  SHF.R.S32.HI R0, RZ, 0x1f, R3 ;  /* 0x0000001fff007819 */ /* 0x008fe20000011403 */
[----:B------:R-:W-:Y:S01]  /*8ea0*/  IMAD R163, R151, 0x2, R4 ;  /* 0x0000000297a37824 */ /* 0x000fe200078e0204 */
[----:B------:R-:W-:Y:S01]  /*8eb0*/  LEA R167, R167, UR4, 0x3 ;  /* 0x00000004a7a77c11 */ /* 0x000fe2000f8e18ff */
[----:B------:R-:W-:Y:S01]  /*8ec0*/  IMAD R166, R154, 0x22, R5 ;  /* 0x000000229aa67824 */ /* 0x000fe200078e0205 */
[----:B------:R-:W-:Y:S01]  /*8ed0*/  LEA.HI R3, R0, R3, RZ, 0x4 ;  /* 0x0000000300037211 */ /* 0x000fe200078f20ff */
[----:B------:R-:W-:Y:S02]  /*8ee0*/  IMAD R163, R154, 0x22, R163 ;  /* 0x000000229aa37824 */ /* 0x000fe400078e02a3 */
[----:B------:R-:W-:Y:S01]  /*8ef0*/  IMAD R168, R168, 0x3, RZ ;  /* 0x00000003a8a87824 */ /* 0x000fe200078e02ff */
[----:B------:R-:W-:-:S02]  /*8f00*/  LEA R166, R166, UR4, 0x4 ;  /* 0x00000004a6a67c11 */ /* 0x000fc4000f8e20ff */
[----:B------:R-:W-:Y:S02]  /*8f10*/  LEA R163, R163, UR4, 0x4 ;  /* 0x00000004a3a37c11 */ /* 0x000fe4000f8e20ff */
[----:B------:R-:W-:Y:S02]  /*8f20*/  SHF.R.S32.HI R3, RZ, 0x4, R3 ;  /* 0x00000004ff037819 */ /* 0x000fe40000011403 */
        /* <DEDUP_REMOVED lines=987> */
[----:B-1----:R-:W-:Y:S02]  /*cce0*/  LEA.HI R16, R23, R23, RZ, 0x1 ;  /* 0x0000001717107211 */ /* 0x002fe400078f08ff */
[C---:B------:R-:W-:Y:S01]  /*ccf0*/  ISETP.LT.AND P3, PT, R25.reuse, R172, P1 ;  /* 0x000000ac1900720c */ /* 0x040fe20000f61270 */
        /* <DEDUP_REMOVED lines=23> */
[----:B------:R-:W-:Y:S01]  /*ce70*/  IMAD R22, R22, -0x3, R25 ;  /* 0xfffffffd16167824 */ /* 0x000fe200078e0219 */
[----:B------:R-:W-:-:S02]  /*ce80*/  ISETP.LT.AND P1, PT, R161, R172, P1 ;  /* 0x000000aca100720c */ /* 0x000fc40000f21270 */
        /* <DEDUP_REMOVED lines=96> */
.L_x_2731:
        /* <DEDUP_REMOVED lines=702> */
[----:B------:R-:W-:-:S03]  /*10070*/  SHF.R.S32.HI R13, RZ, 0x1f, R16 ;  /* 0x0000001fff0d7819 */ /* 0x000fc60000011410 */
[----:B------:R1:W-:Y:S01]  /*10080*/  @P0 STG.E.128 desc[UR36][R30.64], R4 ;  /* 0x000000041e000986 */ /* 0x0003e2000c101d24 */
[----:B------:R-:W-:Y:S01]  /*10090*/  LEA.HI R13, R13, R16, RZ, 0x3 ;  /* 0x000000100d0d7211 */ /* 0x000fe200078f18ff */
[----:B------:R-:W-:Y:S03]  /*100a0*/  BAR.SYNC.DEFER_BLOCKING 0x0 ;  /* 0x0000000000007b1d */ /* 0x000fe60000010000 */
[----:B------:R-:W-:Y:S02]  /*100b0*/  LOP3.LUT R13, R13, 0xffffff8, RZ, 0xc0, !PT ;  /* 0x0ffffff80d0d7812 */ /* 0x000fe400078ec0ff */
[----:B------:R-:W-:Y:S02]  /*100c0*/  ISETP.LT.AND P0, PT, R21, UR4, P1 ;  /* 0x0000000415007c0c */ /* 0x000fe40008f01270 */
[----:B------:R-:W-:Y:S01]  /*100d0*/  ISETP.LT.AND P1, PT, R161, UR4, P1 ;  /* 0x00000004a1007c0c */ /* 0x000fe20008f21270 */
[----:B------:R-:W-:-:S02]  /*100e0*/  IMAD.IADD R13, R16, 0x1, -R13 ;  /* 0x00000001100d7824 */ /* 0x000fc400078e0a0d */
[----:B------:R-:W-:Y:S02]  /*100f0*/  IMAD R16, R16, -0x3, R21 ;  /* 0xfffffffd10107824 */ /* 0x000fe400078e0215 */
[----:B------:R-:W-:Y:S01]  /*10100*/  IMAD R13, R13, 0x10, R24 ;  /* 0x000000100d0d7824 */ /* 0x000fe200078e0218 */
[----:B------:R-:W-:Y:S01]  /*10110*/  LEA R24, R17, R24, 0x4 ;  /* 0x0000001811187211 */ /* 0x000fe200078e20ff */
[----:B------:R-:W-:Y:S02]  /*10120*/  IMAD R26, R16, R3, R28 ;  /* 0x00000003101a7224 */ /* 0x000fe400078e021c */
[C---:B------:R-:W-:Y:S02]  /*10130*/  IMAD R25, R162.reuse, R13, R25 ;  /* 0x0000000da2197224 */ /* 0x040fe400078e0219 */
[----:B------:R-:W-:Y:S01]  /*10140*/  IMAD R23, R162, R24, R23 ;  /* 0x00000018a2177224 */ /* 0x000fe200078e0217 */
[--C-:B------:R-:W-:Y:S02]  /*10150*/  SHF.R.S32.HI R27, RZ, 0x1f, R26.reuse ;  /* 0x0000001fff1b7819 */ /* 0x100fe4000001141a */
        /* <DEDUP_REMOVED lines=63> */
.L_x_2732:
        /* <DEDUP_REMOVED lines=19> */
.L_x_2678:
[----:B------:R-:W-:Y:S02]  /*10680*/  MOV R12, RZ ;  /* 0x000000ff000c7202 */ /* 0x000fe40000000f00 */
[----:B------:R-:W-:Y:S02]  /*10690*/  MOV R11, 0x1f ;  /* 0x0000001f000b7802 */ /* 0x000fe40000000f00 */
[----:B------:R-:W-:-:S07]  /*106a0*/  MOV R15, 0xffffffff ;  /* 0xffffffff000f7802 */ /* 0x000fce0000000f00 */
[----:B------:R-:W-:Y:S05]  /*106b0*/  WARPSYNC.COLLECTIVE R15, `(.L_x_2733) ;  /* 0x000000000f087348 */ /* 0x000fea0003c00000 */
[----:B------:R1:W2:Y:S02]  /*106c0*/  SHFL.IDX P6, R14, R13, R12, R11 ;  /* 0x0000000c0d0e7389 */ /* 0x0002a400000c000b */
[----:B-12---:R-:W-:Y:S01]  /*106d0*/  ENDCOLLECTIVE ;  /* 0x000000000000791b */ /* 0x006fe20003800000 */
.L_x_2733:
[----:B------:R-:W-:Y:S05]  /*106e0*/  BRA `(.L_x_2734) ;  /* 0xffffff0000e47947 */ /* 0x000fea000383ffff */
.L_x_2735:
        /* <DEDUP_REMOVED lines=9> */
.L_x_3479:


//--------------------- .text._ZN7cutlass7Kernel2INS_4gemm6kernel20DefaultGemmUniversalINS_6half_tENS_6layout8RowMajorELNS_16ComplexTransformE0ELi8ES4_S6_LS7_0ELi8ES4_S6_fNS_4arch15OpClassTensorOpENS8_4Sm80ENS1_9GemmShapeILi128ELi128ELi32EEENSB_ILi64ELi64ELi32EEENSB_ILi16ELi8ELi16EEENS_8epilogue6thread17LinearCombinationIS4_Li8EffLNSG_9ScaleType4KindE0ELNS_15FloatRoundStyleE2ES4_EENS1_11threadblock30GemmIdentityThreadblockSwizzleILi8EEELi4ENS8_13OpMultiplyAddELNS1_23SharedMemoryClearOptionE0ELb0ELb0ELb0ENS5_9NoPermuteESR_NS5_38Tensor5DPermute02413ColumnMajorInverseILi16ELi3ELi8EEEvE10SelectBaseISO_vEEEEvNT_6ParamsE --------------------------
	.section	.text._ZN7cutlass7Kernel2INS_4gemm6kernel20DefaultGemmUniversalINS_6half_tENS_6layout8RowMajorELNS_16ComplexTransformE0ELi8ES4_S6_LS7_0ELi8ES4_S6_fNS_4arch15OpClassTensorOpENS8_4Sm80ENS1_9GemmShapeILi128ELi128ELi32EEENSB_ILi64ELi64ELi32EEENSB_ILi16ELi8ELi16EEENS_8epilogue6thread17LinearCombinationIS4_Li8EffLNSG_9ScaleType4KindE0ELNS_15FloatRoundStyleE2ES4_EENS1_11threadblock30GemmIdentityThreadblockSwizzleILi8EEELi4ENS8_13OpMultiplyAddELNS1_23SharedMemoryClearOptionE0ELb0ELb0ELb0ENS5_9NoPermuteESR_NS5_38Tensor5DPermute02413ColumnMajorInverseILi16ELi3ELi8EEEvE10SelectBaseISO_vEEEEvNT_6ParamsE,"ax",@progbits
	.align	128
.text._ZN7cutlass7Kernel2INS_4gemm6kernel20DefaultGemmUniversalINS_6half_tENS_6layout8RowMajorELNS_16ComplexTransformE0ELi8ES4_S6_LS7_0ELi8ES4_S6_fNS_4arch15OpClassTensorOpENS8_4Sm80ENS1_9GemmShapeILi128ELi128ELi32EEENSB_ILi64ELi64ELi32EEENSB_ILi16ELi8ELi16EEENS_8epilogue6thread17LinearCombinationIS4_Li8EffLNSG_9ScaleType4KindE0ELNS_15FloatRoundStyleE2ES4_EENS1_11threadblock30GemmIdentityThreadblockSwizzleILi8EEELi4ENS8_13OpMultiplyAddELNS1_23SharedMemoryClearOptionE0ELb0ELb0ELb0ENS5_9NoPermuteESR_NS5_38Tensor5DPermute02413ColumnMajorInverseILi16ELi3ELi8EEEvE10SelectBaseISO_vEEEEvNT_6ParamsE:
        .type           _ZN7cutlass7Kernel2INS_4gemm6kernel20DefaultGemmUniversalINS_6half_tENS_6layout8RowMajorELNS_16ComplexTransformE0ELi8ES4_S6_LS7_0ELi8ES4_S6_fNS_4arch15OpClassTensorOpENS8_4Sm80ENS1_9GemmShapeILi128ELi128ELi32EEENSB_ILi64ELi64ELi32EEENSB_ILi16ELi8ELi16EEENS_8epilogue6thread17LinearCombinationIS4_Li8EffLNSG_9ScaleType4KindE0ELNS_15FloatRoundStyleE2ES4_EENS1_11threadblock30GemmIdentityThreadblockSwizzleILi8EEELi4ENS8_13OpMultiplyAddELNS1_23SharedMemoryClearOptionE0ELb0ELb0ELb0ENS5_9NoPermuteESR_NS5_38Tensor5DPermute02413ColumnMajorInverseILi16ELi3ELi8EEEvE10SelectBaseISO_vEEEEvNT_6ParamsE,@function
        .size           _ZN7cutlass7Kernel2INS_4gemm6kernel20DefaultGemmUniversalINS_6half_tENS_6layout8RowMajorELNS_16ComplexTransformE0ELi8ES4_S6_LS7_0ELi8ES4_S6_fNS_4arch15OpClassTensorOpENS8_4Sm80ENS1_9GemmShapeILi128ELi128ELi32EEENSB_ILi64ELi64ELi32EEENSB_ILi16ELi8ELi16EEENS_8epilogue6thread17LinearCombinationIS4_Li8EffLNSG_9ScaleType4KindE0ELNS_15FloatRoundStyleE2ES4_EENS1_11threadblock30GemmIdentityThreadblockSwizzleILi8EEELi4ENS8_13OpMultiplyAddELNS1_23SharedMemoryClearOptionE0ELb0ELb0ELb0ENS5_9NoPermuteESR_NS5_38Tensor5DPermute02413ColumnMajorInverseILi16ELi3ELi8EEEvE10SelectBaseISO_vEEEEvNT_6ParamsE,(.L_x_3480 - _ZN7cutlass7Kernel2INS_4gemm6kernel20DefaultGemmUniversalINS_6half_tENS_6layout8RowMajorELNS_16ComplexTransformE0ELi8ES4_S6_LS7_0ELi8ES4_S6_fNS_4arch15OpClassTensorOpENS8_4Sm80ENS1_9GemmShapeILi128ELi128ELi32EEENSB_ILi64ELi64ELi32EEENSB_ILi16ELi8ELi16EEENS_8epilogue6thread17LinearCombinationIS4_Li8EffLNSG_9ScaleType4KindE0ELNS_15FloatRoundStyleE2ES4_EENS1_11threadblock30GemmIdentityThreadblockSwizzleILi8EEELi4ENS8_13OpMultiplyAddELNS1_23SharedMemoryClearOptionE0ELb0ELb0ELb0ENS5_9NoPermuteESR_NS5_38Tensor5DPermute02413ColumnMajorInverseILi16ELi3ELi8EEEvE10SelectBaseISO_vEEEEvNT_6ParamsE)
        .other          _ZN7cutlass7Kernel2INS_4gemm6kernel20DefaultGemmUniversalINS_6half_tENS_6layout8RowMajorELNS_16ComplexTransformE0ELi8ES4_S6_LS7_0ELi8ES4_S6_fNS_4arch15OpClassTensorOpENS8_4Sm80ENS1_9GemmShapeILi128ELi128ELi32EEENSB_ILi64ELi64ELi32EEENSB_ILi16ELi8ELi16EEENS_8epilogue6thread17LinearCombinationIS4_Li8EffLNSG_9ScaleType4KindE0ELNS_15FloatRoundStyleE2ES4_EENS1_11threadblock30GemmIdentityThreadblockSwizzleILi8EEELi4ENS8_13OpMultiplyAddELNS1_23SharedMemoryClearOptionE0ELb0ELb0ELb0ENS5_9NoPermuteESR_NS5_38Tensor5DPermute02413ColumnMajorInverseILi16ELi3ELi8EEEvE10SelectBaseISO_vEEEEvNT_6ParamsE,@"STO_CUDA_ENTRY STV_DEFAULT"
_ZN7cutlass7Kernel2INS_4gemm6kernel20DefaultGemmUniversalINS_6half_tENS_6layout8RowMajorELNS_16ComplexTransformE0ELi8ES4_S6_LS7_0ELi8ES4_S6_fNS_4arch15OpClassTensorOpENS8_4Sm80ENS1_9GemmShapeILi128ELi128ELi32EEENSB_ILi64ELi64ELi32EEENSB_ILi16ELi8ELi16EEENS_8epilogue6thread17LinearCombinationIS4_Li8EffLNSG_9ScaleType4KindE0ELNS_15FloatRoundStyleE2ES4_EENS1_11threadblock30GemmIdentityThreadblockSwizzleILi8EEELi4ENS8_13OpMultiplyAddELNS1_23SharedMemoryClearOptionE0ELb0ELb0ELb0ENS5_9NoPermuteESR_NS5_38Tensor5DPermute02413ColumnMajorInverseILi16ELi3ELi8EEEvE10SelectBaseISO_vEEEEvNT_6ParamsE:
        /* <DEDUP_REMOVED lines=40> */
.L_x_2737:
        /* <DEDUP_REMOVED lines=18> */
.L_x_2736:
[----:B------:R-:W1:Y:S01]  /*03a0*/  LDC R2, c[0x0][0x224] ;  /* 0x00008900ff027b82 */ /* 0x000e620000000800 */
[----:B------:R-:W-:-:S07]  /*03b0*/  IADD3 R23, R201, 0x1, RZ ;  /* 0x00000001c9177810 */ /* 0x000fce0007ffe0ff */
[----:B------:R-:W2:Y:S01]  /*03c0*/  LDC R22, c[0x0][0x234] ;  /* 0x00008d00ff167b82 */ /* 0x000ea20000000800 */
[C---:B-1----:R-:W-:Y:S01]  /*03d0*/  ISETP.GE.AND P0, PT, R23.reuse, R2, PT ;  /* 0x000000021700720c */ /* 0x042fe20003f06270 */
[-C--:B--2---:R-:W-:Y:S02]  /*03e0*/  IMAD R23, R23, R22.reuse, RZ ;  /* 0x0000001617177224 */ /* 0x084fe400078e02ff */
[----:B------:R-:W-:-:S10]  /*03f0*/  IMAD R22, R201, R22, RZ ;  /* 0x00000016c9167224 */ /* 0x000fd400078e02ff */
[----:B------:R-:W1:Y:S02]  /*0400*/  @P0 LDC R23, c[0x0][0x218] ;  /* 0x00008600ff170b82 */ /* 0x000e640000000800 */
.L_x_2738:
        /* <DEDUP_REMOVED lines=12> */
[----:B------:R-:W-:-:S02]  /*04d0*/  SEL R227, R227, 0x20, P1 ;  /* 0x00000020e3e37807 */ /* 0x000fc40000800000 */
[----:B------:R-:W-:Y:S01]  /*04e0*/  LEA.HI R24, R3, R206, RZ, 0x5 ;  /* 0x000000ce03187211 */ /* 0x000fe200078f28ff */
[----:B------:R-:W-:-:S03]  /*04f0*/  IMAD R3, R207, -0x3, R4 ;  /* 0xfffffffdcf037824 */ /* 0x000fc600078e0204 */
        /* <DEDUP_REMOVED lines=25> */
.L_x_2739:
        /* <DEDUP_REMOVED lines=18> */
.L_x_2740:
[----:B------:R-:W-:Y:S01]  /*07b0*/  SHF.R.S32.HI R0, RZ, 0x1f, R25 ;  /* 0x0000001fff007819 */ /* 0x000fe20000011419 */
[----:B------:R-:W-:Y:S01]  /*07c0*/  ULDC.64 UR4, c[0x0][0x248] ;  /* 0x0000920000047ab9 */ /* 0x000fe20000000a00 */
[----:B------:R-:W-:Y:S01]  /*07d0*/  LOP3.LUT R5, R2, 0xfffffffc, RZ, 0xc0, !PT ;  /* 0xfffffffc02057812 */ /* 0x000fe200078ec0ff */
[----:B------:R-:W1:Y:S01]  /*07e0*/  LDC R4, c[0x0][0x268] ;  /* 0x00009a00ff047b82 */ /* 0x000e620000000800 */
[----:B------:R-:W-:Y:S01]  /*07f0*/  IMAD.SHL.U32 R13, R24, 0x8, RZ ;  /* 0x00000008180d7824 */ /* 0x000fe200078e00ff */
[----:B------:R-:W-:Y:S01]  /*0800*/  SHF.R.S32.HI R208, RZ, 0x1f, R23 ;  /* 0x0000001fffd07819 */ /* 0x000fe20000011417 */
[----:B------:R-:W-:Y:S02]  /*0810*/  IMAD R0, R0, UR4, RZ ;  /* 0x0000000400007c24 */ /* 0x000fe4000f8e02ff */
[----:B------:R-:W-:Y:S01]  /*0820*/  IMAD.IADD R5, R18, 0x1, -R5 ;  /* 0x0000000112057824 */ /* 0x000fe200078e0a05 */
[----:B------:R-:W-:Y:S01]  /*0830*/  LEA.HI R208, R208, R23, RZ, 0x7 ;  /* 0x00000017d0d07211 */ /* 0x000fe200078f38ff */
[----:B------:R-:W-:Y:S01]  /*0840*/  IMAD R11, R25, UR5, R0 ;  /* 0x00000005190b7c24 */ /* 0x000fe2000f8e0200 */
[----:B------:R-:W2:Y:S01]  /*0850*/  LDC.64 R2, c[0x0][0x210] ;  /* 0x00008400ff027b82 */ /* 0x000ea20000000a00 */
[----:B------:R-:W-:Y:S01]  /*0860*/  LEA.HI R0, R29, R18, RZ, 0x3 ;  /* 0x000000121d007211 */ /* 0x000fe200078f18ff */
[----:B------:R-:W-:Y:S01]  /*0870*/  IMAD R20, R5, 0x8, R22 ;  /* 0x0000000805147824 */ /* 0x000fe200078e0216 */
[----:B------:R-:W-:-:S02]  /*0880*/  SHF.R.S32.HI R208, RZ, 0x7, R208 ;  /* 0x00000007ffd07819 */ /* 0x000fc400000114d0 */
[C---:B------:R-:W-:Y:S02]  /*0890*/  LOP3.LUT R7, R0.reuse, 0xfffffff8, RZ, 0xc0, !PT ;  /* 0xfffffff800077812 */ /* 0x040fe400078ec0ff */
[----:B------:R-:W-:Y:S02]  /*08a0*/  SHF.R.S32.HI R21, RZ, 0x1f, R20 ;  /* 0x0000001fff157819 */ /* 0x000fe40000011414 */
[----:B------:R-:W-:Y:S01]  /*08b0*/  LEA.HI.SX32 R0, R0, R13, 0x1d ;  /* 0x0000000d00007211 */ /* 0x000fe200078feaff */
[----:B------:R-:W-:Y:S01]  /*08c0*/  IMAD.IADD R10, R18, 0x1, -R7 ;  /* 0x00000001120a7824 */ /* 0x000fe200078e0a07 */
[----:B------:R-:W-:Y:S01]  /*08d0*/  SHF.R.U32.HI R13, RZ, 0x5, R206 ;  /* 0x00000005ff0d7819 */ /* 0x000fe200000116ce */
[----:B------:R-:W-:Y:S01]  /*08e0*/  IMAD.WIDE.U32 R8, R25, UR4, R20 ;  /* 0x0000000419087c25 */ /* 0x000fe2000f8e0014 */
[----:B------:R-:W-:-:S03]  /*08f0*/  UMOV UR4, 0xffffffff ;  /* 0xffffffff00047882 */ /* 0x000fc60000000000 */
[----:B------:R-:W-:Y:S01]  /*0900*/  IMAD.IADD R7, R0, 0x1, R22 ;  /* 0x0000000100077824 */ /* 0x000fe200078e0216 */
[----:B-----5:R-:W-:Y:S01]  /*0910*/  LEA R16, P0, R8, R16, 0x1 ;  /* 0x0000001008107211 */ /* 0x020fe200078008ff */
[----:B------:R-:W-:Y:S01]  /*0920*/  IMAD R212, R27, 0x10, R10 ;  /* 0x000000101bd47824 */ /* 0x000fe200078e020a */
[----:B------:R-:W-:Y:S01]  /*0930*/  VIADDMNMX R27, R22, R227, R23, PT ;  /* 0x000000e3161b7246 */ /* 0x000fe20003800117 */
[----:B------:R-:W-:Y:S02]  /*0940*/  IMAD.IADD R6, R9, 0x1, R11 ;  /* 0x0000000109067824 */ /* 0x000fe400078e020b */
[C---:B------:R-:W-:Y:S01]  /*0950*/  VIADD R9, R7.reuse, 0x4 ;  /* 0x0000000407097836 */ /* 0x040fe20000000000 */
[----:B------:R-:W-:Y:S01]  /*0960*/  ISETP.GE.AND P1, PT, R7, R27, PT ;  /* 0x0000001b0700720c */ /* 0x000fe20003f26270 */
[----:B------:R-:W-:Y:S01]  /*0970*/  IMAD.SHL.U32 R212, R212, 0x8, RZ ;  /* 0x00000008d4d47824 */ /* 0x000fe200078e00ff */
[----:B------:R-:W-:Y:S01]  /*0980*/  LEA.HI.X R17, R8, R17, R6, 0x1, P0 ;  /* 0x0000001108117211 */ /* 0x000fe200000f0c06 */
[----:B-1----:R-:W-:Y:S01]  /*0990*/  IMAD.HI R4, R4, 0x55555556, RZ ;  /* 0x5555555604047827 */ /* 0x002fe200078e02ff */
[----:B------:R-:W-:-:S02]  /*09a0*/  ISETP.GE.AND P3, PT, R9, R27, PT ;  /* 0x0000001b0900720c */ /* 0x000fc40003f66270 */
[CC--:B--2---:R-:W-:Y:S01]  /*09b0*/  ISETP.LT.AND P0, PT, R212.reuse, R3.reuse, !P1 ;  /* 0x00000003d400720c */ /* 0x0c4fe20004f01270 */
[C---:B------:R-:W-:Y:S01]  /*09c0*/  VIADD R210, R212.reuse, 0x40 ;  /* 0x00000040d4d27836 */ /* 0x040fe20000000000 */
[-C--:B------:R-:W-:Y:S02]  /*09d0*/  ISETP.LT.AND P2, PT, R212, R3.reuse, !P3 ;  /* 0x00000003d400720c */ /* 0x080fe40005f41270 */
        /* <DEDUP_REMOVED lines=10> */
.L_x_2793:
[C---:B------:R-:W-:Y:S01]  /*0a80*/  VIADD R3, R25.reuse, 0x10 ;  /* 0x0000001019037836 */ /* 0x040fe20000000000 */
[CC--:B------:R-:W-:Y:S01]  /*0a90*/  ISETP.GE.AND P0, PT, R25.reuse, R2.reuse, PT ;  /* 0x000000021900720c */ /* 0x0c0fe20003f06270 */
[C---:B------:R-:W-:Y:S01]  /*0aa0*/  VIADD R11, R25.reuse, 0x8 ;  /* 0x00000008190b7836 */ /* 0x040fe20000000000 */
[----:B------:R-:W3:Y:S01]  /*0ab0*/  S2R R12, SR_CgaCtaId ;  /* 0x00000000000c7919 */ /* 0x000ee20000008800 */
[----:B------:R-:W-:Y:S01]  /*0ac0*/  VIADD R25, R25, 0x18 ;  /* 0x0000001819197836 */ /* 0x000fe20000000000 */
[-C--:B------:R-:W-:Y:S01]  /*0ad0*/  ISETP.GE.AND P2, PT, R3, R2.reuse, PT ;  /* 0x000000020300720c */ /* 0x080fe20003f46270 */
[----:B------:R-:W-:Y:S01]  /*0ae0*/  BSSY B0, `(.L_x_2742) ;  /* 0x00000a4000007945 */ /* 0x000fe20003800000 */
[----:B------:R-:W-:Y:S02]  /*0af0*/  LEA.HI R3, R19, R19, RZ, 0x1 ;  /* 0x0000001313037211 */ /* 0x000fe400078f08ff */
[----:B------:R-:W-:Y:S02]  /*0b00*/  ISETP.GE.AND P1, PT, R11, R2, PT ;  /* 0x000000020b00720c */ /* 0x000fe40003f26270 */
[----:B------:R-:W-:-:S02]  /*0b10*/  LOP3.LUT R26, R3, 0x3ffffffe, RZ, 0xc0, !PT ;  /* 0x3ffffffe031a7812 */ /* 0x000fc400078ec0ff */
[----:B------:R-:W-:Y:S01]  /*0b20*/  ISETP.GE.AND P6, PT, R25, R2, PT ;  /* 0x000000021900720c */ /* 0x000fe20003fc6270 */
[C---:B------:R-:W-:Y:S01]  /*0b30*/  VIADD R2, R19.reuse, 0x8 ;  /* 0x0000000813027836 */ /* 0x040fe20000000000 */
[----:B------:R-:W-:Y:S01]  /*0b40*/  P2R R18, PR, RZ, 0x1 ;  /* 0x00000001ff127803 */ /* 0x000fe20000000000 */
[----:B------:R-:W-:Y:S01]  /*0b50*/  IMAD.IADD R26, R19, 0x1, -R26 ;  /* 0x00000001131a7824 */ /* 0x000fe200078e0a1a */
[----:B------:R-:W-:Y:S02]  /*0b60*/  P2R R15, PR, RZ, 0x2 ;  /* 0x00000002ff0f7803 */ /* 0x000fe40000000000 */
[----:B------:R-:W-:Y:S01]  /*0b70*/  P2R R8, PR, RZ, 0x4 ;  /* 0x00000004ff087803 */ /* 0x000fe20000000000 */
[----:B------:R-:W-:Y:S01]  /*0b80*/  IMAD R26, R26, 0x4, R5 ;  /* 0x000000041a1a7824 */ /* 0x000fe200078e0205 */
[CC--:B------:R-:W-:Y:S02]  /*0b90*/  ISETP.LT.AND P0, PT, R20.reuse, R27.reuse, !P0 ;  /* 0x0000001b1400720c */ /* 0x0c0fe40004701270 */
[----:B------:R-:W-:-:S02]  /*0ba0*/  ISETP.LT.AND P1, PT, R20, R27, !P1 ;  /* 0x0000001b1400720c */ /* 0x000fc40004f21270 */
[CC--:B------:R-:W-:Y:S02]  /*0bb0*/  ISETP.LT.AND P2, PT, R20.reuse, R27.reuse, !P2 ;  /* 0x0000001b1400720c */ /* 0x0c0fe40005741270 */
[----:B------:R-:W-:Y:S02]  /*0bc0*/  ISETP.LT.AND P3, PT, R20, R27, !P6 ;  /* 0x0000001b1400720c */ /* 0x000fe40007761270 */
[----:B------:R-:W-:Y:S02]  /*0bd0*/  IADD3 R4, R23, 0x1f, -R22 ;  /* 0x0000001f17047810 */ /* 0x000fe40007ffe816 */
[--C-:B------:R-:W-:Y:S02]  /*0be0*/  SHF.R.S32.HI R20, RZ, 0x1, R3.reuse ;  /* 0x00000001ff147819 */ /* 0x100fe40000011403 */
[----:B------:R-:W-:Y:S01]  /*0bf0*/  SHF.R.S32.HI R19, RZ, 0x1f, R3 ;  /* 0x0000001fff137819 */ /* 0x000fe20000011403 */
[----:B-1----:R-:W-:Y:S01]  /*0c00*/  VIADD R13, R4, 0x1f ;  /* 0x0000001f040d7836 */ /* 0x002fe20000000000 */
[----:B------:R-:W-:-:S02]  /*0c10*/  SHF.R.S32.HI R23, RZ, 0x1f, R26 ;  /* 0x0000001fff177819 */ /* 0x000fc4000001141a */
[----:B------:R-:W-:Y:S02]  /*0c20*/  LEA.HI R22, R2, R2, RZ, 0x1 ;  /* 0x0000000202167211 */ /* 0x000fe400078f08ff */
[----:B------:R-:W-:Y:S02]  /*0c30*/  SEL R11, RZ, 0x1, !P0 ;  /* 0x00000001ff0b7807 */ /* 0x000fe40004000000 */
[----:B------:R-:W-:Y:S02]  /*0c40*/  LEA.HI R19, R19, R20, RZ, 0x2 ;  /* 0x0000001413137211 */ /* 0x000fe400078f10ff */
[----:B------:R-:W-:Y:S02]  /*0c50*/  LEA.HI R23, R23, R26, RZ, 0x2 ;  /* 0x0000001a17177211 */ /* 0x000fe400078f10ff */
[----:B------:R-:W-:Y:S02]  /*0c60*/  LOP3.LUT R3, R22, 0x3ffffffe, RZ, 0xc0, !PT ;  /* 0x3ffffffe16037812 */ /* 0x000fe400078ec0ff */
[----:B------:R-:W-:-:S02]  /*0c70*/  P2R R11, PR, R11, 0xf ;  /* 0x0000000f0b0b7803 */ /* 0x000fc40000000000 */
[----:B------:R-:W-:Y:S01]  /*0c80*/  LOP3.LUT R19, R19, 0x1ffffffc, RZ, 0xc0, !PT ;  /* 0x1ffffffc13137812 */ /* 0x000fe200078ec0ff */
[----:B------:R-:W-:Y:S01]  /*0c90*/  IMAD.IADD R2, R2, 0x1, -R3 ;  /* 0x0000000102027824 */ /* 0x000fe200078e0a03 */
[----:B------:R-:W-:Y:S02]  /*0ca0*/  LOP3.LUT R23, R23, 0xfffffffc, RZ, 0xc0, !PT ;  /* 0xfffffffc17177812 */ /* 0x000fe400078ec0ff */
[----:B------:R-:W-:Y:S01]  /*0cb0*/  ISETP.GE.U32.AND P0, PT, R13, 0x3f, PT ;  /* 0x0000003f0d00780c */ /* 0x000fe20003f06070 */
[----:B------:R-:W-:Y:S01]  /*0cc0*/  IMAD.IADD R19, R20, 0x1, -R19 ;  /* 0x0000000114137824 */ /* 0x000fe200078e0a13 */
[----:B------:R-:W-:Y:S01]  /*0cd0*/  SHF.R.S32.HI R217, RZ, 0x1f, R4 ;  /* 0x0000001fffd97819 */ /* 0x000fe20000011404 */
[----:B------:R-:W-:Y:S01]  /*0ce0*/  IMAD.IADD R26, R26, 0x1, -R23 ;  /* 0x000000011a1a7824 */ /* 0x000fe200078e0a17 */
[----:B------:R-:W-:Y:S01]  /*0cf0*/  SEL R11, R11, RZ, P0 ;  /* 0x000000ff0b0b7207 */ /* 0x000fe20000000000 */
[----:B------:R-:W-:Y:S01]  /*0d00*/  IMAD R13, R2, 0x4, R5 ;  /* 0x00000004020d7824 */ /* 0x000fe200078e0205 */
[----:B------:R-:W-:Y:S01]  /*0d10*/  SEL R6, R6, RZ, P0 ;  /* 0x000000ff06067207 */ /* 0x000fe20000000000 */
[----:B------:R-:W1:Y:S01]  /*0d20*/  LDC.64 R2, c[0x0][0x250] ;  /* 0x00009400ff027b82 */ /* 0x000e620000000a00 */
[----:B------:R-:W-:Y:S01]  /*0d30*/  LOP3.LUT R26, R26, R19, RZ, 0x3c, !PT ;  /* 0x000000131a1a7212 */ /* 0x000fe200078e3cff */
[----:B------:R-:W-:Y:S01]  /*0d40*/  IMAD.SHL.U32 R5, R11, 0x10, RZ ;  /* 0x000000100b057824 */ /* 0x000fe200078e00ff */
[----:B------:R-:W-:-:S02]  /*0d50*/  SHF.R.S32.HI R19, RZ, 0x1, R22 ;  /* 0x00000001ff137819 */ /* 0x000fc40000011416 */
[----:B------:R-:W-:Y:S01]  /*0d60*/  SHF.R.S32.HI R22, RZ, 0x1f, R22 ;  /* 0x0000001fff167819 */ /* 0x000fe20000011416 */
[----:B------:R-:W-:Y:S01]  /*0d70*/  IMAD.IADD R23, R23, 0x1, R26 ;  /* 0x0000000117177824 */ /* 0x000fe200078e021a */
[----:B------:R-:W-:Y:S02]  /*0d80*/  SHF.R.S32.HI R24, RZ, 0x1f, R13 ;  /* 0x0000001fff187819 */ /* 0x000fe4000001140d */
[----:B------:R-:W-:Y:S01]  /*0d90*/  LOP3.LUT P0, RZ, R5, 0x10, RZ, 0xc0, !PT ;  /* 0x0000001005ff7812 */ /* 0x000fe2000780c0ff */
[----:B------:R-:W-:Y:S01]  /*0da0*/  IMAD R23, R20, 0x20, R23 ;  /* 0x0000002014177824 */ /* 0x000fe200078e0217 */
[----:B------:R-:W-:Y:S02]  /*0db0*/  MOV R5, 0x400 ;  /* 0x0000040000057802 */ /* 0x000fe40000000f00 */
[----:B------:R-:W-:Y:S01]  /*0dc0*/  LEA.HI R22, R22, R19, RZ, 0x2 ;  /* 0x0000001316167211 */ /* 0x000fe200078f10ff */
[----:B------:R-:W-:Y:S01]  /*0dd0*/  IMAD.SHL.U32 R20, R23, 0x8, RZ ;  /* 0x0000000817147824 */ /* 0x000fe200078e00ff */
[----:B------:R-:W-:-:S02]  /*0de0*/  LEA.HI R21, R24, R13, RZ, 0x2 ;  /* 0x0000000d18157211 */ /* 0x000fc400078f10ff */
[----:B---3--:R-:W-:Y:S02]  /*0df0*/  LEA R5, R12, R5, 0x18 ;  /* 0x000000050c057211 */ /* 0x008fe400078ec0ff */
[----:B------:R-:W-:Y:S02]  /*0e00*/  LOP3.LUT R22, R22, 0x1ffffffc, RZ, 0xc0, !PT ;  /* 0x1ffffffc16167812 */ /* 0x000fe400078ec0ff */
[----:B------:R-:W-:Y:S01]  /*0e10*/  LOP3.LUT R12, R21, 0xfffffffc, RZ, 0xc0, !PT ;  /* 0xfffffffc150c7812 */ /* 0x000fe200078ec0ff */
[----:B------:R-:W-:Y:S01]  /*0e20*/  IMAD R219, R20, 0x2, R5 ;  /* 0x0000000214db7824 */ /* 0x000fe200078e0205 */
[----:B------:R-:W-:Y:S01]  /*0e30*/  LEA.HI R217, R217, R4, RZ, 0x5 ;  /* 0x00000004d9d97211 */ /* 0x000fe200078f28ff */
[----:B------:R-:W-:Y:S02]  /*0e40*/  IMAD.IADD R21, R19, 0x1, -R22 ;  /* 0x0000000113157824 */ /* 0x000fe400078e0a16 */
[----:B------:R-:W-:Y:S01]  /*0e50*/  IMAD.IADD R22, R13, 0x1, -R12 ;  /* 0x000000010d167824 */ /* 0x000fe200078e0a0c */
[----:B------:R-:W-:Y:S01]  /*0e60*/  @!PT LDS RZ, [RZ] ;  /* 0x00000000fffff984 */ /* 0x000fe20000000800 */
[----:B------:R-:W-:Y:S01]  /*0e70*/  @!PT LDS RZ, [RZ] ;  /* 0x00000000fffff984 */ /* 0x000fe20000000800 */
[----:B------:R-:W-:Y:S01]  /*0e80*/  @!PT LDS RZ, [RZ] ;  /* 0x00000000fffff984 */ /* 0x000fe20000000800 */
[----:B------:R-:W-:Y:S01]  /*0e90*/  LDGSTS.E.BYPASS.LTC128B.128 [R219], desc[UR36][R16.64], P0 ;  /* 0x0000000010db7fae */ /* 0x000fe20008101d64 */
[----:B-1----:R-:W-:Y:S01]  /*0ea0*/  IADD3 R20, P0, R16, R2, RZ ;  /* 0x0000000210147210 */ /* 0x002fe20007f1e0ff */
[----:B------:R-:W-:Y:S01]  /*0eb0*/  IMAD.SHL.U32 R13, R11, 0x8, RZ ;  /* 0x000000080b0d7824 */ /* 0x000fe200078e00ff */
[----:B------:R-:W-:-:S02]  /*0ec0*/  LEA.HI.SX32 R217, R217, 0xfffffffd, 0x1b ;  /* 0xfffffffdd9d97811 */ /* 0x000fc400078fdaff */
[----:B------:R-:W-:-:S05]  /*0ed0*/  LOP3.LUT R21, R22, R21, RZ, 0x3c, !PT ;  /* 0x0000001516157212 */ /* 0x000fca00078e3cff */
[----:B------:R-:W-:Y:S02]  /*0ee0*/  IMAD.IADD R12, R12, 0x1, R21 ;  /* 0x000000010c0c7824 */ /* 0x000fe400078e0215 */
[----:B------:R-:W-:Y:S01]  /*0ef0*/  IMAD.X R21, R17, 0x1, R3, P0 ;  /* 0x0000000111157824 */ /* 0x000fe200000e0603 */
[----:B------:R-:W-:Y:S01]  /*0f00*/  LOP3.LUT P0, RZ, R13, 0x10, RZ, 0xc0, !PT ;  /* 0x000000100dff7812 */ /* 0x000fe2000780c0ff */
[----:B------:R-:W-:Y:S01]  /*0f10*/  IMAD R12, R19, 0x20, R12 ;  /* 0x00000020130c7824 */ /* 0x000fe200078e020c */
[----:B--2---:R-:W-:-:S03]  /*0f20*/  SHF.R.S32.HI R13, RZ, 0x1f, R14 ;  /* 0x0000001fff0d7819 */ /* 0x004fc6000001140e */
[----:B------:R-:W-:Y:S01]  /*0f30*/  IMAD.SHL.U32 R12, R12, 0x8, RZ ;  /* 0x000000080c0c7824 */ /* 0x000fe200078e00ff */
[----:B------:R-:W-:-:S03]  /*0f40*/  LEA.HI R13, R13, R14, RZ, 0x2 ;  /* 0x0000000e0d0d7211 */ /* 0x000fc600078f10ff */
[----:B------:R-:W-:Y:S01]  /*0f50*/  IMAD R218, R12, 0x2, R5 ;  /* 0x000000020cda7824 */ /* 0x000fe200078e0205 */
[----:B------:R-:W-:Y:S01]  /*0f60*/  SHF.R.S32.HI R222, RZ, 0x2, R13 ;  /* 0x00000002ffde7819 */ /* 0x000fe2000001140d */
[C---:B------:R-:W-:Y:S02]  /*0f70*/  IMAD.SHL.U32 R12, R11.reuse, 0x4, RZ ;  /* 0x000000040b0c7824 */ /* 0x040fe400078e00ff */
[----:B------:R-:W-:Y:S01]  /*0f80*/  IMAD.SHL.U32 R11, R11, 0x2, RZ ;  /* 0x000000020b0b7824 */ /* 0x000fe200078e00ff */
[----:B------:R1:W-:Y:S01]  /*0f90*/  LDGSTS.E.BYPASS.LTC128B.128 [R218], desc[UR36][R20.64], P0 ;  /* 0x0000000014da7fae */ /* 0x0003e20008101d64 */
[----:B------:R-:W-:-:S05]  /*0fa0*/  IADD3 R22, P0, R20, R2, RZ ;  /* 0x0000000214167210 */ /* 0x000fca0007f1e0ff */
[----:B------:R-:W-:Y:S01]  /*0fb0*/  IMAD.X R23, R21, 0x1, R3, P0 ;  /* 0x0000000115177824 */ /* 0x000fe200000e0603 */
[----:B------:R-:W-:Y:S01]  /*0fc0*/  LOP3.LUT P0, RZ, R12, 0x10, RZ, 0xc0, !PT ;  /* 0x000000100cff7812 */ /* 0x000fe2000780c0ff */
[----:B------:R-:W-:-:S12]  /*0fd0*/  IMAD.MOV.U32 R12, RZ, RZ, RZ ;  /* 0x000000ffff0c7224 */ /* 0x000fd800078e00ff */
[----:B------:R2:W-:Y:S01]  /*0fe0*/  LDGSTS.E.BYPASS.LTC128B.128 [R219+0x1000], desc[UR36][R22.64], P0 ;  /* 0x0100000016db7fae */ /* 0x0005e20008101d64 */
[----:B------:R-:W-:-:S05]  /*0ff0*/  IADD3 R24, P0, R22, R2, RZ ;  /* 0x0000000216187210 */ /* 0x000fca0007f1e0ff */
[----:B------:R-:W-:Y:S01]  /*1000*/  IMAD.X R25, R23, 0x1, R3, P0 ;  /* 0x0000000117197824 */ /* 0x000fe200000e0603 */
[----:B------:R-:W-:Y:S01]  /*1010*/  LOP3.LUT P0, RZ, R11, 0x10, RZ, 0xc0, !PT ;  /* 0x000000100bff7812 */ /* 0x000fe2000780c0ff */
[----:B-1----:R-:W-:Y:S01]  /*1020*/  IMAD.MOV.U32 R21, RZ, RZ, RZ ;  /* 0x000000ffff157224 */ /* 0x002fe200078e00ff */
[----:B------:R-:W-:-:S05]  /*1030*/  LOP3.LUT R11, R13, 0xfffffffc, RZ, 0xc0, !PT ;  /* 0xfffffffc0d0b7812 */ /* 0x000fca00078ec0ff */
[----:B------:R-:W-:Y:S02]  /*1040*/  IMAD.IADD R14, R14, 0x1, -R11 ;  /* 0x000000010e0e7824 */ /* 0x000fe400078e0a0b */
[----:B------:R-:W-:-:S03]  /*1050*/  IMAD.MOV.U32 R11, RZ, RZ, RZ ;  /* 0x000000ffff0b7224 */ /* 0x000fc600078e00ff */
[----:B------:R-:W-:Y:S01]  /*1060*/  LEA.HI R220, R14, R14, RZ, 0x1 ;  /* 0x0000000e0edc7211 */ /* 0x000fe200078f08ff */
[----:B------:R2:W-:Y:S01]  /*1070*/  LDGSTS.E.BYPASS.LTC128B.128 [R218+0x1000], desc[UR36][R24.64], P0 ;  /* 0x0100000018da7fae */ /* 0x0005e20008101d64 */
[----:B------:R-:W-:Y:S02]  /*1080*/  LOP3.LUT P0, R13, R6, 0x1, RZ, 0xc0, !PT ;  /* 0x00000001060d7812 */ /* 0x000fe4000780c0ff */
[----:B------:R-:W-:Y:S02]  /*1090*/  LOP3.LUT R221, R220, 0xfffffffe, RZ, 0xc0, !PT ;  /* 0xfffffffedcdd7812 */ /* 0x000fe400078ec0ff */
[----:B------:R-:W-:-:S03]  /*10a0*/  SHF.R.S32.HI R220, RZ, 0x1, R220 ;  /* 0x00000001ffdc7819 */ /* 0x000fc600000114dc */
[----:B------:R-:W-:Y:S02]  /*10b0*/  IMAD.IADD R221, R14, 0x1, -R221 ;  /* 0x000000010edd7824 */ /* 0x000fe400078e0add */
[----:B------:R-:W-:Y:S02]  /*10c0*/  IMAD R198, R222, 0x40, R220 ;  /* 0x00000040dec67824 */ /* 0x000fe400078e02dc */
[----:B------:R-:W-:Y:S02]  /*10d0*/  IMAD.MOV.U32 R14, RZ, RZ, RZ ;  /* 0x000000ffff0e7224 */ /* 0x000fe400078e00ff */
[----:B------:R-:W-:-:S04]  /*10e0*/  IMAD.SHL.U32 R198, R198, 0x40, RZ ;  /* 0x00000040c6c67824 */ /* 0x000fc800078e00ff */
[----:B------:R-:W-:Y:S01]  /*10f0*/  IMAD.SHL.U32 R198, R198, 0x2, RZ ;  /* 0x00000002c6c67824 */ /* 0x000fe200078e00ff */
[----:B------:R-:W-:Y:S06]  /*1100*/  @!P0 BRA `(.L_x_2743) ;  /* 0x0000000400048947 */ /* 0x000fec0003800000 */
        /* <DEDUP_REMOVED lines=65> */
.L_x_2743:
[----:B------:R-:W-:Y:S05]  /*1520*/  BSYNC B0 ;  /* 0x0000000000007941 */ /* 0x000fea0003800000 */
.L_x_2742:
        /* <DEDUP_REMOVED lines=99> */
.L_x_2745:
[----:B------:R-:W-:Y:S05]  /*1b60*/  BSYNC B0 ;  /* 0x0000000000007941 */ /* 0x000fea0003800000 */
.L_x_2744:
[----:B------:R-:W-:Y:S01]  /*1b70*/  IMAD.SHL.U32 R21, R21, 0x8, RZ ;  /* 0x0000000815157824 */ /* 0x000fe200078e00ff */
[----:B------:R-:W-:Y:S01]  /*1b80*/  BSSY B0, `(.L_x_2746) ;  /* 0x000004f000007945 */ /* 0x000fe20003800000 */
[----:B-1----:R-:W-:Y:S01]  /*1b90*/  IMAD.MOV.U32 R22, RZ, RZ, R12 ;  /* 0x000000ffff167224 */ /* 0x002fe200078e000c */
[C---:B------:R-:W-:Y:S01]  /*1ba0*/  SHF.L.U64.HI R211, R2.reuse, 0x1, R3 ;  /* 0x0000000102d37819 */ /* 0x040fe20000010203 */
[----:B------:R-:W-:Y:S01]  /*1bb0*/  IMAD.MOV.U32 R23, RZ, RZ, R11 ;  /* 0x000000ffff177224 */ /* 0x000fe200078e000b */
[----:B------:R-:W-:Y:S01]  /*1bc0*/  ISETP.NE.U32.AND P0, PT, R21, RZ, PT ;  /* 0x000000ff1500720c */ /* 0x000fe20003f05070 */
[----:B------:R-:W-:Y:S01]  /*1bd0*/  IMAD.SHL.U32 R213, R2, 0x2, RZ ;  /* 0x0000000202d57824 */ /* 0x000fe200078e00ff */
        /* <DEDUP_REMOVED lines=11> */
[----:B-1----:R-:W1:Y:S08]  /*1c90*/  I2F.RP R22, R25 ;  /* 0x0000001900167306 */ /* 0x002e700000209400 */
[----:B--2---:R-:W2:Y:S08]  /*1ca0*/  MUFU.RCP R23, R21 ;  /* 0x0000001500177308 */ /* 0x004eb00000001000 */
[----:B-1----:R-:W1:Y:S01]  /*1cb0*/  MUFU.RCP R27, R22 ;  /* 0x00000016001b7308 */ /* 0x002e620000001000 */
[----:B--2---:R-:W-:Y:S01]  /*1cc0*/  VIADD R23, R23, 0xffffffe ;  /* 0x0ffffffe17177836 */ /* 0x004fe20000000000 */
[----:B------:R-:W-:-:S06]  /*1cd0*/  IABS R21, R207 ;  /* 0x000000cf00157213 */ /* 0x000fcc0000000000 */
[----:B------:R-:W2:Y:S01]  /*1ce0*/  F2I.FTZ.U32.TRUNC.NTZ R23, R23 ;  /* 0x0000001700177305 */ /* 0x000ea2000021f000 */
[----:B------:R-:W-:Y:S01]  /*1cf0*/  IMAD.MOV R21, RZ, RZ, -R21 ;  /* 0x000000ffff157224 */ /* 0x000fe200078e0a15 */
[----:B-1----:R-:W-:Y:S01]  /*1d00*/  IADD3 R27, R27, 0xffffffe, RZ ;  /* 0x0ffffffe1b1b7810 */ /* 0x002fe20007ffe0ff */
[----:B------:R-:W-:-:S05]  /*1d10*/  IMAD.MOV.U32 R22, RZ, RZ, RZ ;  /* 0x000000ffff167224 */ /* 0x000fca00078e00ff */
[----:B------:R-:W1:Y:S01]  /*1d20*/  F2I.FTZ.U32.TRUNC.NTZ R27, R27 ;  /* 0x0000001b001b7305 */ /* 0x000e62000021f000 */
[----:B--2---:R-:W-:-:S04]  /*1d30*/  IMAD.MOV R12, RZ, RZ, -R23 ;  /* 0x000000ffff0c7224 */ /* 0x004fc800078e0a17 */
[----:B------:R-:W-:Y:S01]  /*1d40*/  IMAD R13, R12, R24, RZ ;  /* 0x000000180c0d7224 */ /* 0x000fe200078e02ff */
[----:B------:R-:W-:-:S03]  /*1d50*/  IABS R12, R212 ;  /* 0x000000d4000c7213 */ /* 0x000fc60000000000 */
[----:B------:R-:W-:-:S04]  /*1d60*/  IMAD.HI.U32 R13, R23, R13, R22 ;  /* 0x0000000d170d7227 */ /* 0x000fc800078e0016 */
[----:B-1----:R-:W-:Y:S02]  /*1d70*/  IMAD.MOV R26, RZ, RZ, -R27 ;  /* 0x000000ffff1a7224 */ /* 0x002fe400078e0a1b */
        /* <DEDUP_REMOVED lines=47> */
.L_x_2747:
[----:B------:R-:W-:Y:S05]  /*2070*/  BSYNC B0 ;  /* 0x0000000000007941 */ /* 0x000fea0003800000 */
.L_x_2746:
        /* <DEDUP_REMOVED lines=98> */
.L_x_2749:
[----:B------:R-:W-:Y:S05]  /*26a0*/  BSYNC B0 ;  /* 0x0000000000007941 */ /* 0x000fea0003800000 */
.L_x_2748:
[----:B------:R-:W-:Y:S01]  /*26b0*/  ISETP.NE.AND P2, PT, R15, RZ, PT ;  /* 0x000000ff0f00720c */ /* 0x000fe20003f45270 */
[----:B------:R-:W-:Y:S01]  /*26c0*/  IMAD.SHL.U32 R6, R6, 0x2, RZ ;  /* 0x0000000206067824 */ /* 0x000fe200078e00ff */
[----:B------:R-:W-:Y:S01]  /*26d0*/  ISETP.NE.AND P1, PT, R18, RZ, PT ;  /* 0x000000ff1200720c */ /* 0x000fe20003f25270 */
[C---:B------:R-:W-:Y:S01]  /*26e0*/  IMAD.WIDE R22, R227.reuse, 0x2, R22 ;  /* 0x00000002e3167825 */ /* 0x040fe200078e0216 */
[----:B-1----:R-:W-:Y:S01]  /*26f0*/  SEL R12, RZ, 0xffffffff, P2 ;  /* 0xffffffffff0c7807 */ /* 0x002fe20001000000 */
[----:B------:R-:W-:Y:S01]  /*2700*/  BSSY B0, `(.L_x_2750) ;  /* 0x0000076000007945 */ /* 0x000fe20003800000 */
[----:B------:R-:W-:Y:S01]  /*2710*/  ISETP.NE.AND P0, PT, R8, RZ, PT ;  /* 0x000000ff0800720c */ /* 0x000fe20003f05270 */
[----:B------:R-:W-:Y:S01]  /*2720*/  IMAD.IADD R227, R227, 0x1, R7 ;  /* 0x00000001e3e37824 */ /* 0x000fe200078e0207 */
[----:B------:R-:W-:Y:S01]  /*2730*/  SEL R13, RZ, 0x1, P1 ;  /* 0x00000001ff0d7807 */ /* 0x000fe20000800000 */
[----:B------:R-:W-:Y:S01]  /*2740*/  IMAD.SHL.U32 R12, R12, 0x2, RZ ;  /* 0x000000020c0c7824 */ /* 0x000fe200078e00ff */
[----:B------:R-:W-:Y:S01]  /*2750*/  SEL R9, RZ, 0x4, P0 ;  /* 0x00000004ff097807 */ /* 0x000fe20000000000 */
[----:B------:R-:W-:Y:S01]  /*2760*/  IMAD.MOV.U32 R18, RZ, RZ, RZ ;  /* 0x000000ffff127224 */ /* 0x000fe200078e00ff */
[----:B------:R-:W-:Y:S01]  /*2770*/  LOP3.LUT R0, R4, 0xffffffe0, RZ, 0xc0, !PT ;  /* 0xffffffe004007812 */ /* 0x000fe200078ec0ff */
[----:B------:R-:W-:Y:S01]  /*2780*/  IMAD.MOV.U32 R7, RZ, RZ, RZ ;  /* 0x000000ffff077224 */ /* 0x000fe200078e00ff */
[----:B------:R-:W-:Y:S01]  /*2790*/  LOP3.LUT R12, R12, 0x2, R13, 0xe2, !PT ;  /* 0x000000020c0c7812 */ /* 0x000fe200078ee20d */
[----:B------:R-:W-:Y:S01]  /*27a0*/  IMAD.MOV.U32 R13, RZ, RZ, R11 ;  /* 0x000000ffff0d7224 */ /* 0x000fe200078e000b */
[----:B------:R-:W-:-:S02]  /*27b0*/  SEL R8, RZ, 0x8, P6 ;  /* 0x00000008ff087807 */ /* 0x000fc40003000000 */
[----:B------:R-:W-:Y:S02]  /*27c0*/  ISETP.NE.AND P6, PT, R0, 0x20, PT ;  /* 0x000000200000780c */ /* 0x000fe40003fc5270 */
        /* <DEDUP_REMOVED lines=16> */
[----:B------:R-:W-:Y:S01]  /*28d0*/  IMAD.X R11, R15, 0x1, R3, P0 ;  /* 0x000000010f0b7824 */ /* 0x000fe200000e0603 */
[----:B------:R-:W-:Y:S02]  /*28e0*/  LOP3.LUT P2, RZ, R8, 0x10, RZ, 0xc0, !PT ;  /* 0x0000001008ff7812 */ /* 0x000fe4000784c0ff */
[----:B------:R-:W-:Y:S01]  /*28f0*/  LOP3.LUT P1, RZ, R6, 0x10, RZ, 0xc0, !PT ;  /* 0x0000001006ff7812 */ /* 0x000fe2000782c0ff */
[----:B------:R-:W-:Y:S01]  /*2900*/  IMAD.SHL.U32 R6, R229, 0x2, RZ ;  /* 0x00000002e5067824 */ /* 0x000fe200078e00ff */
[----:B------:R-:W0:Y:S05]  /*2910*/  LDGDEPBAR ;  /* 0x00000000000079af */ /* 0x000e2a0000000000 */
[----:B------:R2:W-:Y:S01]  /*2920*/  LDGSTS.E.BYPASS.LTC128B.128 [R219+0x80], desc[UR36][R14.64], P3 ;  /* 0x000800000edb7fae */ /* 0x0005e20009901d64 */
[----:B------:R-:W-:-:S02]  /*2930*/  LOP3.LUT P3, RZ, R6, 0x10, RZ, 0xc0, !PT ;  /* 0x0000001006ff7812 */ /* 0x000fc4000786c0ff */
[----:B------:R-:W-:Y:S01]  /*2940*/  SEL R6, RZ, 0xffffffff, P4 ;  /* 0xffffffffff067807 */ /* 0x000fe20002000000 */
[----:B------:R3:W-:Y:S04]  /*2950*/  LDGSTS.E.BYPASS.LTC128B.128 [R218+0x80], desc[UR36][R10.64], P2 ;  /* 0x000800000ada7fae */ /* 0x0007e80009101d64 */
[----:B------:R-:W-:-:S05]  /*2960*/  IMAD.SHL.U32 R6, R6, 0x2, RZ ;  /* 0x0000000206067824 */ /* 0x000fca00078e00ff */
[----:B------:R-:W-:Y:S02]  /*2970*/  LOP3.LUT R6, R6, 0x2, R9, 0xe2, !PT ;  /* 0x0000000206067812 */ /* 0x000fe400078ee209 */
[----:B-1----:R-:W-:-:S05]  /*2980*/  IADD3 R12, P0, R10, R2, RZ ;  /* 0x000000020a0c7210 */ /* 0x002fca0007f1e0ff */
[----:B------:R-:W-:Y:S01]  /*2990*/  IMAD.X R13, R11, 0x1, R3, P0 ;  /* 0x000000010b0d7824 */ /* 0x000fe200000e0603 */
[----:B------:R-:W-:-:S04]  /*29a0*/  IADD3 R8, P0, R12, R2, RZ ;  /* 0x000000020c087210 */ /* 0x000fc80007f1e0ff */
[----:B------:R1:W-:Y:S01]  /*29b0*/  LDGSTS.E.BYPASS.LTC128B.128 [R219+0x1080], desc[UR36][R12.64], P1 ;  /* 0x010800000cdb7fae */ /* 0x0003e20008901d64 */
[----:B--2---:R-:W-:Y:S01]  /*29c0*/  SEL R14, RZ, 0x4, P5 ;  /* 0x00000004ff0e7807 */ /* 0x004fe20002800000 */
[----:B------:R-:W-:Y:S01]  /*29d0*/  IMAD.X R9, R13, 0x1, R3, P0 ;  /* 0x000000010d097824 */ /* 0x000fe200000e0603 */
[----:B------:R-:W-:Y:S01]  /*29e0*/  SEL R15, RZ, 0x8, P4 ;  /* 0x00000008ff0f7807 */ /* 0x000fe20002000000 */
[----:B---3--:R-:W-:-:S03]  /*29f0*/  IMAD.MOV.U32 R10, RZ, RZ, RZ ;  /* 0x000000ffff0a7224 */ /* 0x008fc600078e00ff */
[----:B------:R-:W-:Y:S01]  /*2a00*/  LOP3.LUT R6, R15, R14, R6, 0xfe, !PT ;  /* 0x0000000e0f067212 */ /* 0x000fe200078efe06 */
[----:B------:R1:W-:Y:S01]  /*2a10*/  LDGSTS.E.BYPASS.LTC128B.128 [R218+0x1080], desc[UR36][R8.64], P3 ;  /* 0x0108000008da7fae */ /* 0x0003e20009901d64 */
[----:B------:R-:W-:Y:S02]  /*2a20*/  IMAD.MOV.U32 R15, RZ, RZ, RZ ;  /* 0x000000ffff0f7224 */ /* 0x000fe400078e00ff */
[----:B------:R-:W-:-:S04]  /*2a30*/  SEL R228, R6, RZ, P6 ;  /* 0x000000ff06e47207 */ /* 0x000fc80003000000 */
[----:B------:R-:W-:-:S13]  /*2a40*/  LOP3.LUT P0, R6, R228, 0x1, RZ, 0xc0, !PT ;  /* 0x00000001e4067812 */ /* 0x000fda000780c0ff */
[----:B------:R-:W-:Y:S05]  /*2a50*/  @!P0 BRA `(.L_x_2751) ;  /* 0x0000000400008947 */ /* 0x000fea0003800000 */
[----:B------:R-:W-:Y:S02]  /*2a60*/  IABS R14, R208 ;  /* 0x000000d0000e7213 */ /* 0x000fe40000000000 */
[----:B-1----:R-:W-:Y:S02]  /*2a70*/  IABS R12, R207 ;  /* 0x000000cf000c7213 */ /* 0x002fe40000000000 */
[----:B------:R-:W1:Y:S01]  /*2a80*/  I2F.RP R13, R14 ;  /* 0x0000000e000d7306 */ /* 0x000e620000209400 */
[----:B------:R-:W-:Y:S02]  /*2a90*/  MOV R22, RZ ;  /* 0x000000ff00167202 */ /* 0x000fe40000000f00 */
[----:B------:R-:W-:-:S05]  /*2aa0*/  IABS R16, R227 ;  /* 0x000000e300107213 */ /* 0x000fca0000000000 */
        /* <DEDUP_REMOVED lines=27> */
[-C--:B------:R-:W-:Y:S01]  /*2c60*/  @!P3 IADD3 R13, R13, -R14.reuse, RZ ;  /* 0x8000000e0d0db210 */ /* 0x080fe20007ffe0ff */
[----:B------:R-:W-:Y:S01]  /*2c70*/  @!P3 VIADD R17, R17, 0x1 ;  /* 0x000000011111b836 */ /* 0x000fe20000000000 */
[----:B------:R-:W-:Y:S02]  /*2c80*/  ISETP.NE.AND P3, PT, R208, RZ, PT ;  /* 0x000000ffd000720c */ /* 0x000fe40003f65270 */
[----:B------:R-:W-:Y:S02]  /*2c90*/  ISETP.GE.U32.AND P1, PT, R13, R14, PT ;  /* 0x0000000e0d00720c */ /* 0x000fe40003f26070 */
[----:B------:R-:W-:Y:S01]  /*2ca0*/  @!P0 IMAD.IADD R7, R7, 0x1, -R12 ;  /* 0x0000000107078824 */ /* 0x000fe200078e0a0c */
[----:B------:R-:W-:Y:S02]  /*2cb0*/  @!P0 IADD3 R11, R11, 0x1, RZ ;  /* 0x000000010b0b8810 */ /* 0x000fe40007ffe0ff */
[----:B------:R-:W-:Y:S02]  /*2cc0*/  ISETP.NE.AND P0, PT, R207, RZ, PT ;  /* 0x000000ffcf00720c */ /* 0x000fe40003f05270 */
[----:B------:R-:W-:-:S02]  /*2cd0*/  ISETP.GE.U32.AND P2, PT, R7, R12, PT ;  /* 0x0000000c0700720c */ /* 0x000fc40003f46070 */
[----:B------:R-:W-:-:S04]  /*2ce0*/  LOP3.LUT R7, R212, R207, RZ, 0x3c, !PT ;  /* 0x000000cfd4077212 */ /* 0x000fc800078e3cff */
[----:B------:R-:W-:Y:S01]  /*2cf0*/  @P1 VIADD R17, R17, 0x1 ;  /* 0x0000000111111836 */ /* 0x000fe20000000000 */
[----:B------:R-:W-:-:S03]  /*2d00*/  ISETP.GE.AND P1, PT, R7, RZ, PT ;  /* 0x000000ff0700720c */ /* 0x000fc60003f26270 */
[----:B------:R-:W-:Y:S01]  /*2d10*/  @!P4 IMAD.MOV R17, RZ, RZ, -R17 ;  /* 0x000000ffff11c224 */ /* 0x000fe200078e0a11 */
[----:B------:R-:W-:Y:S02]  /*2d20*/  @!P3 LOP3.LUT R17, RZ, R208, RZ, 0x33, !PT ;  /* 0x000000d0ff11b212 */ /* 0x000fe400078e33ff */
[----:B------:R-:W-:Y:S02]  /*2d30*/  @P2 VIADD R11, R11, 0x1 ;  /* 0x000000010b0b2836 */ /* 0x000fe40000000000 */
        /* <DEDUP_REMOVED lines=16> */
[----:B------:R-:W-:-:S04]  /*2e40*/  LEA R10, P0, R12, R202, 0x1 ;  /* 0x000000ca0c0a7211 */ /* 0x000fc800078008ff */
[----:B------:R-:W-:-:S09]  /*2e50*/  LEA.HI.X R7, R12, R203, R13, 0x1, P0 ;  /* 0x000000cb0c077211 */ /* 0x000fd200000f0c0d */
.L_x_2751:
[----:B------:R-:W-:Y:S05]  /*2e60*/  BSYNC B0 ;  /* 0x0000000000007941 */ /* 0x000fea0003800000 */
.L_x_2750:
        /* <DEDUP_REMOVED lines=72> */
[----:B------:R-:W-:-:S04]  /*32f0*/  LEA R18, P0, R10, R202, 0x1 ;  /* 0x000000ca0a127211 */ /* 0x000fc800078008ff */
[----:B------:R-:W-:-:S09]  /*3300*/  LEA.HI.X R15, R10, R203, R11, 0x1, P0 ;  /* 0x000000cb0a0f7211 */ /* 0x000fd200000f0c0b */
.L_x_2753:
[----:B------:R-:W-:Y:S05]  /*3310*/  BSYNC B0 ;  /* 0x0000000000007941 */ /* 0x000fea0003800000 */
.L_x_2752:
[----:B------:R-:W-:Y:S01]  /*3320*/  IMAD.SHL.U32 R6, R6, 0x8, RZ ;  /* 0x0000000806067824 */ /* 0x000fe200078e00ff */
[----:B------:R-:W-:Y:S01]  /*3330*/  BSSY B0, `(.L_x_2754) ;  /* 0x000004c000007945 */ /* 0x000fe20003800000 */
[----:B------:R-:W-:Y:S01]  /*3340*/  IMAD.MOV.U32 R19, RZ, RZ, R15 ;  /* 0x000000ffff137224 */ /* 0x000fe200078e000f */
[----:B--2---:R-:W-:Y:S02]  /*3350*/  CS2R R10, SRZ ;  /* 0x00000000000a7805 */ /* 0x004fe4000001ff00 */
        /* <DEDUP_REMOVED lines=10> */
[----:B-1----:R-:W-:Y:S02]  /*3400*/  IABS R13, R207 ;  /* 0x000000cf000d7213 */ /* 0x002fe40000000000 */
[----:B--2---:R-:W1:Y:S08]  /*3410*/  I2F.RP R19, R15 ;  /* 0x0000000f00137306 */ /* 0x004e700000209400 */
        /* <DEDUP_REMOVED lines=61> */
.L_x_2755:
[----:B------:R-:W-:Y:S05]  /*37f0*/  BSYNC B0 ;  /* 0x0000000000007941 */ /* 0x000fea0003800000 */
.L_x_2754:
        /* <DEDUP_REMOVED lines=9> */
[----:B------:R-:W-:Y:S01]  /*3890*/  IABS R14, R208 ;  /* 0x000000d0000e7213 */ /* 0x000fe20000000000 */
[----:B------:R-:W-:Y:S01]  /*38a0*/  VIADD R15, R227, 0x4 ;  /* 0x00000004e30f7836 */ /* 0x000fe20000000000 */
[----:B------:R-:W-:Y:S02]  /*38b0*/  IABS R11, R207 ;  /* 0x000000cf000b7213 */ /* 0x000fe40000000000 */
[----:B------:R-:W3:Y:S08]  /*38c0*/  I2F.RP R16, R14 ;  /* 0x0000000e00107306 */ /* 0x000ef00000209400 */
[----:B-1----:R-:W1:Y:S08]  /*38d0*/  I2F.RP R13, R11 ;  /* 0x0000000b000d7306 */ /* 0x002e700000209400 */
        /* <DEDUP_REMOVED lines=8> */
[----:B------:R-:W-:Y:S02]  /*3960*/  IMAD.MOV R13, RZ, RZ, -R13 ;  /* 0x000000ffff0d7224 */ /* 0x000fe400078e0a0d */
[----:B--2---:R-:W-:Y:S02]  /*3970*/  IMAD.MOV R17, RZ, RZ, -R19 ;  /* 0x000000ffff117224 */ /* 0x004fe400078e0a13 */
[----:B------:R-:W-:Y:S02]  /*3980*/  IMAD.MOV.U32 R18, RZ, RZ, RZ ;  /* 0x000000ffff127224 */ /* 0x000fe400078e00ff */
[----:B------:R-:W-:-:S04]  /*3990*/  IMAD R17, R17, R14, RZ ;  /* 0x0000000e11117224 */ /* 0x000fc800078e02ff */
[----:B------:R-:W-:Y:S01]  /*39a0*/  IMAD.HI.U32 R17, R19, R17, R18 ;  /* 0x0000001113117227 */ /* 0x000fe200078e0012 */
[----:B-1----:R-:W-:Y:S02]  /*39b0*/  IADD3 R12, RZ, -R7, RZ ;  /* 0x80000007ff0c7210 */ /* 0x002fe40007ffe0ff */
        /* <DEDUP_REMOVED lines=46> */
.L_x_2757:
[----:B------:R-:W-:Y:S05]  /*3ca0*/  BSYNC B0 ;  /* 0x0000000000007941 */ /* 0x000fea0003800000 */
.L_x_2756:
[----:B------:R-:W-:Y:S01]  /*3cb0*/  IMAD.SHL.U32 R10, R10, 0x2, RZ ;  /* 0x000000020a0a7824 */ /* 0x000fe200078e00ff */
[----:B------:R-:W-:Y:S01]  /*3cc0*/  ISETP.NE.AND P6, PT, R0, 0x40, PT ;  /* 0x000000400000780c */ /* 0x000fe20003fc5270 */
[----:B------:R-:W-:Y:S01]  /*3cd0*/  IMAD.MOV.U32 R11, RZ, RZ, R7 ;  /* 0x000000ffff0b7224 */ /* 0x000fe200078e0007 */
[----:B--2---:R-:W-:Y:S01]  /*3ce0*/  IADD3 R18, P1, R8, R224, RZ ;  /* 0x000000e008127210 */ /* 0x004fe20007f3e0ff */
[----:B------:R-:W-:Y:S01]  /*3cf0*/  BSSY B0, `(.L_x_2758) ;  /* 0x0000062000007945 */ /* 0x000fe20003800000 */
[----:B------:R-:W-:Y:S01]  /*3d00*/  ISETP.NE.U32.AND P0, PT, R10, RZ, PT ;  /* 0x000000ff0a00720c */ /* 0x000fe20003f05070 */
[----:B------:R-:W-:Y:S01]  /*3d10*/  IMAD.MOV.U32 R10, RZ, RZ, R6 ;  /* 0x000000ffff0a7224 */ /* 0x000fe200078e0006 */
[----:B------:R-:W-:Y:S01]  /*3d20*/  SEL R229, R229, RZ, P6 ;  /* 0x000000ffe5e57207 */ /* 0x000fe20003000000 */
[----:B------:R-:W-:Y:S01]  /*3d30*/  IMAD.X R19, R9, 0x1, R225, P1 ;  /* 0x0000000109137824 */ /* 0x000fe200008e06e1 */
[----:B------:R-:W-:Y:S01]  /*3d40*/  SEL R228, R228, RZ, P6 ;  /* 0x000000ffe4e47207 */ /* 0x000fe20003000000 */
[----:B-1----:R-:W-:Y:S01]  /*3d50*/  VIADD R13, R227, 0x20 ;  /* 0x00000020e30d7836 */ /* 0x002fe20000000000 */
[----:B------:R-:W-:Y:S01]  /*3d60*/  CS2R R14, SRZ ;  /* 0x00000000000e7805 */ /* 0x000fe2000001ff00 */
[----:B------:R-:W-:-:S02]  /*3d70*/  IMAD.SHL.U32 R0, R229, 0x8, RZ ;  /* 0x00000008e5007824 */ /* 0x000fc400078e00ff */
[C---:B------:R-:W-:Y:S02]  /*3d80*/  IMAD.SHL.U32 R6, R229.reuse, 0x10, RZ ;  /* 0x00000010e5067824 */ /* 0x040fe400078e00ff */
[C---:B------:R-:W-:Y:S01]  /*3d90*/  IMAD.SHL.U32 R7, R229.reuse, 0x4, RZ ;  /* 0x00000004e5077824 */ /* 0x040fe200078e00ff */
[----:B------:R-:W-:Y:S01]  /*3da0*/  LOP3.LUT P4, RZ, R0, 0x10, RZ, 0xc0, !PT ;  /* 0x0000001000ff7812 */ /* 0x000fe2000788c0ff */
[----:B------:R-:W-:Y:S01]  /*3db0*/  @!PT LDS RZ, [RZ] ;  /* 0x00000000fffff984 */ /* 0x000fe20000000800 */
[----:B------:R-:W-:Y:S01]  /*3dc0*/  @!PT LDS RZ, [RZ] ;  /* 0x00000000fffff984 */ /* 0x000fe20000000800 */
[----:B------:R-:W-:Y:S01]  /*3dd0*/  @!PT LDS RZ, [RZ] ;  /* 0x00000000fffff984 */ /* 0x000fe20000000800 */
[----:B------:R1:W-:Y:S01]  /*3de0*/  LDGSTS.E.BYPASS.LTC128B.128 [R215+0xa080], desc[UR36][R10.64], P0 ;  /* 0x0a0800000ad77fae */ /* 0x0003e20008101d64 */
[-C--:B------:R-:W-:Y:S01]  /*3df0*/  IADD3 R16, P0, R18, R2.reuse, RZ ;  /* 0x0000000212107210 */ /* 0x080fe20007f1e0ff */
[----:B------:R-:W-:Y:S01]  /*3e00*/  IMAD.SHL.U32 R0, R229, 0x2, RZ ;  /* 0x00000002e5007824 */ /* 0x000fe200078e00ff */
[----:B------:R-:W-:Y:S01]  /*3e10*/  LOP3.LUT P5, RZ, R6, 0x10, RZ, 0xc0, !PT ;  /* 0x0000001006ff7812 */ /* 0x000fe200078ac0ff */
[----:B------:R-:W0:Y:S01]  /*3e20*/  LDGDEPBAR ;  /* 0x00000000000079af */ /* 0x000e220000000000 */
[----:B------:R-:W-:Y:S01]  /*3e30*/  IADD3 R6, P1, R16, R2, RZ ;  /* 0x0000000210067210 */ /* 0x000fe20007f3e0ff */
[----:B------:R-:W-:Y:S01]  /*3e40*/  IMAD.X R17, R19, 0x1, R3, P0 ;  /* 0x0000000113117824 */ /* 0x000fe200000e0603 */
[----:B------:R-:W-:-:S02]  /*3e50*/  LOP3.LUT P3, RZ, R7, 0x10, RZ, 0xc0, !PT ;  /* 0x0000001007ff7812 */ /* 0x000fc4000786c0ff */
[----:B------:R-:W-:Y:S01]  /*3e60*/  LOP3.LUT P2, RZ, R0, 0x10, RZ, 0xc0, !PT ;  /* 0x0000001000ff7812 */ /* 0x000fe2000784c0ff */
[----:B------:R-:W-:Y:S01]  /*3e70*/  IMAD.X R7, R17, 0x1, R3, P1 ;  /* 0x0000000111077824 */ /* 0x000fe200008e0603 */
[----:B------:R-:W-:-:S05]  /*3e80*/  IADD3 R8, P0, R6, R2, RZ ;  /* 0x0000000206087210 */ /* 0x000fca0007f1e0ff */
[----:B------:R-:W-:Y:S01]  /*3e90*/  IMAD.X R9, R7, 0x1, R3, P0 ;  /* 0x0000000107097824 */ /* 0x000fe200000e0603 */
[----:B------:R2:W-:Y:S01]  /*3ea0*/  LDGSTS.E.BYPASS.LTC128B.128 [R219+0x100], desc[UR36][R18.64], P5 ;  /* 0x0010000012db7fae */ /* 0x0005e2000a901d64 */
[----:B------:R-:W-:-:S03]  /*3eb0*/  CS2R R2, SRZ ;  /* 0x0000000000027805 */ /* 0x000fc6000001ff00 */
[----:B------:R2:W-:Y:S04]  /*3ec0*/  LDGSTS.E.BYPASS.LTC128B.128 [R218+0x100], desc[UR36][R16.64], P4 ;  /* 0x0010000010da7fae */ /* 0x0005e8000a101d64 */
[----:B------:R2:W-:Y:S01]  /*3ed0*/  LDGSTS.E.BYPASS.LTC128B.128 [R219+0x1100], desc[UR36][R6.64], P3 ;  /* 0x0110000006db7fae */ /* 0x0005e20009901d64 */
[----:B-1----:R-:W-:-:S03]  /*3ee0*/  LOP3.LUT P0, R11, R228, 0x1, RZ, 0xc0, !PT ;  /* 0x00000001e40b7812 */ /* 0x002fc6000780c0ff */
[----:B------:R2:W-:Y:S10]  /*3ef0*/  LDGSTS.E.BYPASS.LTC128B.128 [R218+0x1100], desc[UR36][R8.64], P2 ;  /* 0x0110000008da7fae */ /* 0x0005f40009101d64 */
[----:B------:R-:W-:Y:S05]  /*3f00*/  @!P0 BRA `(.L_x_2759) ;  /* 0x0000000400008947 */ /* 0x000fea0003800000 */
[----:B------:R-:W-:Y:S02]  /*3f10*/  IABS R10, R208 ;  /* 0x000000d0000a7213 */ /* 0x000fe40000000000 */
[----:B--2---:R-:W-:Y:S02]  /*3f20*/  IABS R6, R207 ;  /* 0x000000cf00067213 */ /* 0x004fe40000000000 */
        /* <DEDUP_REMOVED lines=62> */
.L_x_2759:
[----:B------:R-:W-:Y:S05]  /*4310*/  BSYNC B0 ;  /* 0x0000000000007941 */ /* 0x000fea0003800000 */
.L_x_2758:
        /* <DEDUP_REMOVED lines=54> */
[--C-:B------:R-:W-:Y:S01]  /*4680*/  SHF.R.S32.HI R2, RZ, 0x1f, R11.reuse ;  /* 0x0000001fff027819 */ /* 0x100fe2000001140b */
[----:B------:R-:W-:Y:S02]  /*4690*/  @P2 VIADD R6, R6, 0x1 ;  /* 0x0000000106062836 */ /* 0x000fe40000000000 */
[----:B------:R-:W-:Y:S01]  /*46a0*/  IMAD.MOV R3, RZ, RZ, -R11 ;  /* 0x000000ffff037224 */ /* 0x000fe200078e0a0b */
[----:B------:R-:W-:-:S03]  /*46b0*/  LEA.HI R7, R2, R11, RZ, 0x4 ;  /* 0x0000000b02077211 */ /* 0x000fc600078f20ff */
[----:B------:R-:W-:Y:S01]  /*46c0*/  @!P1 IADD3 R6, -R6, RZ, RZ ;  /* 0x000000ff06069210 */ /* 0x000fe20007ffe1ff */
[----:B------:R-:W-:Y:S01]  /*46d0*/  IMAD R3, R208, R3, R13 ;  /* 0x00000003d0037224 */ /* 0x000fe200078e020d */
        /* <DEDUP_REMOVED lines=13> */
.L_x_2761:
[----:B------:R-:W-:Y:S05]  /*47b0*/  BSYNC B0 ;  /* 0x0000000000007941 */ /* 0x000fea0003800000 */
.L_x_2760:
        /* <DEDUP_REMOVED lines=12> */
[----:B------:R-:W-:Y:S01]  /*4880*/  IABS R12, R208 ;  /* 0x000000d0000c7213 */ /* 0x000fe20000000000 */
[----:B------:R-:W-:Y:S01]  /*4890*/  VIADD R13, R227, 0x24 ;  /* 0x00000024e30d7836 */ /* 0x000fe20000000000 */
[----:B------:R-:W-:Y:S01]  /*48a0*/  IABS R10, R207 ;  /* 0x000000cf000a7213 */ /* 0x000fe20000000000 */
[----:B------:R-:W-:Y:S01]  /*48b0*/  IMAD.MOV.U32 R20, RZ, RZ, RZ ;  /* 0x000000ffff147224 */ /* 0x000fe200078e00ff */
[----:B------:R-:W1:Y:S02]  /*48c0*/  I2F.RP R11, R12 ;  /* 0x0000000c000b7306 */ /* 0x000e640000209400 */
[----:B------:R-:W-:-:S06]  /*48d0*/  IABS R16, R13 ;  /* 0x0000000d00107213 */ /* 0x000fcc0000000000 */
        /* <DEDUP_REMOVED lines=59> */
.L_x_2763:
[----:B------:R-:W-:Y:S05]  /*4c90*/  BSYNC B0 ;  /* 0x0000000000007941 */ /* 0x000fea0003800000 */
.L_x_2762:
        /* <DEDUP_REMOVED lines=76> */
.L_x_2765:
[----:B------:R-:W-:Y:S05]  /*5160*/  BSYNC B0 ;  /* 0x0000000000007941 */ /* 0x000fea0003800000 */
.L_x_2764:
[C---:B------:R-:W-:Y:S01]  /*5170*/  IMAD.SHL.U32 R133, R206.reuse, 0x4, RZ ;  /* 0x00000004ce857824 */ /* 0x040fe200078e00ff */
[C---:B-1----:R-:W-:Y:S01]  /*5180*/  LOP3.LUT R10, R206.reuse, 0x6, RZ, 0xc0, !PT ;  /* 0x00000006ce0a7812 */ /* 0x042fe200078ec0ff */
[----:B------:R-:W-:Y:S01]  /*5190*/  IMAD.SHL.U32 R0, R206, 0x10, RZ ;  /* 0x00000010ce007824 */ /* 0x000fe200078e00ff */
[----:B------:R-:W-:Y:S01]  /*51a0*/  SHF.R.U32.HI R7, RZ, 0x4, R206 ;  /* 0x00000004ff077819 */ /* 0x000fe200000116ce */
[----:B------:R-:W-:Y:S01]  /*51b0*/  IMAD.SHL.U32 R11, R2, 0x2, RZ ;  /* 0x00000002020b7824 */ /* 0x000fe200078e00ff */
[----:B------:R-:W-:Y:S02]  /*51c0*/  LOP3.LUT R133, R133, 0x4, RZ, 0xc0, !PT ;  /* 0x0000000485857812 */ /* 0x000fe400078ec0ff */
[----:B------:R-:W-:Y:S02]  /*51d0*/  CS2R R102, SRZ ;  /* 0x0000000000667805 */ /* 0x000fe4000001ff00 */
[----:B------:R-:W-:Y:S02]  /*51e0*/  SHF.R.U32.HI R2, RZ, 0x1, R10 ;  /* 0x00000001ff027819 */ /* 0x000fe4000001160a */
[----:B------:R-:W-:-:S02]  /*51f0*/  CS2R R100, SRZ ;  /* 0x0000000000647805 */ /* 0x000fc4000001ff00 */
[----:B------:R-:W-:Y:S02]  /*5200*/  LOP3.LUT R7, R7, 0x1, RZ, 0xc0, !PT ;  /* 0x0000000107077812 */ /* 0x000fe400078ec0ff */
[----:B------:R-:W-:Y:S02]  /*5210*/  CS2R R98, SRZ ;  /* 0x0000000000627805 */ /* 0x000fe4000001ff00 */
[----:B------:R-:W-:Y:S02]  /*5220*/  LOP3.LUT R10, R133, 0xe0, R0, 0xf8, !PT ;  /* 0x000000e0850a7812 */ /* 0x000fe400078ef800 */
[----:B------:R-:W-:Y:S02]  /*5230*/  CS2R R96, SRZ ;  /* 0x0000000000607805 */ /* 0x000fe4000001ff00 */
[----:B------:R-:W-:Y:S01]  /*5240*/  ISETP.NE.U32.AND P2, PT, R11, RZ, PT ;  /* 0x000000ff0b00720c */ /* 0x000fe20003f45070 */
[----:B------:R-:W-:Y:S01]  /*5250*/  IMAD.SHL.U32 R11, R221, 0x400, RZ ;  /* 0x00000400dd0b7824 */ /* 0x000fe200078e00ff */
[----:B------:R-:W-:-:S02]  /*5260*/  LOP3.LUT R10, R10, R7, R2, 0xf6, !PT ;  /* 0x000000070a0a7212 */ /* 0x000fc400078ef602 */
[----:B------:R-:W-:Y:S02]  /*5270*/  CS2R R38, SRZ ;  /* 0x0000000000267805 */ /* 0x000fe4000001ff00 */
[----:B------:R-:W-:Y:S01]  /*5280*/  IADD3 R224, P0, R8, R224, RZ ;  /* 0x000000e008e07210 */ /* 0x000fe20007f1e0ff */
[----:B------:R-:W-:Y:S01]  /*5290*/  IMAD R8, R222, 0x8, R11 ;  /* 0x00000008de087824 */ /* 0x000fe200078e020b */
[----:B------:R-:W-:Y:S01]  /*52a0*/  LOP3.LUT R13, R10, R11, RZ, 0xfc, !PT ;  /* 0x0000000b0a0d7212 */ /* 0x000fe200078efcff */
[----:B------:R-:W-:Y:S01]  /*52b0*/  IMAD.MOV.U32 R10, RZ, RZ, R6 ;  /* 0x000000ffff0a7224 */ /* 0x000fe200078e0006 */
[----:B------:R-:W-:Y:S01]  /*52c0*/  ISETP.GE.AND P1, PT, R4, 0x20, PT ;  /* 0x000000200400780c */ /* 0x000fe20003f26270 */
        /* <DEDUP_REMOVED lines=9> */
[--C-:B------:R-:W-:Y:S01]  /*5360*/  IMAD R199, R8, 0x10, R5.reuse ;  /* 0x0000001008c77824 */ /* 0x100fe200078e0205 */
[----:B------:R-:W-:Y:S01]  /*5370*/  LOP3.LUT R9, R133, R7, R2, 0xf6, !PT ;  /* 0x0000000785097212 */ /* 0x000fe200078ef602 */
[----:B------:R-:W-:Y:S01]  /*5380*/  IMAD R4, R4, 0x10, R5 ;  /* 0x0000001004047824 */ /* 0x000fe200078e0205 */
[----:B------:R-:W0:Y:S01]  /*5390*/  LDGDEPBAR ;  /* 0x00000000000079af */ /* 0x000e220000000000 */
[----:B------:R-:W-:Y:S01]  /*53a0*/  VIADD R3, R5, 0x8000 ;  /* 0x0000800005037836 */ /* 0x000fe20000000000 */
[----:B------:R-:W-:-:S02]  /*53b0*/  LOP3.LUT R5, R7, 0x2, RZ, 0xfc, !PT ;  /* 0x0000000207057812 */ /* 0x000fc400078efcff */
[----:B------:R-:W-:Y:S02]  /*53c0*/  CS2R R32, SRZ ;  /* 0x0000000000207805 */ /* 0x000fe4000001ff00 */
[----:B------:R-:W-:Y:S02]  /*53d0*/  LOP3.LUT R7, R7, 0x3, R206, 0x78, !PT ;  /* 0x0000000307077812 */ /* 0x000fe400078e78ce */
[----:B------:R-:W-:Y:S02]  /*53e0*/  CS2R R106, SRZ ;  /* 0x00000000006a7805 */ /* 0x000fe4000001ff00 */
[----:B------:R-:W-:Y:S02]  /*53f0*/  LOP3.LUT R164, R9, 0xe0, R0, 0xf8, !PT ;  /* 0x000000e009a47812 */ /* 0x000fe400078ef800 */
[----:B------:R-:W-:Y:S02]  /*5400*/  CS2R R104, SRZ ;  /* 0x0000000000687805 */ /* 0x000fe4000001ff00 */
[----:B------:R-:W-:-:S02]  /*5410*/  LOP3.LUT R9, R7, 0x4, R206, 0xf8, !PT ;  /* 0x0000000407097812 */ /* 0x000fc400078ef8ce */
[----:B------:R-:W-:Y:S02]  /*5420*/  CS2R R94, SRZ ;  /* 0x00000000005e7805 */ /* 0x000fe4000001ff00 */
[--C-:B------:R-:W-:Y:S01]  /*5430*/  LOP3.LUT R7, R7, 0x4, R206.reuse, 0xf4, !PT ;  /* 0x0000000407077812 */ /* 0x100fe200078ef4ce */
[----:B------:R-:W-:Y:S01]  /*5440*/  IMAD R164, R164, 0x10, R199 ;  /* 0x00000010a4a47824 */ /* 0x000fe200078e02c7 */
[----:B------:R-:W-:Y:S02]  /*5450*/  LOP3.LUT R5, R5, 0x3, R206, 0x78, !PT ;  /* 0x0000000305057812 */ /* 0x000fe400078e78ce */
[----:B------:R-:W-:Y:S02]  /*5460*/  CS2R R92, SRZ ;  /* 0x00000000005c7805 */ /* 0x000fe4000001ff00 */
[----:B------:R-:W-:Y:S02]  /*5470*/  LOP3.LUT R6, R9, 0xf0, R0, 0xf8, !PT ;  /* 0x000000f009067812 */ /* 0x000fe400078ef800 */
        /* <DEDUP_REMOVED lines=8> */
[----:B-1----:R-:W-:Y:S01]  /*5500*/  LOP3.LUT R10, R7, 0xf0, R0, 0xf8, !PT ;  /* 0x000000f0070a7812 */ /* 0x002fe200078ef800 */
[----:B------:R-:W-:-:S06]  /*5510*/  DEPBAR.LE SB0, 0x2 ;  /* 0x000080800000791a */ /* 0x000fcc0000000000 */
[----:B------:R-:W-:Y:S05]  /*5520*/  WARPSYNC.ALL ;  /* 0x0000000000007948 */ /* 0x000fea0003800000 */
[----:B------:R-:W-:Y:S01]  /*5530*/  BAR.SYNC.DEFER_BLOCKING 0x0 ;  /* 0x0000000000007b1d */ /* 0x000fe20000010000 */
        /* <DEDUP_REMOVED lines=16> */
[----:B------:R-:W-:-:S02]  /*5640*/  CS2R R114, SRZ ;  /* 0x0000000000727805 */ /* 0x000fc4000001ff00 */
[----:B------:R-:W-:Y:S02]  /*5650*/  CS2R R112, SRZ ;  /* 0x0000000000707805 */ /* 0x000fe4000001ff00 */
[----:B------:R-:W-:Y:S02]  /*5660*/  CS2R R86, SRZ ;  /* 0x0000000000567805 */ /* 0x000fe4000001ff00 */
[----:B------:R-:W-:Y:S02]  /*5670*/  CS2R R84, SRZ ;  /* 0x0000000000547805 */ /* 0x000fe4000001ff00 */
[----:B------:R-:W-:Y:S02]  /*5680*/  CS2R R50, SRZ ;  /* 0x0000000000327805 */ /* 0x000fe4000001ff00 */
[----:B------:R-:W-:Y:S02]  /*5690*/  CS2R R48, SRZ ;  /* 0x0000000000307805 */ /* 0x000fe4000001ff00 */
[----:B------:R-:W-:Y:S01]  /*56a0*/  CS2R R22, SRZ ;  /* 0x0000000000167805 */ /* 0x000fe2000001ff00 */
        /* <DEDUP_REMOVED lines=79> */
.L_x_2775:
[C---:B----4-:R-:W-:Y:S01]  /*5ba0*/  HMMA.16816.F32 R4, R132.reuse, R136, R4 ;  /* 0x000000888404723c */ /* 0x050fe20000001804 */
[----:B------:R-:W-:Y:S01]  /*5bb0*/  BSSY B0, `(.L_x_2767) ;  /* 0x0000085000007945 */ /* 0x000fe20003800000 */
[----:B---3--:R-:W-:Y:S02]  /*5bc0*/  CS2R R236, SRZ ;  /* 0x0000000000ec7805 */ /* 0x008fe4000001ff00 */
[----:B------:R-:W-:Y:S02]  /*5bd0*/  CS2R R238, SRZ ;  /* 0x0000000000ee7805 */ /* 0x000fe4000001ff00 */
[----:B------:R-:W-:Y:S01]  /*5be0*/  LOP3.LUT P2, RZ, R229, 0x1, RZ, 0xc0, !PT ;  /* 0x00000001e5ff7812 */ /* 0x000fe2000784c0ff */
[C---:B------:R-:W-:Y:S04]  /*5bf0*/  HMMA.16816.F32 R8, R132.reuse, R138, R8 ;  /* 0x0000008a8408723c */ /* 0x040fe80000001808 */
[----:B------:R-:W-:Y:S02]  /*5c00*/  IADD3 R180, R197, R198, RZ ;  /* 0x000000c6c5b47210 */ /* 0x000fe40007ffe0ff */
[C---:B------:R-:W-:Y:S04]  /*5c10*/  HMMA.16816.F32 R12, R132.reuse, R140, R12 ;  /* 0x0000008c840c723c */ /* 0x040fe8000000180c */
[----:B------:R-:W1:Y:S02]  /*5c20*/  LDSM.16.MT88.4 R180, [R180+0x1000] ;  /* 0x00100000b4b4783b */ /* 0x000e640000004200 */
[C---:B------:R-:W-:Y:S05]  /*5c30*/  HMMA.16816.F32 R16, R132.reuse, R142, R16 ;  /* 0x0000008e8410723c */ /* 0x040fea0000001810 */
[----:B--2---:R-:W-:Y:S01]  /*5c40*/  IADD3 R232, P0, R224, R204, RZ ;  /* 0x000000cce0e87210 */ /* 0x004fe20007f1e0ff */
        /* <DEDUP_REMOVED lines=123> */
.L_x_2768:
[----:B------:R-:W-:Y:S05]  /*6400*/  BSYNC B0 ;  /* 0x0000000000007941 */ /* 0x000fea0003800000 */
.L_x_2767:
        /* <DEDUP_REMOVED lines=78> */
.L_x_2770:
[----:B------:R-:W-:Y:S05]  /*68f0*/  BSYNC B0 ;  /* 0x0000000000007941 */ /* 0x000fea0003800000 */
.L_x_2769:
        /* <DEDUP_REMOVED lines=95> */
.L_x_2772:
[----:B------:R-:W-:Y:S05]  /*6ef0*/  BSYNC B0 ;  /* 0x0000000000007941 */ /* 0x000fea0003800000 */
.L_x_2771:
        /* <DEDUP_REMOVED lines=79> */
.L_x_2774:
[----:B------:R-:W-:Y:S05]  /*73f0*/  BSYNC B0 ;  /* 0x0000000000007941 */ /* 0x000fea0003800000 */
.L_x_2773:
        /* <DEDUP_REMOVED lines=41> */
[----:B---3--:R-:W-:Y:S01]  /*7690*/  LEA R236, R214, R231, 0x4 ;  /* 0x000000e7d6ec7211 */ /* 0x008fe200078e20ff */
[C---:B------:R-:W-:Y:S05]  /*76a0*/  HMMA.16816.F32 R52, R184.reuse, R174, R52 ;  /* 0x000000aeb834723c */ /* 0x040fea0000001834 */
[----:B------:R-:W-:Y:S01]  /*76b0*/  @!P2 VIADD R225, R198, 0xffffa000 ;  /* 0xffffa000c6e1a836 */ /* 0x000fe20000000000 */
[C---:B------:R-:W-:Y:S01]  /*76c0*/  HMMA.16816.F32 R56, R184.reuse, R172, R56 ;  /* 0x000000acb838723c */ /* 0x040fe20000001838 */
[----:B----4-:R3:W4:Y:S05]  /*76d0*/  LDSM.16.M88.4 R132, [R236] ;  /* 0x00000000ec84783b */ /* 0x01072a0000000200 */
[C---:B------:R-:W-:Y:S05]  /*76e0*/  HMMA.16816.F32 R60, R184.reuse, R170, R60 ;  /* 0x000000aab83c723c */ /* 0x040fea000000183c */
[--C-:B------:R-:W-:Y:S01]  /*76f0*/  IMAD.IADD R235, R2, 0x1, R225.reuse ;  /* 0x0000000102eb7824 */ /* 0x100fe200078e02e1 */
[-C--:B------:R-:W-:Y:S01]  /*7700*/  HMMA.16816.F32 R64, R184, R168.reuse, R64 ;  /* 0x000000a8b840723c */ /* 0x080fe20000001840 */
[----:B------:R3:W4:Y:S04]  /*7710*/  LDSM.16.M88.4 R152, [R236+0x1000] ;  /* 0x00100000ec98783b */ /* 0x0007280000000200 */
[--C-:B------:R-:W-:Y:S01]  /*7720*/  IMAD.IADD R234, R3, 0x1, R225.reuse ;  /* 0x0000000103ea7824 */ /* 0x100fe200078e02e1 */
[C---:B------:R-:W-:Y:S03]  /*7730*/  HMMA.16816.F32 R68, R188.reuse, R168, R68 ;  /* 0x000000a8bc44723c */ /* 0x040fe60000001844 */
[----:B------:R3:W4:Y:S02]  /*7740*/  LDSM.16.M88.4 R156, [R236+0x2000] ;  /* 0x00200000ec9c783b */ /* 0x0007240000000200 */
[----:B------:R-:W-:Y:S01]  /*7750*/  IADD3 R233, R196, R225, RZ ;  /* 0x000000e1c4e97210 */ /* 0x000fe20007ffe0ff */
[C---:B------:R-:W-:Y:S05]  /*7760*/  HMMA.16816.F32 R72, R188.reuse, R170, R72 ;  /* 0x000000aabc48723c */ /* 0x040fea0000001848 */
[----:B------:R3:W4:Y:S01]  /*7770*/  LDSM.16.M88.4 R160, [R236+0x3000] ;  /* 0x00300000eca0783b */ /* 0x0007220000000200 */
[C---:B------:R-:W-:Y:S05]  /*7780*/  HMMA.16816.F32 R76, R188.reuse, R172, R76 ;  /* 0x000000acbc4c723c */ /* 0x040fea000000184c */
[--C-:B------:R-:W-:Y:S01]  /*7790*/  IMAD.IADD R232, R197, 0x1, R225.reuse ;  /* 0x00000001c5e87824 */ /* 0x100fe200078e02e1 */
[C---:B------:R-:W-:Y:S01]  /*77a0*/  HMMA.16816.F32 R80, R188.reuse, R174, R80 ;  /* 0x000000aebc50723c */ /* 0x040fe20000001850 */
[----:B------:R3:W4:Y:S04]  /*77b0*/  LDSM.16.MT88.4 R136, [R235] ;  /* 0x00000000eb88783b */ /* 0x0007280000004200 */
[----:B------:R-:W-:Y:S01]  /*77c0*/  IADD3 R200, R217, -0x1, RZ ;  /* 0xffffffffd9c87810 */ /* 0x000fe20007ffe0ff */
[C---:B------:R-:W-:Y:S03]  /*77d0*/  HMMA.16816.F32 R84, R188.reuse, R176, R84 ;  /* 0x000000b0bc54723c */ /* 0x040fe60000001854 */
[----:B------:R3:W4:Y:S01]  /*77e0*/  LDSM.16.MT88.4 R140, [R234] ;  /* 0x00000000ea8c783b */ /* 0x0007220000004200 */
[----:B------:R-:W-:Y:S01]  /*77f0*/  ISETP.NE.AND P1, PT, R200, RZ, PT ;  /* 0x000000ffc800720c */ /* 0x000fe20003f25270 */
[----:B------:R-:W-:Y:S01]  /*7800*/  IMAD.MOV.U32 R198, RZ, RZ, R225 ;  /* 0x000000ffffc67224 */ /* 0x000fe200078e00e1 */
[C---:B------:R-:W-:Y:S05]  /*7810*/  HMMA.16816.F32 R88, R188.reuse, R178, R88 ;  /* 0x000000b2bc58723c */ /* 0x040fea0000001858 */
[----:B------:R3:W4:Y:S01]  /*7820*/  LDSM.16.MT88.4 R144, [R233] ;  /* 0x00000000e990783b */ /* 0x0007220000004200 */
[C---:B------:R-:W-:Y:S05]  /*7830*/  HMMA.16816.F32 R92, R188.reuse, R180, R92 ;  /* 0x000000b4bc5c723c */ /* 0x040fea000000185c */
[----:B------:R-:W-:Y:S01]  /*7840*/  SEL R229, R229, RZ, P1 ;  /* 0x000000ffe5e57207 */ /* 0x000fe20000800000 */
[-C--:B------:R-:W-:Y:S01]  /*7850*/  HMMA.16816.F32 R96, R188, R182.reuse, R96 ;  /* 0x000000b6bc60723c */ /* 0x080fe20000001860 */
[----:B------:R3:W4:Y:S04]  /*7860*/  LDSM.16.MT88.4 R148, [R232] ;  /* 0x00000000e894783b */ /* 0x0007280000004200 */
        /* <DEDUP_REMOVED lines=14> */
.L_x_2766:
        /* <DEDUP_REMOVED lines=15> */
.L_x_2776:
[----:B------:R-:W-:Y:S02]  /*7a40*/  ULDC.64 UR4, c[0x0][0x310] ;  /* 0x0000c40000047ab9 */ /* 0x000fe40000000a00 */
[----:B------:R-:W-:-:S04]  /*7a50*/  ISETP.NE.U32.AND P0, PT, RZ, UR4, PT ;  /* 0x00000004ff007c0c */ /* 0x000fc8000bf05070 */
[----:B------:R-:W-:-:S13]  /*7a60*/  ISETP.NE.AND.EX P0, PT, RZ, UR5, PT, P0 ;  /* 0x00000005ff007c0c */ /* 0x000fda000bf05300 */
[----:B------:R-:W-:Y:S05]  /*7a70*/  @!P0 BRA `(.L_x_2778) ;  /* 0x00000000000c8947 */ /* 0x000fea0003800000 */
[----:B------:R-:W2:Y:S02]  /*7a80*/  LDC.64 R2, c[0x0][0x310] ;  /* 0x0000c400ff027b82 */ /* 0x000ea40000000a00 */
[----:B--2---:R2:W5:Y:S01]  /*7a90*/  LDG.E R0, desc[UR36][R2.64] ;  /* 0x0000002402007981 */ /* 0x004562000c1e1900 */
[----:B------:R-:W-:Y:S05]  /*7aa0*/  BRA `(.L_x_2777) ;  /* 0x0000000000087947 */ /* 0x000fea0003800000 */
.L_x_2778:
[----:B------:R-:W-:Y:S02]  /*7ab0*/  ULDC UR4, c[0x0][0x308] ;  /* 0x0000c20000047ab9 */ /* 0x000fe40000000800 */
[----:B------:R-:W-:-:S07]  /*7ac0*/  MOV R0, UR4 ;  /* 0x0000000400007c02 */ /* 0x000fce0008000f00 */
.L_x_2777:
        /* <DEDUP_REMOVED lines=11> */
.L_x_2779:
[----:B------:R-:W-:Y:S02]  /*7b80*/  ULDC.64 UR4, c[0x0][0x318] ;  /* 0x0000c60000047ab9 */ /* 0x000fe40000000a00 */
[----:B------:R-:W-:-:S04]  /*7b90*/  ISETP.NE.U32.AND P0, PT, RZ, UR4, PT ;  /* 0x00000004ff007c0c */ /* 0x000fc8000bf05070 */
[----:B------:R-:W-:-:S13]  /*7ba0*/  ISETP.NE.AND.EX P0, PT, RZ, UR5, PT, P0 ;  /* 0x00000005ff007c0c */ /* 0x000fda000bf05300 */
[----:B------:R-:W-:Y:S05]  /*7bb0*/  @!P0 BRA `(.L_x_2781) ;  /* 0x00000000000c8947 */ /* 0x000fea0003800000 */
[----:B-1----:R-:W1:Y:S02]  /*7bc0*/  LDC.64 R164, c[0x0][0x318] ;  /* 0x0000c600ffa47b82 */ /* 0x002e640000000a00 */
[----:B-1----:R1:W5:Y:S01]  /*7bd0*/  LDG.E R164, desc[UR36][R164.64] ;  /* 0x00000024a4a47981 */ /* 0x002362000c1e1900 */
[----:B------:R-:W-:Y:S05]  /*7be0*/  BRA `(.L_x_2780) ;  /* 0x0000000000087947 */ /* 0x000fea0003800000 */
.L_x_2781:
[----:B------:R-:W-:Y:S02]  /*7bf0*/  ULDC UR4, c[0x0][0x30c] ;  /* 0x0000c30000047ab9 */ /* 0x000fe40000000800 */
[----:B-1----:R-:W-:-:S07]  /*7c00*/  MOV R164, UR4 ;  /* 0x0000000400a47c02 */ /* 0x002fce0008000f00 */
.L_x_2780:
        /* <DEDUP_REMOVED lines=26> */
.L_x_3410:
[----:B------:R-:W-:Y:S05]  /*7db0*/  BRX R136 -0x7dc0                                                                                                                           (*"BRANCH_TARGETS .L_x_3411,.L_x_3412,.L_x_3413"*) ;  /* 0xffffff8088907949 */ /* 0x000fea000383ffff */
.L_x_3413:
        /* <DEDUP_REMOVED lines=9> */
.L_x_3411:
        /* <DEDUP_REMOVED lines=10> */
.L_x_3412:
        /* <DEDUP_REMOVED lines=18> */
.L_x_2782:
        /* <DEDUP_REMOVED lines=9> */
.L_x_2785:
[----:B------:R-:W-:Y:S05]  /*80a0*/  BSYNC B0 ;  /* 0x0000000000007941 */ /* 0x000fea0003800000 */
.L_x_2784:
[----:B------:R-:W-:-:S04]  /*80b0*/  ISETP.NE.AND P0, PT, R201, RZ, PT ;  /* 0x000000ffc900720c */ /* 0x000fc80003f05270 */
[----:B-----5:R-:W-:-:S09]  /*80c0*/  FSEL R164, R164, 1, !P0 ;  /* 0x3f800000a4a47808 */ /* 0x020fd20004000000 */
.L_x_2783:
        /* <DEDUP_REMOVED lines=96> */
.L_x_2789:
[----:B------:R-:W-:Y:S05]  /*86d0*/  YIELD ;  /* 0x0000000000007946 */ /* 0x000fea0003800000 */
[----:B---3--:R-:W-:Y:S05]  /*86e0*/  @P2 BRA `(.L_x_2788) ;  /* 0x0000000000082947 */ /* 0x008fea0003800000 */
[----:B------:R3:W5:Y:S04]  /*86f0*/  LDG.E.STRONG.GPU R138, desc[UR36][R158.64] ;  /* 0x000000249e8a7981 */ /* 0x000768000c1ef900 */
[----:B-----5:R-:W-:Y:S01]  /*8700*/  CCTL.IVALL ;  /* 0x00000000ff00798f */ /* 0x020fe20002000000 */
.L_x_2788:
[----:B------:R-:W-:Y:S01]  /*8710*/  ISETP.NE.AND P0, PT, R138, R201, PT ;  /* 0x000000c98a00720c */ /* 0x000fe20003f05270 */
[----:B------:R-:W-:-:S12]  /*8720*/  WARPSYNC.ALL ;  /* 0x0000000000007948 */ /* 0x000fd80003800000 */
[----:B------:R-:W-:Y:S06]  /*8730*/  BAR.RED.AND.DEFER_BLOCKING 0x0, P0 ;  /* 0x0000000000007b1d */ /* 0x000fec0000014400 */
[----:B------:R-:W5:Y:S02]  /*8740*/  B2R.RESULT RZ, P0 ;  /* 0x0000000000ff731c */ /* 0x000f640000004000 */
[----:B-----5:R-:W-:Y:S05]  /*8750*/  @P0 BRA `(.L_x_2789) ;  /* 0xfffffffc00dc0947 */ /* 0x020fea000383ffff */
.L_x_2787:
[----:B------:R-:W-:Y:S05]  /*8760*/  WARPSYNC.ALL ;  /* 0x0000000000007948 */ /* 0x000fea0003800000 */
[----:B------:R-:W-:Y:S06]  /*8770*/  BAR.SYNC.DEFER_BLOCKING 0x0 ;  /* 0x0000000000007b1d */ /* 0x000fec0000010000 */
.L_x_2786:
        /* <DEDUP_REMOVED lines=735> */
.L_x_2790:
        /* <DEDUP_REMOVED lines=387> */
.L_x_2791:
        /* <DEDUP_REMOVED lines=19> */
.L_x_2741:
[----:B------:R-:W-:Y:S02]  /*ced0*/  MOV R12, RZ ;  /* 0x000000ff000c7202 */ /* 0x000fe40000000f00 */
[----:B------:R-:W-:Y:S02]  /*cee0*/  MOV R11, 0x1f ;  /* 0x0000001f000b7802 */ /* 0x000fe40000000f00 */
[----:B------:R-:W-:-:S07]  /*cef0*/  MOV R15, 0xffffffff ;  /* 0xffffffff000f7802 */ /* 0x000fce0000000f00 */
[----:B------:R-:W-:Y:S05]  /*cf00*/  WARPSYNC.COLLECTIVE R15, `(.L_x_2792) ;  /* 0x000000000f087348 */ /* 0x000fea0003c00000 */
[----:B------:R1:W2:Y:S02]  /*cf10*/  SHFL.IDX P6, R14, R13, R12, R11 ;  /* 0x0000000c0d0e7389 */ /* 0x0002a400000c000b */
[----:B-12---:R-:W-:Y:S01]  /*cf20*/  ENDCOLLECTIVE ;  /* 0x000000000000791b */ /* 0x006fe20003800000 */
.L_x_2792:
[----:B------:R-:W-:Y:S05]  /*cf30*/  BRA `(.L_x_2793) ;  /* 0xffffff3800d07947 */ /* 0x000fea000383ffff */
.L_x_2794:
        /* <DEDUP_REMOVED lines=12> */
.L_x_3480:


//--------------------- .text._ZN7cutlass7Kernel2INS_4gemm6kernel20DefaultGemmUniversalINS_6half_tENS_6layout8RowMajorELNS_16ComplexTransformE0ELi8ES4_S6_LS7_0ELi8ES4_S6_fNS_4arch15OpClassTensorOpENS8_4Sm80ENS1_9GemmShapeILi128ELi128ELi32EEENSB_ILi64ELi64ELi32EEENSB_ILi16ELi8ELi16EEENS_8epilogue6thread17LinearCombinationIS4_Li8EffLNSG_9ScaleType4KindE0ELNS_15FloatRoundStyleE2ES4_EENS1_11threadblock30GemmIdentityThreadblockSwizzleILi8EEELi4ENS8_13OpMultiplyAddELNS1_23SharedMemoryClearOptionE0ELb0ELb0ELb0ENS5_28Tensor5DPermute20314RowMajorILi16ELi3ELi8EEENS5_34Tensor4DPermute0213RowMajorInverseILi8ELi4EEESU_vE10SelectBaseISO_vEEEEvNT_6ParamsE --------------------------
	.section	.text._ZN7cutlass7Kernel2INS_4gemm6kernel20DefaultGemmUniversalINS_6half_tENS_6layout8RowMajorELNS_16ComplexTransformE0ELi8ES4_S6_LS7_0ELi8ES4_S6_fNS_4arch15OpClassTensorOpENS8_4Sm80ENS1_9GemmShapeILi128ELi128ELi32EEENSB_ILi64ELi64ELi32EEENSB_ILi16ELi8ELi16EEENS_8epilogue6thread17LinearCombinationIS4_Li8EffLNSG_9ScaleType4KindE0ELNS_15FloatRoundStyleE2ES4_EENS1_11threadblock30GemmIdentityThreadblockSwizzleILi8EEELi4ENS8_13OpMultiplyAddELNS1_23SharedMemoryClearOptionE0ELb0ELb0ELb0ENS5_28Tensor5DPermute20314RowMajorILi16ELi3ELi8EEENS5_34Tensor4DPermute0213RowMajorInverseILi8ELi4EEESU_vE10SelectBaseISO_vEEEEvNT_6ParamsE,"ax",@progbits
	.align	128
.text._ZN7cutlass7Kernel2INS_4gemm6kernel20DefaultGemmUniversalINS_6half_tENS_6layout8RowMajorELNS_16ComplexTransformE0ELi8ES4_S6_LS7_0ELi8ES4_S6_fNS_4arch15OpClassTensorOpENS8_4Sm80ENS1_9GemmShapeILi128ELi128ELi32EEENSB_ILi64ELi64ELi32EEENSB_ILi16ELi8ELi16EEENS_8epilogue6thread17LinearCombinationIS4_Li8EffLNSG_9ScaleType4KindE0ELNS_15FloatRoundStyleE2ES4_EENS1_11threadblock30GemmIdentityThreadblockSwizzleILi8EEELi4ENS8_13OpMultiplyAddELNS1_23SharedMemoryClearOptionE0ELb0ELb0ELb0ENS5_28Tensor5DPermute20314RowMajorILi16ELi3ELi8EEENS5_34Tensor4DPermute0213RowMajorInverseILi8ELi4EEESU_vE10SelectBaseISO_vEEEEvNT_6ParamsE:
        .type           _ZN7cutlass7Kernel2INS_4gemm6kernel20DefaultGemmUniversalINS_6half_tENS_6layout8RowMajorELNS_16ComplexTransformE0ELi8ES4_S6_LS7_0ELi8ES4_S6_fNS_4arch15OpClassTensorOpENS8_4Sm80ENS1_9GemmShapeILi128ELi128ELi32EEENSB_ILi64ELi64ELi32EEENSB_ILi16ELi8ELi16EEENS_8epilogue6thread17LinearCombinationIS4_Li8EffLNSG_9ScaleType4KindE0ELNS_15FloatRoundStyleE2ES4_EENS1_11threadblock30GemmIdentityThreadblockSwizzleILi8EEELi4ENS8_13OpMultiplyAddELNS1_23SharedMemoryClearOptionE0ELb0ELb0ELb0ENS5_28Tensor5DPermute20314RowMajorILi16ELi3ELi8EEENS5_34Tensor4DPermute0213RowMajorInverseILi8ELi4EEESU_vE10SelectBaseISO_vEEEEvNT_6ParamsE,@function
        .size           _ZN7cutlass7Kernel2INS_4gemm6kernel20DefaultGemmUniversalINS_6half_tENS_6layout8RowMajorELNS_16ComplexTransformE0ELi8ES4_S6_LS7_0ELi8ES4_S6_fNS_4arch15OpClassTensorOpENS8_4Sm80ENS1_9GemmShapeILi128ELi128ELi32EEENSB_ILi64ELi64ELi32EEENSB_ILi16ELi8ELi16EEENS_8epilogue6thread17LinearCombinationIS4_Li8EffLNSG_9ScaleType4KindE0ELNS_15FloatRoundStyleE2ES4_EENS1_11threadblock30GemmIdentityThreadblockSwizzleILi8EEELi4ENS8_13OpMultiplyAddELNS1_23SharedMemoryClearOptionE0ELb0ELb0ELb0ENS5_28Tensor5DPermute20314RowMajorILi16ELi3ELi8EEENS5_34Tensor4DPermute0213RowMajorInverseILi8ELi4EEESU_vE10SelectBaseISO_vEEEEvNT_6ParamsE,(.L_x_3481 - _ZN7cutlass7Kernel2INS_4gemm6kernel20DefaultGemmUniversalINS_6half_tENS_6layout8RowMajorELNS_16ComplexTransformE0ELi8ES4_S6_LS7_0ELi8ES4_S6_fNS_4arch15OpClassTensorOpENS8_4Sm80ENS1_9GemmShapeILi128ELi128ELi32EEENSB_ILi64ELi64ELi32EEENSB_ILi16ELi8ELi16EEENS_8epilogue6thread17LinearCombinationIS4_Li8EffLNSG_9ScaleType4KindE0ELNS_15FloatRoundStyleE2ES4_EENS1_11threadblock30GemmIdentityThreadblockSwizzleILi8EEELi4ENS8_13OpMultiplyAddELNS1_23SharedMemoryClearOptionE0ELb0ELb0ELb0ENS5_28Tensor5DPermute20314RowMajorILi16ELi3ELi8EEENS5_34Tensor4DPermute0213RowMajorInverseILi8ELi4EEESU_vE10SelectBaseISO_vEEEEvNT_6ParamsE)
        .other          _ZN7cutlass7Kernel2INS_4gemm6kernel20DefaultGemmUniversalINS_6half_tENS_6layout8RowMajorELNS_16ComplexTransformE0ELi8ES4_S6_LS7_0ELi8ES4_S6_fNS_4arch15OpClassTensorOpENS8_4Sm80ENS1_9GemmShapeILi128ELi128ELi32EEENSB_ILi64ELi64ELi32EEENSB_ILi16ELi8ELi16EEENS_8epilogue6thread17LinearCombinationIS4_Li8EffLNSG_9ScaleType4KindE0ELNS_15FloatRoundStyleE2ES4_EENS1_11threadblock30GemmIdentityThreadblockSwizzleILi8EEELi4ENS8_13OpMultiplyAddELNS1_23SharedMemoryClearOptionE0ELb0ELb0ELb0ENS5_28Tensor5DPermute20314RowMajorILi16ELi3ELi8EEENS5_34Tensor4DPermute0213RowMajorInverseILi8ELi4EEESU_vE10SelectBaseISO_vEEEEvNT_6ParamsE,@"STO_CUDA_ENTRY STV_DEFAULT"
_ZN7cutlass7Kernel2INS_4gemm6kernel20DefaultGemmUniversalINS_6half_tENS_6layout8RowMajorELNS_16ComplexTransformE0ELi8ES4_S6_LS7_0ELi8ES4_S6_fNS_4arch15OpClassTensorOpENS8_4Sm80ENS1_9GemmShapeILi128ELi128ELi32EEENSB_ILi64ELi64ELi32EEENSB_ILi16ELi8ELi16EEENS_8epilogue6thread17LinearCombinationIS4_Li8EffLNSG_9ScaleType4KindE0ELNS_15FloatRoundStyleE2ES4_EENS1_11threadblock30GemmIdentityThreadblockSwizzleILi8EEELi4ENS8_13OpMultiplyAddELNS1_23SharedMemoryClearOptionE0ELb0ELb0ELb0ENS5_28Tensor5DPermute20314RowMajorILi16ELi3ELi8EEENS5_34Tensor4DPermute0213RowMajorInverseILi8ELi4EEESU_vE10SelectBaseISO_vEEEEvNT_6ParamsE:
        /* <DEDUP_REMOVED lines=40> */
.L_x_2796:
        /* <DEDUP_REMOVED lines=18> */
.L_x_2795:
[----:B------:R-:W1:Y:S01]  /*03a0*/  LDC R0, c[0x0][0x224] ;  /* 0x00008900ff007b82 */ /* 0x000e620000000800 */
[----:B------:R-:W-:-:S07]  /*03b0*/  IADD3 R22, R206, 0x1, RZ ;  /* 0x00000001ce167810 */ /* 0x000fce0007ffe0ff */
[----:B------:R-:W2:Y:S01]  /*03c0*/  LDC R19, c[0x0][0x234] ;  /* 0x00008d00ff137b82 */ /* 0x000ea20000000800 */
[C---:B-1----:R-:W-:Y:S01]  /*03d0*/  ISETP.GE.AND P0, PT, R22.reuse, R0, PT ;  /* 0x000000001600720c */ /* 0x042fe20003f06270 */
[-C--:B--2---:R-:W-:Y:S02]  /*03e0*/  IMAD R22, R22, R19.reuse, RZ ;  /* 0x0000001316167224 */ /* 0x084fe400078e02ff */
[----:B------:R-:W-:-:S10]  /*03f0*/  IMAD R19, R206, R19, RZ ;  /* 0x00000013ce137224 */ /* 0x000fd400078e02ff */
[----:B------:R-:W1:Y:S02]  /*0400*/  @P0 LDC R22, c[0x0][0x218] ;  /* 0x00008600ff160b82 */ /* 0x000e640000000800 */
.L_x_2797:
[----:B------:R-:W2:Y:S08]  /*0410*/  LDC R0, c[0x0][0x210] ;  /* 0x00008400ff007b82 */ /* 0x000eb00000000800 */
[----:B------:R-:W-:Y:S01]  /*0420*/  BAR.SYNC.DEFER_BLOCKING 0x0 ;  /* 0x0000000000007b1d */ /* 0x000fe20000010000 */
[----:B--2---:R-:W-:-:S13]  /*0430*/  LOP3.LUT P0, RZ, R0, 0x3, RZ, 0xc0, !PT ;  /* 0x0000000300ff7812 */ /* 0x004fda000780c0ff */
        /* <DEDUP_REMOVED lines=17> */
.L_x_2798:
[----:B------:R-:W2:Y:S01]  /*0550*/  S2R R201, SR_TID.X ;  /* 0x0000000000c97919 */ /* 0x000ea20000002100 */
        /* <DEDUP_REMOVED lines=18> */
.L_x_2799:
[----:B--2---:R-:W-:Y:S01]  /*0680*/  SHF.R.S32.HI R0, RZ, 0x1f, R201 ;  /* 0x0000001fff007819 */ /* 0x004fe200000114c9 */
[C---:B------:R-:W-:Y:S01]  /*0690*/  IMAD.IADD R5, R22.reuse, 0x1, -R19 ;  /* 0x0000000116057824 */ /* 0x040fe200078e0a13 */
[----:B------:R-:W-:Y:S02]  /*06a0*/  LOP3.LUT P0, RZ, R22, 0x3, RZ, 0xc0, !PT ;  /* 0x0000000316ff7812 */ /* 0x000fe4000780c0ff */
[----:B------:R-:W-:Y:S02]  /*06b0*/  LEA.HI R23, R0, R201, RZ, 0x5 ;  /* 0x000000c900177211 */ /* 0x000fe400078f28ff */
[----:B------:R-:W-:Y:S02]  /*06c0*/  SHF.R.S32.HI R228, RZ, 0x1f, R5 ;  /* 0x0000001fffe47819 */ /* 0x000fe40000011405 */
[----:B------:R-:W-:Y:S02]  /*06d0*/  LOP3.LUT R16, R23, 0xffffffe0, RZ, 0xc0, !PT ;  /* 0xffffffe017107812 */ /* 0x000fe400078ec0ff */
[----:B------:R-:W-:-:S02]  /*06e0*/  LEA.HI R228, R228, R5, RZ, 0x5 ;  /* 0x00000005e4e47211 */ /* 0x000fc400078f28ff */
[----:B------:R-:W-:Y:S01]  /*06f0*/  SHF.R.S32.HI R3, RZ, 0x1f, R22 ;  /* 0x0000001fff037819 */ /* 0x000fe20000011416 */
[----:B------:R-:W-:Y:S01]  /*0700*/  IMAD.IADD R17, R201, 0x1, -R16 ;  /* 0x00000001c9117824 */ /* 0x000fe200078e0a10 */
[----:B------:R-:W-:Y:S02]  /*0710*/  LOP3.LUT R228, R228, 0xffffffe0, RZ, 0xc0, !PT ;  /* 0xffffffe0e4e47812 */ /* 0x000fe400078ec0ff */
[----:B------:R-:W-:Y:S02]  /*0720*/  LEA.HI R210, R3, R22, RZ, 0x3 ;  /* 0x0000001603d27211 */ /* 0x000fe400078f18ff */
[----:B------:R-:W-:Y:S01]  /*0730*/  SHF.R.S32.HI R26, RZ, 0x1f, R17 ;  /* 0x0000001fff1a7819 */ /* 0x000fe20000011411 */
[----:B------:R-:W-:Y:S01]  /*0740*/  IMAD.IADD R228, R5, 0x1, -R228 ;  /* 0x0000000105e47824 */ /* 0x000fe200078e0ae4 */
[----:B------:R-:W-:Y:S02]  /*0750*/  SHF.R.S32.HI R23, RZ, 0x5, R23 ;  /* 0x00000005ff177819 */ /* 0x000fe40000011417 */
[----:B------:R-:W-:-:S02]  /*0760*/  LEA.HI R18, R26, R17, RZ, 0x2 ;  /* 0x000000111a127211 */ /* 0x000fc400078f10ff */
[----:B------:R-:W-:Y:S02]  /*0770*/  ISETP.NE.AND P1, PT, R228, RZ, PT ;  /* 0x000000ffe400720c */ /* 0x000fe40003f25270 */
[C---:B------:R-:W-:Y:S02]  /*0780*/  LEA.HI.SX32 R16, R18.reuse, R16, 0x1e ;  /* 0x0000001012107211 */ /* 0x040fe400078ff2ff */
[----:B------:R-:W-:Y:S02]  /*0790*/  LOP3.LUT R18, R18, 0xfffffffc, RZ, 0xc0, !PT ;  /* 0xfffffffc12127812 */ /* 0x000fe400078ec0ff */
[----:B------:R-:W-:Y:S01]  /*07a0*/  SHF.R.S32.HI R210, RZ, 0x3, R210 ;  /* 0x00000003ffd27819 */ /* 0x000fe200000114d2 */
[----:B------:R-:W-:Y:S01]  /*07b0*/  IMAD R217, R217, 0x80, R16 ;  /* 0x00000080d9d97824 */ /* 0x000fe200078e0210 */
[----:B------:R-:W-:Y:S01]  /*07c0*/  SEL R228, R228, 0x20, P1 ;  /* 0x00000020e4e47807 */ /* 0x000fe20000800000 */
[----:B------:R-:W-:Y:S02]  /*07d0*/  IMAD.IADD R18, R17, 0x1, -R18 ;  /* 0x0000000111127824 */ /* 0x000fe400078e0a12 */
[----:B------:R-:W-:-:S02]  /*07e0*/  VIADD R215, R217, 0x8 ;  /* 0x00000008d9d77836 */ /* 0x000fc40000000000 */
        /* <DEDUP_REMOVED lines=20> */
.L_x_2800:
        /* <DEDUP_REMOVED lines=19> */
.L_x_2801:
[----:B------:R-:W1:Y:S01]  /*0a60*/  LDC.64 R2, c[0x0][0x210] ;  /* 0x00008400ff027b82 */ /* 0x000e620000000a00 */
[----:B------:R-:W-:Y:S01]  /*0a70*/  LEA.HI R4, R26, R17, RZ, 0x3 ;  /* 0x000000111a047211 */ /* 0x000fe200078f18ff */
[----:B------:R-:W-:Y:S01]  /*0a80*/  IMAD.SHL.U32 R23, R23, 0x8, RZ ;  /* 0x0000000817177824 */ /* 0x000fe200078e00ff */
[----:B------:R-:W-:Y:S01]  /*0a90*/  VIADDMNMX R20, R19, R228, R22, PT ;  /* 0x000000e413147246 */ /* 0x000fe20003800116 */
[----:B------:R-:W-:Y:S01]  /*0aa0*/  UMOV UR4, 0xffffffff ;  /* 0xffffffff00047882 */ /* 0x000fe20000000000 */
[C---:B------:R-:W-:Y:S02]  /*0ab0*/  LOP3.LUT R0, R4.reuse, 0xfffffff8, RZ, 0xc0, !PT ;  /* 0xfffffff804007812 */ /* 0x040fe400078ec0ff */
[----:B------:R-:W-:Y:S02]  /*0ac0*/  LEA.HI.SX32 R4, R4, R23, 0x1d ;  /* 0x0000001704047211 */ /* 0x000fe400078feaff */
        /* <DEDUP_REMOVED lines=19> */
.L_x_2890:
[----:B------:R-:W-:Y:S01]  /*0c00*/  VIADD R12, R16, 0x8 ;  /* 0x00000008100c7836 */ /* 0x000fe20000000000 */
[-C--:B------:R-:W-:Y:S01]  /*0c10*/  ISETP.GE.AND P0, PT, R217, R2.reuse, PT ;  /* 0x00000002d900720c */ /* 0x080fe20003f06270 */
[----:B------:R-:W3:Y:S01]  /*0c20*/  LDC R218, c[0x0][0x248] ;  /* 0x00009200ffda7b82 */ /* 0x000ee20000000800 */
[-C--:B------:R-:W-:Y:S01]  /*0c30*/  ISETP.GE.AND P1, PT, R215, R2.reuse, PT ;  /* 0x00000002d700720c */ /* 0x080fe20003f26270 */
[----:B------:R-:W-:Y:S01]  /*0c40*/  BSSY B0, `(.L_x_2803) ;  /* 0x0000070000007945 */ /* 0x000fe20003800000 */
[-C--:B------:R-:W-:Y:S02]  /*0c50*/  ISETP.GE.AND P2, PT, R213, R2.reuse, PT ;  /* 0x00000002d500720c */ /* 0x080fe40003f46270 */
[----:B------:R-:W-:Y:S02]  /*0c60*/  ISETP.GE.AND P6, PT, R211, R2, PT ;  /* 0x00000002d300720c */ /* 0x000fe40003fc6270 */
[----:B------:R-:W-:Y:S02]  /*0c70*/  LEA.HI R2, R12, R12, RZ, 0x1 ;  /* 0x0000000c0c027211 */ /* 0x000fe400078f08ff */
[----:B--2---:R-:W-:-:S02]  /*0c80*/  SHF.R.S32.HI R209, RZ, 0x1f, R14 ;  /* 0x0000001fffd17819 */ /* 0x004fc4000001140e */
[----:B------:R-:W-:Y:S02]  /*0c90*/  LEA.HI R21, R16, R16, RZ, 0x1 ;  /* 0x0000001010157211 */ /* 0x000fe400078f08ff */
[----:B------:R-:W-:Y:S02]  /*0ca0*/  LOP3.LUT R11, R2, 0x3ffffffe, RZ, 0xc0, !PT ;  /* 0x3ffffffe020b7812 */ /* 0x000fe400078ec0ff */
[----:B------:R-:W-:Y:S02]  /*0cb0*/  LEA.HI R209, R209, R14, RZ, 0x2 ;  /* 0x0000000ed1d17211 */ /* 0x000fe400078f10ff */
[----:B------:R-:W-:Y:S01]  /*0cc0*/  LOP3.LUT R15, R21, 0x3ffffffe, RZ, 0xc0, !PT ;  /* 0x3ffffffe150f7812 */ /* 0x000fe200078ec0ff */
[----:B------:R-:W-:Y:S01]  /*0cd0*/  IMAD.IADD R11, R12, 0x1, -R11 ;  /* 0x000000010c0b7824 */ /* 0x000fe200078e0a0b */
[----:B-1----:R-:W-:Y:S02]  /*0ce0*/  LOP3.LUT R13, R209, 0xfffffffc, RZ, 0xc0, !PT ;  /* 0xfffffffcd10d7812 */ /* 0x002fe400078ec0ff */
[----:B------:R-:W-:Y:S01]  /*0cf0*/  P2R R6, PR, RZ, 0x1 ;  /* 0x00000001ff067803 */ /* 0x000fe20000000000 */
[----:B------:R-:W-:Y:S01]  /*0d00*/  IMAD.IADD R15, R16, 0x1, -R15 ;  /* 0x00000001100f7824 */ /* 0x000fe200078e0a0f */
[----:B------:R-:W-:Y:S01]  /*0d10*/  P2R R10, PR, RZ, 0x2 ;  /* 0x00000002ff0a7803 */ /* 0x000fe20000000000 */
[----:B------:R-:W-:Y:S01]  /*0d20*/  IMAD R11, R11, 0x4, R18 ;  /* 0x000000040b0b7824 */ /* 0x000fe200078e0212 */
[----:B------:R-:W-:Y:S01]  /*0d30*/  P2R R9, PR, RZ, 0x4 ;  /* 0x00000004ff097803 */ /* 0x000fe20000000000 */
[----:B------:R-:W-:Y:S01]  /*0d40*/  IMAD.IADD R208, R14, 0x1, -R13 ;  /* 0x000000010ed07824 */ /* 0x000fe200078e0a0d */
[----:B------:R-:W-:Y:S01]  /*0d50*/  SHF.R.S32.HI R13, RZ, 0x1, R2 ;  /* 0x00000001ff0d7819 */ /* 0x000fe20000011402 */
[----:B------:R-:W-:Y:S01]  /*0d60*/  IMAD R15, R15, 0x4, R18 ;  /* 0x000000040f0f7824 */ /* 0x000fe200078e0212 */
[----:B------:R-:W-:-:S02]  /*0d70*/  SHF.R.S32.HI R14, RZ, 0x1f, R2 ;  /* 0x0000001fff0e7819 */ /* 0x000fc40000011402 */
[----:B------:R-:W-:Y:S02]  /*0d80*/  SHF.R.S32.HI R12, RZ, 0x1f, R11 ;  /* 0x0000001fff0c7819 */ /* 0x000fe4000001140b */
[CC--:B------:R-:W-:Y:S02]  /*0d90*/  ISETP.LT.AND P0, PT, R229.reuse, R20.reuse, !P0 ;  /* 0x00000014e500720c */ /* 0x0c0fe40004701270 */
[CC--:B------:R-:W-:Y:S02]  /*0da0*/  ISETP.LT.AND P1, PT, R229.reuse, R20.reuse, !P1 ;  /* 0x00000014e500720c */ /* 0x0c0fe40004f21270 */
[CC--:B------:R-:W-:Y:S02]  /*0db0*/  ISETP.LT.AND P2, PT, R229.reuse, R20.reuse, !P2 ;  /* 0x00000014e500720c */ /* 0x0c0fe40005741270 */
[----:B------:R-:W-:Y:S02]  /*0dc0*/  ISETP.LT.AND P3, PT, R229, R20, !P6 ;  /* 0x00000014e500720c */ /* 0x000fe40007761270 */
[----:B------:R-:W-:-:S02]  /*0dd0*/  SHF.R.S32.HI R20, RZ, 0x1, R21 ;  /* 0x00000001ff147819 */ /* 0x000fc40000011415 */
[----:B------:R-:W-:Y:S02]  /*0de0*/  SHF.R.S32.HI R21, RZ, 0x1f, R21 ;  /* 0x0000001fff157819 */ /* 0x000fe40000011415 */
[----:B------:R-:W-:Y:S02]  /*0df0*/  SHF.R.S32.HI R16, RZ, 0x1f, R15 ;  /* 0x0000001fff107819 */ /* 0x000fe4000001140f */
[----:B------:R-:W-:Y:S02]  /*0e00*/  LEA.HI R14, R14, R13, RZ, 0x2 ;  /* 0x0000000d0e0e7211 */ /* 0x000fe400078f10ff */
[----:B------:R-:W-:Y:S02]  /*0e10*/  LEA.HI R12, R12, R11, RZ, 0x2 ;  /* 0x0000000b0c0c7211 */ /* 0x000fe400078f10ff */
        /* <DEDUP_REMOVED lines=8> */
[----:B------:R-:W-:Y:S01]  /*0ea0*/  IADD3 R2, R22, 0x1f, -R19 ;  /* 0x0000001f16027810 */ /* 0x000fe20007ffe813 */
[----:B------:R-:W-:Y:S01]  /*0eb0*/  IMAD.IADD R18, R20, 0x1, -R21 ;  /* 0x0000000114127824 */ /* 0x000fe200078e0a15 */
[----:B------:R-:W-:Y:S01]  /*0ec0*/  SEL R7, RZ, 0x1, !P0 ;  /* 0x00000001ff077807 */ /* 0x000fe20004000000 */
[----:B------:R-:W-:Y:S01]  /*0ed0*/  IMAD.IADD R15, R15, 0x1, -R16 ;  /* 0x000000010f0f7824 */ /* 0x000fe200078e0a10 */
[----:B------:R-:W-:Y:S01]  /*0ee0*/  LOP3.LUT R21, R11, R14, RZ, 0x3c, !PT ;  /* 0x0000000e0b157212 */ /* 0x000fe200078e3cff */
[----:B------:R-:W-:Y:S01]  /*0ef0*/  VIADD R11, R2, 0x1f ;  /* 0x0000001f020b7836 */ /* 0x000fe20000000000 */
[----:B------:R-:W-:Y:S01]  /*0f00*/  P2R R7, PR, R7, 0xf ;  /* 0x0000000f07077803 */ /* 0x000fe20000000000 */
[----:B------:R-:W-:Y:S01]  /*0f10*/  IMAD.MOV.U32 R14, RZ, RZ, RZ ;  /* 0x000000ffff0e7224 */ /* 0x000fe200078e00ff */
[----:B------:R-:W-:Y:S01]  /*0f20*/  LOP3.LUT R15, R15, R18, RZ, 0x3c, !PT ;  /* 0x000000120f0f7212 */ /* 0x000fe200078e3cff */
[----:B------:R-:W-:Y:S01]  /*0f30*/  IMAD.IADD R12, R12, 0x1, R21 ;  /* 0x000000010c0c7824 */ /* 0x000fe200078e0215 */
[----:B------:R-:W-:Y:S01]  /*0f40*/  ISETP.GE.U32.AND P0, PT, R11, 0x3f, PT ;  /* 0x0000003f0b00780c */ /* 0x000fe20003f06070 */
[----:B------:R-:W-:Y:S01]  /*0f50*/  IMAD.MOV.U32 R11, RZ, RZ, RZ ;  /* 0x000000ffff0b7224 */ /* 0x000fe200078e00ff */
[----:B------:R-:W-:Y:S01]  /*0f60*/  LEA.HI R207, R208, R208, RZ, 0x1 ;  /* 0x000000d0d0cf7211 */ /* 0x000fe200078f08ff */
[----:B------:R-:W-:Y:S01]  /*0f70*/  IMAD.IADD R15, R16, 0x1, R15 ;  /* 0x00000001100f7824 */ /* 0x000fe200078e020f */
[----:B------:R-:W-:Y:S01]  /*0f80*/  SEL R16, R7, RZ, P0 ;  /* 0x000000ff07107207 */ /* 0x000fe20000000000 */
[----:B------:R-:W-:Y:S01]  /*0f90*/  IMAD R13, R13, 0x20, R12 ;  /* 0x000000200d0d7824 */ /* 0x000fe200078e020c */
[----:B------:R-:W-:Y:S01]  /*0fa0*/  SEL R8, R8, RZ, P0 ;  /* 0x000000ff08087207 */ /* 0x000fe20000000000 */
[----:B------:R-:W-:Y:S01]  /*0fb0*/  IMAD R20, R20, 0x20, R15 ;  /* 0x0000002014147824 */ /* 0x000fe200078e020f */
[----:B------:R-:W-:Y:S01]  /*0fc0*/  LOP3.LUT P0, R15, R16, 0x1, RZ, 0xc0, !PT ;  /* 0x00000001100f7812 */ /* 0x000fe2000780c0ff */
[----:B------:R-:W-:Y:S01]  /*0fd0*/  IMAD.MOV.U32 R12, RZ, RZ, RZ ;  /* 0x000000ffff0c7224 */ /* 0x000fe200078e00ff */
[----:B------:R-:W-:Y:S01]  /*0fe0*/  LOP3.LUT R19, R207, 0xfffffffe, RZ, 0xc0, !PT ;  /* 0xfffffffecf137812 */ /* 0x000fe200078ec0ff */
[----:B------:R-:W-:Y:S01]  /*0ff0*/  IMAD.SHL.U32 R20, R20, 0x8, RZ ;  /* 0x0000000814147824 */ /* 0x000fe200078e00ff */
[----:B------:R-:W-:Y:S01]  /*1000*/  SHF.R.S32.HI R209, RZ, 0x2, R209 ;  /* 0x00000002ffd17819 */ /* 0x000fe200000114d1 */
[----:B------:R-:W-:Y:S01]  /*1010*/  IMAD.SHL.U32 R13, R13, 0x8, RZ ;  /* 0x000000080d0d7824 */ /* 0x000fe200078e00ff */
[----:B------:R-:W-:Y:S01]  /*1020*/  SHF.R.S32.HI R207, RZ, 0x1, R207 ;  /* 0x00000001ffcf7819 */ /* 0x000fe200000114cf */
[----:B------:R-:W-:Y:S01]  /*1030*/  IMAD.IADD R208, R208, 0x1, -R19 ;  /* 0x00000001d0d07824 */ /* 0x000fe200078e0a13 */
[----:B------:R-:W-:Y:S01]  /*1040*/  SHF.R.S32.HI R225, RZ, 0x1f, R2 ;  /* 0x0000001fffe17819 */ /* 0x000fe20000011402 */
[----:B------:R-:W-:Y:S01]  /*1050*/  IMAD.MOV.U32 R19, RZ, RZ, RZ ;  /* 0x000000ffff137224 */ /* 0x000fe200078e00ff */
[----:B---3--:R-:W-:Y:S01]  /*1060*/  LEA.HI R218, R218, R218, RZ, 0x1 ;  /* 0x000000dadada7211 */ /* 0x008fe200078f08ff */
[----:B------:R-:W-:Y:S01]  /*1070*/  IMAD R198, R209, 0x40, R207 ;  /* 0x00000040d1c67824 */ /* 0x000fe200078e02cf */
[----:B------:R-:W-:-:S02]  /*1080*/  LEA.HI R225, R225, R2, RZ, 0x5 ;  /* 0x00000002e1e17211 */ /* 0x000fc400078f28ff */
[----:B------:R-:W-:Y:S01]  /*1090*/  SHF.R.S32.HI R218, RZ, 0x1, R218 ;  /* 0x00000001ffda7819 */ /* 0x000fe200000114da */
        /* <DEDUP_REMOVED lines=23> */
[----:B------:R-:W-:-:S04]  /*1210*/  SHF.R.S32.HI R14, RZ, 0x1f, R217 ;  /* 0x0000001fff0e7819 */ /* 0x000fc800000114d9 */
[----:B------:R-:W-:-:S04]  /*1220*/  LEA.HI R14, R14, R217, RZ, 0x2 ;  /* 0x000000d90e0e7211 */ /* 0x000fc800078f10ff */
[C---:B------:R-:W-:Y:S02]  /*1230*/  LOP3.LUT R22, R14.reuse, 0xfffffffc, RZ, 0xc0, !PT ;  /* 0xfffffffc0e167812 */ /* 0x040fe400078ec0ff */
[----:B------:R-:W-:Y:S01]  /*1240*/  SHF.L.U32 R14, R14, 0x1, RZ ;  /* 0x000000010e0e7819 */ /* 0x000fe200000006ff */
[----:B------:R-:W-:Y:S01]  /*1250*/  @P0 VIADD R18, R18, 0x1 ;  /* 0x0000000112120836 */ /* 0x000fe20000000000 */
[----:B------:R-:W-:Y:S01]  /*1260*/  ISETP.GE.AND P0, PT, R7, RZ, PT ;  /* 0x000000ff0700720c */ /* 0x000fe20003f06270 */
[----:B------:R-:W-:-:S12]  /*1270*/  IMAD.IADD R19, R217, 0x1, -R22 ;  /* 0x00000001d9137824 */ /* 0x000fd800078e0a16 */
        /* <DEDUP_REMOVED lines=12> */
.L_x_2804:
[----:B------:R-:W-:Y:S05]  /*1340*/  BSYNC B0 ;  /* 0x0000000000007941 */ /* 0x000fea0003800000 */
.L_x_2803:
[----:B------:R-:W1:Y:S01]  /*1350*/  S2R R7, SR_CgaCtaId ;  /* 0x0000000000077919 */ /* 0x000e620000008800 */
[----:B------:R-:W-:Y:S01]  /*1360*/  SHF.R.S32.HI R21, RZ, 0x1f, R20 ;  /* 0x0000001fff157819 */ /* 0x000fe20000011414 */
[----:B------:R-:W-:Y:S01]  /*1370*/  IMAD.SHL.U32 R15, R15, 0x10, RZ ;  /* 0x000000100f0f7824 */ /* 0x000fe200078e00ff */
[----:B------:R-:W-:Y:S01]  /*1380*/  MOV R18, 0x400 ;  /* 0x0000040000127802 */ /* 0x000fe20000000f00 */
[----:B------:R-:W-:Y:S01]  /*1390*/  BSSY B0, `(.L_x_2805) ;  /* 0x0000035000007945 */ /* 0x000fe20003800000 */
[----:B------:R-:W-:Y:S02]  /*13a0*/  LEA.HI R21, R21, R20, RZ, 0x3 ;  /* 0x0000001415157211 */ /* 0x000fe400078f18ff */
[----:B------:R-:W-:-:S03]  /*13b0*/  ISETP.NE.U32.AND P0, PT, R15, RZ, PT ;  /* 0x000000ff0f00720c */ /* 0x000fc60003f05070 */
[----:B------:R-:W-:-:S05]  /*13c0*/  IMAD.SHL.U32 R15, R21, 0x2, RZ ;  /* 0x00000002150f7824 */ /* 0x000fca00078e00ff */
[----:B------:R-:W-:Y:S02]  /*13d0*/  LOP3.LUT R224, R15, 0xfffffff0, RZ, 0xc0, !PT ;  /* 0xfffffff00fe07812 */ /* 0x000fe400078ec0ff */
[----:B-1----:R-:W-:Y:S01]  /*13e0*/  LEA R7, R7, R18, 0x18 ;  /* 0x0000001207077211 */ /* 0x002fe200078ec0ff */
[----:B------:R-:W-:-:S04]  /*13f0*/  IMAD.MOV.U32 R18, RZ, RZ, R14 ;  /* 0x000000ffff127224 */ /* 0x000fc800078e000e */
        /* <DEDUP_REMOVED lines=46> */
.L_x_2806:
[----:B------:R-:W-:Y:S05]  /*16e0*/  BSYNC B0 ;  /* 0x0000000000007941 */ /* 0x000fea0003800000 */
.L_x_2805:
[----:B-1----:R-:W-:Y:S01]  /*16f0*/  SHF.R.S32.HI R18, RZ, 0x1f, R13 ;  /* 0x0000001fff127819 */ /* 0x002fe2000001140d */
[----:B------:R-:W-:Y:S01]  /*1700*/  IMAD.SHL.U32 R14, R14, 0x8, RZ ;  /* 0x000000080e0e7824 */ /* 0x000fe200078e00ff */
[----:B------:R-:W-:Y:S01]  /*1710*/  MOV R20, R12 ;  /* 0x0000000c00147202 */ /* 0x000fe20000000f00 */
[----:B------:R-:W-:Y:S01]  /*1720*/  IMAD.MOV.U32 R21, RZ, RZ, R11 ;  /* 0x000000ffff157224 */ /* 0x000fe200078e000b */
[----:B------:R-:W-:Y:S01]  /*1730*/  LEA.HI R18, R18, R13, RZ, 0x3 ;  /* 0x0000000d12127211 */ /* 0x000fe200078f18ff */
[----:B------:R-:W-:Y:S01]  /*1740*/  BSSY B0, `(.L_x_2807) ;  /* 0x0000035000007945 */ /* 0x000fe20003800000 */
[----:B------:R-:W-:Y:S01]  /*1750*/  ISETP.NE.U32.AND P0, PT, R14, RZ, PT ;  /* 0x000000ff0e00720c */ /* 0x000fe20003f05070 */
[----:B------:R-:W-:Y:S01]  /*1760*/  IMAD.MOV.U32 R12, RZ, RZ, RZ ;  /* 0x000000ffff0c7224 */ /* 0x000fe200078e00ff */
[----:B------:R-:W-:Y:S01]  /*1770*/  MOV R11, RZ ;  /* 0x000000ff000b7202 */ /* 0x000fe20000000f00 */
        /* <DEDUP_REMOVED lines=49> */
.L_x_2808:
[----:B------:R-:W-:Y:S05]  /*1a90*/  BSYNC B0 ;  /* 0x0000000000007941 */ /* 0x000fea0003800000 */
.L_x_2807:
        /* <DEDUP_REMOVED lines=49> */
.L_x_2810:
[----:B------:R-:W-:Y:S05]  /*1db0*/  BSYNC B0 ;  /* 0x0000000000007941 */ /* 0x000fea0003800000 */
.L_x_2809:
[----:B------:R-:W-:Y:S01]  /*1dc0*/  IMAD.SHL.U32 R16, R16, 0x2, RZ ;  /* 0x0000000210107824 */ /* 0x000fe200078e00ff */
[----:B------:R-:W3:Y:S01]  /*1dd0*/  LDC R11, c[0x0][0x268] ;  /* 0x00009a00ff0b7b82 */ /* 0x000ee20000000800 */
[----:B--2---:R-:W-:Y:S01]  /*1de0*/  SHF.R.S32.HI R12, RZ, 0x1f, R3 ;  /* 0x0000001fff0c7819 */ /* 0x004fe20000011403 */
[----:B------:R-:W-:Y:S01]  /*1df0*/  BSSY B0, `(.L_x_2811) ;  /* 0x0000037000007945 */ /* 0x000fe20003800000 */
[----:B------:R-:W-:Y:S01]  /*1e00*/  IMAD.MOV.U32 R14, RZ, RZ, RZ ;  /* 0x000000ffff0e7224 */ /* 0x000fe200078e00ff */
[----:B------:R-:W-:Y:S02]  /*1e10*/  ISETP.NE.U32.AND P0, PT, R16, RZ, PT ;  /* 0x000000ff1000720c */ /* 0x000fe40003f05070 */
[----:B------:R-:W-:Y:S01]  /*1e20*/  LEA.HI R219, R12, R3, RZ, 0x3 ;  /* 0x000000030cdb7211 */ /* 0x000fe200078f18ff */
[----:B------:R-:W-:Y:S02]  /*1e30*/  IMAD.MOV.U32 R12, RZ, RZ, RZ ;  /* 0x000000ffff0c7224 */ /* 0x000fe400078e00ff */
[----:B------:R-:W-:Y:S01]  /*1e40*/  IMAD.MOV.U32 R3, RZ, RZ, RZ ;  /* 0x000000ffff037224 */ /* 0x000fe200078e00ff */
[----:B------:R-:W-:-:S07]  /*1e50*/  SHF.R.S32.HI R219, RZ, 0x3, R219 ;  /* 0x00000003ffdb7819 */ /* 0x000fce00000114db */
[----:B------:R-:W-:Y:S01]  /*1e60*/  @!PT LDS RZ, [RZ] ;  /* 0x00000000fffff984 */ /* 0x000fe20000000800 */
[----:B------:R-:W-:Y:S01]  /*1e70*/  @!PT LDS RZ, [RZ] ;  /* 0x00000000fffff984 */ /* 0x000fe20000000800 */
[----:B------:R-:W-:Y:S01]  /*1e80*/  @!PT LDS RZ, [RZ] ;  /* 0x00000000fffff984 */ /* 0x000fe20000000800 */
[----:B------:R2:W-:Y:S01]  /*1e90*/  LDGSTS.E.BYPASS.LTC128B.128 [R223+0x1000], desc[UR36][R18.64], P0 ;  /* 0x0100000012df7fae */ /* 0x0005e20008101d64 */
[----:B------:R-:W-:Y:S02]  /*1ea0*/  LOP3.LUT P0, R13, R8, 0x1, RZ, 0xc0, !PT ;  /* 0x00000001080d7812 */ /* 0x000fe4000780c0ff */
[----:B---3--:R-:W-:Y:S01]  /*1eb0*/  LEA.HI R216, R11, R11, RZ, 0x1 ;  /* 0x0000000b0bd87211 */ /* 0x008fe200078f08ff */
[----:B------:R-:W-:-:S03]  /*1ec0*/  IMAD.MOV.U32 R11, RZ, RZ, RZ ;  /* 0x000000ffff0b7224 */ /* 0x000fc600078e00ff */
[----:B------:R-:W-:-:S07]  /*1ed0*/  SHF.R.S32.HI R216, RZ, 0x1, R216 ;  /* 0x00000001ffd87819 */ /* 0x000fce00000114d8 */
[----:B--2---:R-:W-:Y:S05]  /*1ee0*/  @!P0 BRA `(.L_x_2812) ;  /* 0x00000000009c8947 */ /* 0x004fea0003800000 */
        /* <DEDUP_REMOVED lines=39> */
.L_x_2812:
[----:B------:R-:W-:Y:S05]  /*2160*/  BSYNC B0 ;  /* 0x0000000000007941 */ /* 0x000fea0003800000 */
.L_x_2811:
        /* <DEDUP_REMOVED lines=9> */
[----:B-1----:R-:W-:Y:S01]  /*2200*/  IMAD.IADD R20, R4, 0x1, -R15 ;  /* 0x0000000104147824 */ /* 0x002fe200078e0a0f */
        /* <DEDUP_REMOVED lines=8> */
[----:B------:R-:W-:Y:S01]  /*2290*/  LOP3.LUT R16, R16, 0x7fffffe, RZ, 0xc0, !PT ;  /* 0x07fffffe10107812 */ /* 0x000fe200078ec0ff */
[----:B------:R-:W-:-:S03]  /*22a0*/  IMAD.MOV.U32 R15, RZ, RZ, R11 ;  /* 0x000000ffff0f7224 */ /* 0x000fc600078e000b */
        /* <DEDUP_REMOVED lines=52> */
.L_x_2814:
[----:B------:R-:W-:Y:S05]  /*25f0*/  BSYNC B0 ;  /* 0x0000000000007941 */ /* 0x000fea0003800000 */
.L_x_2813:
        /* <DEDUP_REMOVED lines=54> */
.L_x_2816:
[----:B------:R-:W-:Y:S05]  /*2960*/  BSYNC B0 ;  /* 0x0000000000007941 */ /* 0x000fea0003800000 */
.L_x_2815:
        /* <DEDUP_REMOVED lines=68> */
.L_x_2818:
[----:B------:R-:W-:Y:S05]  /*2db0*/  BSYNC B0 ;  /* 0x0000000000007941 */ /* 0x000fea0003800000 */
.L_x_2817:
[----:B------:R-:W-:Y:S01]  /*2dc0*/  IMAD.SHL.U32 R8, R8, 0x2, RZ ;  /* 0x0000000208087824 */ /* 0x000fe200078e00ff */
[----:B------:R-:W-:Y:S01]  /*2dd0*/  ISETP.NE.AND P3, PT, R10, RZ, PT ;  /* 0x000000ff0a00720c */ /* 0x000fe20003f65270 */
[----:B------:R-:W-:Y:S01]  /*2de0*/  IMAD.MOV.U32 R13, RZ, RZ, R3 ;  /* 0x000000ffff0d7224 */ /* 0x000fe200078e0003 */
[----:B------:R-:W-:Y:S01]  /*2df0*/  ISETP.NE.AND P2, PT, R6, RZ, PT ;  /* 0x000000ff0600720c */ /* 0x000fe20003f45270 */
[----:B------:R-:W-:Y:S01]  /*2e00*/  BSSY B0, `(.L_x_2819) ;  /* 0x0000049000007945 */ /* 0x000fe20003800000 */
[----:B------:R-:W-:Y:S01]  /*2e10*/  ISETP.NE.U32.AND P0, PT, R8, RZ, PT ;  /* 0x000000ff0800720c */ /* 0x000fe20003f05070 */
[C---:B------:R-:W-:Y:S01]  /*2e20*/  IMAD.IADD R229, R228.reuse, 0x1, R229 ;  /* 0x00000001e4e57824 */ /* 0x040fe200078e02e5 */
[----:B------:R-:W-:Y:S01]  /*2e30*/  SEL R8, RZ, 0xffffffff, P3 ;  /* 0xffffffffff087807 */ /* 0x000fe20001800000 */
[----:B------:R-:W-:Y:S01]  /*2e40*/  IMAD.IADD R228, R228, 0x1, R5 ;  /* 0x00000001e4e47824 */ /* 0x000fe200078e0205 */
[----:B------:R-:W-:Y:S01]  /*2e50*/  ISETP.NE.AND P1, PT, R9, RZ, PT ;  /* 0x000000ff0900720c */ /* 0x000fe20003f25270 */
[----:B------:R-:W-:Y:S01]  /*2e60*/  IMAD.MOV.U32 R10, RZ, RZ, RZ ;  /* 0x000000ffff0a7224 */ /* 0x000fe200078e00ff */
[----:B------:R-:W-:Y:S01]  /*2e70*/  SEL R11, RZ, 0x1, P2 ;  /* 0x00000001ff0b7807 */ /* 0x000fe20001000000 */
[----:B------:R-:W-:Y:S01]  /*2e80*/  IMAD.SHL.U32 R8, R8, 0x2, RZ ;  /* 0x0000000208087824 */ /* 0x000fe200078e00ff */
[----:B------:R-:W-:-:S02]  /*2e90*/  SEL R9, RZ, 0x4, P1 ;  /* 0x00000004ff097807 */ /* 0x000fc40000800000 */
[----:B------:R-:W-:Y:S02]  /*2ea0*/  SEL R4, RZ, 0x8, P6 ;  /* 0x00000008ff047807 */ /* 0x000fe40003000000 */
[----:B------:R-:W-:Y:S01]  /*2eb0*/  LOP3.LUT R8, R8, 0x2, R11, 0xe2, !PT ;  /* 0x0000000208087812 */ /* 0x000fe200078ee20b */
[----:B------:R-:W-:Y:S01]  /*2ec0*/  @!PT LDS RZ, [RZ] ;  /* 0x00000000fffff984 */ /* 0x000fe20000000800 */
[----:B------:R-:W-:Y:S01]  /*2ed0*/  @!PT LDS RZ, [RZ] ;  /* 0x00000000fffff984 */ /* 0x000fe20000000800 */
[----:B------:R-:W-:Y:S01]  /*2ee0*/  @!PT LDS RZ, [RZ] ;  /* 0x00000000fffff984 */ /* 0x000fe20000000800 */
[----:B------:R2:W-:Y:S01]  /*2ef0*/  LDGSTS.E.BYPASS.LTC128B.128 [R221+0x8080], desc[UR36][R12.64], P0 ;  /* 0x080800000cdd7fae */ /* 0x0005e20008101d64 */
[----:B------:R-:W-:Y:S02]  /*2f00*/  LOP3.LUT R0, R2, 0xffffffe0, RZ, 0xc0, !PT ;  /* 0xffffffe002007812 */ /* 0x000fe400078ec0ff */
[----:B------:R-:W-:Y:S01]  /*2f10*/  LOP3.LUT R8, R4, R9, R8, 0xfe, !PT ;  /* 0x0000000904087212 */ /* 0x000fe200078efe08 */
[----:B------:R-:W0:Y:S01]  /*2f20*/  LDGDEPBAR ;  /* 0x00000000000079af */ /* 0x000e220000000000 */
[----:B------:R-:W-:Y:S01]  /*2f30*/  ISETP.NE.AND P0, PT, R0, 0x20, PT ;  /* 0x000000200000780c */ /* 0x000fe20003f05270 */
[----:B------:R-:W-:Y:S01]  /*2f40*/  IMAD.MOV.U32 R9, RZ, RZ, RZ ;  /* 0x000000ffff097224 */ /* 0x000fe200078e00ff */
[----:B------:R-:W-:-:S02]  /*2f50*/  SEL R6, RZ, 0xffffffff, P4 ;  /* 0xffffffffff067807 */ /* 0x000fc40002000000 */
[----:B------:R-:W-:Y:S02]  /*2f60*/  SEL R231, R8, RZ, P0 ;  /* 0x000000ff08e77207 */ /* 0x000fe40000000000 */
[----:B------:R-:W-:Y:S01]  /*2f70*/  SEL R3, RZ, 0x1, P5 ;  /* 0x00000001ff037807 */ /* 0x000fe20002800000 */
[----:B------:R-:W-:Y:S01]  /*2f80*/  IMAD.SHL.U32 R6, R6, 0x2, RZ ;  /* 0x0000000206067824 */ /* 0x000fe200078e00ff */
[----:B------:R-:W-:Y:S02]  /*2f90*/  LOP3.LUT P1, R8, R231, 0x1, RZ, 0xc0, !PT ;  /* 0x00000001e7087812 */ /* 0x000fe4000782c0ff */
[----:B------:R-:W-:Y:S02]  /*2fa0*/  SEL R4, RZ, 0x4, P5 ;  /* 0x00000004ff047807 */ /* 0x000fe40002800000 */
[----:B------:R-:W-:Y:S02]  /*2fb0*/  LOP3.LUT R6, R6, 0x2, R3, 0xe2, !PT ;  /* 0x0000000206067812 */ /* 0x000fe400078ee203 */
[----:B------:R-:W-:-:S04]  /*2fc0*/  SEL R3, RZ, 0x8, P4 ;  /* 0x00000008ff037807 */ /* 0x000fc80002000000 */
[----:B------:R-:W-:Y:S01]  /*2fd0*/  LOP3.LUT R6, R3, R4, R6, 0xfe, !PT ;  /* 0x0000000403067212 */ /* 0x000fe200078efe06 */
[----:B------:R-:W-:Y:S02]  /*2fe0*/  IMAD.MOV.U32 R4, RZ, RZ, RZ ;  /* 0x000000ffff047224 */ /* 0x000fe400078e00ff */
[----:B------:R-:W-:Y:S01]  /*2ff0*/  IMAD.MOV.U32 R3, RZ, RZ, RZ ;  /* 0x000000ffff037224 */ /* 0x000fe200078e00ff */
        /* <DEDUP_REMOVED lines=41> */
.L_x_2820:
[----:B------:R-:W-:Y:S05]  /*3290*/  BSYNC B0 ;  /* 0x0000000000007941 */ /* 0x000fea0003800000 */
.L_x_2819:
        /* <DEDUP_REMOVED lines=33> */
[----:B------:R-:W-:Y:S01]  /*34b0*/  ISETP.GE.U32.AND P2, PT, R5, R8, PT ;  /* 0x000000080500720c */ /* 0x000fe20003f46070 */
[----:B------:R-:W-:Y:S01]  /*34c0*/  IMAD.IADD R5, R215, 0x1, -R10 ;  /* 0x00000001d7057824 */ /* 0x000fe200078e0a0a */
[----:B------:R-:W-:-:S11]  /*34d0*/  SHF.L.U32 R4, R4, 0x1, RZ ;  /* 0x0000000104047819 */ /* 0x000fd600000006ff */
        /* <DEDUP_REMOVED lines=13> */
.L_x_2822:
[----:B------:R-:W-:Y:S05]  /*35b0*/  BSYNC B0 ;  /* 0x0000000000007941 */ /* 0x000fea0003800000 */
.L_x_2821:
        /* <DEDUP_REMOVED lines=54> */
.L_x_2824:
[----:B------:R-:W-:Y:S05]  /*3920*/  BSYNC B0 ;  /* 0x0000000000007941 */ /* 0x000fea0003800000 */
.L_x_2823:
        /* <DEDUP_REMOVED lines=49> */
.L_x_2826:
[----:B------:R-:W-:Y:S05]  /*3c40*/  BSYNC B0 ;  /* 0x0000000000007941 */ /* 0x000fea0003800000 */
.L_x_2825:
        /* <DEDUP_REMOVED lines=54> */
.L_x_2828:
[----:B------:R-:W-:Y:S05]  /*3fb0*/  BSYNC B0 ;  /* 0x0000000000007941 */ /* 0x000fea0003800000 */
.L_x_2827:
        /* <DEDUP_REMOVED lines=49> */
.L_x_2830:
[----:B------:R-:W-:Y:S05]  /*42d0*/  BSYNC B0 ;  /* 0x0000000000007941 */ /* 0x000fea0003800000 */
.L_x_2829:
        /* <DEDUP_REMOVED lines=54> */
.L_x_2832:
[----:B------:R-:W-:Y:S05]  /*4640*/  BSYNC B0 ;  /* 0x0000000000007941 */ /* 0x000fea0003800000 */
.L_x_2831:
        /* <DEDUP_REMOVED lines=28> */
[----:B------:R-:W-:Y:S02]  /*4810*/  @!P0 IMAD.IADD R5, R5, 0x1, -R8 ;  /* 0x0000000105058824 */ /* 0x000fe400078e0a08 */
[----:B------:R-:W-:Y:S01]  /*4820*/  @!P0 VIADD R6, R6, 0x1 ;  /* 0x0000000106068836 */ /* 0x000fe20000000000 */
[----:B------:R-:W-:Y:S02]  /*4830*/  ISETP.NE.AND P0, PT, R219, RZ, PT ;  /* 0x000000ffdb00720c */ /* 0x000fe40003f05270 */
[----:B------:R-:W-:Y:S02]  /*4840*/  ISETP.GE.U32.AND P2, PT, R5, R8, PT ;  /* 0x000000080500720c */ /* 0x000fe40003f46070 */
[----:B------:R-:W-:-:S11]  /*4850*/  SHF.R.S32.HI R5, RZ, 0x1f, R4 ;  /* 0x0000001fff057819 */ /* 0x000fd60000011404 */
        /* <DEDUP_REMOVED lines=17> */
.L_x_2834:
[----:B------:R-:W-:Y:S05]  /*4970*/  BSYNC B0 ;  /* 0x0000000000007941 */ /* 0x000fea0003800000 */
.L_x_2833:
[----:B------:R-:W-:Y:S01]  /*4980*/  IMAD.SHL.U32 R3, R3, 0x2, RZ ;  /* 0x0000000203037824 */ /* 0x000fe200078e00ff */
[----:B------:R-:W-:Y:S01]  /*4990*/  ISETP.NE.AND P1, PT, R0, 0x40, PT ;  /* 0x000000400000780c */ /* 0x000fe20003f25270 */
[----:B---3--:R-:W-:Y:S01]  /*49a0*/  IMAD.MOV.U32 R4, RZ, RZ, R10 ;  /* 0x000000ffff047224 */ /* 0x008fe200078e000a */
[----:B------:R-:W-:Y:S01]  /*49b0*/  BSSY B0, `(.L_x_2835) ;  /* 0x0000038000007945 */ /* 0x000fe20003800000 */
[----:B------:R-:W-:Y:S01]  /*49c0*/  IMAD.MOV.U32 R5, RZ, RZ, R9 ;  /* 0x000000ffff057224 */ /* 0x000fe200078e0009 */
[----:B------:R-:W-:Y:S01]  /*49d0*/  ISETP.NE.U32.AND P0, PT, R3, RZ, PT ;  /* 0x000000ff0300720c */ /* 0x000fe20003f05070 */
[----:B------:R-:W-:Y:S01]  /*49e0*/  VIADD R8, R228, 0x20 ;  /* 0x00000020e4087836 */ /* 0x000fe20000000000 */
[----:B------:R-:W-:Y:S02]  /*49f0*/  SEL R231, R231, RZ, P1 ;  /* 0x000000ffe7e77207 */ /* 0x000fe40000800000 */
[----:B------:R-:W-:Y:S02]  /*4a00*/  CS2R R10, SRZ ;  /* 0x00000000000a7805 */ /* 0x000fe4000001ff00 */
[----:B------:R-:W-:Y:S01]  /*4a10*/  IADD3 R9, R229, 0x20, RZ ;  /* 0x00000020e5097810 */ /* 0x000fe20007ffe0ff */
[----:B------:R-:W-:Y:S01]  /*4a20*/  IMAD.MOV.U32 R0, RZ, RZ, RZ ;  /* 0x000000ffff007224 */ /* 0x000fe200078e00ff */
[----:B------:R-:W-:-:S02]  /*4a30*/  MOV R3, RZ ;  /* 0x000000ff00037202 */ /* 0x000fc40000000f00 */
[----:B------:R-:W-:-:S03]  /*4a40*/  SEL R230, R230, RZ, P1 ;  /* 0x000000ffe6e67207 */ /* 0x000fc60000800000 */
[----:B------:R-:W-:Y:S01]  /*4a50*/  @!PT LDS RZ, [RZ] ;  /* 0x00000000fffff984 */ /* 0x000fe20000000800 */
[----:B------:R-:W-:Y:S01]  /*4a60*/  @!PT LDS RZ, [RZ] ;  /* 0x00000000fffff984 */ /* 0x000fe20000000800 */
[----:B------:R-:W-:Y:S01]  /*4a70*/  @!PT LDS RZ, [RZ] ;  /* 0x00000000fffff984 */ /* 0x000fe20000000800 */
[----:B------:R3:W-:Y:S01]  /*4a80*/  LDGSTS.E.BYPASS.LTC128B.128 [R221+0xa080], desc[UR36][R4.64], P0 ;  /* 0x0a08000004dd7fae */ /* 0x0007e20008101d64 */
[----:B------:R-:W-:-:S03]  /*4a90*/  LOP3.LUT P0, R6, R231, 0x1, RZ, 0xc0, !PT ;  /* 0x00000001e7067812 */ /* 0x000fc6000780c0ff */
[----:B------:R-:W0:Y:S10]  /*4aa0*/  LDGDEPBAR ;  /* 0x00000000000079af */ /* 0x000e340000000000 */
[----:B------:R-:W-:Y:S05]  /*4ab0*/  @!P0 BRA `(.L_x_2836) ;  /* 0x00000000009c8947 */ /* 0x000fea0003800000 */
[-C--:B---3--:R-:W-:Y:S02]  /*4ac0*/  IABS R5, R210.reuse ;  /* 0x000000d200057213 */ /* 0x088fe40000000000 */
[----:B------:R-:W-:Y:S02]  /*4ad0*/  IABS R3, R9 ;  /* 0x0000000900037213 */ /* 0x000fe40000000000 */
[----:B-1----:R-:W2:Y:S01]  /*4ae0*/  I2F.RP R14, R5 ;  /* 0x00000005000e7306 */ /* 0x002ea20000209400 */
        /* <DEDUP_REMOVED lines=36> */
.L_x_2836:
[----:B------:R-:W-:Y:S05]  /*4d30*/  BSYNC B0 ;  /* 0x0000000000007941 */ /* 0x000fea0003800000 */
.L_x_2835:
        /* <DEDUP_REMOVED lines=50> */
.L_x_2838:
[----:B------:R-:W-:Y:S05]  /*5060*/  BSYNC B0 ;  /* 0x0000000000007941 */ /* 0x000fea0003800000 */
.L_x_2837:
[----:B------:R-:W-:Y:S01]  /*5070*/  IMAD.SHL.U32 R0, R0, 0x8, RZ ;  /* 0x0000000800007824 */ /* 0x000fe200078e00ff */
[----:B---3--:R-:W-:Y:S01]  /*5080*/  MOV R5, R11 ;  /* 0x0000000b00057202 */ /* 0x008fe20000000f00 */
        /* <DEDUP_REMOVED lines=51> */
.L_x_2840:
[----:B------:R-:W-:Y:S05]  /*53c0*/  BSYNC B0 ;  /* 0x0000000000007941 */ /* 0x000fea0003800000 */
.L_x_2839:
        /* <DEDUP_REMOVED lines=50> */
.L_x_2842:
[----:B------:R-:W-:Y:S05]  /*56f0*/  BSYNC B0 ;  /* 0x0000000000007941 */ /* 0x000fea0003800000 */
.L_x_2841:
[----:B------:R-:W-:Y:S01]  /*5700*/  IMAD.SHL.U32 R0, R0, 0x2, RZ ;  /* 0x0000000200007824 */ /* 0x000fe200078e00ff */
[----:B------:R-:W-:Y:S01]  /*5710*/  BSSY B0, `(.L_x_2843) ;  /* 0x0000033000007945 */ /* 0x000fe20003800000 */
[----:B------:R-:W-:Y:S02]  /*5720*/  IMAD.MOV.U32 R9, RZ, RZ, RZ ;  /* 0x000000ffff097224 */ /* 0x000fe400078e00ff */
[----:B------:R-:W-:Y:S01]  /*5730*/  IMAD.MOV.U32 R3, RZ, RZ, RZ ;  /* 0x000000ffff037224 */ /* 0x000fe200078e00ff */
[----:B------:R-:W-:Y:S02]  /*5740*/  ISETP.NE.U32.AND P0, PT, R0, RZ, PT ;  /* 0x000000ff0000720c */ /* 0x000fe40003f05070 */
[----:B------:R-:W-:-:S11]  /*5750*/  MOV R0, RZ ;  /* 0x000000ff00007202 */ /* 0x000fd60000000f00 */
[----:B------:R-:W-:Y:S01]  /*5760*/  @!PT LDS RZ, [RZ] ;  /* 0x00000000fffff984 */ /* 0x000fe20000000800 */
[----:B------:R-:W-:Y:S01]  /*5770*/  @!PT LDS RZ, [RZ] ;  /* 0x00000000fffff984 */ /* 0x000fe20000000800 */
[----:B------:R-:W-:Y:S01]  /*5780*/  @!PT LDS RZ, [RZ] ;  /* 0x00000000fffff984 */ /* 0x000fe20000000800 */
[----:B------:R4:W-:Y:S01]  /*5790*/  LDGSTS.E.BYPASS.LTC128B.128 [R223+0x1100], desc[UR36][R10.64], P0 ;  /* 0x011000000adf7fae */ /* 0x0009e20008101d64 */
[----:B------:R-:W-:Y:S02]  /*57a0*/  LOP3.LUT P0, R6, R230, 0x1, RZ, 0xc0, !PT ;  /* 0x00000001e6067812 */ /* 0x000fe4000780c0ff */
[----:B----4-:R-:W-:-:S11]  /*57b0*/  MOV R10, RZ ;  /* 0x000000ff000a7202 */ /* 0x010fd60000000f00 */
[----:B------:R-:W-:Y:S05]  /*57c0*/  @!P0 BRA `(.L_x_2844) ;  /* 0x00000000009c8947 */ /* 0x000fea0003800000 */
[-C--:B---3--:R-:W-:Y:S02]  /*57d0*/  IABS R5, R219.reuse ;  /* 0x000000db00057213 */ /* 0x088fe40000000000 */
        /* <DEDUP_REMOVED lines=23> */
[----:B------:R-:W-:-:S07]  /*5950*/  ISETP.GE.AND P1, PT, R0, RZ, PT ;  /* 0x000000ff0000720c */ /* 0x000fce0003f26270 */
        /* <DEDUP_REMOVED lines=14> */
.L_x_2844:
[----:B------:R-:W-:Y:S05]  /*5a40*/  BSYNC B0 ;  /* 0x0000000000007941 */ /* 0x000fea0003800000 */
.L_x_2843:
        /* <DEDUP_REMOVED lines=50> */
.L_x_2846:
[----:B------:R-:W-:Y:S05]  /*5d70*/  BSYNC B0 ;  /* 0x0000000000007941 */ /* 0x000fea0003800000 */
.L_x_2845:
[----:B------:R-:W-:Y:S01]  /*5d80*/  IMAD.SHL.U32 R0, R0, 0x8, RZ ;  /* 0x0000000800007824 */ /* 0x000fe200078e00ff */
[----:B------:R-:W-:Y:S01]  /*5d90*/  BSSY B0, `(.L_x_2847) ;  /* 0x0000033000007945 */ /* 0x000fe20003800000 */
[----:B------:R-:W-:Y:S01]  /*5da0*/  IMAD.MOV.U32 R11, RZ, RZ, R9 ;  /* 0x000000ffff0b7224 */ /* 0x000fe200078e0009 */
[----:B------:R-:W-:Y:S01]  /*5db0*/  MOV R8, RZ ;  /* 0x000000ff00087202 */ /* 0x000fe20000000f00 */
[----:B------:R-:W-:Y:S01]  /*5dc0*/  IMAD.MOV.U32 R3, RZ, RZ, RZ ;  /* 0x000000ffff037224 */ /* 0x000fe200078e00ff */
[----:B------:R-:W-:Y:S02]  /*5dd0*/  ISETP.NE.U32.AND P0, PT, R0, RZ, PT ;  /* 0x000000ff0000720c */ /* 0x000fe40003f05070 */
[----:B---3--:R-:W-:-:S11]  /*5de0*/  CS2R R4, SRZ ;  /* 0x0000000000047805 */ /* 0x008fd6000001ff00 */
        /* <DEDUP_REMOVED lines=8> */
[----:B--2---:R-:W3:Y:S01]  /*5e70*/  I2F.RP R12, R6 ;  /* 0x00000006000c7306 */ /* 0x004ee20000209400 */
[----:B------:R-:W-:-:S07]  /*5e80*/  IABS R0, R219 ;  /* 0x000000db00007213 */ /* 0x000fce0000000000 */
[----:B---3--:R-:W2:Y:S02]  /*5e90*/  MUFU.RCP R10, R12 ;  /* 0x0000000c000a7308 */ /* 0x008ea40000001000 */
[----:B--2---:R-:W-:-:S06]  /*5ea0*/  VIADD R10, R10, 0xffffffe ;  /* 0x0ffffffe0a0a7836 */ /* 0x004fcc0000000000 */
[----:B------:R-:W2:Y:S02]  /*5eb0*/  F2I.FTZ.U32.TRUNC.NTZ R11, R10 ;  /* 0x0000000a000b7305 */ /* 0x000ea4000021f000 */
[----:B--2---:R-:W-:Y:S02]  /*5ec0*/  IMAD.MOV R5, RZ, RZ, -R11 ;  /* 0x000000ffff057224 */ /* 0x004fe400078e0a0b */
[----:B------:R-:W-:Y:S02]  /*5ed0*/  IMAD.MOV.U32 R10, RZ, RZ, RZ ;  /* 0x000000ffff0a7224 */ /* 0x000fe400078e00ff */
        /* <DEDUP_REMOVED lines=30> */
.L_x_2848:
[----:B------:R-:W-:Y:S05]  /*60c0*/  BSYNC B0 ;  /* 0x0000000000007941 */ /* 0x000fea0003800000 */
.L_x_2847:
[----:B------:R-:W-:Y:S01]  /*60d0*/  IMAD.SHL.U32 R9, R9, 0x4, RZ ;  /* 0x0000000409097824 */ /* 0x000fe200078e00ff */
[----:B------:R-:W-:Y:S04]  /*60e0*/  BSSY B0, `(.L_x_2849) ;  /* 0x0000030000007945 */ /* 0x000fe80003800000 */
[----:B------:R-:W-:-:S13]  /*60f0*/  ISETP.NE.U32.AND P0, PT, R9, RZ, PT ;  /* 0x000000ff0900720c */ /* 0x000fda0003f05070 */
[----:B------:R-:W-:Y:S01]  /*6100*/  @!PT LDS RZ, [RZ] ;  /* 0x00000000fffff984 */ /* 0x000fe20000000800 */
[----:B------:R-:W-:Y:S01]  /*6110*/  @!PT LDS RZ, [RZ] ;  /* 0x00000000fffff984 */ /* 0x000fe20000000800 */
[----:B------:R-:W-:Y:S01]  /*6120*/  @!PT LDS RZ, [RZ] ;  /* 0x00000000fffff984 */ /* 0x000fe20000000800 */
[----:B------:R4:W-:Y:S01]  /*6130*/  LDGSTS.E.BYPASS.LTC128B.128 [R221+0xc000], desc[UR36][R4.64], P0 ;  /* 0x0c00000004dd7fae */ /* 0x0009e20008101d64 */
[----:B---3--:R-:W-:-:S13]  /*6140*/  LOP3.LUT P0, R10, R230, 0x8, RZ, 0xc0, !PT ;  /* 0x00000008e60a7812 */ /* 0x008fda000780c0ff */
[----:B------:R-:W-:Y:S05]  /*6150*/  @!P0 BRA `(.L_x_2850) ;  /* 0x0000000000a08947 */ /* 0x000fea0003800000 */
[-C--:B----4-:R-:W-:Y:S02]  /*6160*/  IABS R5, R219.reuse ;  /* 0x000000db00057213 */ /* 0x090fe40000000000 */
[----:B------:R-:W-:Y:S02]  /*6170*/  IABS R3, R212 ;  /* 0x000000d400037213 */ /* 0x000fe40000000000 */
        /* <DEDUP_REMOVED lines=38> */
.L_x_2850:
[----:B------:R-:W-:Y:S05]  /*63e0*/  BSYNC B0 ;  /* 0x0000000000007941 */ /* 0x000fea0003800000 */
.L_x_2849:
[C---:B----4-:R-:W-:Y:S01]  /*63f0*/  IMAD.SHL.U32 R5, R201.reuse, 0x4, RZ ;  /* 0x00000004c9057824 */ /* 0x050fe200078e00ff */
[----:B------:R-:W-:Y:S01]  /*6400*/  SHF.R.U32.HI R4, RZ, 0x4, R201 ;  /* 0x00000004ff047819 */ /* 0x000fe200000116c9 */
[C---:B------:R-:W-:Y:S01]  /*6410*/  IMAD.SHL.U32 R0, R201.reuse, 0x10, RZ ;  /* 0x00000010c9007824 */ /* 0x040fe200078e00ff */
[----:B------:R-:W-:Y:S01]  /*6420*/  LOP3.LUT R6, R201, 0x6, RZ, 0xc0, !PT ;  /* 0x00000006c9067812 */ /* 0x000fe200078ec0ff */
[----:B------:R-:W-:Y:S01]  /*6430*/  IMAD.SHL.U32 R10, R10, 0x2, RZ ;  /* 0x000000020a0a7824 */ /* 0x000fe200078e00ff */
[----:B------:R-:W-:Y:S01]  /*6440*/  LOP3.LUT R5, R5, 0x4, RZ, 0xc0, !PT ;  /* 0x0000000405057812 */ /* 0x000fe200078ec0ff */
[----:B--2---:R-:W-:Y:S01]  /*6450*/  IMAD.SHL.U32 R12, R208, 0x400, RZ ;  /* 0x00000400d00c7824 */ /* 0x004fe200078e00ff */
        /* <DEDUP_REMOVED lines=13> */
[----:B------:R-:W-:Y:S01]  /*6530*/  IMAD.MOV.U32 R9, RZ, RZ, R3 ;  /* 0x000000ffff097224 */ /* 0x000fe200078e0003 */
[----:B------:R-:W-:Y:S01]  /*6540*/  CS2R R50, SRZ ;  /* 0x0000000000327805 */ /* 0x000fe2000001ff00 */
[C---:B------:R-:W-:Y:S01]  /*6550*/  IMAD R12, R209.reuse, 0x8, R12 ;  /* 0x00000008d10c7824 */ /* 0x040fe200078e020c */
[----:B------:R-:W-:Y:S01]  /*6560*/  CS2R R48, SRZ ;  /* 0x0000000000307805 */ /* 0x000fe2000001ff00 */
[----:B------:R-:W-:Y:S01]  /*6570*/  IMAD R2, R209, 0x8, R10 ;  /* 0x00000008d1027824 */ /* 0x000fe200078e020a */
[----:B------:R-:W-:Y:S01]  /*6580*/  CS2R R122, SRZ ;  /* 0x00000000007a7805 */ /* 0x000fe2000001ff00 */
[----:B------:R-:W-:Y:S01]  /*6590*/  @!PT LDS RZ, [RZ] ;  /* 0x00000000fffff984 */ /* 0x000fe20000000800 */
[----:B------:R-:W-:Y:S01]  /*65a0*/  @!PT LDS RZ, [RZ] ;  /* 0x00000000fffff984 */ /* 0x000fe20000000800 */
[----:B------:R-:W-:Y:S01]  /*65b0*/  @!PT LDS RZ, [RZ] ;  /* 0x00000000fffff984 */ /* 0x000fe20000000800 */
[----:B------:R2:W-:Y:S01]  /*65c0*/  LDGSTS.E.BYPASS.LTC128B.128 [R221+0xc080], desc[UR36][R8.64], P1 ;  /* 0x0c08000008dd7fae */ /* 0x0005e20008901d64 */
[--C-:B------:R-:W-:Y:S01]  /*65d0*/  IMAD R199, R12, 0x10, R7.reuse ;  /* 0x000000100cc77824 */ /* 0x100fe200078e0207 */
[----:B------:R-:W-:Y:S01]  /*65e0*/  CS2R R120, SRZ ;  /* 0x0000000000787805 */ /* 0x000fe2000001ff00 */
[----:B------:R-:W-:Y:S01]  /*65f0*/  IMAD R2, R2, 0x10, R7 ;  /* 0x0000001002027824 */ /* 0x000fe200078e0207 */
[----:B------:R-:W0:Y:S01]  /*6600*/  LDGDEPBAR ;  /* 0x00000000000079af */ /* 0x000e220000000000 */
[----:B------:R-:W-:Y:S01]  /*6610*/  VIADD R3, R7, 0x8000 ;  /* 0x0000800007037836 */ /* 0x000fe20000000000 */
        /* <DEDUP_REMOVED lines=86> */
[----:B------:R-:W-:Y:S01]  /*6b80*/  CS2R R16, SRZ ;  /* 0x0000000000107805 */ /* 0x000fe2000001ff00 */
[----:B---34-:R-:W-:Y:S06]  /*6b90*/  @!P0 BRA `(.L_x_2851) ;  /* 0x0000002400888947 */ /* 0x018fec0003800000 */
        /* <DEDUP_REMOVED lines=26> */
[----:B------:R-:W-:Y:S01]  /*6d40*/  SHF.R.S32.HI R226, RZ, 0x1f, R216 ;  /* 0x0000001fffe27819 */ /* 0x000fe200000114d8 */
[--C-:B------:R-:W-:Y:S01]  /*6d50*/  IMAD R197, R4, 0x10, R3.reuse ;  /* 0x0000001004c57824 */ /* 0x100fe200078e0203 */
[----:B------:R-:W-:Y:S01]  /*6d60*/  SEL R231, R231, RZ, P0 ;  /* 0x000000ffe7e77207 */ /* 0x000fe20000000000 */
[----:B------:R-:W-:Y:S01]  /*6d70*/  IMAD R3, R0, 0x10, R3 ;  /* 0x0000001000037824 */ /* 0x000fe200078e0203 */
[----:B------:R-:W-:Y:S01]  /*6d80*/  SEL R230, R230, RZ, P0 ;  /* 0x000000ffe6e67207 */ /* 0x000fe20000000000 */
[----:B------:R-:W-:-:S02]  /*6d90*/  IMAD.SHL.U32 R0, R220, 0x10, RZ ;  /* 0x00000010dc007824 */ /* 0x000fc400078e00ff */
[----:B--2---:R-:W-:Y:S02]  /*6da0*/  IMAD.MOV.U32 R4, RZ, RZ, R164 ;  /* 0x000000ffff047224 */ /* 0x004fe400078e00a4 */
[----:B------:R-:W-:Y:S01]  /*6db0*/  IMAD.MOV.U32 R5, RZ, RZ, R165 ;  /* 0x000000ffff057224 */ /* 0x000fe200078e00a5 */
[----:B------:R-:W-:Y:S01]  /*6dc0*/  LOP3.LUT R0, R0, 0x20, RZ, 0x3c, !PT ;  /* 0x0000002000007812 */ /* 0x000fe200078e3cff */
[----:B------:R-:W-:Y:S02]  /*6dd0*/  IMAD.MOV.U32 R6, RZ, RZ, R166 ;  /* 0x000000ffff067224 */ /* 0x000fe400078e00a6 */
[----:B------:R-:W-:-:S07]  /*6de0*/  IMAD.MOV.U32 R7, RZ, RZ, R167 ;  /* 0x000000ffff077224 */ /* 0x000fce00078e00a7 */
.L_x_2868:
[C---:B----4-:R-:W-:Y:S01]  /*6df0*/  HMMA.16816.F32 R16, R4.reuse, R8, R16 ;  /* 0x000000080410723c */ /* 0x050fe20000001810 */
[----:B------:R-:W-:Y:S01]  /*6e00*/  BSSY B0, `(.L_x_2852) ;  /* 0x0000060000007945 */ /* 0x000fe20003800000 */
[----:B---3--:R-:W-:Y:S01]  /*6e10*/  MOV R234, RZ ;  /* 0x000000ff00ea7202 */ /* 0x008fe20000000f00 */
[----:B------:R-:W-:Y:S01]  /*6e20*/  IMAD.MOV.U32 R233, RZ, RZ, RZ ;  /* 0x000000ffffe97224 */ /* 0x000fe200078e00ff */
[----:B------:R-:W-:Y:S02]  /*6e30*/  CS2R R236, SRZ ;  /* 0x0000000000ec7805 */ /* 0x000fe4000001ff00 */
        /* <DEDUP_REMOVED lines=55> */
[--C-:B---3--:R-:W-:Y:S01]  /*71b0*/  IMAD.MOV R5, RZ, RZ, -R11.reuse ;  /* 0x000000ffff057224 */ /* 0x108fe200078e0a0b */
        /* <DEDUP_REMOVED lines=11> */
[C---:B------:R-:W-:Y:S01]  /*7270*/  LOP3.LUT R4, R6.reuse, 0xfffffffc, RZ, 0xc0, !PT ;  /* 0xfffffffc06047812 */ /* 0x040fe200078ec0ff */
[----:B------:R-:W-:Y:S04]  /*7280*/  IMAD.SHL.U32 R6, R6, 0x2, RZ ;  /* 0x0000000206067824 */ /* 0x000fe800078e00ff */
[----:B------:R-:W-:Y:S01]  /*7290*/  IMAD.IADD R9, R217, 0x1, -R4 ;  /* 0x00000001d9097824 */ /* 0x000fe200078e0a04 */
[----:B------:R-:W-:Y:S03]  /*72a0*/  LOP3.LUT R6, R6, 0xfffffff8, RZ, 0xc0, !PT ;  /* 0xfffffff806067812 */ /* 0x000fe600078ec0ff */
        /* <DEDUP_REMOVED lines=21> */
.L_x_2853:
[----:B------:R-:W-:Y:S05]  /*7400*/  BSYNC B0 ;  /* 0x0000000000007941 */ /* 0x000fea0003800000 */
.L_x_2852:
        /* <DEDUP_REMOVED lines=54> */
.L_x_2855:
[----:B------:R-:W-:Y:S05]  /*7770*/  BSYNC B0 ;  /* 0x0000000000007941 */ /* 0x000fea0003800000 */
.L_x_2854:
        /* <DEDUP_REMOVED lines=57> */
.L_x_2857:
[----:B------:R-:W-:Y:S05]  /*7b10*/  BSYNC B0 ;  /* 0x0000000000007941 */ /* 0x000fea0003800000 */
.L_x_2856:
        /* <DEDUP_REMOVED lines=15> */
[----:B------:R-:W-:Y:S02]  /*7c10*/  IABS R6, R219 ;  /* 0x000000db00067213 */ /* 0x000fe40000000000 */
[----:B------:R-:W-:Y:S05]  /*7c20*/  SHF.R.S32.HI R11, RZ, 0x1f, R228 ;  /* 0x0000001fff0b7819 */ /* 0x000fea00000114e4 */
[----:B------:R-:W2:Y:S01]  /*7c30*/  F2I.FTZ.U32.TRUNC.NTZ R15, R14 ;  /* 0x0000000e000f7305 */ /* 0x000ea2000021f000 */
[----:B------:R-:W-:Y:S01]  /*7c40*/  IMAD.MOV R6, RZ, RZ, -R6 ;  /* 0x000000ffff067224 */ /* 0x000fe200078e0a06 */
[----:B------:R-:W-:Y:S04]  /*7c50*/  LEA.HI R11, R11, R228, RZ, 0x2 ;  /* 0x000000e40b0b7211 */ /* 0x000fe800078f10ff */
[C---:B------:R-:W-:Y:S01]  /*7c60*/  LOP3.LUT R13, R11.reuse, 0xfffffffc, RZ, 0xc0, !PT ;  /* 0xfffffffc0b0d7812 */ /* 0x040fe200078ec0ff */
[----:B------:R-:W-:Y:S04]  /*7c70*/  IMAD.SHL.U32 R11, R11, 0x2, RZ ;  /* 0x000000020b0b7824 */ /* 0x000fe800078e00ff */
[----:B------:R-:W-:Y:S01]  /*7c80*/  IMAD.IADD R13, R228, 0x1, -R13 ;  /* 0x00000001e40d7824 */ /* 0x000fe200078e0a0d */
[----:B------:R-:W-:Y:S01]  /*7c90*/  LOP3.LUT R11, R11, 0xfffffff8, RZ, 0xc0, !PT ;  /* 0xfffffff80b0b7812 */ /* 0x000fe200078ec0ff */
        /* <DEDUP_REMOVED lines=31> */
.L_x_2859:
[----:B------:R-:W-:Y:S05]  /*7e90*/  BSYNC B0 ;  /* 0x0000000000007941 */ /* 0x000fea0003800000 */
.L_x_2858:
        /* <DEDUP_REMOVED lines=32> */
[----:B------:R-:W-:Y:S05]  /*80a0*/  IMAD.SHL.U32 R6, R6, 0x2, RZ ;  /* 0x0000000206067824 */ /* 0x000fea00078e00ff */
[----:B------:R-:W-:Y:S03]  /*80b0*/  LOP3.LUT R6, R6, 0xfffffff8, RZ, 0xc0, !PT ;  /* 0xfffffff806067812 */ /* 0x000fe600078ec0ff */
[----:B------:R-:W-:Y:S02]  /*80c0*/  @!P0 IMAD.IADD R5, R5, 0x1, -R8 ;  /* 0x0000000105058824 */ /* 0x000fe400078e0a08 */
[----:B------:R-:W-:Y:S01]  /*80d0*/  @!P0 VIADD R15, R15, 0x1 ;  /* 0x000000010f0f8836 */ /* 0x000fe20000000000 */
[----:B------:R-:W-:Y:S02]  /*80e0*/  ISETP.NE.AND P0, PT, R210, RZ, PT ;  /* 0x000000ffd200720c */ /* 0x000fe40003f05270 */
[----:B------:R-:W-:Y:S11]  /*80f0*/  ISETP.GE.U32.AND P2, PT, R5, R8, PT ;  /* 0x000000080500720c */ /* 0x000ff60003f46070 */
[----:B------:R-:W-:Y:S02]  /*8100*/  @!UPT UIADD3 URZ, URZ, URZ, URZ ;  /* 0x0000003f3f3ff290 */ /* 0x000fe4000fffe03f */
[----:B------:R-:W-:Y:S05]  /*8110*/  @P2 IADD3 R15, R15, 0x1, RZ ;  /* 0x000000010f0f2810 */ /* 0x000fea0007ffe0ff */
[----:B------:R-:W-:Y:S02]  /*8120*/  IMAD.MOV.U32 R5, RZ, RZ, R15 ;  /* 0x000000ffff057224 */ /* 0x000fe400078e000f */
[----:B------:R-:W-:Y:S02]  /*8130*/  IMAD.IADD R15, R213, 0x1, -R4 ;  /* 0x00000001d50f7824 */ /* 0x000fe400078e0a04 */
        /* <DEDUP_REMOVED lines=14> */
.L_x_2861:
[----:B------:R-:W-:Y:S05]  /*8220*/  BSYNC B0 ;  /* 0x0000000000007941 */ /* 0x000fea0003800000 */
.L_x_2860:
        /* <DEDUP_REMOVED lines=17> */
[----:B------:R-:W-:Y:S02]  /*8340*/  IMAD.MOV R4, RZ, RZ, -R4 ;  /* 0x000000ffff047224 */ /* 0x000fe400078e0a04 */
[--C-:B-1----:R-:W-:Y:S01]  /*8350*/  IMAD.MOV R7, RZ, RZ, -R11.reuse ;  /* 0x000000ffff077224 */ /* 0x102fe200078e0a0b */
        /* <DEDUP_REMOVED lines=16> */
[----:B------:R-:W-:Y:S03]  /*8460*/  @P2 IADD3 R11, R11, 0x1, RZ ;  /* 0x000000010b0b2810 */ /* 0x000fe60007ffe0ff */
[----:B------:R-:W-:Y:S02]  /*8470*/  LOP3.LUT R7, R7, 0xfffffff8, RZ, 0xc0, !PT ;  /* 0xfffffff807077812 */ /* 0x000fe400078ec0ff */
        /* <DEDUP_REMOVED lines=16> */
.L_x_2863:
[----:B------:R-:W-:Y:S05]  /*8580*/  BSYNC B0 ;  /* 0x0000000000007941 */ /* 0x000fea0003800000 */
.L_x_2862:
        /* <DEDUP_REMOVED lines=33> */
[C---:B------:R-:W-:Y:S01]  /*87a0*/  LOP3.LUT R6, R4.reuse, 0xfffffffc, RZ, 0xc0, !PT ;  /* 0xfffffffc04067812 */ /* 0x040fe200078ec0ff */
        /* <DEDUP_REMOVED lines=22> */
.L_x_2865:
[----:B------:R-:W-:Y:S05]  /*8910*/  BSYNC B0 ;  /* 0x0000000000007941 */ /* 0x000fea0003800000 */
.L_x_2864:
        /* <DEDUP_REMOVED lines=53> */
.L_x_2867:
[----:B------:R-:W-:Y:S05]  /*8c70*/  BSYNC B0 ;  /* 0x0000000000007941 */ /* 0x000fea0003800000 */
.L_x_2866:
        /* <DEDUP_REMOVED lines=84> */
.L_x_2851:
        /* <DEDUP_REMOVED lines=13> */
[----:B----4-:R4:W5:Y:S01]  /*9290*/  LD.E R161, desc[UR36][R2.64] ;  /* 0x0000002402a17980 */ /* 0x010962000c101900 */
[----:B------:R-:W-:Y:S05]  /*92a0*/  BRA `(.L_x_2870) ;  /* 0x0000000000247947 */ /* 0x000fea0003800000 */
.L_x_2869:
[----:B------:R-:W-:Y:S02]  /*92b0*/  ULDC.64 UR4, c[0x0][0x310] ;  /* 0x0000c40000047ab9 */ /* 0x000fe40000000a00 */
[----:B------:R-:W-:-:S04]  /*92c0*/  ISETP.NE.U32.AND P0, PT, RZ, UR4, PT ;  /* 0x00000004ff007c0c */ /* 0x000fc8000bf05070 */
[----:B------:R-:W-:-:S13]  /*92d0*/  ISETP.NE.AND.EX P0, PT, RZ, UR5, PT, P0 ;  /* 0x00000005ff007c0c */ /* 0x000fda000bf05300 */
[----:B------:R-:W-:Y:S05]  /*92e0*/  @!P0 BRA `(.L_x_2871) ;  /* 0x00000000000c8947 */ /* 0x000fea0003800000 */
[----:B------:R-:W2:Y:S02]  /*92f0*/  LDC.64 R2, c[0x0][0x310] ;  /* 0x0000c400ff027b82 */ /* 0x000ea40000000a00 */
[----:B--2-4-:R2:W5:Y:S01]  /*9300*/  LDG.E R161, desc[UR36][R2.64] ;  /* 0x0000002402a17981 */ /* 0x014562000c1e1900 */
[----:B------:R-:W-:Y:S05]  /*9310*/  BRA `(.L_x_2870) ;  /* 0x0000000000087947 */ /* 0x000fea0003800000 */
.L_x_2871:
[----:B------:R-:W-:Y:S02]  /*9320*/  ULDC UR4, c[0x0][0x308] ;  /* 0x0000c20000047ab9 */ /* 0x000fe40000000800 */
[----:B--2-4-:R-:W-:-:S07]  /*9330*/  MOV R161, UR4 ;  /* 0x0000000400a17c02 */ /* 0x014fce0008000f00 */
.L_x_2870:
[----:B------:R-:W-:Y:S02]  /*9340*/  ULDC.64 UR4, c[0x0][0x328] ;  /* 0x0000ca0000047ab9 */ /* 0x000fe40000000a00 */
[----:B------:R-:W-:-:S04]  /*9350*/  ISETP.NE.U32.AND P0, PT, RZ, UR4, PT ;  /* 0x00000004ff007c0c */ /* 0x000fc8000bf05070 */
[----:B------:R-:W-:-:S13]  /*9360*/  ISETP.NE.AND.EX P0, PT, RZ, UR5, PT, P0 ;  /* 0x00000005ff007c0c */ /* 0x000fda000bf05300 */
[----:B------:R-:W-:Y:S05]  /*9370*/  @!P0 BRA `(.L_x_2872) ;  /* 0x00000000001c8947 */ /* 0x000fea0003800000 */
[----:B--2-4-:R-:W2:Y:S02]  /*9380*/  LDC.64 R2, c[0x0][0x328] ;  /* 0x0000ca00ff027b82 */ /* 0x014ea40000000a00 */
[----:B--2---:R-:W2:Y:S02]  /*9390*/  LDG.E.64 R2, desc[UR36][R2.64] ;  /* 0x0000002402027981 */ /* 0x004ea4000c1e1b00 */
[----:B--2---:R-:W-:-:S04]  /*93a0*/  ISETP.NE.U32.AND P0, PT, R2, RZ, PT ;  /* 0x000000ff0200720c */ /* 0x004fc80003f05070 */
[----:B------:R-:W-:-:S13]  /*93b0*/  ISETP.NE.AND.EX P0, PT, R3, RZ, PT, P0 ;  /* 0x000000ff0300720c */ /* 0x000fda0003f05300 */
[----:B------:R-:W-:Y:S05]  /*93c0*/  @!P0 BRA `(.L_x_2872) ;  /* 0x0000000000088947 */ /* 0x000fea0003800000 */
[----:B------:R2:W5:Y:S01]  /*93d0*/  LD.E R169, desc[UR36][R2.64] ;  /* 0x0000002402a97980 */ /* 0x000562000c101900 */
[----:B------:R-:W-:Y:S05]  /*93e0*/  BRA `(.L_x_2873) ;  /* 0x0000000000247947 */ /* 0x000fea0003800000 */
.L_x_2872:
[----:B------:R-:W-:Y:S02]  /*93f0*/  ULDC.64 UR4, c[0x0][0x318] ;  /* 0x0000c60000047ab9 */ /* 0x000fe40000000a00 */
[----:B------:R-:W-:-:S04]  /*9400*/  ISETP.NE.U32.AND P0, PT, RZ, UR4, PT ;  /* 0x00000004ff007c0c */ /* 0x000fc8000bf05070 */
[----:B------:R-:W-:-:S13]  /*9410*/  ISETP.NE.AND.EX P0, PT, RZ, UR5, PT, P0 ;  /* 0x00000005ff007c0c */ /* 0x000fda000bf05300 */
[----:B------:R-:W-:Y:S05]  /*9420*/  @!P0 BRA `(.L_x_2874) ;  /* 0x00000000000c8947 */ /* 0x000fea0003800000 */
[----:B--2-4-:R-:W2:Y:S02]  /*9430*/  LDC.64 R2, c[0x0][0x318] ;  /* 0x0000c600ff027b82 */ /* 0x014ea40000000a00 */
[----:B--2---:R2:W5:Y:S01]  /*9440*/  LDG.E R169, desc[UR36][R2.64] ;  /* 0x0000002402a97981 */ /* 0x004562000c1e1900 */
[----:B------:R-:W-:Y:S05]  /*9450*/  BRA `(.L_x_2873) ;  /* 0x0000000000087947 */ /* 0x000fea0003800000 */
.L_x_2874:
[----:B------:R-:W-:Y:S02]  /*9460*/  ULDC UR4, c[0x0][0x30c] ;  /* 0x0000c30000047ab9 */ /* 0x000fe40000000800 */
[----:B------:R-:W-:-:S07]  /*9470*/  MOV R169, UR4 ;  /* 0x0000000400a97c02 */ /* 0x000fce0008000f00 */
.L_x_2873:
[----:B------:R-:W3:Y:S01]  /*9480*/  S2R R7, SR_CTAID.Y ;  /* 0x0000000000077919 */ /* 0x000ee20000002600 */
[----:B--2-4-:R-:W2:Y:S01]  /*9490*/  LDC.64 R2, c[0x0][0x228] ;  /* 0x00008a00ff027b82 */ /* 0x014ea20000000a00 */
[----:B------:R-:W-:Y:S01]  /*94a0*/  IMAD.MOV.U32 R0, RZ, RZ, -0x1 ;  /* 0xffffffffff007424 */ /* 0x000fe200078e00ff */
[----:B------:R-:W-:Y:S01]  /*94b0*/  ULDC UR4, c[0x0][0x21c] ;  /* 0x0000870000047ab9 */ /* 0x000fe20000000800 */
[----:B------:R-:W4:Y:S01]  /*94c0*/  S2R R5, SR_CTAID.X ;  /* 0x0000000000057919 */ /* 0x000f220000002500 */
[----:B------:R-:W-:Y:S01]  /*94d0*/  ULDC.64 UR6, c[0x0][0x340] ;  /* 0x0000d00000067ab9 */ /* 0x000fe20000000a00 */
[----:B------:R-:W-:Y:S01]  /*94e0*/  MOV R153, 0xffffffff ;  /* 0xffffffff00997802 */ /* 0x000fe20000000f00 */
[----:B-1----:R-:W-:Y:S01]  /*94f0*/  IMAD.U32 R148, RZ, RZ, UR6 ;  /* 0x00000006ff947e24 */ /* 0x002fe2000f8e00ff */
[----:B------:R-:W-:Y:S01]  /*9500*/  MOV R149, UR7 ;  /* 0x0000000700957c02 */ /* 0x000fe20008000f00 */
[----:B------:R-:W1:Y:S01]  /*9510*/  LDC.64 R162, c[0x0][0x240] ;  /* 0x00009000ffa27b82 */ /* 0x000e620000000a00 */
[----:B--2---:R-:W-:-:S02]  /*9520*/  SHF.L.U32 R4, R0, R2, RZ ;  /* 0x0000000200047219 */ /* 0x004fc400000006ff */
        /* <DEDUP_REMOVED lines=15> */
.L_x_3414:
[----:B------:R-:W-:Y:S05]  /*9620*/  BRX R4 -0x9630                                                                                                                             (*"BRANCH_TARGETS .L_x_3415,.L_x_3416,.L_x_3417"*) ;  /* 0xffffff6804747949 */ /* 0x000fea000383ffff */
.L_x_3417:
        /* <DEDUP_REMOVED lines=9> */
.L_x_3415:
        /* <DEDUP_REMOVED lines=10> */
.L_x_3416:
        /* <DEDUP_REMOVED lines=18> */
.L_x_2875:
        /* <DEDUP_REMOVED lines=9> */
.L_x_2878:
[----:B------:R-:W-:Y:S05]  /*9910*/  BSYNC B0 ;  /* 0x0000000000007941 */ /* 0x000fea0003800000 */
.L_x_2877:
[----:B------:R-:W-:-:S04]  /*9920*/  ISETP.NE.AND P0, PT, R206, RZ, PT ;  /* 0x000000ffce00720c */ /* 0x000fc80003f05270 */
[----:B-----5:R-:W-:-:S09]  /*9930*/  FSEL R169, R169, 1, !P0 ;  /* 0x3f800000a9a97808 */ /* 0x020fd20004000000 */
.L_x_2876:
        /* <DEDUP_REMOVED lines=26> */
.L_x_2879:
        /* <DEDUP_REMOVED lines=24> */
.L_x_2880:
[----:B------:R-:W2:Y:S01]  /*9c60*/  S2R R7, SR_CTAID.Y ;  /* 0x0000000000077919 */ /* 0x000ea20000002600 */
[----:B------:R-:W-:Y:S01]  /*9c70*/  SHF.R.S32.HI R4, RZ, 0x1f, R201 ;  /* 0x0000001fff047819 */ /* 0x000fe200000114c9 */
[----:B------:R-:W3:Y:S01]  /*9c80*/  LDC R0, c[0x0][0x228] ;  /* 0x00008a00ff007b82 */ /* 0x000ee20000000800 */
[----:B------:R-:W-:Y:S01]  /*9c90*/  IMAD.MOV.U32 R3, RZ, RZ, -0x1 ;  /* 0xffffffffff037424 */ /* 0x000fe200078e00ff */
[----:B------:R-:W4:Y:S01]  /*9ca0*/  S2R R5, SR_CTAID.X ;  /* 0x0000000000057919 */ /* 0x000f220000002500 */
[----:B------:R-:W-:Y:S01]  /*9cb0*/  LEA.HI R152, R4, R201, RZ, 0x5 ;  /* 0x000000c904987211 */ /* 0x000fe200078f28ff */
[----:B------:R-:W-:Y:S01]  /*9cc0*/  ULDC UR4, c[0x0][0x214] ;  /* 0x0000850000047ab9 */ /* 0x000fe20000000800 */
[----:B------:R-:W-:Y:S02]  /*9cd0*/  LOP3.LUT P6, RZ, R150, 0xf, RZ, 0xc0, !PT ;  /* 0x0000000f96ff7812 */ /* 0x000fe400078cc0ff */
[----:B------:R-:W-:Y:S02]  /*9ce0*/  SHF.R.S32.HI R164, RZ, 0x5, R152 ;  /* 0x00000005ffa47819 */ /* 0x000fe40000011498 */
[----:B------:R-:W-:-:S02]  /*9cf0*/  LOP3.LUT R152, R152, 0xffffffe0, RZ, 0xc0, !PT ;  /* 0xffffffe098987812 */ /* 0x000fc400078ec0ff */
[----:B------:R-:W-:Y:S02]  /*9d00*/  SHF.R.S32.HI R9, RZ, 0x1f, R164 ;  /* 0x0000001fff097819 */ /* 0x000fe400000114a4 */
[----:B-----5:R-:W-:Y:S01]  /*9d10*/  ISETP.NE.U32.AND P0, PT, R148, RZ, PT ;  /* 0x000000ff9400720c */ /* 0x020fe20003f05070 */
[----:B------:R-:W-:Y:S01]  /*9d20*/  IMAD.IADD R152, R201, 0x1, -R152 ;  /* 0x00000001c9987824 */ /* 0x000fe200078e0a98 */
[----:B------:R-:W-:-:S04]  /*9d30*/  LEA.HI R9, R9, R164, RZ, 0x2 ;  /* 0x000000a409097211 */ /* 0x000fc800078f10ff */
[----:B------:R-:W-:Y:S02]  /*9d40*/  LOP3.LUT R9, R9, 0xfffffffc, RZ, 0xc0, !PT ;  /* 0xfffffffc09097812 */ /* 0x000fe400078ec0ff */
[----:B------:R-:W-:-:S03]  /*9d50*/  SHF.R.S32.HI R155, RZ, 0x1f, R152 ;  /* 0x0000001fff9b7819 */ /* 0x000fc60000011498 */
[----:B------:R-:W-:Y:S01]  /*9d60*/  IMAD.IADD R164, R164, 0x1, -R9 ;  /* 0x00000001a4a47824 */ /* 0x000fe200078e0a09 */
[----:B------:R-:W-:Y:S02]  /*9d70*/  LEA.HI R155, R155, R152, RZ, 0x4 ;  /* 0x000000989b9b7211 */ /* 0x000fe400078f20ff */
[-C--:B---3--:R-:W-:Y:S02]  /*9d80*/  SHF.L.U32 R2, R3, R0.reuse, RZ ;  /* 0x0000000003027219 */ /* 0x088fe400000006ff */
[----:B------:R-:W-:Y:S02]  /*9d90*/  LEA.HI R3, R4, R201, RZ, 0x7 ;  /* 0x000000c904037211 */ /* 0x000fe400078f38ff */
[----:B------:R-:W-:Y:S02]  /*9da0*/  LOP3.LUT R9, R155, 0xfffffff0, RZ, 0xc0, !PT ;  /* 0xfffffff09b097812 */ /* 0x000fe400078ec0ff */
[----:B--2---:R-:W-:Y:S02]  /*9db0*/  SHF.L.U32 R4, R7, R0, RZ ;  /* 0x0000000007047219 */ /* 0x004fe400000006ff */
[----:B----4-:R-:W-:Y:S01]  /*9dc0*/  LOP3.LUT R7, R5, R2, RZ, 0x30, !PT ;  /* 0x0000000205077212 */ /* 0x010fe200078e30ff */
[----:B------:R-:W-:Y:S01]  /*9dd0*/  IMAD.IADD R152, R152, 0x1, -R9 ;  /* 0x0000000198987824 */ /* 0x000fe200078e0a09 */
[----:B------:R-:W-:-:S02]  /*9de0*/  LEA.HI R166, R164, R164, RZ, 0x1 ;  /* 0x000000a4a4a67211 */ /* 0x000fc400078f08ff */
        /* <DEDUP_REMOVED lines=8> */
[----:B------:R-:W-:Y:S02]  /*9e70*/  IMAD.SHL.U32 R151, R7, 0x8, RZ ;  /* 0x0000000807977824 */ /* 0x000fe400078e00ff */
        /* <DEDUP_REMOVED lines=15> */
[----:B------:R-:W-:Y:S02]  /*9f70*/  SHF.R.S32.HI R148, RZ, 0x7, R3 ;  /* 0x00000007ff947819 */ /* 0x000fe40000011403 */
        /* <DEDUP_REMOVED lines=20> */
.L_x_2881:
        /* <DEDUP_REMOVED lines=18> */
.L_x_2882:
        /* <DEDUP_REMOVED lines=28> */
[----:B------:R-:W-:-:S02]  /*a3a0*/  IMAD.MOV.U32 R5, RZ, RZ, R173 ;  /* 0x000000ffff057224 */ /* 0x000fc400078e00ad */
[C---:B------:R-:W-:Y:S01]  /*a3b0*/  IMAD R0, R2.reuse, UR5, R3 ;  /* 0x0000000502007c24 */ /* 0x040fe2000f8e0203 */
[----:B---3--:R-:W-:Y:S01]  /*a3c0*/  ULEA UR7, UR7, UR8, 0x18 ;  /* 0x0000000807077291 */ /* 0x008fe2000f8ec03f */
[----:B------:R-:W-:-:S04]  /*a3d0*/  IMAD.WIDE.U32 R4, R2, UR4, R4 ;  /* 0x0000000402047c25 */ /* 0x000fc8000f8e0004 */
        /* <DEDUP_REMOVED lines=21> */
.L_x_2886:
[----:B------:R-:W-:Y:S05]  /*a530*/  YIELD ;  /* 0x0000000000007946 */ /* 0x000fea0003800000 */
[----:B---3--:R-:W-:Y:S05]  /*a540*/  @P2 BRA `(.L_x_2885) ;  /* 0x0000000000082947 */ /* 0x008fea0003800000 */
[----:B------:R3:W5:Y:S04]  /*a550*/  LDG.E.STRONG.GPU R153, desc[UR36][R162.64] ;  /* 0x00000024a2997981 */ /* 0x000768000c1ef900 */
[----:B-----5:R-:W-:Y:S01]  /*a560*/  CCTL.IVALL ;  /* 0x00000000ff00798f */ /* 0x020fe20002000000 */
.L_x_2885:
[----:B------:R-:W-:Y:S01]  /*a570*/  ISETP.NE.AND P0, PT, R153, R206, PT ;  /* 0x000000ce9900720c */ /* 0x000fe20003f05270 */
[----:B------:R-:W-:-:S12]  /*a580*/  WARPSYNC.ALL ;  /* 0x0000000000007948 */ /* 0x000fd80003800000 */
[----:B------:R-:W-:Y:S06]  /*a590*/  BAR.RED.AND.DEFER_BLOCKING 0x0, P0 ;  /* 0x0000000000007b1d */ /* 0x000fec0000014400 */
[----:B------:R-:W5:Y:S02]  /*a5a0*/  B2R.RESULT RZ, P0 ;  /* 0x0000000000ff731c */ /* 0x000f640000004000 */
[----:B-----5:R-:W-:Y:S05]  /*a5b0*/  @P0 BRA `(.L_x_2886) ;  /* 0xfffffffc00dc0947 */ /* 0x020fea000383ffff */
.L_x_2884:
[----:B------:R-:W-:Y:S05]  /*a5c0*/  WARPSYNC.ALL ;  /* 0x0000000000007948 */ /* 0x000fea0003800000 */
[----:B------:R-:W-:Y:S06]  /*a5d0*/  BAR.SYNC.DEFER_BLOCKING 0x0 ;  /* 0x0000000000007b1d */ /* 0x000fec0000010000 */
.L_x_2883:
        /* <DEDUP_REMOVED lines=13> */
[----:B------:R-:W-:Y:S01]  /*a6b0*/  LEA.HI R0, R7, R7, RZ, 0x1 ;  /* 0x0000000707007211 */ /* 0x000fe200078f08ff */
[----:B------:R-:W-:Y:S01]  /*a6c0*/  IMAD.HI R4, R4, 0x55555556, RZ ;  /* 0x5555555604047827 */ /* 0x000fe200078e02ff */
[----:B--2---:R-:W-:Y:S02]  /*a6d0*/  ULEA UR4, UR4, UR5, 0x18 ;  /* 0x0000000504047291 */ /* 0x004fe4000f8ec03f */
[----:B------:R-:W-:Y:S02]  /*a6e0*/  LOP3.LUT R0, R0, 0xffffffe, RZ, 0xc0, !PT ;  /* 0x0ffffffe00007812 */ /* 0x000fe400078ec0ff */
[----:B------:R-:W-:-:S03]  /*a6f0*/  LEA.HI R167, R4, R4, RZ, 0x1 ;  /* 0x0000000404a77211 */ /* 0x000fc600078f08ff */
[----:B------:R-:W-:Y:S01]  /*a700*/  IMAD.IADD R7, R7, 0x1, -R0 ;  /* 0x0000000107077824 */ /* 0x000fe200078e0a00 */
[----:B------:R-:W-:Y:S01]  /*a710*/  LEA R166, R166, UR4, 0x3 ;  /* 0x00000004a6a67c11 */ /* 0x000fe2000f8e18ff */
[C---:B------:R-:W-:Y:S01]  /*a720*/  IMAD R0, R152.reuse, 0x2, R9 ;  /* 0x0000000298007824 */ /* 0x040fe200078e0209 */
[----:B---3--:R-:W-:Y:S01]  /*a730*/  SHF.R.S32.HI R148, RZ, 0x1f, R3 ;  /* 0x0000001fff947819 */ /* 0x008fe20000011403 */
[----:B------:R-:W-:Y:S02]  /*a740*/  IMAD R164, R152, 0x2, R7 ;  /* 0x0000000298a47824 */ /* 0x000fe400078e0207 */
[C---:B------:R-:W-:Y:S01]  /*a750*/  IMAD R165, R155.reuse, 0x22, R0 ;  /* 0x000000229ba57824 */ /* 0x040fe200078e0200 */
[----:B------:R-:W-:Y:S01]  /*a760*/  LEA.HI R148, R148, R3, RZ, 0x4 ;  /* 0x0000000394947211 */ /* 0x000fe200078f20ff */
[----:B------:R-:W-:Y:S02]  /*a770*/  IMAD R164, R155, 0x22, R164 ;  /* 0x000000229ba47824 */ /* 0x000fe400078e02a4 */
[----:B------:R-:W-:Y:S01]  /*a780*/  IMAD.SHL.U32 R167, R167, 0x10, RZ ;  /* 0x00000010a7a77824 */ /* 0x000fe200078e00ff */
[----:B------:R-:W-:-:S02]  /*a790*/  LEA R165, R165, UR4, 0x4 ;  /* 0x00000004a5a57c11 */ /* 0x000fc4000f8e20ff */
        /* <DEDUP_REMOVED lines=1021> */
.L_x_2887:
        /* <DEDUP_REMOVED lines=689> */
.L_x_2888:
[----:B------:R-:W-:Y:S05]  /*11280*/  @!P6 EXIT ;  /* 0x000000000000e94d */ /* 0x000fea0003800000 */
[----:B------:R-:W-:Y:S05]  /*11290*/  WARPSYNC.ALL ;  /* 0x0000000000007948 */ /* 0x000fea0003800000 */
[----:B------:R-:W-:Y:S01]  /*112a0*/  BAR.SYNC.DEFER_BLOCKING 0x0 ;  /* 0x0000000000007b1d */ /* 0x000fe20000010000 */
[----:B------:R-:W-:-:S13]  /*112b0*/  ISETP.GT.AND P0, PT, R201, RZ, PT ;  /* 0x000000ffc900720c */ /* 0x000fda0003f04270 */
[----:B------:R-:W-:Y:S05]  /*112c0*/  @P0 EXIT ;  /* 0x000000000000094d */ /* 0x000fea0003800000 */
[----:B------:R-:W4:Y:S01]  /*112d0*/  LDC R0, c[0x0][0x224] ;  /* 0x00008900ff007b82 */ /* 0x000f220000000800 */
[----:B--2---:R-:W-:-:S05]  /*112e0*/  VIADD R3, R206, 0x1 ;  /* 0x00000001ce037836 */ /* 0x004fca0000000000 */
[----:B----4-:R-:W-:-:S04]  /*112f0*/  ISETP.NE.AND P0, PT, R3, R0, PT ;  /* 0x000000000300720c */ /* 0x010fc80003f05270 */
[----:B------:R-:W-:Y:S01]  /*11300*/  SEL R3, R3, RZ, P0 ;  /* 0x000000ff03037207 */ /* 0x000fe20000000000 */
[----:B------:R-:W-:Y:S01]  /*11310*/  @!PT LDS RZ, [RZ] ;  /* 0x00000000fffff984 */ /* 0x000fe20000000800 */
[----:B------:R-:W-:Y:S01]  /*11320*/  @!PT LDS RZ, [RZ] ;  /* 0x00000000fffff984 */ /* 0x000fe20000000800 */
[----:B------:R-:W-:Y:S01]  /*11330*/  @!PT LDS RZ, [RZ] ;  /* 0x00000000fffff984 */ /* 0x000fe20000000800 */
[----:B------:R-:W-:Y:S01]  /*11340*/  @!PT LDS RZ, [RZ] ;  /* 0x00000000fffff984 */ /* 0x000fe20000000800 */
[----:B------:R2:W-:Y:S06]  /*11350*/  MEMBAR.ALL.CTA ;  /* 0x0000000000007992 */ /* 0x0005ec0000008000 */
[----:B--2---:R-:W-:Y:S06]  /*11360*/  MEMBAR.ALL.GPU ;  /* 0x0000000000007992 */ /* 0x004fec000000a000 */
[----:B------:R-:W-:-:S00]  /*11370*/  ERRBAR ;  /* 0x00000000000079ab */ /* 0x000fc00000000000 */
[----:B------:R-:W-:Y:S06]  /*11380*/  CGAERRBAR ;  /* 0x00000000000075ab */ /* 0x000fec0000000000 */
[----:B------:R-:W-:Y:S01]  /*11390*/  STG.E.STRONG.GPU desc[UR36][R162.64], R3 ;  /* 0x00000003a2007986 */ /* 0x000fe2000c10f924 */
[----:B------:R-:W-:Y:S05]  /*113a0*/  EXIT ;  /* 0x000000000000794d */ /* 0x000fea0003800000 */
.L_x_2802:
[----:B------:R-:W-:Y:S02]  /*113b0*/  MOV R12, RZ ;  /* 0x000000ff000c7202 */ /* 0x000fe40000000f00 */
[----:B------:R-:W-:Y:S02]  /*113c0*/  MOV R11, 0x1f ;  /* 0x0000001f000b7802 */ /* 0x000fe40000000f00 */
[----:B------:R-:W-:-:S07]  /*113d0*/  MOV R15, 0xffffffff ;  /* 0xffffffff000f7802 */ /* 0x000fce0000000f00 */
[----:B-----5:R-:W-:Y:S05]  /*113e0*/  WARPSYNC.COLLECTIVE R15, `(.L_x_2889) ;  /* 0x000000000f087348 */ /* 0x020fea0003c00000 */
[----:B------:R1:W2:Y:S02]  /*113f0*/  SHFL.IDX P6, R14, R13, R12, R11 ;  /* 0x0000000c0d0e7389 */ /* 0x0002a400000c000b */
[----:B-12--5:R-:W-:Y:S01]  /*11400*/  ENDCOLLECTIVE ;  /* 0x000000000000791b */ /* 0x026fe20003800000 */
.L_x_2889:
[----:B------:R-:W-:Y:S05]  /*11410*/  BRA `(.L_x_2890) ;  /* 0xfffffef400f87947 */ /* 0x000fea000383ffff */
.L_x_2891:
        /* <DEDUP_REMOVED lines=14> */
.L_x_3481:


//--------------------- .text._ZN7cutlass7Kernel2INS_4gemm6kernel20DefaultGemmUniversalINS_6half_tENS_6layout8RowMajorELNS_16ComplexTransformE0ELi8ES4_S6_LS7_0ELi8ES4_S6_fNS_4arch15OpClassTensorOpENS8_4Sm80ENS1_9GemmShapeILi128ELi128ELi32EEENSB_ILi64ELi64ELi32EEENSB_ILi16ELi8ELi16EEENS_8epilogue6thread17LinearCombinationIS4_Li8EffLNSG_9ScaleType4KindE0ELNS_15FloatRoundStyleE2ES4_EENS1_11threadblock30GemmIdentityThreadblockSwizzleILi8EEELi4ENS8_13OpMultiplyAddELNS1_23SharedMemoryClearOptionE0ELb0ELb0ELb0ENS5_9NoPermuteENS5_34Tensor4DPermute0213RowMajorInverseILi8ELi4EEEST_vE10SelectBaseISO_vEEEEvNT_6ParamsE --------------------------
	.section	.text._ZN7cutlass7Kernel2INS_4gemm6kernel20DefaultGemmUniversalINS_6half_tENS_6layout8RowMajorELNS_16ComplexTransformE0ELi8ES4_S6_LS7_0ELi8ES4_S6_fNS_4arch15OpClassTensorOpENS8_4Sm80ENS1_9GemmShapeILi128ELi128ELi32EEENSB_ILi64ELi64ELi32EEENSB_ILi16ELi8ELi16EEENS_8epilogue6thread17LinearCombinationIS4_Li8EffLNSG_9ScaleType4KindE0ELNS_15FloatRoundStyleE2ES4_EENS1_11threadblock30GemmIdentityThreadblockSwizzleILi8EEELi4ENS8_13OpMultiplyAddELNS1_23SharedMemoryClearOptionE0ELb0ELb0ELb0ENS5_9NoPermuteENS5_34Tensor4DPermute0213RowMajorInverseILi8ELi4EEEST_vE10SelectBaseISO_vEEEEvNT_6ParamsE,"ax",@progbits
	.align	128
.text._ZN7cutlass7Kernel2INS_4gemm6kernel20DefaultGemmUniversalINS_6half_tENS_6layout8RowMajorELNS_16ComplexTransformE0ELi8ES4_S6_LS7_0ELi8ES4_S6_fNS_4arch15OpClassTensorOpENS8_4Sm80ENS1_9GemmShapeILi128ELi128ELi32EEENSB_ILi64ELi64ELi32EEENSB_ILi16ELi8ELi16EEENS_8epilogue6thread17LinearCombinationIS4_Li8EffLNSG_9ScaleType4KindE0ELNS_15FloatRoundStyleE2ES4_EENS1_11threadblock30GemmIdentityThreadblockSwizzleILi8EEELi4ENS8_13OpMultiplyAddELNS1_23SharedMemoryClearOptionE0ELb0ELb0ELb0ENS5_9NoPermuteENS5_34Tensor4DPermute0213RowMajorInverseILi8ELi4EEEST_vE10SelectBaseISO_vEEEEvNT_6ParamsE:
        .type           _ZN7cutlass7Kernel2INS_4gemm6kernel20DefaultGemmUniversalINS_6half_tENS_6layout8RowMajorELNS_16ComplexTransformE0ELi8ES4_S6_LS7_0ELi8ES4_S6_fNS_4arch15OpClassTensorOpENS8_4Sm80ENS1_9GemmShapeILi128ELi128ELi32EEENSB_ILi64ELi64ELi32EEENSB_ILi16ELi8ELi16EEENS_8epilogue6thread17LinearCombinationIS4_Li8EffLNSG_9ScaleType4KindE0ELNS_15FloatRoundStyleE2ES4_EENS1_11threadblock30GemmIdentityThreadblockSwizzleILi8EEELi4ENS8_13OpMultiplyAddELNS1_23SharedMemoryClearOptionE0ELb0ELb0ELb0ENS5_9NoPermuteENS5_34Tensor4DPermute0213RowMajorInverseILi8ELi4EEEST_vE10SelectBaseISO_vEEEEvNT_6ParamsE,@function
        .size           _ZN7cutlass7Kernel2INS_4gemm6kernel20DefaultGemmUniversalINS_6half_tENS_6layout8RowMajorELNS_16ComplexTransformE0ELi8ES4_S6_LS7_0ELi8ES4_S6_fNS_4arch15OpClassTensorOpENS8_4Sm80ENS1_9GemmShapeILi128ELi128ELi32EEENSB_ILi64ELi64ELi32EEENSB_ILi16ELi8ELi16EEENS_8epilogue6thread17LinearCombinationIS4_Li8EffLNSG_9ScaleType4KindE0ELNS_15FloatRoundStyleE2ES4_EENS1_11threadblock30GemmIdentityThreadblockSwizzleILi8EEELi4ENS8_13OpMultiplyAddELNS1_23SharedMemoryClearOptionE0ELb0ELb0ELb0ENS5_9NoPermuteENS5_34Tensor4DPermute0213RowMajorInverseILi8ELi4EEEST_vE10SelectBaseISO_vEEEEvNT_6ParamsE,(.L_x_3482 - _ZN7cutlass7Kernel2INS_4gemm6kernel20DefaultGemmUniversalINS_6half_tENS_6layout8RowMajorELNS_16ComplexTransformE0ELi8ES4_S6_LS7_0ELi8ES4_S6_fNS_4arch15OpClassTensorOpENS8_4Sm80ENS1_9GemmShapeILi128ELi128ELi32EEENSB_ILi64ELi64ELi32EEENSB_ILi16ELi8ELi16EEENS_8epilogue6thread17LinearCombinationIS4_Li8EffLNSG_9ScaleType4KindE0ELNS_15FloatRoundStyleE2ES4_EENS1_11threadblock30GemmIdentityThreadblockSwizzleILi8EEELi4ENS8_13OpMultiplyAddELNS1_23SharedMemoryClearOptionE0ELb0ELb0ELb0ENS5_9NoPermuteENS5_34Tensor4DPermute0213RowMajorInverseILi8ELi4EEEST_vE10SelectBaseISO_vEEEEvNT_6ParamsE)
        .other          _ZN7cutlass7Kernel2INS_4gemm6kernel20DefaultGemmUniversalINS_6half_tENS_6layout8RowMajorELNS_16ComplexTransformE0ELi8ES4_S6_LS7_0ELi8ES4_S6_fNS_4arch15OpClassTensorOpENS8_4Sm80ENS1_9GemmShapeILi128ELi128ELi32EEENSB_ILi64ELi64ELi32EEENSB_ILi16ELi8ELi16EEENS_8epilogue6thread17LinearCombinationIS4_Li8EffLNSG_9ScaleType4KindE0ELNS_15FloatRoundStyleE2ES4_EENS1_11threadblock30GemmIdentityThreadblockSwizzleILi8EEELi4ENS8_13OpMultiplyAddELNS1_23SharedMemoryClearOptionE0ELb0ELb0ELb0ENS5_9NoPermuteENS5_34Tensor4DPermute0213RowMajorInverseILi8ELi4EEEST_vE10SelectBaseISO_vEEEEvNT_6ParamsE,@"STO_CUDA_ENTRY STV_DEFAULT"
_ZN7cutlass7Kernel2INS_4gemm6kernel20DefaultGemmUniversalINS_6half_tENS_6layout8RowMajorELNS_16ComplexTransformE0ELi8ES4_S6_LS7_0ELi8ES4_S6_fNS_4arch15OpClassTensorOpENS8_4Sm80ENS1_9GemmShapeILi128ELi128ELi32EEENSB_ILi64ELi64ELi32EEENSB_ILi16ELi8ELi16EEENS_8epilogue6thread17LinearCombinationIS4_Li8EffLNSG_9ScaleType4KindE0ELNS_15FloatRoundStyleE2ES4_EENS1_11threadblock30GemmIdentityThreadblockSwizzleILi8EEELi4ENS8_13OpMultiplyAddELNS1_23SharedMemoryClearOptionE0ELb0ELb0ELb0ENS5_9NoPermuteENS5_34Tensor4DPermute0213RowMajorInverseILi8ELi4EEEST_vE10SelectBaseISO_vEEEEvNT_6ParamsE:
        /* <DEDUP_REMOVED lines=40> */
.L_x_2893:
        /* <DEDUP_REMOVED lines=18> */
.L_x_2892:
[----:B------:R-:W1:Y:S01]  /*03a0*/  LDC R0, c[0x0][0x224] ;  /* 0x00008900ff007b82 */ /* 0x000e620000000800 */
[----:B------:R-:W-:-:S07]  /*03b0*/  IADD3 R22, R206, 0x1, RZ ;  /* 0x00000001ce167810 */ /* 0x000fce0007ffe0ff */
[----:B------:R-:W2:Y:S01]  /*03c0*/  LDC R19, c[0x0][0x234] ;  /* 0x00008d00ff137b82 */ /* 0x000ea20000000800 */
[C---:B-1----:R-:W-:Y:S01]  /*03d0*/  ISETP.GE.AND P0, PT, R22.reuse, R0, PT ;  /* 0x000000001600720c */ /* 0x042fe20003f06270 */
[-C--:B--2---:R-:W-:Y:S02]  /*03e0*/  IMAD R22, R22, R19.reuse, RZ ;  /* 0x0000001316167224 */ /* 0x084fe400078e02ff */
[----:B------:R-:W-:-:S10]  /*03f0*/  IMAD R19, R206, R19, RZ ;  /* 0x00000013ce137224 */ /* 0x000fd400078e02ff */
[----:B------:R-:W1:Y:S02]  /*0400*/  @P0 LDC R22, c[0x0][0x218] ;  /* 0x00008600ff160b82 */ /* 0x000e640000000800 */
.L_x_2894:
        /* <DEDUP_REMOVED lines=20> */
.L_x_2895:
        /* <DEDUP_REMOVED lines=19> */
.L_x_2896:
[----:B--2---:R-:W-:Y:S02]  /*0680*/  SHF.R.S32.HI R0, RZ, 0x1f, R201 ;  /* 0x0000001fff007819 */ /* 0x004fe400000114c9 */
[----:B------:R-:W-:Y:S02]  /*0690*/  LOP3.LUT P0, RZ, R22, 0x3, RZ, 0xc0, !PT ;  /* 0x0000000316ff7812 */ /* 0x000fe4000780c0ff */
[----:B------:R-:W-:Y:S01]  /*06a0*/  LEA.HI R23, R0, R201, RZ, 0x5 ;  /* 0x000000c900177211 */ /* 0x000fe200078f28ff */
[----:B------:R-:W-:Y:S01]  /*06b0*/  IMAD.IADD R0, R22, 0x1, -R19 ;  /* 0x0000000116007824 */ /* 0x000fe200078e0a13 */
[----:B------:R-:W-:Y:S02]  /*06c0*/  SHF.R.S32.HI R207, RZ, 0x1f, R22 ;  /* 0x0000001fffcf7819 */ /* 0x000fe40000011416 */
[----:B------:R-:W-:Y:S02]  /*06d0*/  LOP3.LUT R16, R23, 0xffffffe0, RZ, 0xc0, !PT ;  /* 0xffffffe017107812 */ /* 0x000fe400078ec0ff */
[----:B------:R-:W-:-:S02]  /*06e0*/  SHF.R.S32.HI R229, RZ, 0x1f, R0 ;  /* 0x0000001fffe57819 */ /* 0x000fc40000011400 */
[----:B------:R-:W-:Y:S01]  /*06f0*/  LEA.HI R207, R207, R22, RZ, 0x3 ;  /* 0x00000016cfcf7211 */ /* 0x000fe200078f18ff */
[----:B------:R-:W-:Y:S01]  /*0700*/  IMAD.IADD R17, R201, 0x1, -R16 ;  /* 0x00000001c9117824 */ /* 0x000fe200078e0a10 */
[----:B------:R-:W-:Y:S02]  /*0710*/  LEA.HI R229, R229, R0, RZ, 0x5 ;  /* 0x00000000e5e57211 */ /* 0x000fe400078f28ff */
[----:B------:R-:W-:Y:S02]  /*0720*/  SHF.R.S32.HI R23, RZ, 0x5, R23 ;  /* 0x00000005ff177819 */ /* 0x000fe40000011417 */
[----:B------:R-:W-:Y:S02]  /*0730*/  SHF.R.S32.HI R26, RZ, 0x1f, R17 ;  /* 0x0000001fff1a7819 */ /* 0x000fe40000011411 */
[----:B------:R-:W-:Y:S02]  /*0740*/  LOP3.LUT R229, R229, 0xffffffe0, RZ, 0xc0, !PT ;  /* 0xffffffe0e5e57812 */ /* 0x000fe400078ec0ff */
[----:B------:R-:W-:-:S02]  /*0750*/  LEA.HI R18, R26, R17, RZ, 0x2 ;  /* 0x000000111a127211 */ /* 0x000fc400078f10ff */
[----:B------:R-:W-:Y:S01]  /*0760*/  SHF.R.S32.HI R207, RZ, 0x3, R207 ;  /* 0x00000003ffcf7819 */ /* 0x000fe200000114cf */
[----:B------:R-:W-:Y:S01]  /*0770*/  IMAD.IADD R229, R0, 0x1, -R229 ;  /* 0x0000000100e57824 */ /* 0x000fe200078e0ae5 */
[C---:B------:R-:W-:Y:S02]  /*0780*/  LEA.HI.SX32 R16, R18.reuse, R16, 0x1e ;  /* 0x0000001012107211 */ /* 0x040fe400078ff2ff */
[----:B------:R-:W-:Y:S02]  /*0790*/  LOP3.LUT R18, R18, 0xfffffffc, RZ, 0xc0, !PT ;  /* 0xfffffffc12127812 */ /* 0x000fe400078ec0ff */
[----:B------:R-:W-:Y:S01]  /*07a0*/  ISETP.NE.AND P1, PT, R229, RZ, PT ;  /* 0x000000ffe500720c */ /* 0x000fe20003f25270 */
[----:B------:R-:W-:Y:S02]  /*07b0*/  IMAD R215, R215, 0x80, R16 ;  /* 0x00000080d7d77824 */ /* 0x000fe400078e0210 */
[----:B------:R-:W-:Y:S01]  /*07c0*/  IMAD.IADD R18, R17, 0x1, -R18 ;  /* 0x0000000111127824 */ /* 0x000fe200078e0a12 */
[----:B------:R-:W-:Y:S01]  /*07d0*/  SEL R229, R229, 0x20, P1 ;  /* 0x00000020e5e57807 */ /* 0x000fe20000800000 */
        /* <DEDUP_REMOVED lines=21> */
.L_x_2897:
        /* <DEDUP_REMOVED lines=19> */
.L_x_2898:
        /* <DEDUP_REMOVED lines=26> */
.L_x_2983:
[-C--:B------:R-:W-:Y:S01]  /*0c00*/  ISETP.GE.AND P0, PT, R215, R2.reuse, PT ;  /* 0x00000002d700720c */ /* 0x080fe20003f06270 */
[----:B------:R-:W-:Y:S01]  /*0c10*/  VIADD R12, R16, 0x8 ;  /* 0x00000008100c7836 */ /* 0x000fe20000000000 */
[-C--:B------:R-:W-:Y:S01]  /*0c20*/  ISETP.GE.AND P1, PT, R213, R2.reuse, PT ;  /* 0x00000002d500720c */ /* 0x080fe20003f26270 */
[----:B------:R-:W3:Y:S01]  /*0c30*/  LDC R214, c[0x0][0x248] ;  /* 0x00009200ffd67b82 */ /* 0x000ee20000000800 */
[----:B------:R-:W-:Y:S01]  /*0c40*/  P2R R7, PR, RZ, 0x1 ;  /* 0x00000001ff077803 */ /* 0x000fe20000000000 */
[----:B------:R-:W-:Y:S01]  /*0c50*/  BSSY B0, `(.L_x_2900) ;  /* 0x0000070000007945 */ /* 0x000fe20003800000 */
[-C--:B------:R-:W-:Y:S02]  /*0c60*/  ISETP.GE.AND P2, PT, R211, R2.reuse, PT ;  /* 0x00000002d300720c */ /* 0x080fe40003f46270 */
[----:B------:R-:W-:Y:S02]  /*0c70*/  ISETP.LT.AND P0, PT, R228, R5, !P0 ;  /* 0x00000005e400720c */ /* 0x000fe40004701270 */
[----:B------:R-:W-:-:S02]  /*0c80*/  ISETP.GE.AND P6, PT, R209, R2, PT ;  /* 0x00000002d100720c */ /* 0x000fc40003fc6270 */
[----:B------:R-:W-:Y:S02]  /*0c90*/  P2R R10, PR, RZ, 0x2 ;  /* 0x00000002ff0a7803 */ /* 0x000fe40000000000 */
[----:B------:R-:W-:Y:S02]  /*0ca0*/  P2R R9, PR, RZ, 0x4 ;  /* 0x00000004ff097803 */ /* 0x000fe40000000000 */
[----:B------:R-:W-:Y:S02]  /*0cb0*/  SEL R2, RZ, 0x1, !P0 ;  /* 0x00000001ff027807 */ /* 0x000fe40004000000 */
[CC--:B------:R-:W-:Y:S02]  /*0cc0*/  ISETP.LT.AND P1, PT, R228.reuse, R5.reuse, !P1 ;  /* 0x00000005e400720c */ /* 0x0c0fe40004f21270 */
[CC--:B------:R-:W-:Y:S02]  /*0cd0*/  ISETP.LT.AND P2, PT, R228.reuse, R5.reuse, !P2 ;  /* 0x00000005e400720c */ /* 0x0c0fe40005741270 */
[----:B------:R-:W-:-:S02]  /*0ce0*/  ISETP.LT.AND P3, PT, R228, R5, !P6 ;  /* 0x00000005e400720c */ /* 0x000fc40007761270 */
[----:B------:R-:W-:Y:S02]  /*0cf0*/  LEA.HI R21, R16, R16, RZ, 0x1 ;  /* 0x0000001010157211 */ /* 0x000fe400078f08ff */
[----:B------:R-:W-:Y:S02]  /*0d00*/  P2R R5, PR, R2, 0xf ;  /* 0x0000000f02057803 */ /* 0x000fe40000000000 */
[----:B------:R-:W-:Y:S02]  /*0d10*/  LEA.HI R2, R12, R12, RZ, 0x1 ;  /* 0x0000000c0c027211 */ /* 0x000fe400078f08ff */
[----:B------:R-:W-:Y:S02]  /*0d20*/  LOP3.LUT R15, R21, 0x3ffffffe, RZ, 0xc0, !PT ;  /* 0x3ffffffe150f7812 */ /* 0x000fe400078ec0ff */
[----:B--2---:R-:W-:Y:S02]  /*0d30*/  SHF.R.S32.HI R225, RZ, 0x1f, R14 ;  /* 0x0000001fffe17819 */ /* 0x004fe4000001140e */
[----:B------:R-:W-:Y:S01]  /*0d40*/  LOP3.LUT R11, R2, 0x3ffffffe, RZ, 0xc0, !PT ;  /* 0x3ffffffe020b7812 */ /* 0x000fe200078ec0ff */
[----:B------:R-:W-:Y:S01]  /*0d50*/  IMAD.IADD R15, R16, 0x1, -R15 ;  /* 0x00000001100f7824 */ /* 0x000fe200078e0a0f */
[----:B------:R-:W-:-:S02]  /*0d60*/  LEA.HI R225, R225, R14, RZ, 0x2 ;  /* 0x0000000ee1e17211 */ /* 0x000fc400078f10ff */
[----:B------:R-:W-:Y:S01]  /*0d70*/  SHF.R.S32.HI R20, RZ, 0x1, R21 ;  /* 0x00000001ff147819 */ /* 0x000fe20000011415 */
[----:B------:R-:W-:Y:S01]  /*0d80*/  IMAD.IADD R11, R12, 0x1, -R11 ;  /* 0x000000010c0b7824 */ /* 0x000fe200078e0a0b */
[----:B-1----:R-:W-:Y:S01]  /*0d90*/  LOP3.LUT R13, R225, 0xfffffffc, RZ, 0xc0, !PT ;  /* 0xfffffffce10d7812 */ /* 0x002fe200078ec0ff */
[--C-:B------:R-:W-:Y:S01]  /*0da0*/  IMAD R15, R15, 0x4, R18.reuse ;  /* 0x000000040f0f7824 */ /* 0x100fe200078e0212 */
[----:B------:R-:W-:Y:S01]  /*0db0*/  SHF.R.S32.HI R21, RZ, 0x1f, R21 ;  /* 0x0000001fff157819 */ /* 0x000fe20000011415 */
[----:B------:R-:W-:Y:S01]  /*0dc0*/  IMAD R11, R11, 0x4, R18 ;  /* 0x000000040b0b7824 */ /* 0x000fe200078e0212 */
[----:B------:R-:W-:Y:S01]  /*0dd0*/  SHF.R.S32.HI R225, RZ, 0x2, R225 ;  /* 0x00000002ffe17819 */ /* 0x000fe200000114e1 */
[----:B------:R-:W-:Y:S01]  /*0de0*/  IMAD.IADD R224, R14, 0x1, -R13 ;  /* 0x000000010ee07824 */ /* 0x000fe200078e0a0d */
[----:B------:R-:W-:Y:S02]  /*0df0*/  SHF.R.S32.HI R16, RZ, 0x1f, R15 ;  /* 0x0000001fff107819 */ /* 0x000fe4000001140f */
        /* <DEDUP_REMOVED lines=15> */
[----:B------:R-:W-:Y:S01]  /*0ef0*/  LEA.HI R223, R224, R224, RZ, 0x1 ;  /* 0x000000e0e0df7211 */ /* 0x000fe200078f08ff */
[----:B------:R-:W-:Y:S01]  /*0f00*/  IMAD.IADD R11, R11, 0x1, -R12 ;  /* 0x000000010b0b7824 */ /* 0x000fe200078e0a0c */
[----:B------:R-:W-:-:S02]  /*0f10*/  LOP3.LUT R15, R15, R18, RZ, 0x3c, !PT ;  /* 0x000000120f0f7212 */ /* 0x000fc400078e3cff */
[----:B------:R-:W-:Y:S02]  /*0f20*/  LOP3.LUT R19, R223, 0xfffffffe, RZ, 0xc0, !PT ;  /* 0xfffffffedf137812 */ /* 0x000fe400078ec0ff */
[----:B------:R-:W-:Y:S01]  /*0f30*/  LOP3.LUT R21, R11, R14, RZ, 0x3c, !PT ;  /* 0x0000000e0b157212 */ /* 0x000fe200078e3cff */
[----:B------:R-:W-:Y:S01]  /*0f40*/  VIADD R11, R2, 0x1f ;  /* 0x0000001f020b7836 */ /* 0x000fe20000000000 */
[----:B------:R-:W-:Y:S01]  /*0f50*/  SHF.R.S32.HI R223, RZ, 0x1, R223 ;  /* 0x00000001ffdf7819 */ /* 0x000fe200000114df */
[----:B------:R-:W-:Y:S01]  /*0f60*/  IMAD.IADD R15, R16, 0x1, R15 ;  /* 0x00000001100f7824 */ /* 0x000fe200078e020f */
[----:B---3--:R-:W-:Y:S01]  /*0f70*/  LEA.HI R214, R214, R214, RZ, 0x1 ;  /* 0x000000d6d6d67211 */ /* 0x008fe200078f08ff */
[----:B------:R-:W-:Y:S01]  /*0f80*/  IMAD.IADD R12, R12, 0x1, R21 ;  /* 0x000000010c0c7824 */ /* 0x000fe200078e0215 */
[----:B------:R-:W-:Y:S01]  /*0f90*/  ISETP.GE.U32.AND P0, PT, R11, 0x3f, PT ;  /* 0x0000003f0b00780c */ /* 0x000fe20003f06070 */
[----:B------:R-:W-:Y:S01]  /*0fa0*/  IMAD R20, R20, 0x20, R15 ;  /* 0x0000002014147824 */ /* 0x000fe200078e020f */
[----:B------:R-:W-:Y:S01]  /*0fb0*/  SHF.R.S32.HI R15, RZ, 0x1f, R2 ;  /* 0x0000001fff0f7819 */ /* 0x000fe20000011402 */
[----:B------:R-:W-:Y:S01]  /*0fc0*/  IMAD R198, R225, 0x40, R223 ;  /* 0x00000040e1c67824 */ /* 0x000fe200078e02df */
[----:B------:R-:W-:Y:S01]  /*0fd0*/  SEL R16, R5, RZ, P0 ;  /* 0x000000ff05107207 */ /* 0x000fe20000000000 */
[----:B------:R-:W-:Y:S01]  /*0fe0*/  IMAD R13, R13, 0x20, R12 ;  /* 0x000000200d0d7824 */ /* 0x000fe200078e020c */
[----:B------:R-:W-:Y:S01]  /*0ff0*/  LEA.HI R222, R15, R2, RZ, 0x5 ;  /* 0x000000020fde7211 */ /* 0x000fe200078f28ff */
[----:B------:R-:W-:Y:S01]  /*1000*/  IMAD.SHL.U32 R198, R198, 0x40, RZ ;  /* 0x00000040c6c67824 */ /* 0x000fe200078e00ff */
[----:B------:R-:W-:Y:S01]  /*1010*/  SEL R8, R8, RZ, P0 ;  /* 0x000000ff08087207 */ /* 0x000fe20000000000 */
[----:B------:R-:W-:Y:S01]  /*1020*/  IMAD.IADD R224, R224, 0x1, -R19 ;  /* 0x00000001e0e07824 */ /* 0x000fe200078e0a13 */
[----:B------:R-:W-:Y:S01]  /*1030*/  LOP3.LUT P0, R15, R16, 0x1, RZ, 0xc0, !PT ;  /* 0x00000001100f7812 */ /* 0x000fe2000780c0ff */
[----:B------:R-:W-:Y:S01]  /*1040*/  IMAD.MOV.U32 R12, RZ, RZ, RZ ;  /* 0x000000ffff0c7224 */ /* 0x000fe200078e00ff */
[----:B------:R-:W-:Y:S01]  /*1050*/  SHF.R.S32.HI R214, RZ, 0x1, R214 ;  /* 0x00000001ffd67819 */ /* 0x000fe200000114d6 */
[----:B------:R-:W-:Y:S01]  /*1060*/  IMAD.MOV.U32 R11, RZ, RZ, RZ ;  /* 0x000000ffff0b7224 */ /* 0x000fe200078e00ff */
[----:B------:R-:W-:Y:S01]  /*1070*/  LEA.HI.SX32 R222, R222, 0xfffffffd, 0x1b ;  /* 0xfffffffddede7811 */ /* 0x000fe200078fdaff */
[----:B------:R-:W-:-:S02]  /*1080*/  IMAD.MOV.U32 R14, RZ, RZ, RZ ;  /* 0x000000ffff0e7224 */ /* 0x000fc400078e00ff */
[----:B------:R-:W-:Y:S02]  /*1090*/  IMAD.MOV.U32 R19, RZ, RZ, RZ ;  /* 0x000000ffff137224 */ /* 0x000fe400078e00ff */
        /* <DEDUP_REMOVED lines=43> */
.L_x_2901:
[----:B------:R-:W-:Y:S05]  /*1350*/  BSYNC B0 ;  /* 0x0000000000007941 */ /* 0x000fea0003800000 */
.L_x_2900:
[----:B------:R-:W1:Y:S01]  /*1360*/  S2R R5, SR_CgaCtaId ;  /* 0x0000000000057919 */ /* 0x000e620000008800 */
[----:B------:R-:W-:Y:S01]  /*1370*/  SHF.R.S32.HI R21, RZ, 0x1f, R20 ;  /* 0x0000001fff157819 */ /* 0x000fe20000011414 */
[----:B------:R-:W-:Y:S01]  /*1380*/  IMAD.SHL.U32 R15, R15, 0x10, RZ ;  /* 0x000000100f0f7824 */ /* 0x000fe200078e00ff */
[----:B------:R-:W-:Y:S01]  /*1390*/  MOV R18, 0x400 ;  /* 0x0000040000127802 */ /* 0x000fe20000000f00 */
[----:B------:R-:W-:Y:S01]  /*13a0*/  BSSY B0, `(.L_x_2902) ;  /* 0x0000035000007945 */ /* 0x000fe20003800000 */
[----:B------:R-:W-:Y:S02]  /*13b0*/  LEA.HI R21, R21, R20, RZ, 0x3 ;  /* 0x0000001415157211 */ /* 0x000fe400078f18ff */
[----:B------:R-:W-:-:S03]  /*13c0*/  ISETP.NE.U32.AND P0, PT, R15, RZ, PT ;  /* 0x000000ff0f00720c */ /* 0x000fc60003f05070 */
[----:B------:R-:W-:Y:S01]  /*13d0*/  IMAD.SHL.U32 R15, R21, 0x2, RZ ;  /* 0x00000002150f7824 */ /* 0x000fe200078e00ff */
[----:B-1----:R-:W-:-:S04]  /*13e0*/  LEA R5, R5, R18, 0x18 ;  /* 0x0000001205057211 */ /* 0x002fc800078ec0ff */
[----:B------:R-:W-:-:S05]  /*13f0*/  LOP3.LUT R18, R15, 0xfffffff0, RZ, 0xc0, !PT ;  /* 0xfffffff00f127812 */ /* 0x000fca00078ec0ff */
[----:B------:R-:W-:Y:S02]  /*1400*/  IMAD.IADD R221, R18, 0x1, R5 ;  /* 0x0000000112dd7824 */ /* 0x000fe400078e0205 */
[----:B------:R-:W-:-:S05]  /*1410*/  IMAD.MOV.U32 R18, RZ, RZ, R14 ;  /* 0x000000ffff127224 */ /* 0x000fca00078e000e */
        /* <DEDUP_REMOVED lines=45> */
.L_x_2903:
[----:B------:R-:W-:Y:S05]  /*16f0*/  BSYNC B0 ;  /* 0x0000000000007941 */ /* 0x000fea0003800000 */
.L_x_2902:
        /* <DEDUP_REMOVED lines=58> */
.L_x_2905:
[----:B------:R-:W-:Y:S05]  /*1aa0*/  BSYNC B0 ;  /* 0x0000000000007941 */ /* 0x000fea0003800000 */
.L_x_2904:
        /* <DEDUP_REMOVED lines=49> */
.L_x_2907:
[----:B------:R-:W-:Y:S05]  /*1dc0*/  BSYNC B0 ;  /* 0x0000000000007941 */ /* 0x000fea0003800000 */
.L_x_2906:
        /* <DEDUP_REMOVED lines=47> */
[----:B------:R-:W-:-:S11]  /*20c0*/  SHF.L.U32 R15, R15, 0x1, RZ ;  /* 0x000000010f0f7819 */ /* 0x000fd600000006ff */
        /* <DEDUP_REMOVED lines=10> */
.L_x_2909:
[----:B------:R-:W-:Y:S05]  /*2170*/  BSYNC B0 ;  /* 0x0000000000007941 */ /* 0x000fea0003800000 */
.L_x_2908:
        /* <DEDUP_REMOVED lines=72> */
.L_x_2911:
[----:B------:R-:W-:Y:S05]  /*2600*/  BSYNC B0 ;  /* 0x0000000000007941 */ /* 0x000fea0003800000 */
.L_x_2910:
        /* <DEDUP_REMOVED lines=54> */
.L_x_2913:
[----:B------:R-:W-:Y:S05]  /*2970*/  BSYNC B0 ;  /* 0x0000000000007941 */ /* 0x000fea0003800000 */
.L_x_2912:
        /* <DEDUP_REMOVED lines=68> */
.L_x_2915:
[----:B------:R-:W-:Y:S05]  /*2dc0*/  BSYNC B0 ;  /* 0x0000000000007941 */ /* 0x000fea0003800000 */
.L_x_2914:
        /* <DEDUP_REMOVED lines=54> */
[-C--:B------:R-:W-:Y:S01]  /*3130*/  @!P0 IADD3 R0, R0, -R7.reuse, RZ ;  /* 0x8000000700008210 */ /* 0x080fe20007ffe0ff */
[----:B------:R-:W-:Y:S01]  /*3140*/  @!P0 VIADD R13, R13, 0x1 ;  /* 0x000000010d0d8836 */ /* 0x000fe20000000000 */
[----:B------:R-:W-:Y:S02]  /*3150*/  ISETP.NE.AND P0, PT, R207, RZ, PT ;  /* 0x000000ffcf00720c */ /* 0x000fe40003f05270 */
[----:B------:R-:W-:Y:S02]  /*3160*/  ISETP.GE.U32.AND P2, PT, R0, R7, PT ;  /* 0x000000070000720c */ /* 0x000fe40003f46070 */
[----:B------:R-:W-:-:S04]  /*3170*/  LOP3.LUT R0, R228, R207, RZ, 0x3c, !PT ;  /* 0x000000cfe4007212 */ /* 0x000fc800078e3cff */
[----:B------:R-:W-:Y:S02]  /*3180*/  ISETP.GE.AND P1, PT, R0, RZ, PT ;  /* 0x000000ff0000720c */ /* 0x000fe40003f26270 */
[C---:B------:R-:W-:Y:S02]  /*3190*/  LOP3.LUT R0, R4.reuse, 0xfffffffc, RZ, 0xc0, !PT ;  /* 0xfffffffc04007812 */ /* 0x040fe400078ec0ff */
[----:B------:R-:W-:-:S03]  /*31a0*/  SHF.L.U32 R4, R4, 0x1, RZ ;  /* 0x0000000104047819 */ /* 0x000fc600000006ff */
[----:B------:R-:W-:Y:S01]  /*31b0*/  @P2 VIADD R13, R13, 0x1 ;  /* 0x000000010d0d2836 */ /* 0x000fe20000000000 */
[----:B------:R-:W-:Y:S01]  /*31c0*/  LOP3.LUT R4, R4, 0xfffffff8, RZ, 0xc0, !PT ;  /* 0xfffffff804047812 */ /* 0x000fe200078ec0ff */
[----:B------:R-:W-:Y:S02]  /*31d0*/  IMAD.IADD R0, R215, 0x1, -R0 ;  /* 0x00000001d7007824 */ /* 0x000fe400078e0a00 */
        /* <DEDUP_REMOVED lines=11> */
.L_x_2917:
[----:B------:R-:W-:Y:S05]  /*3290*/  BSYNC B0 ;  /* 0x0000000000007941 */ /* 0x000fea0003800000 */
.L_x_2916:
        /* <DEDUP_REMOVED lines=48> */
.L_x_2919:
[----:B------:R-:W-:Y:S05]  /*35a0*/  BSYNC B0 ;  /* 0x0000000000007941 */ /* 0x000fea0003800000 */
.L_x_2918:
        /* <DEDUP_REMOVED lines=53> */
.L_x_2921:
[----:B------:R-:W-:Y:S05]  /*3900*/  BSYNC B0 ;  /* 0x0000000000007941 */ /* 0x000fea0003800000 */
.L_x_2920:
        /* <DEDUP_REMOVED lines=48> */
.L_x_2923:
[----:B------:R-:W-:Y:S05]  /*3c10*/  BSYNC B0 ;  /* 0x0000000000007941 */ /* 0x000fea0003800000 */
.L_x_2922:
        /* <DEDUP_REMOVED lines=25> */
[----:B------:R-:W-:Y:S01]  /*3db0*/  IMAD.HI.U32 R13, R13, R6, R12 ;  /* 0x000000060d0d7227 */ /* 0x000fe200078e000c */
[----:B------:R-:W-:-:S04]  /*3dc0*/  SHF.R.S32.HI R6, RZ, 0x1f, R229 ;  /* 0x0000001fff067819 */ /* 0x000fc800000114e5 */
[----:B------:R-:W-:Y:S01]  /*3dd0*/  LEA.HI R6, R6, R229, RZ, 0x2 ;  /* 0x000000e506067211 */ /* 0x000fe200078f10ff */
[----:B------:R-:W-:-:S04]  /*3de0*/  IMAD.HI.U32 R13, R13, R4, RZ ;  /* 0x000000040d0d7227 */ /* 0x000fc800078e00ff */
[----:B------:R-:W-:Y:S01]  /*3df0*/  IMAD R0, R13, R0, R4 ;  /* 0x000000000d007224 */ /* 0x000fe200078e0204 */
[C---:B------:R-:W-:Y:S02]  /*3e00*/  LOP3.LUT R4, R6.reuse, 0xfffffffc, RZ, 0xc0, !PT ;  /* 0xfffffffc06047812 */ /* 0x040fe400078ec0ff */
[----:B------:R-:W-:Y:S02]  /*3e10*/  SHF.L.U32 R6, R6, 0x1, RZ ;  /* 0x0000000106067819 */ /* 0x000fe400000006ff */
[----:B------:R-:W-:Y:S01]  /*3e20*/  ISETP.GT.U32.AND P0, PT, R7, R0, PT ;  /* 0x000000000700720c */ /* 0x000fe20003f04070 */
[----:B------:R-:W-:Y:S01]  /*3e30*/  IMAD.IADD R4, R229, 0x1, -R4 ;  /* 0x00000001e5047824 */ /* 0x000fe200078e0a04 */
[----:B------:R-:W-:-:S11]  /*3e40*/  LOP3.LUT R6, R6, 0xfffffff8, RZ, 0xc0, !PT ;  /* 0xfffffff806067812 */ /* 0x000fd600078ec0ff */
[-C--:B------:R-:W-:Y:S01]  /*3e50*/  @!P0 IADD3 R0, R0, -R7.reuse, RZ ;  /* 0x8000000700008210 */ /* 0x080fe20007ffe0ff */
[----:B------:R-:W-:Y:S01]  /*3e60*/  @!P0 VIADD R13, R13, 0x1 ;  /* 0x000000010d0d8836 */ /* 0x000fe20000000000 */
[----:B------:R-:W-:Y:S02]  /*3e70*/  ISETP.NE.AND P0, PT, R217, RZ, PT ;  /* 0x000000ffd900720c */ /* 0x000fe40003f05270 */
[----:B------:R-:W-:Y:S02]  /*3e80*/  ISETP.GE.U32.AND P2, PT, R0, R7, PT ;  /* 0x000000070000720c */ /* 0x000fe40003f46070 */
        /* <DEDUP_REMOVED lines=8> */
[----:B-1----:R-:W-:-:S05]  /*3f10*/  IMAD R14, R4, R217, R0 ;  /* 0x000000d9040e7224 */ /* 0x002fca00078e0200 */
[----:B------:R-:W-:-:S03]  /*3f20*/  SHF.R.S32.HI R15, RZ, 0x1f, R14 ;  /* 0x0000001fff0f7819 */ /* 0x000fc6000001140e */
[----:B------:R-:W-:-:S03]  /*3f30*/  IMAD.WIDE R14, R13, R212, R14 ;  /* 0x000000d40d0e7225 */ /* 0x000fc600078e020e */
[----:B-----5:R-:W-:-:S04]  /*3f40*/  LEA R6, P0, R14, R204, 0x1 ;  /* 0x000000cc0e067211 */ /* 0x020fc800078008ff */
[----:B------:R-:W-:-:S09]  /*3f50*/  LEA.HI.X R7, R14, R205, R15, 0x1, P0 ;  /* 0x000000cd0e077211 */ /* 0x000fd200000f0c0f */
.L_x_2925:
[----:B------:R-:W-:Y:S05]  /*3f60*/  BSYNC B0 ;  /* 0x0000000000007941 */ /* 0x000fea0003800000 */
.L_x_2924:
        /* <DEDUP_REMOVED lines=48> */
.L_x_2927:
[----:B------:R-:W-:Y:S05]  /*4270*/  BSYNC B0 ;  /* 0x0000000000007941 */ /* 0x000fea0003800000 */
.L_x_2926:
        /* <DEDUP_REMOVED lines=19> */
[----:B--2---:R-:W-:Y:S02]  /*43b0*/  VIADD R12, R12, 0xffffffe ;  /* 0x0ffffffe0c0c7836 */ /* 0x004fe40000000000 */
[----:B------:R-:W-:Y:S01]  /*43c0*/  IMAD.MOV R11, RZ, RZ, -R0 ;  /* 0x000000ffff0b7224 */ /* 0x000fe200078e0a00 */
[----:B------:R-:W-:-:S03]  /*43d0*/  LOP3.LUT R0, R210, R217, RZ, 0x3c, !PT ;  /* 0x000000d9d2007212 */ /* 0x000fc600078e3cff */
[----:B------:R-:W2:Y:S01]  /*43e0*/  F2I.FTZ.U32.TRUNC.NTZ R13, R12 ;  /* 0x0000000c000d7305 */ /* 0x000ea2000021f000 */
[----:B------:R-:W-:Y:S01]  /*43f0*/  ISETP.GE.AND P1, PT, R0, RZ, PT ;  /* 0x000000ff0000720c */ /* 0x000fe20003f26270 */
[----:B------:R-:W-:Y:S02]  /*4400*/  VIADD R0, R229, 0x4 ;  /* 0x00000004e5007836 */ /* 0x000fe40000000000 */
        /* <DEDUP_REMOVED lines=23> */
[----:B-1----:R-:W-:-:S05]  /*4580*/  IMAD R14, R0, R217, R4 ;  /* 0x000000d9000e7224 */ /* 0x002fca00078e0204 */
[----:B------:R-:W-:-:S03]  /*4590*/  SHF.R.S32.HI R15, RZ, 0x1f, R14 ;  /* 0x0000001fff0f7819 */ /* 0x000fc6000001140e */
[----:B------:R-:W-:-:S03]  /*45a0*/  IMAD.WIDE R14, R13, R212, R14 ;  /* 0x000000d40d0e7225 */ /* 0x000fc600078e020e */
[----:B-----5:R-:W-:-:S04]  /*45b0*/  LEA R6, P0, R14, R204, 0x1 ;  /* 0x000000cc0e067211 */ /* 0x020fc800078008ff */
[----:B------:R-:W-:-:S09]  /*45c0*/  LEA.HI.X R7, R14, R205, R15, 0x1, P0 ;  /* 0x000000cd0e077211 */ /* 0x000fd200000f0c0f */
.L_x_2929:
[----:B------:R-:W-:Y:S05]  /*45d0*/  BSYNC B0 ;  /* 0x0000000000007941 */ /* 0x000fea0003800000 */
.L_x_2928:
        /* <DEDUP_REMOVED lines=49> */
.L_x_2931:
[----:B------:R-:W-:Y:S05]  /*48f0*/  BSYNC B0 ;  /* 0x0000000000007941 */ /* 0x000fea0003800000 */
.L_x_2930:
[----:B------:R-:W-:Y:S01]  /*4900*/  IMAD.SHL.U32 R0, R0, 0x2, RZ ;  /* 0x0000000200007824 */ /* 0x000fe200078e00ff */
[----:B------:R-:W-:Y:S01]  /*4910*/  ISETP.NE.AND P1, PT, R3, 0x40, PT ;  /* 0x000000400300780c */ /* 0x000fe20003f25270 */
[----:B-1----:R-:W-:Y:S01]  /*4920*/  IMAD.MOV.U32 R14, RZ, RZ, R10 ;  /* 0x000000ffff0e7224 */ /* 0x002fe200078e000a */
[----:B------:R-:W-:Y:S01]  /*4930*/  BSSY B0, `(.L_x_2932) ;  /* 0x0000039000007945 */ /* 0x000fe20003800000 */
[----:B------:R-:W-:Y:S01]  /*4940*/  IMAD.MOV.U32 R15, RZ, RZ, R9 ;  /* 0x000000ffff0f7224 */ /* 0x000fe200078e0009 */
[----:B------:R-:W-:Y:S01]  /*4950*/  ISETP.NE.U32.AND P0, PT, R0, RZ, PT ;  /* 0x000000ff0000720c */ /* 0x000fe20003f05070 */
[----:B------:R-:W-:Y:S01]  /*4960*/  VIADD R8, R229, 0x20 ;  /* 0x00000020e5087836 */ /* 0x000fe20000000000 */
[----:B------:R-:W-:Y:S01]  /*4970*/  SEL R231, R231, RZ, P1 ;  /* 0x000000ffe7e77207 */ /* 0x000fe20000800000 */
[----:B--2---:R-:W-:Y:S01]  /*4980*/  IMAD.MOV.U32 R12, RZ, RZ, RZ ;  /* 0x000000ffff0c7224 */ /* 0x004fe200078e00ff */
[----:B------:R-:W-:Y:S01]  /*4990*/  IADD3 R10, R228, 0x20, RZ ;  /* 0x00000020e40a7810 */ /* 0x000fe20007ffe0ff */
[----:B------:R-:W-:Y:S01]  /*49a0*/  IMAD.MOV.U32 R0, RZ, RZ, RZ ;  /* 0x000000ffff007224 */ /* 0x000fe200078e00ff */
[----:B------:R-:W-:-:S02]  /*49b0*/  MOV R9, RZ ;  /* 0x000000ff00097202 */ /* 0x000fc40000000f00 */
[----:B------:R-:W-:Y:S02]  /*49c0*/  MOV R3, RZ ;  /* 0x000000ff00037202 */ /* 0x000fe40000000f00 */
[----:B------:R-:W-:-:S03]  /*49d0*/  SEL R230, R230, RZ, P1 ;  /* 0x000000ffe6e67207 */ /* 0x000fc60000800000 */
        /* <DEDUP_REMOVED lines=28> */
[----:B------:R-:W-:Y:S02]  /*4ba0*/  ISETP.GE.U32.AND P2, PT, R3, R6, PT ;  /* 0x000000060300720c */ /* 0x000fe40003f46070 */
[----:B------:R-:W-:-:S04]  /*4bb0*/  LEA.HI R3, R0, R215, RZ, 0x2 ;  /* 0x000000d700037211 */ /* 0x000fc800078f10ff */
[C---:B------:R-:W-:Y:S02]  /*4bc0*/  LOP3.LUT R0, R3.reuse, 0xfffffffc, RZ, 0xc0, !PT ;  /* 0xfffffffc03007812 */ /* 0x040fe400078ec0ff */
[----:B------:R-:W-:-:S03]  /*4bd0*/  SHF.L.U32 R3, R3, 0x1, RZ ;  /* 0x0000000103037819 */ /* 0x000fc600000006ff */
[----:B------:R-:W-:Y:S01]  /*4be0*/  IMAD.IADD R0, R215, 0x1, -R0 ;  /* 0x00000001d7007824 */ /* 0x000fe200078e0a00 */
[----:B------:R-:W-:Y:S01]  /*4bf0*/  LOP3.LUT R3, R3, 0xfffffff8, RZ, 0xc0, !PT ;  /* 0xfffffff803037812 */ /* 0x000fe200078ec0ff */
[----:B------:R-:W-:-:S04]  /*4c00*/  @P2 VIADD R4, R4, 0x1 ;  /* 0x0000000104042836 */ /* 0x000fc80000000000 */
        /* <DEDUP_REMOVED lines=11> */
.L_x_2933:
[----:B------:R-:W-:Y:S05]  /*4cc0*/  BSYNC B0 ;  /* 0x0000000000007941 */ /* 0x000fea0003800000 */
.L_x_2932:
        /* <DEDUP_REMOVED lines=50> */
.L_x_2935:
[----:B------:R-:W-:Y:S05]  /*4ff0*/  BSYNC B0 ;  /* 0x0000000000007941 */ /* 0x000fea0003800000 */
.L_x_2934:
[----:B------:R-:W-:Y:S01]  /*5000*/  IMAD.SHL.U32 R0, R0, 0x8, RZ ;  /* 0x0000000800007824 */ /* 0x000fe200078e00ff */
[----:B-1----:R-:W-:Y:S01]  /*5010*/  MOV R14, R12 ;  /* 0x0000000c000e7202 */ /* 0x002fe20000000f00 */
[----:B------:R-:W-:Y:S01]  /*5020*/  IMAD.MOV.U32 R15, RZ, RZ, R9 ;  /* 0x000000ffff0f7224 */ /* 0x000fe200078e0009 */
[----:B------:R-:W-:Y:S01]  /*5030*/  BSSY B0, `(.L_x_2936) ;  /* 0x0000033000007945 */ /* 0x000fe20003800000 */
[----:B------:R-:W-:Y:S01]  /*5040*/  MOV R12, RZ ;  /* 0x000000ff000c7202 */ /* 0x000fe20000000f00 */
        /* <DEDUP_REMOVED lines=49> */
.L_x_2937:
[----:B------:R-:W-:Y:S05]  /*5360*/  BSYNC B0 ;  /* 0x0000000000007941 */ /* 0x000fea0003800000 */
.L_x_2936:
        /* <DEDUP_REMOVED lines=50> */
.L_x_2939:
[----:B------:R-:W-:Y:S05]  /*5690*/  BSYNC B0 ;  /* 0x0000000000007941 */ /* 0x000fea0003800000 */
.L_x_2938:
[----:B------:R-:W-:Y:S01]  /*56a0*/  IMAD.SHL.U32 R0, R0, 0x2, RZ ;  /* 0x0000000200007824 */ /* 0x000fe200078e00ff */
[----:B------:R-:W-:Y:S01]  /*56b0*/  BSSY B0, `(.L_x_2940) ;  /* 0x0000034000007945 */ /* 0x000fe20003800000 */
[----:B------:R-:W-:Y:S01]  /*56c0*/  IMAD.MOV.U32 R13, RZ, RZ, R9 ;  /* 0x000000ffff0d7224 */ /* 0x000fe200078e0009 */
        /* <DEDUP_REMOVED lines=36> */
[----:B------:R-:W-:-:S03]  /*5910*/  @P2 VIADD R4, R4, 0x1 ;  /* 0x0000000104042836 */ /* 0x000fc60000000000 */
[----:B------:R-:W-:Y:S01]  /*5920*/  LOP3.LUT R3, R3, 0xfffffff8, RZ, 0xc0, !PT ;  /* 0xfffffff803037812 */ /* 0x000fe200078ec0ff */
[----:B------:R-:W-:Y:S02]  /*5930*/  IMAD.MOV.U32 R6, RZ, RZ, R4 ;  /* 0x000000ffff067224 */ /* 0x000fe400078e0004 */
[----:B------:R-:W-:-:S03]  /*5940*/  IMAD.IADD R4, R8, 0x1, -R11 ;  /* 0x0000000108047824 */ /* 0x000fc600078e0a0b */
        /* <DEDUP_REMOVED lines=10> */
.L_x_2941:
[----:B------:R-:W-:Y:S05]  /*59f0*/  BSYNC B0 ;  /* 0x0000000000007941 */ /* 0x000fea0003800000 */
.L_x_2940:
        /* <DEDUP_REMOVED lines=38> */
[----:B------:R-:W-:-:S05]  /*5c60*/  @P2 VIADD R11, R11, 0x1 ;  /* 0x000000010b0b2836 */ /* 0x000fca0000000000 */
        /* <DEDUP_REMOVED lines=10> */
.L_x_2943:
[----:B------:R-:W-:Y:S05]  /*5d10*/  BSYNC B0 ;  /* 0x0000000000007941 */ /* 0x000fea0003800000 */
.L_x_2942:
[----:B------:R-:W-:Y:S01]  /*5d20*/  IMAD.SHL.U32 R0, R0, 0x8, RZ ;  /* 0x0000000800007824 */ /* 0x000fe200078e00ff */
[----:B------:R-:W-:Y:S01]  /*5d30*/  BSSY B0, `(.L_x_2944) ;  /* 0x0000033000007945 */ /* 0x000fe20003800000 */
[----:B------:R-:W-:Y:S01]  /*5d40*/  IMAD.MOV.U32 R11, RZ, RZ, R9 ;  /* 0x000000ffff0b7224 */ /* 0x000fe200078e0009 */
[----:B--2---:R-:W-:Y:S02]  /*5d50*/  CS2R R6, SRZ ;  /* 0x0000000000067805 */ /* 0x004fe4000001ff00 */
        /* <DEDUP_REMOVED lines=12> */
[----:B------:R-:W-:-:S07]  /*5e20*/  IABS R0, R217 ;  /* 0x000000d900007213 */ /* 0x000fce0000000000 */
[----:B--2---:R-:W2:Y:S02]  /*5e30*/  MUFU.RCP R10, R12 ;  /* 0x0000000c000a7308 */ /* 0x004ea40000001000 */
        /* <DEDUP_REMOVED lines=34> */
.L_x_2945:
[----:B------:R-:W-:Y:S05]  /*6060*/  BSYNC B0 ;  /* 0x0000000000007941 */ /* 0x000fea0003800000 */
.L_x_2944:
        /* <DEDUP_REMOVED lines=51> */
.L_x_2947:
[----:B------:R-:W-:Y:S05]  /*63a0*/  BSYNC B0 ;  /* 0x0000000000007941 */ /* 0x000fea0003800000 */
.L_x_2946:
[C---:B------:R-:W-:Y:S01]  /*63b0*/  IMAD.SHL.U32 R133, R201.reuse, 0x4, RZ ;  /* 0x00000004c9857824 */ /* 0x040fe200078e00ff */
        /* <DEDUP_REMOVED lines=89> */
[----:B------:R4:W2:Y:S01]  /*6950*/  LDSM.16.M88.4 R152, [R2+0x1000] ;  /* 0x001000000298783b */ /* 0x0008a20000000200 */
[----:B------:R-:W-:Y:S02]  /*6960*/  CS2R R16, SRZ ;  /* 0x0000000000107805 */ /* 0x000fe4000001ff00 */
[----:B------:R-:W-:Y:S02]  /*6970*/  CS2R R122, SRZ ;  /* 0x00000000007a7805 */ /* 0x000fe4000001ff00 */
[----:B------:R-:W-:Y:S01]  /*6980*/  CS2R R120, SRZ ;  /* 0x0000000000787805 */ /* 0x000fe2000001ff00 */
[----:B------:R4:W2:Y:S01]  /*6990*/  LDSM.16.M88.4 R156, [R2+0x2000] ;  /* 0x00200000029c783b */ /* 0x0008a20000000200 */
[----:B------:R-:W-:-:S02]  /*69a0*/  CS2R R78, SRZ ;  /* 0x00000000004e7805 */ /* 0x000fc4000001ff00 */
[----:B------:R-:W-:Y:S02]  /*69b0*/  CS2R R76, SRZ ;  /* 0x00000000004c7805 */ /* 0x000fe4000001ff00 */
[----:B------:R-:W-:Y:S01]  /*69c0*/  CS2R R58, SRZ ;  /* 0x00000000003a7805 */ /* 0x000fe2000001ff00 */
[----:B------:R4:W2:Y:S01]  /*69d0*/  LDSM.16.M88.4 R160, [R2+0x3000] ;  /* 0x0030000002a0783b */ /* 0x0008a20000000200 */
[----:B------:R-:W-:Y:S02]  /*69e0*/  CS2R R56, SRZ ;  /* 0x0000000000387805 */ /* 0x000fe4000001ff00 */
[----:B-1----:R-:W-:Y:S02]  /*69f0*/  CS2R R14, SRZ ;  /* 0x00000000000e7805 */ /* 0x002fe4000001ff00 */
[----:B---3--:R-:W-:Y:S01]  /*6a00*/  CS2R R12, SRZ ;  /* 0x00000000000c7805 */ /* 0x008fe2000001ff00 */
[----:B------:R-:W1:Y:S01]  /*6a10*/  LDSM.16.MT88.4 R136, [R136] ;  /* 0x000000008888783b */ /* 0x000e620000004200 */
[----:B------:R-:W-:-:S02]  /*6a20*/  CS2R R126, SRZ ;  /* 0x00000000007e7805 */ /* 0x000fc4000001ff00 */
[----:B------:R-:W-:Y:S02]  /*6a30*/  CS2R R124, SRZ ;  /* 0x00000000007c7805 */ /* 0x000fe4000001ff00 */
[----:B------:R-:W-:Y:S01]  /*6a40*/  CS2R R74, SRZ ;  /* 0x00000000004a7805 */ /* 0x000fe2000001ff00 */
[----:B------:R-:W3:Y:S01]  /*6a50*/  LDSM.16.MT88.4 R144, [R144] ;  /* 0x000000009090783b */ /* 0x000ee20000004200 */
        /* <DEDUP_REMOVED lines=14> */
[----:B------:R-:W-:Y:S01]  /*6b40*/  CS2R R4, SRZ ;  /* 0x0000000000047805 */ /* 0x000fe2000001ff00 */
[----:B----4-:R-:W-:Y:S06]  /*6b50*/  @!P0 BRA `(.L_x_2948) ;  /* 0x0000002400888947 */ /* 0x010fec0003800000 */
        /* <DEDUP_REMOVED lines=21> */
[----:B--2---:R-:W-:Y:S01]  /*6cb0*/  IMAD.MOV.U32 R135, RZ, RZ, R167 ;  /* 0x000000ffff877224 */ /* 0x004fe200078e00a7 */
        /* <DEDUP_REMOVED lines=15> */
.L_x_2965:
        /* <DEDUP_REMOVED lines=12> */
[C---:B---3--:R-:W-:Y:S05]  /*6e70*/  HMMA.16816.F32 R20, R132.reuse, R144, R20 ;  /* 0x000000908414723c */ /* 0x048fea0000001814 */
        /* <DEDUP_REMOVED lines=84> */
.L_x_2950:
[----:B------:R-:W-:Y:S05]  /*73c0*/  BSYNC B0 ;  /* 0x0000000000007941 */ /* 0x000fea0003800000 */
.L_x_2949:
        /* <DEDUP_REMOVED lines=54> */
.L_x_2952:
[----:B------:R-:W-:Y:S05]  /*7730*/  BSYNC B0 ;  /* 0x0000000000007941 */ /* 0x000fea0003800000 */
.L_x_2951:
        /* <DEDUP_REMOVED lines=35> */
[----:B------:R-:W-:Y:S01]  /*7970*/  @!P0 IMAD.IADD R133, R133, 0x1, -R136 ;  /* 0x0000000185858824 */ /* 0x000fe200078e0a88 */
[----:B------:R-:W-:Y:S01]  /*7980*/  SHF.L.U32 R132, R132, 0x1, RZ ;  /* 0x0000000184847819 */ /* 0x000fe200000006ff */
[----:B------:R-:W-:Y:S01]  /*7990*/  @!P0 VIADD R143, R143, 0x1 ;  /* 0x000000018f8f8836 */ /* 0x000fe20000000000 */
[----:B------:R-:W-:Y:S01]  /*79a0*/  ISETP.NE.AND P0, PT, R217, RZ, PT ;  /* 0x000000ffd900720c */ /* 0x000fe20003f05270 */
[----:B------:R-:W-:Y:S01]  /*79b0*/  IMAD.IADD R145, R229, 0x1, -R134 ;  /* 0x00000001e5917824 */ /* 0x000fe200078e0a86 */
[----:B------:R-:W-:Y:S02]  /*79c0*/  ISETP.GE.U32.AND P2, PT, R133, R136, PT ;  /* 0x000000888500720c */ /* 0x000fe40003f46070 */
[----:B------:R-:W-:Y:S11]  /*79d0*/  LOP3.LUT R132, R132, 0xfffffff8, RZ, 0xc0, !PT ;  /* 0xfffffff884847812 */ /* 0x000ff600078ec0ff */
        /* <DEDUP_REMOVED lines=15> */
.L_x_2954:
[----:B------:R-:W-:Y:S05]  /*7ad0*/  BSYNC B0 ;  /* 0x0000000000007941 */ /* 0x000fea0003800000 */
.L_x_2953:
        /* <DEDUP_REMOVED lines=26> */
[----:B------:R-:W-:Y:S01]  /*7c80*/  LOP3.LUT R136, R139, 0xfffffffc, RZ, 0xc0, !PT ;  /* 0xfffffffc8b887812 */ /* 0x000fe200078ec0ff */
        /* <DEDUP_REMOVED lines=28> */
.L_x_2956:
[----:B------:R-:W-:Y:S05]  /*7e50*/  BSYNC B0 ;  /* 0x0000000000007941 */ /* 0x000fea0003800000 */
.L_x_2955:
        /* <DEDUP_REMOVED lines=56> */
.L_x_2958:
[----:B------:R-:W-:Y:S05]  /*81e0*/  BSYNC B0 ;  /* 0x0000000000007941 */ /* 0x000fea0003800000 */
.L_x_2957:
        /* <DEDUP_REMOVED lines=53> */
.L_x_2960:
[----:B------:R-:W-:Y:S05]  /*8540*/  BSYNC B0 ;  /* 0x0000000000007941 */ /* 0x000fea0003800000 */
.L_x_2959:
        /* <DEDUP_REMOVED lines=56> */
.L_x_2962:
[----:B------:R-:W-:Y:S05]  /*88d0*/  BSYNC B0 ;  /* 0x0000000000007941 */ /* 0x000fea0003800000 */
.L_x_2961:
        /* <DEDUP_REMOVED lines=53> */
.L_x_2964:
[----:B------:R-:W-:Y:S05]  /*8c30*/  BSYNC B0 ;  /* 0x0000000000007941 */ /* 0x000fea0003800000 */
.L_x_2963:
        /* <DEDUP_REMOVED lines=45> */
[----:B------:R4:W1:Y:S05]  /*8f10*/  LDSM.16.MT88.4 R136, [R238] ;  /* 0x00000000ee88783b */ /* 0x00086a0000004200 */
[C---:B------:R-:W-:Y:S05]  /*8f20*/  HMMA.16816.F32 R60, R184.reuse, R170, R60 ;  /* 0x000000aab83c723c */ /* 0x040fea000000183c */
[----:B------:R-:W-:Y:S01]  /*8f30*/  IMAD.IADD R234, R197, 0x1, R233 ;  /* 0x00000001c5ea7824 */ /* 0x000fe200078e02e9 */
[-C--:B------:R-:W-:Y:S01]  /*8f40*/  HMMA.16816.F32 R64, R184, R168.reuse, R64 ;  /* 0x000000a8b840723c */ /* 0x080fe20000001840 */
[----:B------:R4:W1:Y:S04]  /*8f50*/  LDSM.16.MT88.4 R140, [R237] ;  /* 0x00000000ed8c783b */ /* 0x0008680000004200 */
[----:B------:R-:W-:Y:S01]  /*8f60*/  @!P1 VIADD R235, R199, 0xfffffe80 ;  /* 0xfffffe80c7eb9836 */ /* 0x000fe20000000000 */
[C---:B------:R-:W-:Y:S03]  /*8f70*/  HMMA.16816.F32 R68, R188.reuse, R168, R68 ;  /* 0x000000a8bc44723c */ /* 0x040fe60000001844 */
[----:B------:R4:W1:Y:S02]  /*8f80*/  LDSM.16.MT88.4 R144, [R236] ;  /* 0x00000000ec90783b */ /* 0x0008640000004200 */
[----:B------:R-:W-:Y:S01]  /*8f90*/  IMAD R239, R216, 0x10, R235 ;  /* 0x00000010d8ef7824 */ /* 0x000fe200078e02eb */
[C---:B------:R-:W-:Y:S05]  /*8fa0*/  HMMA.16816.F32 R72, R188.reuse, R170, R72 ;  /* 0x000000aabc48723c */ /* 0x040fea0000001848 */
[----:B------:R4:W1:Y:S01]  /*8fb0*/  LDSM.16.M88.4 R132, [R239] ;  /* 0x00000000ef84783b */ /* 0x0008620000000200 */
[C---:B------:R-:W-:Y:S05]  /*8fc0*/  HMMA.16816.F32 R76, R188.reuse, R172, R76 ;  /* 0x000000acbc4c723c */ /* 0x040fea000000184c */
[----:B------:R-:W-:Y:S01]  /*8fd0*/  SEL R231, R231, RZ, P0 ;  /* 0x000000ffe7e77207 */ /* 0x000fe20000000000 */
[C---:B------:R-:W-:Y:S01]  /*8fe0*/  HMMA.16816.F32 R80, R188.reuse, R174, R80 ;  /* 0x000000aebc50723c */ /* 0x040fe20000001850 */
[----:B------:R4:W1:Y:S04]  /*8ff0*/  LDSM.16.M88.4 R152, [R239+0x1000] ;  /* 0x00100000ef98783b */ /* 0x0008680000000200 */
[----:B------:R-:W-:Y:S01]  /*9000*/  IMAD.MOV.U32 R198, RZ, RZ, R233 ;  /* 0x000000ffffc67224 */ /* 0x000fe200078e00e9 */
[C---:B------:R-:W-:Y:S03]  /*9010*/  HMMA.16816.F32 R84, R188.reuse, R176, R84 ;  /* 0x000000b0bc54723c */ /* 0x040fe60000001854 */
[----:B------:R4:W1:Y:S02]  /*9020*/  LDSM.16.M88.4 R156, [R239+0x2000] ;  /* 0x00200000ef9c783b */ /* 0x0008640000000200 */
[----:B------:R-:W-:Y:S01]  /*9030*/  SEL R230, R230, RZ, P0 ;  /* 0x000000ffe6e67207 */ /* 0x000fe20000000000 */
[C---:B------:R-:W-:Y:S03]  /*9040*/  HMMA.16816.F32 R88, R188.reuse, R178, R88 ;  /* 0x000000b2bc58723c */ /* 0x040fe60000001858 */
[----:B------:R-:W-:Y:S02]  /*9050*/  ISETP.GT.AND P0, PT, R222, -0x2, PT ;  /* 0xfffffffede00780c */ /* 0x000fe40003f04270 */
[----:B------:R4:W1:Y:S01]  /*9060*/  LDSM.16.M88.4 R160, [R239+0x3000] ;  /* 0x00300000efa0783b */ /* 0x0008620000000200 */
[C---:B------:R-:W-:Y:S05]  /*9070*/  HMMA.16816.F32 R92, R188.reuse, R180, R92 ;  /* 0x000000b4bc5c723c */ /* 0x040fea000000185c */
[----:B------:R-:W-:Y:S01]  /*9080*/  IADD3 R228, R228, 0x20, RZ ;  /* 0x00000020e4e47810 */ /* 0x000fe20007ffe0ff */
[-C--:B------:R-:W-:Y:S01]  /*9090*/  HMMA.16816.F32 R96, R188, R182.reuse, R96 ;  /* 0x000000b6bc60723c */ /* 0x080fe20000001860 */
[----:B------:R4:W1:Y:S04]  /*90a0*/  LDSM.16.MT88.4 R148, [R234] ;  /* 0x00000000ea94783b */ /* 0x0008680000004200 */
        /* <DEDUP_REMOVED lines=13> */
.L_x_2948:
        /* <DEDUP_REMOVED lines=15> */
.L_x_2966:
[----:B------:R-:W-:Y:S02]  /*9270*/  ULDC.64 UR4, c[0x0][0x310] ;  /* 0x0000c40000047ab9 */ /* 0x000fe40000000a00 */
[----:B------:R-:W-:-:S04]  /*9280*/  ISETP.NE.U32.AND P0, PT, RZ, UR4, PT ;  /* 0x00000004ff007c0c */ /* 0x000fc8000bf05070 */
[----:B------:R-:W-:-:S13]  /*9290*/  ISETP.NE.AND.EX P0, PT, RZ, UR5, PT, P0 ;  /* 0x00000005ff007c0c */ /* 0x000fda000bf05300 */
[----:B------:R-:W-:Y:S05]  /*92a0*/  @!P0 BRA `(.L_x_2968) ;  /* 0x00000000000c8947 */ /* 0x000fea0003800000 */
[----:B------:R-:W1:Y:S02]  /*92b0*/  LDC.64 R2, c[0x0][0x310] ;  /* 0x0000c400ff027b82 */ /* 0x000e640000000a00 */
[----:B-1----:R1:W5:Y:S01]  /*92c0*/  LDG.E R0, desc[UR36][R2.64] ;  /* 0x0000002402007981 */ /* 0x002362000c1e1900 */
[----:B------:R-:W-:Y:S05]  /*92d0*/  BRA `(.L_x_2967) ;  /* 0x0000000000087947 */ /* 0x000fea0003800000 */
.L_x_2968:
[----:B------:R-:W-:Y:S02]  /*92e0*/  ULDC UR4, c[0x0][0x308] ;  /* 0x0000c20000047ab9 */ /* 0x000fe40000000800 */
[----:B------:R-:W-:-:S07]  /*92f0*/  MOV R0, UR4 ;  /* 0x0000000400007c02 */ /* 0x000fce0008000f00 */
.L_x_2967:
        /* <DEDUP_REMOVED lines=11> */
.L_x_2969:
[----:B------:R-:W-:Y:S02]  /*93b0*/  ULDC.64 UR4, c[0x0][0x318] ;  /* 0x0000c60000047ab9 */ /* 0x000fe40000000a00 */
[----:B------:R-:W-:-:S04]  /*93c0*/  ISETP.NE.U32.AND P0, PT, RZ, UR4, PT ;  /* 0x00000004ff007c0c */ /* 0x000fc8000bf05070 */
[----:B------:R-:W-:-:S13]  /*93d0*/  ISETP.NE.AND.EX P0, PT, RZ, UR5, PT, P0 ;  /* 0x00000005ff007c0c */ /* 0x000fda000bf05300 */
[----:B------:R-:W-:Y:S05]  /*93e0*/  @!P0 BRA `(.L_x_2971) ;  /* 0x00000000000c8947 */ /* 0x000fea0003800000 */
[----:B-1----:R-:W2:Y:S02]  /*93f0*/  LDC.64 R2, c[0x0][0x318] ;  /* 0x0000c600ff027b82 */ /* 0x002ea40000000a00 */
[----:B--2---:R1:W5:Y:S01]  /*9400*/  LDG.E R163, desc[UR36][R2.64] ;  /* 0x0000002402a37981 */ /* 0x004362000c1e1900 */
[----:B------:R-:W-:Y:S05]  /*9410*/  BRA `(.L_x_2970) ;  /* 0x0000000000087947 */ /* 0x000fea0003800000 */
.L_x_2971:
[----:B------:R-:W-:Y:S02]  /*9420*/  ULDC UR4, c[0x0][0x30c] ;  /* 0x0000c30000047ab9 */ /* 0x000fe40000000800 */
[----:B-12---:R-:W-:-:S07]  /*9430*/  MOV R163, UR4 ;  /* 0x0000000400a37c02 */ /* 0x006fce0008000f00 */
.L_x_2970:
        /* <DEDUP_REMOVED lines=9> */
[----:B------:R-:W4:Y:S01]  /*94d0*/  LDC.64 R156, c[0x0][0x240] ;  /* 0x00009000ff9c7b82 */ /* 0x000f220000000a00 */
        /* <DEDUP_REMOVED lines=16> */
.L_x_3418:
[----:B------:R-:W-:Y:S05]  /*95e0*/  BRX R136 -0x95f0                                                                                                                           (*"BRANCH_TARGETS .L_x_3419,.L_x_3420,.L_x_3421"*) ;  /* 0xffffff6888847949 */ /* 0x000fea000383ffff */
.L_x_3421:
        /* <DEDUP_REMOVED lines=9> */
.L_x_3419:
        /* <DEDUP_REMOVED lines=10> */
.L_x_3420:
        /* <DEDUP_REMOVED lines=18> */
.L_x_2972:
        /* <DEDUP_REMOVED lines=9> */
.L_x_2975:
[----:B------:R-:W-:Y:S05]  /*98d0*/  BSYNC B0 ;  /* 0x0000000000007941 */ /* 0x000fea0003800000 */
.L_x_2974:
[----:B------:R-:W-:-:S04]  /*98e0*/  ISETP.NE.AND P0, PT, R206, RZ, PT ;  /* 0x000000ffce00720c */ /* 0x000fc80003f05270 */
[----:B-----5:R-:W-:-:S09]  /*98f0*/  FSEL R163, R163, 1, !P0 ;  /* 0x3f800000a3a37808 */ /* 0x020fd20004000000 */
.L_x_2973:
        /* <DEDUP_REMOVED lines=95> */
.L_x_2979:
[----:B------:R-:W-:Y:S05]  /*9ef0*/  YIELD ;  /* 0x0000000000007946 */ /* 0x000fea0003800000 */
[----:B---3--:R-:W-:Y:S05]  /*9f00*/  @P2 BRA `(.L_x_2978) ;  /* 0x0000000000082947 */ /* 0x008fea0003800000 */
[----:B------:R3:W5:Y:S04]  /*9f10*/  LDG.E.STRONG.GPU R141, desc[UR36][R156.64] ;  /* 0x000000249c8d7981 */ /* 0x000768000c1ef900 */
[----:B-----5:R-:W-:Y:S01]  /*9f20*/  CCTL.IVALL ;  /* 0x00000000ff00798f */ /* 0x020fe20002000000 */
.L_x_2978:
[----:B------:R-:W-:Y:S01]  /*9f30*/  ISETP.NE.AND P0, PT, R141, R206, PT ;  /* 0x000000ce8d00720c */ /* 0x000fe20003f05270 */
[----:B------:R-:W-:-:S12]  /*9f40*/  WARPSYNC.ALL ;  /* 0x0000000000007948 */ /* 0x000fd80003800000 */
[----:B------:R-:W-:Y:S06]  /*9f50*/  BAR.RED.AND.DEFER_BLOCKING 0x0, P0 ;  /* 0x0000000000007b1d */ /* 0x000fec0000014400 */
[----:B------:R-:W5:Y:S02]  /*9f60*/  B2R.RESULT RZ, P0 ;  /* 0x0000000000ff731c */ /* 0x000f640000004000 */
[----:B-----5:R-:W-:Y:S05]  /*9f70*/  @P0 BRA `(.L_x_2979) ;  /* 0xfffffffc00dc0947 */ /* 0x020fea000383ffff */
.L_x_2977:
[----:B------:R-:W-:Y:S05]  /*9f80*/  WARPSYNC.ALL ;  /* 0x0000000000007948 */ /* 0x000fea0003800000 */
[----:B------:R-:W-:Y:S06]  /*9f90*/  BAR.SYNC.DEFER_BLOCKING 0x0 ;  /* 0x0000000000007b1d */ /* 0x000fec0000010000 */
.L_x_2976:
        /* <DEDUP_REMOVED lines=735> */
.L_x_2980:
        /* <DEDUP_REMOVED lines=387> */
.L_x_2981:
        /* <DEDUP_REMOVED lines=19> */
.L_x_2899:
[----:B------:R-:W-:Y:S02]  /*e6f0*/  MOV R12, RZ ;  /* 0x000000ff000c7202 */ /* 0x000fe40000000f00 */
[----:B------:R-:W-:Y:S02]  /*e700*/  MOV R11, 0x1f ;  /* 0x0000001f000b7802 */ /* 0x000fe40000000f00 */
[----:B------:R-:W-:-:S07]  /*e710*/  MOV R15, 0xffffffff ;  /* 0xffffffff000f7802 */ /* 0x000fce0000000f00 */
[----:B-----5:R-:W-:Y:S05]  /*e720*/  WARPSYNC.COLLECTIVE R15, `(.L_x_2982) ;  /* 0x000000000f087348 */ /* 0x020fea0003c00000 */
[----:B------:R1:W2:Y:S02]  /*e730*/  SHFL.IDX P6, R14, R13, R12, R11 ;  /* 0x0000000c0d0e7389 */ /* 0x0002a400000c000b */
[----:B-12--5:R-:W-:Y:S01]  /*e740*/  ENDCOLLECTIVE ;  /* 0x000000000000791b */ /* 0x026fe20003800000 */
.L_x_2982:
[----:B------:R-:W-:Y:S05]  /*e750*/  BRA `(.L_x_2983) ;  /* 0xffffff2400287947 */ /* 0x000fea000383ffff */
.L_x_2984:
        /* <DEDUP_REMOVED lines=10> */
.L_x_3482:


//--------------------- .text._ZN7cutlass7Kernel2INS_4gemm6kernel20DefaultGemmUniversalINS_6half_tENS_6layout8RowMajorELNS_16ComplexTransformE0ELi8ES4_S6_LS7_0ELi8ES4_S6_fNS_4arch15OpClassTensorOpENS8_4Sm80ENS1_9GemmShapeILi128ELi128ELi32EEENSB_ILi64ELi64ELi32EEENSB_ILi16ELi8ELi16EEENS_8epilogue6thread17LinearCombinationIS4_Li8EffLNSG_9ScaleType4KindE0ELNS_15FloatRoundStyleE2ES4_EENS1_11threadblock30GemmIdentityThreadblockSwizzleILi8EEELi4ENS8_13OpMultiplyAddELNS1_23SharedMemoryClearOptionE0ELb0ELb0ELb0ENS5_28Tensor5DPermute20314RowMajorILi16ELi3ELi8EEENS5_9NoPermuteEST_vE10SelectBaseISO_vEEEEvNT_6ParamsE --------------------------
	.section	.text._ZN7cutlass7Kernel2INS_4gemm6kernel20DefaultGemmUniversalINS_6half_tENS_6layout8RowMajorELNS_16ComplexTransformE0ELi8ES4_S6_LS7_0ELi8ES4_S6_fNS_4arch15OpClassTensorOpENS8_4Sm80ENS1_9GemmShapeILi128ELi128ELi32EEENSB_ILi64ELi64ELi32EEENSB_ILi16ELi8ELi16EEENS_8epilogue6thread17LinearCombinationIS4_Li8EffLNSG_9ScaleType4KindE0ELNS_15FloatRoundStyleE2ES4_EENS1_11threadblock30GemmIdentityThreadblockSwizzleILi8EEELi4ENS8_13OpMultiplyAddELNS1_23SharedMemoryClearOptionE0ELb0ELb0ELb0ENS5_28Tensor5DPermute20314RowMajorILi16ELi3ELi8EEENS5_9NoPermuteEST_vE10SelectBaseISO_vEEEEvNT_6ParamsE,"ax",@progbits
	.align	128
.text._ZN7cutlass7Kernel2INS_4gemm6kernel20DefaultGemmUniversalINS_6half_tENS_6layout8RowMajorELNS_16ComplexTransformE0ELi8ES4_S6_LS7_0ELi8ES4_S6_fNS_4arch15OpClassTensorOpENS8_4Sm80ENS1_9GemmShapeILi128ELi128ELi32EEENSB_ILi64ELi64ELi32EEENSB_ILi16ELi8ELi16EEENS_8epilogue6thread17LinearCombinationIS4_Li8EffLNSG_9ScaleType4KindE0ELNS_15FloatRoundStyleE2ES4_EENS1_11threadblock30GemmIdentityThreadblockSwizzleILi8EEELi4ENS8_13OpMultiplyAddELNS1_23SharedMemoryClearOptionE0ELb0ELb0ELb0ENS5_28Tensor5DPermute20314RowMajorILi16ELi3ELi8EEENS5_9NoPermuteEST_vE10SelectBaseISO_vEEEEvNT_6ParamsE:
        .type           _ZN7cutlass7Kernel2INS_4gemm6kernel20DefaultGemmUniversalINS_6half_tENS_6layout8RowMajorELNS_16ComplexTransformE0ELi8ES4_S6_LS7_0ELi8ES4_S6_fNS_4arch15OpClassTensorOpENS8_4Sm80ENS1_9GemmShapeILi128ELi128ELi32EEENSB_ILi64ELi64ELi32EEENSB_ILi16ELi8ELi16EEENS_8epilogue6thread17LinearCombinationIS4_Li8EffLNSG_9ScaleType4KindE0ELNS_15FloatRoundStyleE2ES4_EENS1_11threadblock30GemmIdentityThreadblockSwizzleILi8EEELi4ENS8_13OpMultiplyAddELNS1_23SharedMemoryClearOptionE0ELb0ELb0ELb0ENS5_28Tensor5DPermute20314RowMajorILi16ELi3ELi8EEENS5_9NoPermuteEST_vE10SelectBaseISO_vEEEEvNT_6ParamsE,@function
        .size           _ZN7cutlass7Kernel2INS_4gemm6kernel20DefaultGemmUniversalINS_6half_tENS_6layout8RowMajorELNS_16ComplexTransformE0ELi8ES4_S6_LS7_0ELi8ES4_S6_fNS_4arch15OpClassTensorOpENS8_4Sm80ENS1_9GemmShapeILi128ELi128ELi32EEENSB_ILi64ELi64ELi32EEENSB_ILi16ELi8ELi16EEENS_8epilogue6thread17LinearCombinationIS4_Li8EffLNSG_9ScaleType4KindE0ELNS_15FloatRoundStyleE2ES4_EENS1_11threadblock30GemmIdentityThreadblockSwizzleILi8EEELi4ENS8_13OpMultiplyAddELNS1_23SharedMemoryClearOptionE0ELb0ELb0ELb0ENS5_28Tensor5DPermute20314RowMajorILi16ELi3ELi8EEENS5_9NoPermuteEST_vE10SelectBaseISO_vEEEEvNT_6ParamsE,(.L_x_3483 - _ZN7cutlass7Kernel2INS_4gemm6kernel20DefaultGemmUniversalINS_6half_tENS_6layout8RowMajorELNS_16ComplexTransformE0ELi8ES4_S6_LS7_0ELi8ES4_S6_fNS_4arch15OpClassTensorOpENS8_4Sm80ENS1_9GemmShapeILi128ELi128ELi32EEENSB_ILi64ELi64ELi32EEENSB_ILi16ELi8ELi16EEENS_8epilogue6thread17LinearCombinationIS4_Li8EffLNSG_9ScaleType4KindE0ELNS_15FloatRoundStyleE2ES4_EENS1_11threadblock30GemmIdentityThreadblockSwizzleILi8EEELi4ENS8_13OpMultiplyAddELNS1_23SharedMemoryClearOptionE0ELb0ELb0ELb0ENS5_28Tensor5DPermute20314RowMajorILi16ELi3ELi8EEENS5_9NoPermuteEST_vE10SelectBaseISO_vEEEEvNT_6ParamsE)
        .other          _ZN7cutlass7Kernel2INS_4gemm6kernel20DefaultGemmUniversalINS_6half_tENS_6layout8RowMajorELNS_16ComplexTransformE0ELi8ES4_S6_LS7_0ELi8ES4_S6_fNS_4arch15OpClassTensorOpENS8_4Sm80ENS1_9GemmShapeILi128ELi128ELi32EEENSB_ILi64ELi64ELi32EEENSB_ILi16ELi8ELi16EEENS_8epilogue6thread17LinearCombinationIS4_Li8EffLNSG_9ScaleType4KindE0ELNS_15FloatRoundStyleE2ES4_EENS1_11threadblock30GemmIdentityThreadblockSwizzleILi8EEELi4ENS8_13OpMultiplyAddELNS1_23SharedMemoryClearOptionE0ELb0ELb0ELb0ENS5_28Tensor5DPermute20314RowMajorILi16ELi3ELi8EEENS5_9NoPermuteEST_vE10SelectBaseISO_vEEEEvNT_6ParamsE,@"STO_CUDA_ENTRY STV_DEFAULT"
_ZN7cutlass7Kernel2INS_4gemm6kernel20DefaultGemmUniversalINS_6half_tENS_6layout8RowMajorELNS_16ComplexTransformE0ELi8ES4_S6_LS7_0ELi8ES4_S6_fNS_4arch15OpClassTensorOpENS8_4Sm80ENS1_9GemmShapeILi128ELi128ELi32EEENSB_ILi64ELi64ELi32EEENSB_ILi16ELi8ELi16EEENS_8epilogue6thread17LinearCombinationIS4_Li8EffLNSG_9ScaleType4KindE0ELNS_15FloatRoundStyleE2ES4_EENS1_11threadblock30GemmIdentityThreadblockSwizzleILi8EEELi4ENS8_13OpMultiplyAddELNS1_23SharedMemoryClearOptionE0ELb0ELb0ELb0ENS5_28Tensor5DPermute20314RowMajorILi16ELi3ELi8EEENS5_9NoPermuteEST_vE10SelectBaseISO_vEEEEvNT_6ParamsE:
        /* <DEDUP_REMOVED lines=40> */
.L_x_2986:
        /* <DEDUP_REMOVED lines=18> */
.L_x_2985:
[----:B------:R-:W1:Y:S01]  /*03a0*/  LDC R0, c[0x0][0x224] ;  /* 0x00008900ff007b82 */ /* 0x000e620000000800 */
[----:B------:R-:W-:-:S07]  /*03b0*/  IADD3 R212, R200, 0x1, RZ ;  /* 0x00000001c8d47810 */ /* 0x000fce0007ffe0ff */
[----:B------:R-:W2:Y:S01]  /*03c0*/  LDC R3, c[0x0][0x234] ;  /* 0x00008d00ff037b82 */ /* 0x000ea20000000800 */
[C---:B-1----:R-:W-:Y:S01]  /*03d0*/  ISETP.GE.AND P0, PT, R212.reuse, R0, PT ;  /* 0x00000000d400720c */ /* 0x042fe20003f06270 */
[-C--:B--2---:R-:W-:Y:S02]  /*03e0*/  IMAD R212, R212, R3.reuse, RZ ;  /* 0x00000003d4d47224 */ /* 0x084fe400078e02ff */
[----:B------:R-:W-:-:S10]  /*03f0*/  IMAD R3, R200, R3, RZ ;  /* 0x00000003c8037224 */ /* 0x000fd400078e02ff */
[----:B------:R-:W1:Y:S02]  /*0400*/  @P0 LDC R212, c[0x0][0x218] ;  /* 0x00008600ffd40b82 */ /* 0x000e640000000800 */
.L_x_2987:
        /* <DEDUP_REMOVED lines=461> */
.L_x_2989:
        /* <DEDUP_REMOVED lines=158> */
.L_x_2988:
        /* <DEDUP_REMOVED lines=15> */
.L_x_2990:
[----:B------:R-:W-:Y:S02]  /*2bb0*/  ULDC.64 UR4, c[0x0][0x310] ;  /* 0x0000c40000047ab9 */ /* 0x000fe40000000a00 */
[----:B------:R-:W-:-:S04]  /*2bc0*/  ISETP.NE.U32.AND P0, PT, RZ, UR4, PT ;  /* 0x00000004ff007c0c */ /* 0x000fc8000bf05070 */
[----:B------:R-:W-:-:S13]  /*2bd0*/  ISETP.NE.AND.EX P0, PT, RZ, UR5, PT, P0 ;  /* 0x00000005ff007c0c */ /* 0x000fda000bf05300 */
[----:B------:R-:W-:Y:S05]  /*2be0*/  @!P0 BRA `(.L_x_2992) ;  /* 0x00000000000c8947 */ /* 0x000fea0003800000 */
[----:B-12---:R-:W1:Y:S02]  /*2bf0*/  LDC.64 R162, c[0x0][0x310] ;  /* 0x0000c400ffa27b82 */ /* 0x006e640000000a00 */
[----:B-1----:R2:W5:Y:S01]  /*2c00*/  LDG.E R162, desc[UR38][R162.64] ;  /* 0x00000026a2a27981 */ /* 0x002562000c1e1900 */
[----:B------:R-:W-:Y:S05]  /*2c10*/  BRA `(.L_x_2991) ;  /* 0x0000000000087947 */ /* 0x000fea0003800000 */
.L_x_2992:
[----:B------:R-:W-:Y:S02]  /*2c20*/  ULDC UR4, c[0x0][0x308] ;  /* 0x0000c20000047ab9 */ /* 0x000fe40000000800 */
[----:B-12---:R-:W-:-:S07]  /*2c30*/  MOV R162, UR4 ;  /* 0x0000000400a27c02 */ /* 0x006fce0008000f00 */
.L_x_2991:
        /* <DEDUP_REMOVED lines=11> */
.L_x_2993:
[----:B------:R-:W-:Y:S02]  /*2cf0*/  ULDC.64 UR4, c[0x0][0x318] ;  /* 0x0000c60000047ab9 */ /* 0x000fe40000000a00 */
[----:B------:R-:W-:-:S04]  /*2d00*/  ISETP.NE.U32.AND P0, PT, RZ, UR4, PT ;  /* 0x00000004ff007c0c */ /* 0x000fc8000bf05070 */
[----:B------:R-:W-:-:S13]  /*2d10*/  ISETP.NE.AND.EX P0, PT, RZ, UR5, PT, P0 ;  /* 0x00000005ff007c0c */ /* 0x000fda000bf05300 */
[----:B------:R-:W-:Y:S05]  /*2d20*/  @!P0 BRA `(.L_x_2995) ;  /* 0x00000000000c8947 */ /* 0x000fea0003800000 */
[----:B------:R-:W1:Y:S02]  /*2d30*/  LDC.64 R170, c[0x0][0x318] ;  /* 0x0000c600ffaa7b82 */ /* 0x000e640000000a00 */
[----:B-1----:R1:W5:Y:S01]  /*2d40*/  LDG.E R170, desc[UR38][R170.64] ;  /* 0x00000026aaaa7981 */ /* 0x002362000c1e1900 */
[----:B------:R-:W-:Y:S05]  /*2d50*/  BRA `(.L_x_2994) ;  /* 0x0000000000087947 */ /* 0x000fea0003800000 */
.L_x_2995:
[----:B------:R-:W-:Y:S02]  /*2d60*/  ULDC UR4, c[0x0][0x30c] ;  /* 0x0000c30000047ab9 */ /* 0x000fe40000000800 */
[----:B------:R-:W-:-:S07]  /*2d70*/  MOV R170, UR4 ;  /* 0x0000000400aa7c02 */ /* 0x000fce0008000f00 */
.L_x_2994:
        /* <DEDUP_REMOVED lines=27> */
.L_x_3422:
[----:B------:R-:W-:Y:S05]  /*2f30*/  BRX R6 -0x2f40                                                                                                                             (*"BRANCH_TARGETS .L_x_3423,.L_x_3424,.L_x_3425"*) ;  /* 0xffffffd006307949 */ /* 0x000fea000383ffff */
.L_x_3425:
        /* <DEDUP_REMOVED lines=9> */
.L_x_3423:
        /* <DEDUP_REMOVED lines=10> */
.L_x_3424:
        /* <DEDUP_REMOVED lines=18> */
.L_x_2996:
        /* <DEDUP_REMOVED lines=9> */
.L_x_2999:
[----:B------:R-:W-:Y:S05]  /*3220*/  BSYNC B0 ;  /* 0x0000000000007941 */ /* 0x000fea0003800000 */
.L_x_2998:
[----:B------:R-:W-:-:S04]  /*3230*/  ISETP.NE.AND P0, PT, R200, RZ, PT ;  /* 0x000000ffc800720c */ /* 0x000fc80003f05270 */
[----:B-----5:R-:W-:-:S09]  /*3240*/  FSEL R170, R170, 1, !P0 ;  /* 0x3f800000aaaa7808 */ /* 0x020fd20004000000 */
.L_x_2997:
        /* <DEDUP_REMOVED lines=26> */
.L_x_3000:
        /* <DEDUP_REMOVED lines=24> */
.L_x_3001:
        /* <DEDUP_REMOVED lines=70> */
.L_x_3002:
        /* <DEDUP_REMOVED lines=22> */
.L_x_3003:
        /* <DEDUP_REMOVED lines=62> */
.L_x_3007:
[----:B------:R-:W-:Y:S05]  /*3f10*/  YIELD ;  /* 0x0000000000007946 */ /* 0x000fea0003800000 */
[----:B---3--:R-:W-:Y:S05]  /*3f20*/  @P2 BRA `(.L_x_3006) ;  /* 0x0000000000082947 */ /* 0x008fea0003800000 */
[----:B------:R3:W5:Y:S04]  /*3f30*/  LDG.E.STRONG.GPU R151, desc[UR38][R164.64] ;  /* 0x00000026a4977981 */ /* 0x000768000c1ef900 */
[----:B-----5:R-:W-:Y:S01]  /*3f40*/  CCTL.IVALL ;  /* 0x00000000ff00798f */ /* 0x020fe20002000000 */
.L_x_3006:
[----:B------:R-:W-:Y:S01]  /*3f50*/  ISETP.NE.AND P0, PT, R151, R200, PT ;  /* 0x000000c89700720c */ /* 0x000fe20003f05270 */
[----:B------:R-:W-:-:S12]  /*3f60*/  WARPSYNC.ALL ;  /* 0x0000000000007948 */ /* 0x000fd80003800000 */
[----:B------:R-:W-:Y:S06]  /*3f70*/  BAR.RED.AND.DEFER_BLOCKING 0x0, P0 ;  /* 0x0000000000007b1d */ /* 0x000fec0000014400 */
[----:B------:R-:W5:Y:S02]  /*3f80*/  B2R.RESULT RZ, P0 ;  /* 0x0000000000ff731c */ /* 0x000f640000004000 */
[----:B-----5:R-:W-:Y:S05]  /*3f90*/  @P0 BRA `(.L_x_3007) ;  /* 0xfffffffc00dc0947 */ /* 0x020fea000383ffff */
.L_x_3005:
[----:B------:R-:W-:Y:S05]  /*3fa0*/  WARPSYNC.ALL ;  /* 0x0000000000007948 */ /* 0x000fea0003800000 */
[----:B------:R-:W-:Y:S06]  /*3fb0*/  BAR.SYNC.DEFER_BLOCKING 0x0 ;  /* 0x0000000000007b1d */ /* 0x000fec0000010000 */
.L_x_3004:
        /* <DEDUP_REMOVED lines=1049> */
.L_x_3008:
        /* <DEDUP_REMOVED lines=689> */
.L_x_3009:
        /* <DEDUP_REMOVED lines=19> */
.L_x_3010:
        /* <DEDUP_REMOVED lines=15> */
.L_x_3483:


//--------------------- .text._ZN7cutlass7Kernel2INS_4gemm6kernel20DefaultGemmUniversalINS_6half_tENS_6layout8RowMajorELNS_16ComplexTransformE0ELi8ES4_S6_LS7_0ELi8ES4_S6_fNS_4arch15OpClassTensorOpENS8_4Sm80ENS1_9GemmShapeILi128ELi128ELi32EEENSB_ILi64ELi64ELi32EEENSB_ILi16ELi8ELi16EEENS_8epilogue6thread17LinearCombinationIS4_Li8EffLNSG_9ScaleType4KindE0ELNS_15FloatRoundStyleE2ES4_EENS1_11threadblock30GemmIdentityThreadblockSwizzleILi8EEELi4ENS8_13OpMultiplyAddELNS1_23SharedMemoryClearOptionE0ELb0ELb0ELb0ENS5_28Tensor5DPermute20314RowMajorILi16ELi3ELi8EEENS5_9NoPermuteENS5_34Tensor4DPermute0213RowMajorInverseILi8ELi4EEEvE10SelectBaseISO_vEEEEvNT_6ParamsE --------------------------
	.section	.text._ZN7cutlass7Kernel2INS_4gemm6kernel20DefaultGemmUniversalINS_6half_tENS_6layout8RowMajorELNS_16ComplexTransformE0ELi8ES4_S6_LS7_0ELi8ES4_S6_fNS_4arch15OpClassTensorOpENS8_4Sm80ENS1_9GemmShapeILi128ELi128ELi32EEENSB_ILi64ELi64ELi32EEENSB_ILi16ELi8ELi16EEENS_8epilogue6thread17LinearCombinationIS4_Li8EffLNSG_9ScaleType4KindE0ELNS_15FloatRoundStyleE2ES4_EENS1_11threadblock30GemmIdentityThreadblockSwizzleILi8EEELi4ENS8_13OpMultiplyAddELNS1_23SharedMemoryClearOptionE0ELb0ELb0ELb0ENS5_28Tensor5DPermute20314RowMajorILi16ELi3ELi8EEENS5_9NoPermuteENS5_34Tensor4DPermute0213RowMajorInverseILi8ELi4EEEvE10SelectBaseISO_vEEEEvNT_6ParamsE,"ax",@progbits
	.align	128
.text._ZN7cutlass7Kernel2INS_4gemm6kernel20DefaultGemmUniversalINS_6half_tENS_6layout8RowMajorELNS_16ComplexTransformE0ELi8ES4_S6_LS7_0ELi8ES4_S6_fNS_4arch15OpClassTensorOpENS8_4Sm80ENS1_9GemmShapeILi128ELi128ELi32EEENSB_ILi64ELi64ELi32EEENSB_ILi16ELi8ELi16EEENS_8epilogue6thread17LinearCombinationIS4_Li8EffLNSG_9ScaleType4KindE0ELNS_15FloatRoundStyleE2ES4_EENS1_11threadblock30GemmIdentityThreadblockSwizzleILi8EEELi4ENS8_13OpMultiplyAddELNS1_23SharedMemoryClearOptionE0ELb0ELb0ELb0ENS5_28Tensor5DPermute20314RowMajorILi16ELi3ELi8EEENS5_9NoPermuteENS5_34Tensor4DPermute0213RowMajorInverseILi8ELi4EEEvE10SelectBaseISO_vEEEEvNT_6ParamsE:
        .type           _ZN7cutlass7Kernel2INS_4gemm6kernel20DefaultGemmUniversalINS_6half_tENS_6layout8RowMajorELNS_16ComplexTransformE0ELi8ES4_S6_LS7_0ELi8ES4_S6_fNS_4arch15OpClassTensorOpENS8_4Sm80ENS1_9GemmShapeILi128ELi128ELi32EEENSB_ILi64ELi64ELi32EEENSB_ILi16ELi8ELi16EEENS_8epilogue6thread17LinearCombinationIS4_Li8EffLNSG_9ScaleType4KindE0ELNS_15FloatRoundStyleE2ES4_EENS1_11threadblock30GemmIdentityThreadblockSwizzleILi8EEELi4ENS8_13OpMultiplyAddELNS1_23SharedMemoryClearOptionE0ELb0ELb0ELb0ENS5_28Tensor5DPermute20314RowMajorILi16ELi3ELi8EEENS5_9NoPermuteENS5_34Tensor4DPermute0213RowMajorInverseILi8ELi4EEEvE10SelectBaseISO_vEEEEvNT_6ParamsE,@function
        .size           _ZN7cutlass7Kernel2INS_4gemm6kernel20DefaultGemmUniversalINS_6half_tENS_6layout8RowMajorELNS_16ComplexTransformE0ELi8ES4_S6_LS7_0ELi8ES4_S6_fNS_4arch15OpClassTensorOpENS8_4Sm80ENS1_9GemmShapeILi128ELi128ELi32EEENSB_ILi64ELi64ELi32EEENSB_ILi16ELi8ELi16EEENS_8epilogue6thread17LinearCombinationIS4_Li8EffLNSG_9ScaleType4KindE0ELNS_15FloatRoundStyleE2ES4_EENS1_11threadblock30GemmIdentityThreadblockSwizzleILi8EEELi4ENS8_13OpMultiplyAddELNS1_23SharedMemoryClearOptionE0ELb0ELb0ELb0ENS5_28Tensor5DPermute20314RowMajorILi16ELi3ELi8EEENS5_9NoPermuteENS5_34Tensor4DPermute0213RowMajorInverseILi8ELi4EEEvE10SelectBaseISO_vEEEEvNT_6ParamsE,(.L_x_3484 - _ZN7cutlass7Kernel2INS_4gemm6kernel20DefaultGemmUniversalINS_6half_tENS_6layout8RowMajorELNS_16ComplexTransformE0ELi8ES4_S6_LS7_0ELi8ES4_S6_fNS_4arch15OpClassTensorOpENS8_4Sm80ENS1_9GemmShapeILi128ELi128ELi32EEENSB_ILi64ELi64ELi32EEENSB_ILi16ELi8ELi16EEENS_8epilogue6thread17LinearCombinationIS4_Li8EffLNSG_9ScaleType4KindE0ELNS_15FloatRoundStyleE2ES4_EENS1_11threadblock30GemmIdentityThreadblockSwizzleILi8EEELi4ENS8_13OpMultiplyAddELNS1_23SharedMemoryClearOptionE0ELb0ELb0ELb0ENS5_28Tensor5DPermute20314RowMajorILi16ELi3ELi8EEENS5_9NoPermuteENS5_34Tensor4DPermute0213RowMajorInverseILi8ELi4EEEvE10SelectBaseISO_vEEEEvNT_6ParamsE)
        .other          _ZN7cutlass7Kernel2INS_4gemm6kernel20DefaultGemmUniversalINS_6half_tENS_6layout8RowMajorELNS_16ComplexTransformE0ELi8ES4_S6_LS7_0ELi8ES4_S6_fNS_4arch15OpClassTensorOpENS8_4Sm80ENS1_9GemmShapeILi128ELi128ELi32EEENSB_ILi64ELi64ELi32EEENSB_ILi16ELi8ELi16EEENS_8epilogue6thread17LinearCombinationIS4_Li8EffLNSG_9ScaleType4KindE0ELNS_15FloatRoundStyleE2ES4_EENS1_11threadblock30GemmIdentityThreadblockSwizzleILi8EEELi4ENS8_13OpMultiplyAddELNS1_23SharedMemoryClearOptionE0ELb0ELb0ELb0ENS5_28Tensor5DPermute20314RowMajorILi16ELi3ELi8EEENS5_9NoPermuteENS5_34Tensor4DPermute0213RowMajorInverseILi8ELi4EEEvE10SelectBaseISO_vEEEEvNT_6ParamsE,@"STO_CUDA_ENTRY STV_DEFAULT"
_ZN7cutlass7Kernel2INS_4gemm6kernel20DefaultGemmUniversalINS_6half_tENS_6layout8RowMajorELNS_16ComplexTransformE0ELi8ES4_S6_LS7_0ELi8ES4_S6_fNS_4arch15OpClassTensorOpENS8_4Sm80ENS1_9GemmShapeILi128ELi128ELi32EEENSB_ILi64ELi64ELi32EEENSB_ILi16ELi8ELi16EEENS_8epilogue6thread17LinearCombinationIS4_Li8EffLNSG_9ScaleType4KindE0ELNS_15FloatRoundStyleE2ES4_EENS1_11threadblock30GemmIdentityThreadblockSwizzleILi8EEELi4ENS8_13OpMultiplyAddELNS1_23SharedMemoryClearOptionE0ELb0ELb0ELb0ENS5_28Tensor5DPermute20314RowMajorILi16ELi3ELi8EEENS5_9NoPermuteENS5_34Tensor4DPermute0213RowMajorInverseILi8ELi4EEEvE10SelectBaseISO_vEEEEvNT_6ParamsE:
        /* <DEDUP_REMOVED lines=40> */
.L_x_3012:
        /* <DEDUP_REMOVED lines=18> */
.L_x_3011:
[----:B------:R-:W1:Y:S01]  /*03a0*/  LDC R2, c[0x0][0x224] ;  /* 0x00008900ff027b82 */ /* 0x000e620000000800 */
[----:B------:R-:W-:-:S07]  /*03b0*/  IADD3 R23, R201, 0x1, RZ ;  /* 0x00000001c9177810 */ /* 0x000fce0007ffe0ff */
[----:B------:R-:W2:Y:S01]  /*03c0*/  LDC R22, c[0x0][0x234] ;  /* 0x00008d00ff167b82 */ /* 0x000ea20000000800 */
[C---:B-1----:R-:W-:Y:S01]  /*03d0*/  ISETP.GE.AND P0, PT, R23.reuse, R2, PT ;  /* 0x000000021700720c */ /* 0x042fe20003f06270 */
[-C--:B--2---:R-:W-:Y:S02]  /*03e0*/  IMAD R23, R23, R22.reuse, RZ ;  /* 0x0000001617177224 */ /* 0x084fe400078e02ff */
[----:B------:R-:W-:-:S10]  /*03f0*/  IMAD R22, R201, R22, RZ ;  /* 0x00000016c9167224 */ /* 0x000fd400078e02ff */
[----:B------:R-:W1:Y:S02]  /*0400*/  @P0 LDC R23, c[0x0][0x218] ;  /* 0x00008600ff170b82 */ /* 0x000e640000000800 */
.L_x_3013:
        /* <DEDUP_REMOVED lines=36> */
.L_x_3014:
        /* <DEDUP_REMOVED lines=19> */
.L_x_3015:
[----:B------:R-:W-:Y:S01]  /*0780*/  LOP3.LUT R7, R2, 0xfffffffc, RZ, 0xc0, !PT ;  /* 0xfffffffc02077812 */ /* 0x000fe200078ec0ff */
[----:B------:R-:W-:Y:S01]  /*0790*/  ULDC.64 UR4, c[0x0][0x248] ;  /* 0x0000920000047ab9 */ /* 0x000fe20000000a00 */
[----:B------:R-:W-:Y:S01]  /*07a0*/  SHF.R.S32.HI R0, RZ, 0x1f, R25 ;  /* 0x0000001fff007819 */ /* 0x000fe20000011419 */
[----:B------:R-:W1:Y:S01]  /*07b0*/  LDC.64 R2, c[0x0][0x210] ;  /* 0x00008400ff027b82 */ /* 0x000e620000000a00 */
[----:B------:R-:W-:Y:S01]  /*07c0*/  LEA.HI R27, R27, R24, RZ, 0x3 ;  /* 0x000000181b1b7211 */ /* 0x000fe200078f18ff */
[----:B------:R-:W-:Y:S01]  /*07d0*/  IMAD.IADD R7, R24, 0x1, -R7 ;  /* 0x0000000118077824 */ /* 0x000fe200078e0a07 */
[----:B------:R-:W-:Y:S01]  /*07e0*/  SHF.R.U32.HI R13, RZ, 0x5, R209 ;  /* 0x00000005ff0d7819 */ /* 0x000fe200000116d1 */
[----:B------:R-:W-:Y:S01]  /*07f0*/  IMAD R0, R0, UR4, RZ ;  /* 0x0000000400007c24 */ /* 0x000fe2000f8e02ff */
[----:B------:R-:W-:Y:S01]  /*0800*/  LOP3.LUT R9, R27, 0xfffffff8, RZ, 0xc0, !PT ;  /* 0xfffffff81b097812 */ /* 0x000fe200078ec0ff */
[----:B------:R-:W-:Y:S02]  /*0810*/  IMAD R20, R7, 0x8, R22 ;  /* 0x0000000807147824 */ /* 0x000fe400078e0216 */
[----:B------:R-:W2:Y:S01]  /*0820*/  LDC R6, c[0x0][0x268] ;  /* 0x00009a00ff067b82 */ /* 0x000ea20000000800 */
[----:B------:R-:W-:-:S02]  /*0830*/  IMAD R11, R25, UR5, R0 ;  /* 0x00000005190b7c24 */ /* 0x000fc4000f8e0200 */
[--C-:B------:R-:W-:Y:S01]  /*0840*/  SHF.R.S32.HI R21, RZ, 0x1f, R20.reuse ;  /* 0x0000001fff157819 */ /* 0x100fe20000011414 */
[----:B------:R-:W-:Y:S02]  /*0850*/  IMAD.SHL.U32 R26, R26, 0x8, RZ ;  /* 0x000000081a1a7824 */ /* 0x000fe400078e00ff */
[----:B------:R-:W-:Y:S02]  /*0860*/  IMAD.IADD R9, R24, 0x1, -R9 ;  /* 0x0000000118097824 */ /* 0x000fe400078e0a09 */
[----:B------:R-:W-:Y:S01]  /*0870*/  IMAD.WIDE.U32 R4, R25, UR4, R20 ;  /* 0x0000000419047c25 */ /* 0x000fe2000f8e0014 */
[----:B------:R-:W-:-:S03]  /*0880*/  UMOV UR4, 0xffffffff ;  /* 0xffffffff00047882 */ /* 0x000fc60000000000 */
[----:B------:R-:W-:Y:S01]  /*0890*/  IMAD.IADD R0, R5, 0x1, R11 ;  /* 0x0000000105007824 */ /* 0x000fe200078e020b */
[----:B-----5:R-:W-:Y:S01]  /*08a0*/  LEA R16, P0, R4, R16, 0x1 ;  /* 0x0000001004107211 */ /* 0x020fe200078008ff */
[----:B------:R-:W-:Y:S01]  /*08b0*/  IMAD R212, R18, 0x10, R9 ;  /* 0x0000001012d47824 */ /* 0x000fe200078e0209 */
[----:B------:R-:W-:Y:S02]  /*08c0*/  LEA.HI.SX32 R5, R27, R26, 0x1d ;  /* 0x0000001a1b057211 */ /* 0x000fe400078feaff */
[----:B------:R-:W-:Y:S01]  /*08d0*/  LEA.HI.X R17, R4, R17, R0, 0x1, P0 ;  /* 0x0000001104117211 */ /* 0x000fe200000f0c00 */
[----:B------:R-:W-:Y:S01]  /*08e0*/  IMAD.SHL.U32 R212, R212, 0x8, RZ ;  /* 0x00000008d4d47824 */ /* 0x000fe200078e00ff */
[----:B------:R-:W-:Y:S01]  /*08f0*/  VIADDMNMX R27, R22, R225, R23, PT ;  /* 0x000000e1161b7246 */ /* 0x000fe20003800117 */
[----:B------:R-:W-:Y:S01]  /*0900*/  IMAD.IADD R4, R5, 0x1, R22 ;  /* 0x0000000105047824 */ /* 0x000fe200078e0216 */
[----:B-1----:R-:W-:Y:S01]  /*0910*/  SHF.R.S32.HI R8, RZ, 0x1f, R3 ;  /* 0x0000001fff087819 */ /* 0x002fe20000011403 */
[C---:B------:R-:W-:Y:S01]  /*0920*/  VIADD R210, R212.reuse, 0x40 ;  /* 0x00000040d4d27836 */ /* 0x040fe20000000000 */
[----:B------:R-:W-:Y:S01]  /*0930*/  ISETP.GE.AND P5, PT, R212, R3, PT ;  /* 0x00000003d400720c */ /* 0x000fe20003fa6270 */
[C---:B------:R-:W-:Y:S01]  /*0940*/  VIADD R0, R4.reuse, 0x4 ;  /* 0x0000000404007836 */ /* 0x040fe20000000000 */
[----:B------:R-:W-:-:S02]  /*0950*/  ISETP.GE.AND P1, PT, R4, R27, PT ;  /* 0x0000001b0400720c */ /* 0x000fc40003f26270 */
[----:B--2---:R-:W-:Y:S02]  /*0960*/  LEA.HI R211, R6, R6, RZ, 0x1 ;  /* 0x0000000606d37211 */ /* 0x004fe400078f08ff */
[----:B------:R-:W-:Y:S02]  /*0970*/  ISETP.GE.AND P3, PT, R0, R27, PT ;  /* 0x0000001b0000720c */ /* 0x000fe40003f66270 */
[CC--:B------:R-:W-:Y:S02]  /*0980*/  ISETP.LT.AND P0, PT, R212.reuse, R3.reuse, !P1 ;  /* 0x00000003d400720c */ /* 0x0c0fe40004f01270 */
[-C--:B------:R-:W-:Y:S02]  /*0990*/  ISETP.LT.AND P2, PT, R212, R3.reuse, !P3 ;  /* 0x00000003d400720c */ /* 0x080fe40005f41270 */
[CC--:B------:R-:W-:Y:S02]  /*09a0*/  ISETP.LT.AND P1, PT, R210.reuse, R3.reuse, !P1 ;  /* 0x00000003d200720c */ /* 0x0c0fe40004f21270 */
[----:B------:R-:W-:-:S02]  /*09b0*/  ISETP.LT.AND P3, PT, R210, R3, !P3 ;  /* 0x00000003d200720c */ /* 0x000fc40005f61270 */
[-C--:B------:R-:W-:Y:S02]  /*09c0*/  LEA.HI R213, R8, R3.reuse, RZ, 0x3 ;  /* 0x0000000308d57211 */ /* 0x080fe400078f18ff */
[----:B------:R-:W-:Y:S02]  /*09d0*/  SEL R6, RZ, 0x1, !P0 ;  /* 0x00000001ff067807 */ /* 0x000fe40004000000 */
[----:B------:R-:W-:Y:S02]  /*09e0*/  ISETP.GE.AND P4, PT, R210, R3, PT ;  /* 0x00000003d200720c */ /* 0x000fe40003f86270 */
[----:B------:R-:W-:Y:S02]  /*09f0*/  SHF.R.S32.HI R211, RZ, 0x1, R211 ;  /* 0x00000001ffd37819 */ /* 0x000fe400000114d3 */
[----:B------:R-:W-:Y:S02]  /*0a00*/  SHF.R.S32.HI R213, RZ, 0x3, R213 ;  /* 0x00000003ffd57819 */ /* 0x000fe400000114d5 */
[----:B------:R-:W-:Y:S01]  /*0a10*/  P2R R6, PR, R6, 0xf ;  /* 0x0000000f06067803 */ /* 0x000fe20000000000 */
[----:B------:R-:W-:Y:S06]  /*0a20*/  BRA.DIV UR4, `(.L_x_3016) ;  /* 0x000000d604e07947 */ /* 0x000fec000b800000 */
[----:B------:R1:W2:Y:S02]  /*0a30*/  SHFL.IDX PT, R14, R13, RZ, 0x1f ;  /* 0x00001fff0d0e7589 */ /* 0x0002a400000e0000 */
.L_x_3072:
[CC--:B------:R-:W-:Y:S01]  /*0a40*/  ISETP.GE.AND P0, PT, R25.reuse, R2.reuse, PT ;  /* 0x000000021900720c */ /* 0x0c0fe20003f06270 */
[----:B------:R-:W-:Y:S01]  /*0a50*/  VIADD R11, R25, 0x8 ;  /* 0x00000008190b7836 */ /* 0x000fe20000000000 */
[----:B------:R-:W-:Y:S01]  /*0a60*/  IADD3 R8, R23, 0x1f, -R22 ;  /* 0x0000001f17087810 */ /* 0x000fe20007ffe816 */
[C---:B------:R-:W-:Y:S01]  /*0a70*/  VIADD R3, R25.reuse, 0x10 ;  /* 0x0000001019037836 */ /* 0x040fe20000000000 */
[----:B------:R-:W-:Y:S01]  /*0a80*/  P2R R18, PR, RZ, 0x1 ;  /* 0x00000001ff127803 */ /* 0x000fe20000000000 */
[----:B------:R-:W-:Y:S01]  /*0a90*/  VIADD R25, R25, 0x18 ;  /* 0x0000001819197836 */ /* 0x000fe20000000000 */
[-C--:B------:R-:W-:Y:S01]  /*0aa0*/  ISETP.GE.AND P1, PT, R11, R2.reuse, PT ;  /* 0x000000020b00720c */ /* 0x080fe20003f26270 */
[----:B------:R-:W-:Y:S01]  /*0ab0*/  VIADD R12, R19, 0x8 ;  /* 0x00000008130c7836 */ /* 0x000fe20000000000 */
[-C--:B------:R-:W-:Y:S01]  /*0ac0*/  ISETP.GE.AND P2, PT, R3, R2.reuse, PT ;  /* 0x000000020300720c */ /* 0x080fe20003f46270 */
[----:B------:R-:W3:Y:S01]  /*0ad0*/  S2R R11, SR_CgaCtaId ;  /* 0x00000000000b7919 */ /* 0x000ee20000008800 */
[----:B------:R-:W-:Y:S01]  /*0ae0*/  ISETP.GE.AND P6, PT, R25, R2, PT ;  /* 0x000000021900720c */ /* 0x000fe20003fc6270 */
[----:B------:R-:W-:Y:S01]  /*0af0*/  BSSY B0, `(.L_x_3017) ;  /* 0x0000084000007945 */ /* 0x000fe20003800000 */
[----:B------:R-:W-:-:S02]  /*0b00*/  LEA.HI R2, R19, R19, RZ, 0x1 ;  /* 0x0000001313027211 */ /* 0x000fc400078f08ff */
[----:B------:R-:W-:Y:S02]  /*0b10*/  P2R R15, PR, RZ, 0x2 ;  /* 0x00000002ff0f7803 */ /* 0x000fe40000000000 */
[----:B------:R-:W-:Y:S02]  /*0b20*/  LOP3.LUT R24, R2, 0x3ffffffe, RZ, 0xc0, !PT ;  /* 0x3ffffffe02187812 */ /* 0x000fe400078ec0ff */
[----:B-1----:R-:W-:Y:S02]  /*0b30*/  P2R R13, PR, RZ, 0x4 ;  /* 0x00000004ff0d7803 */ /* 0x002fe40000000000 */
[CC--:B------:R-:W-:Y:S01]  /*0b40*/  ISETP.LT.AND P0, PT, R20.reuse, R27.reuse, !P0 ;  /* 0x0000001b1400720c */ /* 0x0c0fe20004701270 */
[----:B------:R-:W-:Y:S01]  /*0b50*/  IMAD.IADD R24, R19, 0x1, -R24 ;  /* 0x0000000113187824 */ /* 0x000fe200078e0a18 */
[CC--:B------:R-:W-:Y:S02]  /*0b60*/  ISETP.LT.AND P1, PT, R20.reuse, R27.reuse, !P1 ;  /* 0x0000001b1400720c */ /* 0x0c0fe40004f21270 */
[-C--:B------:R-:W-:Y:S01]  /*0b70*/  ISETP.LT.AND P2, PT, R20, R27.reuse, !P2 ;  /* 0x0000001b1400720c */ /* 0x080fe20005741270 */
[----:B------:R-:W-:Y:S01]  /*0b80*/  IMAD R24, R24, 0x4, R7 ;  /* 0x0000000418187824 */ /* 0x000fe200078e0207 */
[----:B------:R-:W-:-:S02]  /*0b90*/  ISETP.LT.AND P3, PT, R20, R27, !P6 ;  /* 0x0000001b1400720c */ /* 0x000fc40007761270 */
[--C-:B------:R-:W-:Y:S02]  /*0ba0*/  SHF.R.S32.HI R20, RZ, 0x1, R2.reuse ;  /* 0x00000001ff147819 */ /* 0x100fe40000011402 */
[----:B------:R-:W-:Y:S01]  /*0bb0*/  SHF.R.S32.HI R19, RZ, 0x1f, R2 ;  /* 0x0000001fff137819 */ /* 0x000fe20000011402 */
[----:B------:R-:W-:Y:S01]  /*0bc0*/  VIADD R2, R8, 0x1f ;  /* 0x0000001f08027836 */ /* 0x000fe20000000000 */
[----:B------:R-:W-:Y:S02]  /*0bd0*/  SHF.R.S32.HI R23, RZ, 0x1f, R24 ;  /* 0x0000001fff177819 */ /* 0x000fe40000011418 */
[----:B------:R-:W-:Y:S02]  /*0be0*/  LEA.HI R22, R12, R12, RZ, 0x1 ;  /* 0x0000000c0c167211 */ /* 0x000fe400078f08ff */
[----:B------:R-:W-:Y:S02]  /*0bf0*/  SEL R10, RZ, 0x1, !P0 ;  /* 0x00000001ff0a7807 */ /* 0x000fe40004000000 */
[----:B------:R-:W-:-:S02]  /*0c00*/  LEA.HI R19, R19, R20, RZ, 0x2 ;  /* 0x0000001413137211 */ /* 0x000fc400078f10ff */
[----:B------:R-:W-:Y:S02]  /*0c10*/  LEA.HI R23, R23, R24, RZ, 0x2 ;  /* 0x0000001817177211 */ /* 0x000fe400078f10ff */
[----:B------:R-:W-:Y:S02]  /*0c20*/  LOP3.LUT R3, R22, 0x3ffffffe, RZ, 0xc0, !PT ;  /* 0x3ffffffe16037812 */ /* 0x000fe400078ec0ff */
[----:B------:R-:W-:Y:S02]  /*0c30*/  P2R R10, PR, R10, 0xf ;  /* 0x0000000f0a0a7803 */ /* 0x000fe40000000000 */
[----:B------:R-:W-:Y:S01]  /*0c40*/  ISETP.GE.U32.AND P0, PT, R2, 0x3f, PT ;  /* 0x0000003f0200780c */ /* 0x000fe20003f06070 */
[----:B------:R-:W-:Y:S01]  /*0c50*/  IMAD.IADD R12, R12, 0x1, -R3 ;  /* 0x000000010c0c7824 */ /* 0x000fe200078e0a03 */
[----:B------:R-:W-:Y:S01]  /*0c60*/  LOP3.LUT R19, R19, 0x1ffffffc, RZ, 0xc0, !PT ;  /* 0x1ffffffc13137812 */ /* 0x000fe200078ec0ff */
[----:B------:R-:W1:Y:S01]  /*0c70*/  LDC.64 R2, c[0x0][0x250] ;  /* 0x00009400ff027b82 */ /* 0x000e620000000a00 */
[----:B------:R-:W-:Y:S01]  /*0c80*/  LOP3.LUT R23, R23, 0xfffffffc, RZ, 0xc0, !PT ;  /* 0xfffffffc17177812 */ /* 0x000fe200078ec0ff */
[----:B------:R-:W-:Y:S01]  /*0c90*/  IMAD R12, R12, 0x4, R7 ;  /* 0x000000040c0c7824 */ /* 0x000fe200078e0207 */
[----:B------:R-:W-:Y:S01]  /*0ca0*/  SEL R10, R10, RZ, P0 ;  /* 0x000000ff0a0a7207 */ /* 0x000fe20000000000 */
[----:B------:R-:W-:Y:S01]  /*0cb0*/  IMAD.IADD R19, R20, 0x1, -R19 ;  /* 0x0000000114137824 */ /* 0x000fe200078e0a13 */
[----:B------:R-:W-:Y:S01]  /*0cc0*/  SEL R6, R6, RZ, P0 ;  /* 0x000000ff06067207 */ /* 0x000fe20000000000 */
[----:B------:R-:W-:Y:S01]  /*0cd0*/  IMAD.IADD R24, R24, 0x1, -R23 ;  /* 0x0000000118187824 */ /* 0x000fe200078e0a17 */
[----:B------:R-:W-:Y:S01]  /*0ce0*/  SHF.R.S32.HI R21, RZ, 0x1f, R12 ;  /* 0x0000001fff157819 */ /* 0x000fe2000001140c */
[----:B------:R-:W-:Y:S01]  /*0cf0*/  IMAD.SHL.U32 R7, R10, 0x10, RZ ;  /* 0x000000100a077824 */ /* 0x000fe200078e00ff */
[----:B------:R-:W-:-:S02]  /*0d00*/  SHF.R.S32.HI R219, RZ, 0x1f, R8 ;  /* 0x0000001fffdb7819 */ /* 0x000fc40000011408 */
[----:B------:R-:W-:Y:S02]  /*0d10*/  LOP3.LUT R24, R24, R19, RZ, 0x3c, !PT ;  /* 0x0000001318187212 */ /* 0x000fe400078e3cff */
[--C-:B------:R-:W-:Y:S02]  /*0d20*/  SHF.R.S32.HI R19, RZ, 0x1, R22.reuse ;  /* 0x00000001ff137819 */ /* 0x100fe40000011416 */
[----:B------:R-:W-:Y:S02]  /*0d30*/  SHF.R.S32.HI R22, RZ, 0x1f, R22 ;  /* 0x0000001fff167819 */ /* 0x000fe40000011416 */
[----:B------:R-:W-:Y:S01]  /*0d40*/  LOP3.LUT P0, RZ, R7, 0x10, RZ, 0xc0, !PT ;  /* 0x0000001007ff7812 */ /* 0x000fe2000780c0ff */
[----:B------:R-:W-:Y:S01]  /*0d50*/  IMAD.IADD R7, R23, 0x1, R24 ;  /* 0x0000000117077824 */ /* 0x000fe200078e0218 */
[----:B------:R-:W-:Y:S02]  /*0d60*/  LEA.HI R22, R22, R19, RZ, 0x2 ;  /* 0x0000001316167211 */ /* 0x000fe400078f10ff */
[----:B------:R-:W-:Y:S01]  /*0d70*/  LEA.HI R21, R21, R12, RZ, 0x2 ;  /* 0x0000000c15157211 */ /* 0x000fe200078f10ff */
[----:B------:R-:W-:Y:S01]  /*0d80*/  IMAD R20, R20, 0x20, R7 ;  /* 0x0000002014147824 */ /* 0x000fe200078e0207 */
[----:B------:R-:W-:-:S02]  /*0d90*/  MOV R24, 0x400 ;  /* 0x0000040000187802 */ /* 0x000fc40000000f00 */
[----:B------:R-:W-:Y:S01]  /*0da0*/  LOP3.LUT R22, R22, 0x1ffffffc, RZ, 0xc0, !PT ;  /* 0x1ffffffc16167812 */ /* 0x000fe200078ec0ff */
[----:B------:R-:W-:Y:S01]  /*0db0*/  IMAD.SHL.U32 R20, R20, 0x8, RZ ;  /* 0x0000000814147824 */ /* 0x000fe200078e00ff */
[----:B------:R-:W-:Y:S02]  /*0dc0*/  LOP3.LUT R21, R21, 0xfffffffc, RZ, 0xc0, !PT ;  /* 0xfffffffc15157812 */ /* 0x000fe400078ec0ff */
[----:B---3--:R-:W-:Y:S01]  /*0dd0*/  LEA R7, R11, R24, 0x18 ;  /* 0x000000180b077211 */ /* 0x008fe200078ec0ff */
[----:B------:R-:W-:Y:S01]  /*0de0*/  IMAD.IADD R22, R19, 0x1, -R22 ;  /* 0x0000000113167824 */ /* 0x000fe200078e0a16 */
[----:B------:R-:W-:Y:S01]  /*0df0*/  LEA.HI R219, R219, R8, RZ, 0x5 ;  /* 0x00000008dbdb7211 */ /* 0x000fe200078f28ff */
[----:B------:R-:W-:Y:S02]  /*0e00*/  IMAD.IADD R11, R12, 0x1, -R21 ;  /* 0x000000010c0b7824 */ /* 0x000fe400078e0a15 */
[----:B------:R-:W-:Y:S01]  /*0e10*/  IMAD R221, R20, 0x2, R7 ;  /* 0x0000000214dd7824 */ /* 0x000fe200078e0207 */
[----:B------:R-:W-:-:S02]  /*0e20*/  LEA.HI.SX32 R219, R219, 0xfffffffd, 0x1b ;  /* 0xfffffffddbdb7811 */ /* 0x000fc400078fdaff */
        /* <DEDUP_REMOVED lines=14> */
[----:B------:R-:W-:-:S02]  /*0f10*/  IMAD R220, R12, 0x2, R7 ;  /* 0x000000020cdc7824 */ /* 0x000fc400078e0207 */
[----:B------:R-:W-:-:S03]  /*0f20*/  IMAD.MOV.U32 R12, RZ, RZ, RZ ;  /* 0x000000ffff0c7224 */ /* 0x000fc600078e00ff */
        /* <DEDUP_REMOVED lines=21> */
[----:B------:R-:W-:-:S04]  /*1080*/  IMAD R198, R208, 0x40, R206 ;  /* 0x00000040d0c67824 */ /* 0x000fc800078e02ce */
[----:B------:R-:W-:-:S04]  /*1090*/  IMAD.SHL.U32 R198, R198, 0x40, RZ ;  /* 0x00000040c6c67824 */ /* 0x000fc800078e00ff */
[----:B------:R-:W-:-:S04]  /*10a0*/  IMAD.SHL.U32 R198, R198, 0x2, RZ ;  /* 0x00000002c6c67824 */ /* 0x000fc800078e00ff */
        /* <DEDUP_REMOVED lines=40> */
.L_x_3018:
[----:B------:R-:W-:Y:S05]  /*1330*/  BSYNC B0 ;  /* 0x0000000000007941 */ /* 0x000fea0003800000 */
.L_x_3017:
[----:B------:R-:W-:Y:S01]  /*1340*/  SHF.R.S32.HI R20, RZ, 0x1f, R5 ;  /* 0x0000001fff147819 */ /* 0x000fe20000011405 */
[----:B------:R-:W-:Y:S01]  /*1350*/  IMAD.SHL.U32 R14, R14, 0x10, RZ ;  /* 0x000000100e0e7824 */ /* 0x000fe200078e00ff */
[----:B--2---:R-:W-:Y:S01]  /*1360*/  SHF.R.S32.HI R24, RZ, 0x1f, R9 ;  /* 0x0000001fff187819 */ /* 0x004fe20000011409 */
        /* <DEDUP_REMOVED lines=56> */
[----:B------:R-:W-:Y:S01]  /*16f0*/  IMAD.IADD R10, R4, 0x1, -R21 ;  /* 0x00000001040a7824 */ /* 0x000fe200078e0a15 */
[----:B------:R-:W-:Y:S01]  /*1700*/  LOP3.LUT R11, R11, 0xfffffff8, RZ, 0xc0, !PT ;  /* 0xfffffff80b0b7812 */ /* 0x000fe200078ec0ff */
[----:B------:R-:W-:-:S10]  /*1710*/  IMAD.MOV.U32 R14, RZ, RZ, R12 ;  /* 0x000000ffff0e7224 */ /* 0x000fd400078e000c */
        /* <DEDUP_REMOVED lines=11> */
.L_x_3020:
[----:B------:R-:W-:Y:S05]  /*17d0*/  BSYNC B0 ;  /* 0x0000000000007941 */ /* 0x000fea0003800000 */
.L_x_3019:
        /* <DEDUP_REMOVED lines=55> */
.L_x_3022:
[----:B------:R-:W-:Y:S05]  /*1b50*/  BSYNC B0 ;  /* 0x0000000000007941 */ /* 0x000fea0003800000 */
.L_x_3021:
        /* <DEDUP_REMOVED lines=20> */
[----:B------:R-:W-:-:S03]  /*1ca0*/  IMAD.IADD R21, R24, 0x1, -R21 ;  /* 0x0000000118157824 */ /* 0x000fc600078e0a15 */
[----:B------:R-:W-:Y:S02]  /*1cb0*/  LOP3.LUT R26, R19, R26, RZ, 0x3c, !PT ;  /* 0x0000001a131a7212 */ /* 0x000fe400078e3cff */
[----:B------:R-:W-:Y:S01]  /*1cc0*/  LOP3.LUT R21, R21, R20, RZ, 0x3c, !PT ;  /* 0x0000001415157212 */ /* 0x000fe200078e3cff */
[----:B------:R-:W-:-:S04]  /*1cd0*/  IMAD.MOV.U32 R20, RZ, RZ, R12 ;  /* 0x000000ffff147224 */ /* 0x000fc800078e000c */
        /* <DEDUP_REMOVED lines=50> */
.L_x_3024:
[----:B------:R-:W-:Y:S05]  /*2000*/  BSYNC B0 ;  /* 0x0000000000007941 */ /* 0x000fea0003800000 */
.L_x_3023:
[----:B------:R-:W-:Y:S01]  /*2010*/  ISETP.NE.AND P2, PT, R15, RZ, PT ;  /* 0x000000ff0f00720c */ /* 0x000fe20003f45270 */
[----:B------:R-:W-:Y:S01]  /*2020*/  IMAD.SHL.U32 R6, R6, 0x2, RZ ;  /* 0x0000000206067824 */ /* 0x000fe200078e00ff */
[----:B------:R-:W-:Y:S01]  /*2030*/  ISETP.NE.AND P1, PT, R18, RZ, PT ;  /* 0x000000ff1200720c */ /* 0x000fe20003f25270 */
[----:B------:R-:W-:Y:S01]  /*2040*/  IMAD.WIDE R22, R225, 0x2, R22 ;  /* 0x00000002e1167825 */ /* 0x000fe200078e0216 */
        /* <DEDUP_REMOVED lines=9> */
[----:B------:R-:W-:Y:S02]  /*20e0*/  LOP3.LUT R11, R11, 0x2, R14, 0xe2, !PT ;  /* 0x000000020b0b7812 */ /* 0x000fe400078ee20e */
        /* <DEDUP_REMOVED lines=10> */
[----:B------:R-:W-:Y:S01]  /*2190*/  IMAD.SHL.U32 R6, R227, 0x8, RZ ;  /* 0x00000008e3067824 */ /* 0x000fe200078e00ff */
[-C--:B------:R-:W-:Y:S02]  /*21a0*/  IADD3 R12, P0, R14, R2.reuse, RZ ;  /* 0x000000020e0c7210 */ /* 0x080fe40007f1e0ff */
[----:B------:R-:W-:Y:S01]  /*21b0*/  LOP3.LUT P3, RZ, R5, 0x10, RZ, 0xc0, !PT ;  /* 0x0000001005ff7812 */ /* 0x000fe2000786c0ff */
[----:B------:R-:W-:Y:S01]  /*21c0*/  IMAD.SHL.U32 R5, R227, 0x4, RZ ;  /* 0x00000004e3057824 */ /* 0x000fe200078e00ff */
[----:B------:R-:W-:Y:S01]  /*21d0*/  @!PT LDS RZ, [RZ] ;  /* 0x00000000fffff984 */ /* 0x000fe20000000800 */
[----:B------:R-:W-:Y:S01]  /*21e0*/  @!PT LDS RZ, [RZ] ;  /* 0x00000000fffff984 */ /* 0x000fe20000000800 */
[----:B------:R-:W-:Y:S01]  /*21f0*/  @!PT LDS RZ, [RZ] ;  /* 0x00000000fffff984 */ /* 0x000fe20000000800 */
[----:B------:R2:W-:Y:S01]  /*2200*/  LDGSTS.E.BYPASS.LTC128B.128 [R217+0x8080], desc[UR36][R10.64], P2 ;  /* 0x080800000ad97fae */ /* 0x0005e20009101d64 */
[----:B------:R-:W-:Y:S01]  /*2210*/  IMAD.X R13, R15, 0x1, R3, P0 ;  /* 0x000000010f0d7824 */ /* 0x000fe200000e0603 */
[----:B------:R-:W-:-:S02]  /*2220*/  IADD3 R16, P0, R12, R2, RZ ;  /* 0x000000020c107210 */ /* 0x000fc40007f1e0ff */
[----:B------:R-:W-:Y:S01]  /*2230*/  LOP3.LUT P1, RZ, R5, 0x10, RZ, 0xc0, !PT ;  /* 0x0000001005ff7812 */ /* 0x000fe2000782c0ff */
[----:B------:R-:W-:Y:S01]  /*2240*/  IMAD.SHL.U32 R5, R227, 0x2, RZ ;  /* 0x00000002e3057824 */ /* 0x000fe200078e00ff */
[----:B------:R-:W0:Y:S01]  /*2250*/  LDGDEPBAR ;  /* 0x00000000000079af */ /* 0x000e220000000000 */
[----:B------:R-:W-:Y:S01]  /*2260*/  LOP3.LUT P2, RZ, R6, 0x10, RZ, 0xc0, !PT ;  /* 0x0000001006ff7812 */ /* 0x000fe2000784c0ff */
[----:B------:R-:W-:Y:S01]  /*2270*/  IMAD.X R17, R13, 0x1, R3, P0 ;  /* 0x000000010d117824 */ /* 0x000fe200000e0603 */
[----:B------:R-:W-:Y:S02]  /*2280*/  SEL R6, RZ, 0x1, P5 ;  /* 0x00000001ff067807 */ /* 0x000fe40002800000 */
[----:B------:R3:W-:Y:S01]  /*2290*/  LDGSTS.E.BYPASS.LTC128B.128 [R221+0x80], desc[UR36][R14.64], P3 ;  /* 0x000800000edd7fae */ /* 0x0007e20009901d64 */
[----:B------:R-:W-:Y:S02]  /*22a0*/  LOP3.LUT P3, RZ, R5, 0x10, RZ, 0xc0, !PT ;  /* 0x0000001005ff7812 */ /* 0x000fe4000786c0ff */
[----:B------:R-:W-:-:S05]  /*22b0*/  SEL R5, RZ, 0xffffffff, P4 ;  /* 0xffffffffff057807 */ /* 0x000fca0002000000 */
[----:B------:R-:W-:Y:S01]  /*22c0*/  IMAD.SHL.U32 R5, R5, 0x2, RZ ;  /* 0x0000000205057824 */ /* 0x000fe200078e00ff */
[----:B------:R4:W-:Y:S04]  /*22d0*/  LDGSTS.E.BYPASS.LTC128B.128 [R220+0x80], desc[UR36][R12.64], P2 ;  /* 0x000800000cdc7fae */ /* 0x0009e80009101d64 */
[----:B------:R-:W-:Y:S01]  /*22e0*/  LOP3.LUT R5, R5, 0x2, R6, 0xe2, !PT ;  /* 0x0000000205057812 */ /* 0x000fe200078ee206 */
[----:B------:R1:W-:Y:S01]  /*22f0*/  LDGSTS.E.BYPASS.LTC128B.128 [R221+0x1080], desc[UR36][R16.64], P1 ;  /* 0x0108000010dd7fae */ /* 0x0003e20008901d64 */
[----:B------:R-:W-:Y:S02]  /*2300*/  SEL R6, RZ, 0x8, P4 ;  /* 0x00000008ff067807 */ /* 0x000fe40002000000 */
[----:B--2---:R-:W-:Y:S02]  /*2310*/  IADD3 R10, P0, R16, R2, RZ ;  /* 0x00000002100a7210 */ /* 0x004fe40007f1e0ff */
[----:B------:R-:W-:Y:S01]  /*2320*/  LOP3.LUT R5, R6, R9, R5, 0xfe, !PT ;  /* 0x0000000906057212 */ /* 0x000fe200078efe05 */
[----:B------:R-:W-:-:S02]  /*2330*/  IMAD.MOV.U32 R9, RZ, RZ, RZ ;  /* 0x000000ffff097224 */ /* 0x000fc400078e00ff */
[----:B------:R-:W-:Y:S01]  /*2340*/  IMAD.X R11, R17, 0x1, R3, P0 ;  /* 0x00000001110b7824 */ /* 0x000fe200000e0603 */
[----:B------:R-:W-:-:S04]  /*2350*/  SEL R226, R5, RZ, P6 ;  /* 0x000000ff05e27207 */ /* 0x000fc80003000000 */
[----:B------:R1:W-:Y:S01]  /*2360*/  LDGSTS.E.BYPASS.LTC128B.128 [R220+0x1080], desc[UR36][R10.64], P3 ;  /* 0x010800000adc7fae */ /* 0x0003e20009901d64 */
[----:B------:R-:W-:Y:S01]  /*2370*/  LOP3.LUT P0, R5, R226, 0x1, RZ, 0xc0, !PT ;  /* 0x00000001e2057812 */ /* 0x000fe2000780c0ff */
[----:B---3--:R-:W-:Y:S02]  /*2380*/  IMAD.MOV.U32 R14, RZ, RZ, RZ ;  /* 0x000000ffff0e7224 */ /* 0x008fe400078e00ff */
[----:B----4-:R-:W-:-:S10]  /*2390*/  IMAD.MOV.U32 R13, RZ, RZ, RZ ;  /* 0x000000ffff0d7224 */ /* 0x010fd400078e00ff */
        /* <DEDUP_REMOVED lines=40> */
.L_x_3026:
[----:B------:R-:W-:Y:S05]  /*2620*/  BSYNC B0 ;  /* 0x0000000000007941 */ /* 0x000fea0003800000 */
.L_x_3025:
        /* <DEDUP_REMOVED lines=50> */
.L_x_3028:
[----:B------:R-:W-:Y:S05]  /*2950*/  BSYNC B0 ;  /* 0x0000000000007941 */ /* 0x000fea0003800000 */
.L_x_3027:
[----:B------:R-:W-:Y:S01]  /*2960*/  IMAD.SHL.U32 R4, R4, 0x8, RZ ;  /* 0x0000000804047824 */ /* 0x000fe200078e00ff */
[----:B------:R-:W-:Y:S01]  /*2970*/  BSSY B0, `(.L_x_3029) ;  /* 0x0000033000007945 */ /* 0x000fe20003800000 */
[----:B------:R-:W-:Y:S01]  /*2980*/  IMAD.MOV.U32 R12, RZ, RZ, R14 ;  /* 0x000000ffff0c7224 */ /* 0x000fe200078e000e */
[----:B------:R-:W-:Y:S01]  /*2990*/  MOV R6, RZ ;  /* 0x000000ff00067202 */ /* 0x000fe20000000f00 */
[----:B------:R-:W-:Y:S01]  /*29a0*/  IMAD.MOV.U32 R9, RZ, RZ, RZ ;  /* 0x000000ffff097224 */ /* 0x000fe200078e00ff */
        /* <DEDUP_REMOVED lines=47> */
.L_x_3030:
[----:B------:R-:W-:Y:S05]  /*2ca0*/  BSYNC B0 ;  /* 0x0000000000007941 */ /* 0x000fea0003800000 */
.L_x_3029:
        /* <DEDUP_REMOVED lines=11> */
[-C--:B--2---:R-:W-:Y:S01]  /*2d60*/  IABS R12, R213.reuse ;  /* 0x000000d5000c7213 */ /* 0x084fe20000000000 */
[----:B------:R-:W-:Y:S01]  /*2d70*/  IMAD.MOV.U32 R14, RZ, RZ, RZ ;  /* 0x000000ffff0e7224 */ /* 0x000fe200078e00ff */
        /* <DEDUP_REMOVED lines=15> */
[----:B------:R-:W-:-:S05]  /*2e70*/  VIADD R4, R225, 0x4 ;  /* 0x00000004e1047836 */ /* 0x000fca0000000000 */
[----:B------:R-:W-:-:S04]  /*2e80*/  SHF.R.S32.HI R9, RZ, 0x1f, R4 ;  /* 0x0000001fff097819 */ /* 0x000fc80000011404 */
[----:B------:R-:W-:Y:S01]  /*2e90*/  LEA.HI R9, R9, R4, RZ, 0x2 ;  /* 0x0000000409097211 */ /* 0x000fe200078f10ff */
[----:B------:R-:W-:Y:S01]  /*2ea0*/  @!P0 VIADD R14, R14, 0x1 ;  /* 0x000000010e0e8836 */ /* 0x000fe20000000000 */
[-C--:B------:R-:W-:Y:S02]  /*2eb0*/  @!P0 IADD3 R5, R5, -R12.reuse, RZ ;  /* 0x8000000c05058210 */ /* 0x080fe40007ffe0ff */
        /* <DEDUP_REMOVED lines=17> */
.L_x_3032:
[----:B------:R-:W-:Y:S05]  /*2fd0*/  BSYNC B0 ;  /* 0x0000000000007941 */ /* 0x000fea0003800000 */
.L_x_3031:
[----:B------:R-:W-:Y:S01]  /*2fe0*/  IMAD.SHL.U32 R6, R6, 0x2, RZ ;  /* 0x0000000206067824 */ /* 0x000fe200078e00ff */
[----:B------:R-:W-:Y:S01]  /*2ff0*/  ISETP.NE.AND P6, PT, R0, 0x40, PT ;  /* 0x000000400000780c */ /* 0x000fe20003fc5270 */
[----:B--2---:R-:W-:Y:S01]  /*3000*/  IMAD.MOV.U32 R12, RZ, RZ, R4 ;  /* 0x000000ffff0c7224 */ /* 0x004fe200078e0004 */
[----:B-1----:R-:W-:Y:S01]  /*3010*/  IADD3 R16, P1, R10, R222, RZ ;  /* 0x000000de0a107210 */ /* 0x002fe20007f3e0ff */
[----:B------:R-:W-:Y:S01]  /*3020*/  IMAD.MOV.U32 R13, RZ, RZ, R5 ;  /* 0x000000ffff0d7224 */ /* 0x000fe200078e0005 */
[----:B------:R-:W-:Y:S01]  /*3030*/  ISETP.NE.U32.AND P0, PT, R6, RZ, PT ;  /* 0x000000ff0600720c */ /* 0x000fe20003f05070 */
[----:B------:R-:W-:Y:S01]  /*3040*/  BSSY B0, `(.L_x_3033) ;  /* 0x0000048000007945 */ /* 0x000fe20003800000 */
[----:B------:R-:W-:Y:S01]  /*3050*/  SEL R227, R227, RZ, P6 ;  /* 0x000000ffe3e37207 */ /* 0x000fe20003000000 */
[----:B------:R-:W-:Y:S01]  /*3060*/  IMAD.X R17, R11, 0x1, R223, P1 ;  /* 0x000000010b117824 */ /* 0x000fe200008e06df */
[----:B------:R-:W-:Y:S01]  /*3070*/  SEL R226, R226, RZ, P6 ;  /* 0x000000ffe2e27207 */ /* 0x000fe20003000000 */
[----:B------:R-:W-:-:S02]  /*3080*/  VIADD R10, R225, 0x20 ;  /* 0x00000020e10a7836 */ /* 0x000fc40000000000 */
[C---:B------:R-:W-:Y:S02]  /*3090*/  IMAD.SHL.U32 R0, R227.reuse, 0x8, RZ ;  /* 0x00000008e3007824 */ /* 0x040fe400078e00ff */
        /* <DEDUP_REMOVED lines=11> */
[-C--:B------:R-:W-:Y:S01]  /*3150*/  IADD3 R4, P1, R14, R2.reuse, RZ ;  /* 0x000000020e047210 */ /* 0x080fe20007f3e0ff */
[--C-:B------:R-:W-:Y:S01]  /*3160*/  IMAD.X R15, R17, 0x1, R3.reuse, P0 ;  /* 0x00000001110f7824 */ /* 0x100fe200000e0603 */
[----:B------:R-:W-:Y:S01]  /*3170*/  LOP3.LUT P3, RZ, R5, 0x10, RZ, 0xc0, !PT ;  /* 0x0000001005ff7812 */ /* 0x000fe2000786c0ff */
[----:B------:R-:W-:Y:S01]  /*3180*/  IMAD.MOV.U32 R11, RZ, RZ, RZ ;  /* 0x000000ffff0b7224 */ /* 0x000fe200078e00ff */
[----:B------:R-:W-:Y:S01]  /*3190*/  LOP3.LUT P2, RZ, R0, 0x10, RZ, 0xc0, !PT ;  /* 0x0000001000ff7812 */ /* 0x000fe2000784c0ff */
[----:B------:R-:W-:Y:S01]  /*31a0*/  IMAD.X R5, R15, 0x1, R3, P1 ;  /* 0x000000010f057824 */ /* 0x000fe200008e0603 */
[----:B------:R-:W-:Y:S01]  /*31b0*/  IADD3 R2, P0, R4, R2, RZ ;  /* 0x0000000204027210 */ /* 0x000fe20007f1e0ff */
[----:B------:R-:W-:-:S04]  /*31c0*/  IMAD.MOV.U32 R0, RZ, RZ, RZ ;  /* 0x000000ffff007224 */ /* 0x000fc800078e00ff */
[----:B------:R-:W-:Y:S01]  /*31d0*/  IMAD.X R3, R5, 0x1, R3, P0 ;  /* 0x0000000105037824 */ /* 0x000fe200000e0603 */
[----:B------:R2:W-:Y:S01]  /*31e0*/  LDGSTS.E.BYPASS.LTC128B.128 [R221+0x100], desc[UR36][R16.64], P5 ;  /* 0x0010000010dd7fae */ /* 0x0005e2000a901d64 */
[----:B------:R-:W-:-:S03]  /*31f0*/  LOP3.LUT P0, R9, R226, 0x1, RZ, 0xc0, !PT ;  /* 0x00000001e2097812 */ /* 0x000fc6000780c0ff */
[----:B------:R2:W-:Y:S04]  /*3200*/  LDGSTS.E.BYPASS.LTC128B.128 [R220+0x100], desc[UR36][R14.64], P4 ;  /* 0x001000000edc7fae */ /* 0x0005e8000a101d64 */
[----:B------:R2:W-:Y:S01]  /*3210*/  LDGSTS.E.BYPASS.LTC128B.128 [R221+0x1100], desc[UR36][R4.64], P3 ;  /* 0x0110000004dd7fae */ /* 0x0005e20009901d64 */
[----:B-1----:R-:W-:-:S03]  /*3220*/  CS2R R12, SRZ ;  /* 0x00000000000c7805 */ /* 0x002fc6000001ff00 */
[----:B------:R2:W-:Y:S02]  /*3230*/  LDGSTS.E.BYPASS.LTC128B.128 [R220+0x1100], desc[UR36][R2.64], P2 ;  /* 0x0110000002dc7fae */ /* 0x0005e40009101d64 */
        /* <DEDUP_REMOVED lines=40> */
.L_x_3034:
[----:B------:R-:W-:Y:S05]  /*34c0*/  BSYNC B0 ;  /* 0x0000000000007941 */ /* 0x000fea0003800000 */
.L_x_3033:
        /* <DEDUP_REMOVED lines=50> */
.L_x_3036:
[----:B------:R-:W-:Y:S05]  /*37f0*/  BSYNC B0 ;  /* 0x0000000000007941 */ /* 0x000fea0003800000 */
.L_x_3035:
[----:B------:R-:W-:Y:S01]  /*3800*/  IMAD.SHL.U32 R0, R0, 0x8, RZ ;  /* 0x0000000800007824 */ /* 0x000fe200078e00ff */
[----:B------:R-:W-:Y:S01]  /*3810*/  BSSY B0, `(.L_x_3037) ;  /* 0x0000033000007945 */ /* 0x000fe20003800000 */
[----:B------:R-:W-:Y:S01]  /*3820*/  IMAD.MOV.U32 R13, RZ, RZ, R11 ;  /* 0x000000ffff0d7224 */ /* 0x000fe200078e000b */
[----:B------:R-:W-:Y:S01]  /*3830*/  MOV R10, RZ ;  /* 0x000000ff000a7202 */ /* 0x000fe20000000f00 */
[----:B------:R-:W-:Y:S01]  /*3840*/  IMAD.MOV.U32 R9, RZ, RZ, RZ ;  /* 0x000000ffff097224 */ /* 0x000fe200078e00ff */
[----:B------:R-:W-:Y:S02]  /*3850*/  ISETP.NE.U32.AND P0, PT, R0, RZ, PT ;  /* 0x000000ff0000720c */ /* 0x000fe40003f05070 */
[----:B-1----:R-:W-:-:S11]  /*3860*/  CS2R R4, SRZ ;  /* 0x0000000000047805 */ /* 0x002fd6000001ff00 */
        /* <DEDUP_REMOVED lines=9> */
[----:B------:R-:W-:-:S07]  /*3900*/  IABS R0, R213 ;  /* 0x000000d500007213 */ /* 0x000fce0000000000 */
[----:B-1----:R-:W1:Y:S02]  /*3910*/  MUFU.RCP R12, R14 ;  /* 0x0000000e000c7308 */ /* 0x002e640000001000 */
[----:B-1----:R-:W-:-:S06]  /*3920*/  VIADD R12, R12, 0xffffffe ;  /* 0x0ffffffe0c0c7836 */ /* 0x002fcc0000000000 */
[----:B------:R-:W1:Y:S02]  /*3930*/  F2I.FTZ.U32.TRUNC.NTZ R13, R12 ;  /* 0x0000000c000d7305 */ /* 0x000e64000021f000 */
[----:B-1----:R-:W-:Y:S02]  /*3940*/  IMAD.MOV R5, RZ, RZ, -R13 ;  /* 0x000000ffff057224 */ /* 0x002fe400078e0a0d */
        /* <DEDUP_REMOVED lines=31> */
.L_x_3038:
[----:B------:R-:W-:Y:S05]  /*3b40*/  BSYNC B0 ;  /* 0x0000000000007941 */ /* 0x000fea0003800000 */
.L_x_3037:
        /* <DEDUP_REMOVED lines=49> */
.L_x_3040:
[----:B------:R-:W-:Y:S05]  /*3e60*/  BSYNC B0 ;  /* 0x0000000000007941 */ /* 0x000fea0003800000 */
.L_x_3039:
[C---:B--2---:R-:W-:Y:S01]  /*3e70*/  IMAD.SHL.U32 R5, R209.reuse, 0x4, RZ ;  /* 0x00000004d1057824 */ /* 0x044fe200078e00ff */
        /* <DEDUP_REMOVED lines=10> */
[----:B-1----:R-:W-:Y:S02]  /*3f20*/  LOP3.LUT R13, R5, 0xe0, R0, 0xf8, !PT ;  /* 0x000000e0050d7812 */ /* 0x002fe400078ef800 */
        /* <DEDUP_REMOVED lines=10> */
[----:B------:R-:W-:Y:S01]  /*3fd0*/  IMAD R199, R8, 0x10, R7 ;  /* 0x0000001008c77824 */ /* 0x000fe200078e0207 */
[----:B------:R-:W-:Y:S01]  /*3fe0*/  LOP3.LUT R8, R4, 0x2, RZ, 0xfc, !PT ;  /* 0x0000000204087812 */ /* 0x000fe200078efcff */
[----:B------:R-:W-:Y:S01]  /*3ff0*/  IMAD R2, R208, 0x8, R13 ;  /* 0x00000008d0027824 */ /* 0x000fe200078e020d */
[----:B------:R-:W-:Y:S01]  /*4000*/  CS2R R52, SRZ ;  /* 0x0000000000347805 */ /* 0x000fe2000001ff00 */
[----:B------:R-:W-:Y:S01]  /*4010*/  @!PT LDS RZ, [RZ] ;  /* 0x00000000fffff984 */ /* 0x000fe20000000800 */
[----:B------:R-:W-:Y:S01]  /*4020*/  @!PT LDS RZ, [RZ] ;  /* 0x00000000fffff984 */ /* 0x000fe20000000800 */
[----:B------:R-:W-:Y:S01]  /*4030*/  @!PT LDS RZ, [RZ] ;  /* 0x00000000fffff984 */ /* 0x000fe20000000800 */
[----:B------:R1:W-:Y:S01]  /*4040*/  LDGSTS.E.BYPASS.LTC128B.128 [R217+0xc080], desc[UR36][R10.64], P2 ;  /* 0x0c0800000ad97fae */ /* 0x0003e20009101d64 */
[----:B------:R-:W-:Y:S01]  /*4050*/  IMAD.X R223, R3, 0x1, R223, P0 ;  /* 0x0000000103df7824 */ /* 0x000fe200000e06df */
[----:B------:R-:W-:Y:S01]  /*4060*/  LOP3.LUT R8, R8, 0x3, R209, 0x78, !PT ;  /* 0x0000000308087812 */ /* 0x000fe200078e78d1 */
[----:B------:R-:W-:Y:S01]  /*4070*/  IMAD R2, R2, 0x10, R7 ;  /* 0x0000001002027824 */ /* 0x000fe200078e0207 */
[----:B------:R-:W0:Y:S01]  /*4080*/  LDGDEPBAR ;  /* 0x00000000000079af */ /* 0x000e220000000000 */
[----:B------:R-:W-:Y:S01]  /*4090*/  VIADD R3, R7, 0x8000 ;  /* 0x0000800007037836 */ /* 0x000fe20000000000 */
[----:B------:R-:W-:-:S02]  /*40a0*/  LOP3.LUT R7, R5, R4, R6, 0xf6, !PT ;  /* 0x0000000405077212 */ /* 0x000fc400078ef606 */
[----:B------:R-:W-:Y:S02]  /*40b0*/  CS2R R50, SRZ ;  /* 0x0000000000327805 */ /* 0x000fe4000001ff00 */
[--C-:B------:R-:W-:Y:S02]  /*40c0*/  LOP3.LUT R4, R4, 0x3, R209.reuse, 0x78, !PT ;  /* 0x0000000304047812 */ /* 0x100fe400078e78d1 */
[----:B------:R-:W-:Y:S02]  /*40d0*/  CS2R R48, SRZ ;  /* 0x0000000000307805 */ /* 0x000fe4000001ff00 */
[----:B------:R-:W-:Y:S02]  /*40e0*/  LOP3.LUT R164, R7, 0xe0, R0, 0xf8, !PT ;  /* 0x000000e007a47812 */ /* 0x000fe400078ef800 */
[----:B------:R-:W-:Y:S02]  /*40f0*/  CS2R R122, SRZ ;  /* 0x00000000007a7805 */ /* 0x000fe4000001ff00 */
[----:B------:R-:W-:-:S02]  /*4100*/  LOP3.LUT R9, R4, 0x4, R209, 0xf8, !PT ;  /* 0x0000000404097812 */ /* 0x000fc400078ef8d1 */
[----:B------:R-:W-:Y:S02]  /*4110*/  CS2R R120, SRZ ;  /* 0x0000000000787805 */ /* 0x000fe4000001ff00 */
[----:B------:R-:W-:Y:S01]  /*4120*/  LOP3.LUT R7, R4, 0x4, R209, 0xf4, !PT ;  /* 0x0000000404077812 */ /* 0x000fe200078ef4d1 */
[----:B------:R-:W-:Y:S01]  /*4130*/  IMAD R164, R164, 0x10, R199 ;  /* 0x00000010a4a47824 */ /* 0x000fe200078e02c7 */
[----:B------:R-:W-:Y:S02]  /*4140*/  LOP3.LUT R4, R9, 0xf0, R0, 0xf8, !PT ;  /* 0x000000f009047812 */ /* 0x000fe400078ef800 */
[----:B------:R-:W-:Y:S02]  /*4150*/  CS2R R110, SRZ ;  /* 0x00000000006e7805 */ /* 0x000fe4000001ff00 */
[----:B------:R-:W-:Y:S02]  /*4160*/  LOP3.LUT R9, R8, 0x4, R209, 0xf8, !PT ;  /* 0x0000000408097812 */ /* 0x000fe400078ef8d1 */
[----:B------:R-:W-:-:S02]  /*4170*/  CS2R R108, SRZ ;  /* 0x00000000006c7805 */ /* 0x000fc4000001ff00 */
[----:B------:R-:W-:Y:S01]  /*4180*/  CS2R R58, SRZ ;  /* 0x00000000003a7805 */ /* 0x000fe2000001ff00 */
[----:B------:R-:W-:Y:S01]  /*4190*/  IMAD R13, R4, 0x10, R3 ;  /* 0x00000010040d7824 */ /* 0x000fe200078e0203 */
[----:B------:R-:W-:Y:S02]  /*41a0*/  CS2R R56, SRZ ;  /* 0x0000000000387805 */ /* 0x000fe4000001ff00 */
[----:B------:R-:W-:Y:S02]  /*41b0*/  CS2R R46, SRZ ;  /* 0x00000000002e7805 */ /* 0x000fe4000001ff00 */
[----:B------:R-:W-:Y:S02]  /*41c0*/  CS2R R44, SRZ ;  /* 0x00000000002c7805 */ /* 0x000fe4000001ff00 */
[----:B------:R-:W-:Y:S02]  /*41d0*/  CS2R R126, SRZ ;  /* 0x00000000007e7805 */ /* 0x000fe4000001ff00 */
[----:B------:R-:W-:-:S02]  /*41e0*/  CS2R R124, SRZ ;  /* 0x00000000007c7805 */ /* 0x000fc4000001ff00 */
[----:B-1----:R-:W-:Y:S01]  /*41f0*/  LOP3.LUT R10, R7, 0xf0, R0, 0xf8, !PT ;  /* 0x000000f0070a7812 */ /* 0x002fe200078ef800 */
[----:B------:R-:W-:-:S06]  /*4200*/  DEPBAR.LE SB0, 0x2 ;  /* 0x000080800000791a */ /* 0x000fcc0000000000 */
[----:B------:R-:W-:Y:S05]  /*4210*/  WARPSYNC.ALL ;  /* 0x0000000000007948 */ /* 0x000fea0003800000 */
[----:B------:R-:W-:Y:S01]  /*4220*/  BAR.SYNC.DEFER_BLOCKING 0x0 ;  /* 0x0000000000007b1d */ /* 0x000fe20000010000 */
[----:B------:R-:W-:Y:S01]  /*4230*/  LOP3.LUT R7, R8, 0x4, R209, 0xf4, !PT ;  /* 0x0000000408077812 */ /* 0x000fe200078ef4d1 */
[----:B------:R-:W-:Y:S01]  /*4240*/  IMAD R11, R10, 0x10, R3 ;  /* 0x000000100a0b7824 */ /* 0x000fe200078e0203 */
[----:B------:R-:W-:Y:S02]  /*4250*/  LOP3.LUT R8, R9, 0xf0, R0, 0xf8, !PT ;  /* 0x000000f009087812 */ /* 0x000fe400078ef800 */
[----:B------:R-:W-:-:S02]  /*4260*/  CS2R R106, SRZ ;  /* 0x00000000006a7805 */ /* 0x000fc4000001ff00 */
        /* <DEDUP_REMOVED lines=23> */
[----:B------:R2:W3:Y:S01]  /*43e0*/  LDSM.16.M88.4 R152, [R2+0x1000] ;  /* 0x001000000298783b */ /* 0x0004e20000000200 */
[----:B------:R-:W-:Y:S02]  /*43f0*/  CS2R R98, SRZ ;  /* 0x0000000000627805 */ /* 0x000fe4000001ff00 */
[----:B------:R-:W-:Y:S02]  /*4400*/  CS2R R96, SRZ ;  /* 0x0000000000607805 */ /* 0x000fe4000001ff00 */
[----:B------:R-:W-:Y:S01]  /*4410*/  CS2R R70, SRZ ;  /* 0x0000000000467805 */ /* 0x000fe2000001ff00 */
[----:B------:R2:W4:Y:S01]  /*4420*/  LDSM.16.M88.4 R156, [R2+0x2000] ;  /* 0x00200000029c783b */ /* 0x0005220000000200 */
        /* <DEDUP_REMOVED lines=70> */
.L_x_3050:
[C---:B----4-:R-:W-:Y:S01]  /*4890*/  HMMA.16816.F32 R16, R4.reuse, R8, R16 ;  /* 0x000000080410723c */ /* 0x050fe20000001810 */
[----:B------:R-:W-:Y:S01]  /*48a0*/  BSSY B0, `(.L_x_3042) ;  /* 0x000006a000007945 */ /* 0x000fe20003800000 */
[----:B---3--:R-:W-:Y:S02]  /*48b0*/  CS2R R234, SRZ ;  /* 0x0000000000ea7805 */ /* 0x008fe4000001ff00 */
[----:B------:R-:W-:Y:S01]  /*48c0*/  CS2R R236, SRZ ;  /* 0x0000000000ec7805 */ /* 0x000fe2000001ff00 */
[--C-:B------:R-:W-:Y:S01]  /*48d0*/  IMAD.IADD R168, R2, 0x1, R198.reuse ;  /* 0x0000000102a87824 */ /* 0x100fe200078e02c6 */
[C---:B------:R-:W-:Y:S03]  /*48e0*/  HMMA.16816.F32 R24, R4.reuse, R10, R24 ;  /* 0x0000000a0418723c */ /* 0x040fe60000001818 */
[----:B------:R-:W-:Y:S02]  /*48f0*/  LOP3.LUT P2, RZ, R227, 0x1, RZ, 0xc0, !PT ;  /* 0x00000001e3ff7812 */ /* 0x000fe4000784c0ff */
[----:B------:R-:W1:Y:S01]  /*4900*/  LDSM.16.MT88.4 R168, [R168+0x1000] ;  /* 0x00100000a8a8783b */ /* 0x000e620000004200 */
[C---:B------:R-:W-:Y:S05]  /*4910*/  HMMA.16816.F32 R28, R4.reuse, R12, R28 ;  /* 0x0000000c041c723c */ /* 0x040fea000000181c */
[----:B------:R-:W-:Y:S01]  /*4920*/  VIADD R233, R221, UR10 ;  /* 0x0000000adde97c36 */ /* 0x000fe20008000000 */
[C---:B------:R-:W-:Y:S05]  /*4930*/  HMMA.16816.F32 R32, R4.reuse, R14, R32 ;  /* 0x0000000e0420723c */ /* 0x040fea0000001820 */
[--C-:B------:R-:W-:Y:S01]  /*4940*/  IMAD.IADD R172, R3, 0x1, R198.reuse ;  /* 0x0000000103ac7824 */ /* 0x100fe200078e02c6 */
[C---:B------:R-:W-:Y:S05]  /*4950*/  HMMA.16816.F32 R36, R4.reuse, R20, R36 ;  /* 0x000000140424723c */ /* 0x040fea0000001824 */
[----:B------:R-:W1:Y:S01]  /*4960*/  LDSM.16.MT88.4 R172, [R172+0x1000] ;  /* 0x00100000acac783b */ /* 0x000e620000004200 */
[C---:B------:R-:W-:Y:S05]  /*4970*/  HMMA.16816.F32 R40, R4.reuse, R22, R40 ;  /* 0x000000160428723c */ /* 0x040fea0000001828 */
[--C-:B------:R-:W-:Y:S01]  /*4980*/  IMAD.IADD R176, R196, 0x1, R198.reuse ;  /* 0x00000001c4b07824 */ /* 0x100fe200078e02c6 */
[C---:B------:R-:W-:Y:S05]  /*4990*/  HMMA.16816.F32 R44, R4.reuse, R148, R44 ;  /* 0x00000094042c723c */ /* 0x040fea000000182c */
[----:B------:R-:W1:Y:S01]  /*49a0*/  LDSM.16.MT88.4 R176, [R176+0x1000] ;  /* 0x00100000b0b0783b */ /* 0x000e620000004200 */
[-C--:B------:R-:W-:Y:S05]  /*49b0*/  HMMA.16816.F32 R48, R4, R150.reuse, R48 ;  /* 0x000000960430723c */ /* 0x080fea0000001830 */
[----:B------:R-:W-:Y:S01]  /*49c0*/  IMAD.IADD R180, R197, 0x1, R198 ;  /* 0x00000001c5b47824 */ /* 0x000fe200078e02c6 */
[C---:B------:R-:W-:Y:S05]  /*49d0*/  HMMA.16816.F32 R52, R152.reuse, R150, R52 ;  /* 0x000000969834723c */ /* 0x040fea0000001834 */
[----:B------:R-:W1:Y:S01]  /*49e0*/  LDSM.16.MT88.4 R180, [R180+0x1000] ;  /* 0x00100000b4b4783b */ /* 0x000e620000004200 */
[C---:B------:R-:W-:Y:S05]  /*49f0*/  HMMA.16816.F32 R56, R152.reuse, R148, R56 ;  /* 0x000000949838723c */ /* 0x040fea0000001838 */
[----:B------:R-:W-:Y:S01]  /*4a00*/  IMAD.IADD R200, R0, 0x1, R199 ;  /* 0x0000000100c87824 */ /* 0x000fe200078e02c7 */
[C---:B------:R-:W-:Y:S04]  /*4a10*/  HMMA.16816.F32 R60, R152.reuse, R22, R60 ;  /* 0x00000016983c723c */ /* 0x040fe8000000183c */
[----:B------:R3:W1:Y:S01]  /*4a20*/  LDSM.16.M88.4 R164, [R200] ;  /* 0x00000000c8a4783b */ /* 0x0006620000000200 */
[----:B--2---:R-:W-:Y:S01]  /*4a30*/  IADD3 R230, P0, R222, R204, RZ ;  /* 0x000000ccdee67210 */ /* 0x004fe20007f1e0ff */
[C---:B------:R-:W-:Y:S05]  /*4a40*/  HMMA.16816.F32 R64, R152.reuse, R20, R64 ;  /* 0x000000149840723c */ /* 0x040fea0000001840 */
[----:B------:R-:W-:Y:S01]  /*4a50*/  IMAD.X R231, R223, 0x1, R205, P0 ;  /* 0x00000001dfe77824 */ /* 0x000fe200000e06cd */
[C---:B------:R-:W-:Y:S01]  /*4a60*/  HMMA.16816.F32 R68, R152.reuse, R14, R68 ;  /* 0x0000000e9844723c */ /* 0x040fe20000001844 */
[----:B------:R3:W1:Y:S04]  /*4a70*/  LDSM.16.M88.4 R184, [R200+0x1000] ;  /* 0x00100000c8b8783b */ /* 0x0006680000000200 */
[----:B------:R-:W-:Y:S01]  /*4a80*/  LOP3.LUT R229, R227, 0x2, RZ, 0xc0, !PT ;  /* 0x00000002e3e57812 */ /* 0x000fe200078ec0ff */
[C---:B------:R-:W-:Y:S03]  /*4a90*/  HMMA.16816.F32 R72, R152.reuse, R12, R72 ;  /* 0x0000000c9848723c */ /* 0x040fe60000001848 */
[----:B------:R3:W1:Y:S02]  /*4aa0*/  LDSM.16.M88.4 R188, [R200+0x2000] ;  /* 0x00200000c8bc783b */ /* 0x0006640000000200 */
[----:B------:R-:W-:Y:S01]  /*4ab0*/  SHF.R.U32.HI R229, RZ, 0x1, R229 ;  /* 0x00000001ffe57819 */ /* 0x000fe200000116e5 */
[C---:B------:R-:W-:Y:S03]  /*4ac0*/  HMMA.16816.F32 R76, R152.reuse, R10, R76 ;  /* 0x0000000a984c723c */ /* 0x040fe6000000184c */
[----:B------:R-:W-:Y:S02]  /*4ad0*/  ISETP.NE.U32.AND P1, PT, R229, RZ, PT ;  /* 0x000000ffe500720c */ /* 0x000fe40003f25070 */
[----:B------:R3:W1:Y:S01]  /*4ae0*/  LDSM.16.M88.4 R192, [R200+0x3000] ;  /* 0x00300000c8c0783b */ /* 0x0006620000000200 */
[-C--:B------:R-:W-:Y:S05]  /*4af0*/  HMMA.16816.F32 R80, R152, R8.reuse, R80 ;  /* 0x000000089850723c */ /* 0x080fea0000001850 */
[----:B------:R-:W-:Y:S01]  /*4b00*/  VIADD R229, R220, UR10 ;  /* 0x0000000adce57c36 */ /* 0x000fe20008000000 */
[C---:B------:R-:W-:Y:S01]  /*4b10*/  HMMA.16816.F32 R84, R156.reuse, R8, R84 ;  /* 0x000000089c54723c */ /* 0x040fe20000001854 */
[----:B------:R-:W-:Y:S01]  /*4b20*/  @!PT LDS RZ, [RZ] ;  /* 0x00000000fffff984 */ /* 0x000fe20000000800 */
[----:B------:R-:W-:Y:S01]  /*4b30*/  @!PT LDS RZ, [RZ] ;  /* 0x00000000fffff984 */ /* 0x000fe20000000800 */
[----:B------:R-:W-:Y:S01]  /*4b40*/  @!PT LDS RZ, [RZ] ;  /* 0x00000000fffff984 */ /* 0x000fe20000000800 */
[----:B------:R3:W-:Y:S04]  /*4b50*/  @P2 LDGSTS.E.BYPASS.LTC128B.128 [R233], desc[UR36][R222.64] ;  /* 0x00000000dee92fae */ /* 0x0007e8000b901d64 */
[----:B------:R-:W-:Y:S01]  /*4b60*/  LOP3.LUT P0, R232, R226, 0x1, RZ, 0xc0, !PT ;  /* 0x00000001e2e87812 */ /* 0x000fe2000780c0ff */
[C---:B------:R-:W-:Y:S03]  /*4b70*/  HMMA.16816.F32 R88, R156.reuse, R10, R88 ;  /* 0x0000000a9c58723c */ /* 0x040fe60000001858 */
[----:B------:R3:W-:Y:S03]  /*4b80*/  @P1 LDGSTS.E.BYPASS.LTC128B.128 [R229], desc[UR36][R230.64] ;  /* 0x00000000e6e51fae */ /* 0x0007e6000b901d64 */
        /* <DEDUP_REMOVED lines=22> */
[----:B------:R2:W4:Y:S01]  /*4cf0*/  F2I.FTZ.U32.TRUNC.NTZ R11, R10 ;  /* 0x0000000a000b7305 */ /* 0x000522000021f000 */
[----:B------:R-:W-:Y:S01]  /*4d00*/  IMAD.MOV R4, RZ, RZ, -R4 ;  /* 0x000000ffff047224 */ /* 0x000fe200078e0a04 */
[----:B--2---:R-:W-:Y:S01]  /*4d10*/  MOV R10, RZ ;  /* 0x000000ff000a7202 */ /* 0x004fe20000000f00 */
        /* <DEDUP_REMOVED lines=34> */
.L_x_3043:
[----:B------:R-:W-:Y:S05]  /*4f40*/  BSYNC B0 ;  /* 0x0000000000007941 */ /* 0x000fea0003800000 */
.L_x_3042:
        /* <DEDUP_REMOVED lines=54> */
.L_x_3045:
[----:B------:R-:W-:Y:S05]  /*52b0*/  BSYNC B0 ;  /* 0x0000000000007941 */ /* 0x000fea0003800000 */
.L_x_3044:
[C---:B------:R-:W-:Y:S01]  /*52c0*/  LOP3.LUT R6, R227.reuse, 0x8, RZ, 0xc0, !PT ;  /* 0x00000008e3067812 */ /* 0x040fe200078ec0ff */
[----:B---3--:R-:W-:Y:S01]  /*52d0*/  IMAD.WIDE.U32 R230, R204, 0x3, R222 ;  /* 0x00000003cce67825 */ /* 0x008fe200078e00de */
[----:B------:R-:W-:Y:S01]  /*52e0*/  LOP3.LUT R7, R227, 0x4, RZ, 0xc0, !PT ;  /* 0x00000004e3077812 */ /* 0x000fe200078ec0ff */
[----:B------:R-:W-:Y:S01]  /*52f0*/  BSSY B0, `(.L_x_3046) ;  /* 0x0000041000007945 */ /* 0x000fe20003800000 */
[----:B------:R-:W-:Y:S02]  /*5300*/  SHF.R.U32.HI R6, RZ, 0x3, R6 ;  /* 0x00000003ff067819 */ /* 0x000fe40000011606 */
[----:B--2---:R-:W-:Y:S02]  /*5310*/  CS2R R236, SRZ ;  /* 0x0000000000ec7805 */ /* 0x004fe4000001ff00 */
[----:B------:R-:W-:Y:S01]  /*5320*/  ISETP.NE.AND P3, PT, R4, RZ, PT ;  /* 0x000000ff0400720c */ /* 0x000fe20003f65270 */
[----:B------:R-:W-:Y:S01]  /*5330*/  IMAD.MOV.U32 R11, RZ, RZ, RZ ;  /* 0x000000ffff0b7224 */ /* 0x000fe200078e00ff */
[----:B------:R-:W-:Y:S02]  /*5340*/  SHF.R.U32.HI R7, RZ, 0x2, R7 ;  /* 0x00000002ff077819 */ /* 0x000fe40000011607 */
[----:B------:R-:W-:Y:S01]  /*5350*/  ISETP.NE.U32.AND P1, PT, R6, RZ, PT ;  /* 0x000000ff0600720c */ /* 0x000fe20003f25070 */
[----:B------:R-:W-:Y:S01]  /*5360*/  IMAD.MOV.U32 R6, RZ, RZ, RZ ;  /* 0x000000ffff067224 */ /* 0x000fe200078e00ff */
[----:B------:R-:W-:Y:S01]  /*5370*/  ISETP.NE.U32.AND P2, PT, R7, RZ, PT ;  /* 0x000000ff0700720c */ /* 0x000fe20003f45070 */
[----:B------:R-:W-:Y:S01]  /*5380*/  IMAD R7, R205, 0x3, RZ ;  /* 0x00000003cd077824 */ /* 0x000fe200078e02ff */
[----:B------:R-:W-:Y:S05]  /*5390*/  IADD3 R8, P0, R222, R215, RZ ;  /* 0x000000d7de087210 */ /* 0x000fea0007f1e0ff */
[----:B------:R-:W-:Y:S01]  /*53a0*/  @!PT LDS RZ, [RZ] ;  /* 0x00000000fffff984 */ /* 0x000fe20000000800 */
[----:B------:R-:W-:Y:S01]  /*53b0*/  @!PT LDS RZ, [RZ] ;  /* 0x00000000fffff984 */ /* 0x000fe20000000800 */
[----:B------:R-:W-:Y:S01]  /*53c0*/  @!PT LDS RZ, [RZ] ;  /* 0x00000000fffff984 */ /* 0x000fe20000000800 */
[----:B------:R2:W-:Y:S01]  /*53d0*/  @P3 LDGSTS.E.BYPASS.LTC128B.128 [R5+0x8080], desc[UR36][R234.64] ;  /* 0x08080000ea053fae */ /* 0x0005e2000b901d64 */
[----:B------:R-:W-:Y:S02]  /*53e0*/  IMAD.X R9, R223, 0x1, R214, P0 ;  /* 0x00000001df097824 */ /* 0x000fe400000e06d6 */
[----:B------:R-:W-:Y:S01]  /*53f0*/  IMAD.IADD R223, R231, 0x1, R7 ;  /* 0x00000001e7df7824 */ /* 0x000fe200078e0207 */
[----:B------:R-:W-:Y:S01]  /*5400*/  LOP3.LUT P0, R7, R226, 0x4, RZ, 0xc0, !PT ;  /* 0x00000004e2077812 */ /* 0x000fe2000780c0ff */
[----:B------:R-:W-:Y:S01]  /*5410*/  @P1 IMAD.MOV.U32 R222, RZ, RZ, R230 ;  /* 0x000000ffffde1224 */ /* 0x000fe200078e00e6 */
[----:B------:R2:W-:Y:S06]  /*5420*/  @P2 LDGSTS.E.BYPASS.LTC128B.128 [R233+0x1000], desc[UR36][R8.64] ;  /* 0x0100000008e92fae */ /* 0x0005ec000b901d64 */
[----:B------:R2:W-:Y:S05]  /*5430*/  @P1 LDGSTS.E.BYPASS.LTC128B.128 [R229+0x1000], desc[UR36][R222.64] ;  /* 0x01000000dee51fae */ /* 0x0005ea000b901d64 */
        /* <DEDUP_REMOVED lines=32> */
[----:B------:R-:W-:Y:S02]  /*5640*/  IADD3 R5, -R11, RZ, RZ ;  /* 0x000000ff0b057210 */ /* 0x000fe40007ffe1ff */
[----:B------:R-:W-:Y:S03]  /*5650*/  IADD3 R6, R6, R11, RZ ;  /* 0x0000000b06067210 */ /* 0x000fe60007ffe0ff */
[C---:B------:R-:W-:Y:S04]  /*5660*/  IMAD R5, R213.reuse, R5, R212 ;  /* 0x00000005d5057224 */ /* 0x040fe800078e02d4 */
[----:B------:R-:W-:Y:S01]  /*5670*/  IMAD R8, R213, R4, R5 ;  /* 0x00000004d5087224 */ /* 0x000fe200078e0205 */
[----:B------:R-:W-:Y:S01]  /*5680*/  SHF.R.S32.HI R5, RZ, 0x1f, R6 ;  /* 0x0000001fff057819 */ /* 0x000fe20000011406 */
[-C--:B------:R-:W-:Y:S03]  /*5690*/  IMAD R4, R224, R6.reuse, RZ ;  /* 0x00000006e0047224 */ /* 0x080fe600078e02ff */
[----:B------:R-:W-:Y:S01]  /*56a0*/  SHF.R.S32.HI R9, RZ, 0x1f, R8 ;  /* 0x0000001fff097819 */ /* 0x000fe20000011408 */
[C---:B------:R-:W-:Y:S02]  /*56b0*/  IMAD R4, R211.reuse, R5, R4 ;  /* 0x00000005d3047224 */ /* 0x040fe400078e0204 */
[----:B------:R-:W-:Y:S04]  /*56c0*/  IMAD.WIDE.U32 R8, R211, R6, R8 ;  /* 0x00000006d3087225 */ /* 0x000fe800078e0008 */
[----:B------:R-:W-:Y:S01]  /*56d0*/  IMAD.IADD R4, R9, 0x1, R4 ;  /* 0x0000000109047824 */ /* 0x000fe200078e0204 */
[C---:B------:R-:W-:Y:S04]  /*56e0*/  LEA R6, P0, R8.reuse, R202, 0x1 ;  /* 0x000000ca08067211 */ /* 0x040fe800078008ff */
[----:B------:R-:W-:Y:S09]  /*56f0*/  LEA.HI.X R11, R8, R203, R4, 0x1, P0 ;  /* 0x000000cb080b7211 */ /* 0x000ff200000f0c04 */
.L_x_3047:
[----:B------:R-:W-:Y:S05]  /*5700*/  BSYNC B0 ;  /* 0x0000000000007941 */ /* 0x000fea0003800000 */
.L_x_3046:
[----:B------:R-:W-:Y:S01]  /*5710*/  ISETP.NE.AND P0, PT, R7, RZ, PT ;  /* 0x000000ff0700720c */ /* 0x000fe20003f05270 */
[----:B--2---:R-:W-:Y:S01]  /*5720*/  VIADD R233, R217, UR9 ;  /* 0x00000009d9e97c36 */ /* 0x004fe20008000000 */
        /* <DEDUP_REMOVED lines=52> */
.L_x_3049:
[----:B------:R-:W-:Y:S05]  /*5a70*/  BSYNC B0 ;  /* 0x0000000000007941 */ /* 0x000fea0003800000 */
.L_x_3048:
        /* <DEDUP_REMOVED lines=17> */
[----:B------:R-:W-:Y:S01]  /*5b90*/  IADD3 R222, P0, R230, UR4, RZ ;  /* 0x00000004e6de7c10 */ /* 0x000fe2000ff1e0ff */
        /* <DEDUP_REMOVED lines=10> */
[----:B------:R-:W-:Y:S02]  /*5c40*/  ISETP.NE.AND P1, PT, R200, RZ, PT ;  /* 0x000000ffc800720c */ /* 0x000fe40003f25270 */
[-C--:B------:R-:W-:Y:S05]  /*5c50*/  HMMA.16816.F32 R48, R164, R182.reuse, R48 ;  /* 0x000000b6a430723c */ /* 0x080fea0000001830 */
[----:B------:R-:W-:Y:S01]  /*5c60*/  @!P2 IADD3 R231, R199, -0x180, RZ ;  /* 0xfffffe80c7e7a810 */ /* 0x000fe20007ffe0ff */
[C---:B------:R-:W-:Y:S01]  /*5c70*/  HMMA.16816.F32 R52, R184.reuse, R182, R52 ;  /* 0x000000b6b834723c */ /* 0x040fe20000001834 */
[----:B------:R-:W-:Y:S04]  /*5c80*/  @!P2 MOV R228, RZ ;  /* 0x000000ff00e4a202 */ /* 0x000fe80000000f00 */
[----:B------:R-:W-:Y:S01]  /*5c90*/  IMAD R235, R216, 0x10, R231 ;  /* 0x00000010d8eb7824 */ /* 0x000fe200078e02e7 */
[C---:B------:R-:W-:Y:S01]  /*5ca0*/  HMMA.16816.F32 R56, R184.reuse, R180, R56 ;  /* 0x000000b4b838723c */ /* 0x040fe20000001838 */
[----:B------:R-:W-:Y:S04]  /*5cb0*/  DEPBAR.LE SB0, 0x2 ;  /* 0x000080800000791a */ /* 0x000fe80000000000 */
[----:B------:R-:W-:Y:S01]  /*5cc0*/  BAR.SYNC.DEFER_BLOCKING 0x0 ;  /* 0x0000000000007b1d */ /* 0x000fe20000010000 */
[C---:B------:R-:W-:Y:S05]  /*5cd0*/  HMMA.16816.F32 R60, R184.reuse, R178, R60 ;  /* 0x000000b2b83c723c */ /* 0x040fea000000183c */
[----:B------:R-:W-:Y:S01]  /*5ce0*/  @!P2 VIADD R229, R198, 0xffffa000 ;  /* 0xffffa000c6e5a836 */ /* 0x000fe20000000000 */
[C---:B------:R-:W-:Y:S05]  /*5cf0*/  HMMA.16816.F32 R64, R184.reuse, R176, R64 ;  /* 0x000000b0b840723c */ /* 0x040fea0000001840 */
[----:B--2---:R-:W-:Y:S01]  /*5d00*/  IADD3 R233, R3, R229, RZ ;  /* 0x000000e503e97210 */ /* 0x004fe20007ffe0ff */
[C---:B------:R-:W-:Y:S05]  /*5d10*/  HMMA.16816.F32 R68, R184.reuse, R174, R68 ;  /* 0x000000aeb844723c */ /* 0x040fea0000001844 */
[--C-:B------:R-:W-:Y:S01]  /*5d20*/  IMAD.IADD R234, R2, 0x1, R229.reuse ;  /* 0x0000000102ea7824 */ /* 0x100fe200078e02e5 */
        /* <DEDUP_REMOVED lines=40> */
.L_x_3041:
        /* <DEDUP_REMOVED lines=15> */
.L_x_3051:
[----:B------:R-:W-:Y:S02]  /*60a0*/  ULDC.64 UR4, c[0x0][0x310] ;  /* 0x0000c40000047ab9 */ /* 0x000fe40000000a00 */
[----:B------:R-:W-:-:S04]  /*60b0*/  ISETP.NE.U32.AND P0, PT, RZ, UR4, PT ;  /* 0x00000004ff007c0c */ /* 0x000fc8000bf05070 */
[----:B------:R-:W-:-:S13]  /*60c0*/  ISETP.NE.AND.EX P0, PT, RZ, UR5, PT, P0 ;  /* 0x00000005ff007c0c */ /* 0x000fda000bf05300 */
[----:B------:R-:W-:Y:S05]  /*60d0*/  @!P0 BRA `(.L_x_3053) ;  /* 0x00000000000c8947 */ /* 0x000fea0003800000 */
[----:B------:R-:W2:Y:S02]  /*60e0*/  LDC.64 R2, c[0x0][0x310] ;  /* 0x0000c400ff027b82 */ /* 0x000ea40000000a00 */
[----:B--2---:R2:W5:Y:S01]  /*60f0*/  LDG.E R2, desc[UR36][R2.64] ;  /* 0x0000002402027981 */ /* 0x004562000c1e1900 */
[----:B------:R-:W-:Y:S05]  /*6100*/  BRA `(.L_x_3052) ;  /* 0x0000000000087947 */ /* 0x000fea0003800000 */
.L_x_3053:
[----:B------:R-:W-:Y:S02]  /*6110*/  ULDC UR4, c[0x0][0x308] ;  /* 0x0000c20000047ab9 */ /* 0x000fe40000000800 */
[----:B------:R-:W-:-:S07]  /*6120*/  MOV R2, UR4 ;  /* 0x0000000400027c02 */ /* 0x000fce0008000f00 */
.L_x_3052:
        /* <DEDUP_REMOVED lines=11> */
.L_x_3054:
[----:B------:R-:W-:Y:S02]  /*61e0*/  ULDC.64 UR4, c[0x0][0x318] ;  /* 0x0000c60000047ab9 */ /* 0x000fe40000000a00 */
[----:B------:R-:W-:-:S04]  /*61f0*/  ISETP.NE.U32.AND P0, PT, RZ, UR4, PT ;  /* 0x00000004ff007c0c */ /* 0x000fc8000bf05070 */
[----:B------:R-:W-:-:S13]  /*6200*/  ISETP.NE.AND.EX P0, PT, RZ, UR5, PT, P0 ;  /* 0x00000005ff007c0c */ /* 0x000fda000bf05300 */
[----:B------:R-:W-:Y:S05]  /*6210*/  @!P0 BRA `(.L_x_3056) ;  /* 0x00000000000c8947 */ /* 0x000fea0003800000 */
[----:B------:R-:W1:Y:S02]  /*6220*/  LDC.64 R170, c[0x0][0x318] ;  /* 0x0000c600ffaa7b82 */ /* 0x000e640000000a00 */
[----:B-1----:R1:W5:Y:S01]  /*6230*/  LDG.E R170, desc[UR36][R170.64] ;  /* 0x00000024aaaa7981 */ /* 0x002362000c1e1900 */
[----:B------:R-:W-:Y:S05]  /*6240*/  BRA `(.L_x_3055) ;  /* 0x0000000000087947 */ /* 0x000fea0003800000 */
.L_x_3056:
[----:B------:R-:W-:Y:S02]  /*6250*/  ULDC UR4, c[0x0][0x30c] ;  /* 0x0000c30000047ab9 */ /* 0x000fe40000000800 */
[----:B------:R-:W-:-:S07]  /*6260*/  MOV R170, UR4 ;  /* 0x0000000400aa7c02 */ /* 0x000fce0008000f00 */
.L_x_3055:
[----:B--2---:R-:W2:Y:S01]  /*6270*/  S2R R3, SR_CTAID.Y ;  /* 0x0000000000037919 */ /* 0x004ea20000002600 */
[----:B----4-:R-:W4:Y:S01]  /*6280*/  LDC.64 R4, c[0x0][0x228] ;  /* 0x00008a00ff047b82 */ /* 0x010f220000000a00 */
[----:B------:R-:W-:Y:S01]  /*6290*/  IMAD.MOV.U32 R0, RZ, RZ, -0x1 ;  /* 0xffffffffff007424 */ /* 0x000fe200078e00ff */
[----:B------:R-:W-:Y:S01]  /*62a0*/  ULDC UR4, c[0x0][0x21c] ;  /* 0x0000870000047ab9 */ /* 0x000fe20000000800 */
[----:B------:R-:W3:Y:S01]  /*62b0*/  S2R R7, SR_CTAID.X ;  /* 0x0000000000077919 */ /* 0x000ee20000002500 */
[----:B------:R-:W-:Y:S01]  /*62c0*/  ULDC.64 UR6, c[0x0][0x340] ;  /* 0x0000d00000067ab9 */ /* 0x000fe20000000a00 */
[----:B-1----:R-:W-:Y:S01]  /*62d0*/  MOV R150, 0xffffffff ;  /* 0xffffffff00967802 */ /* 0x002fe20000000f00 */
[----:B------:R-:W-:Y:S01]  /*62e0*/  IMAD.U32 R148, RZ, RZ, UR6 ;  /* 0x00000006ff947e24 */ /* 0x000fe2000f8e00ff */
[----:B------:R-:W-:Y:S01]  /*62f0*/  MOV R149, UR7 ;  /* 0x0000000700957c02 */ /* 0x000fe20008000f00 */
[----:B------:R-:W1:Y:S01]  /*6300*/  LDC.64 R164, c[0x0][0x240] ;  /* 0x00009000ffa47b82 */ /* 0x000e620000000a00 */
[----:B----4-:R-:W-:-:S02]  /*6310*/  SHF.L.U32 R8, R0, R4, RZ ;  /* 0x0000000400087219 */ /* 0x010fc400000006ff */
[----:B------:R-:W-:Y:S02]  /*6320*/  ISETP.NE.AND P0, PT, R5, RZ, PT ;  /* 0x000000ff0500720c */ /* 0x000fe40003f05270 */
[----:B--2---:R-:W-:Y:S02]  /*6330*/  SHF.L.U32 R6, R3, R4, RZ ;  /* 0x0000000403067219 */ /* 0x004fe400000006ff */
        /* <DEDUP_REMOVED lines=13> */
.L_x_3426:
[----:B------:R-:W-:Y:S05]  /*6410*/  BRX R6 -0x6420                                                                                                                             (*"BRANCH_TARGETS .L_x_3427,.L_x_3428,.L_x_3429"*) ;  /* 0xffffff9806f87949 */ /* 0x000fea000383ffff */
.L_x_3429:
        /* <DEDUP_REMOVED lines=9> */
.L_x_3427:
        /* <DEDUP_REMOVED lines=10> */
.L_x_3428:
        /* <DEDUP_REMOVED lines=18> */
.L_x_3057:
        /* <DEDUP_REMOVED lines=9> */
.L_x_3060:
[----:B------:R-:W-:Y:S05]  /*6700*/  BSYNC B0 ;  /* 0x0000000000007941 */ /* 0x000fea0003800000 */
.L_x_3059:
[----:B------:R-:W-:-:S04]  /*6710*/  ISETP.NE.AND P0, PT, R201, RZ, PT ;  /* 0x000000ffc900720c */ /* 0x000fc80003f05270 */
[----:B-----5:R-:W-:-:S09]  /*6720*/  FSEL R170, R170, 1, !P0 ;  /* 0x3f800000aaaa7808 */ /* 0x020fd20004000000 */
.L_x_3058:
        /* <DEDUP_REMOVED lines=26> */
.L_x_3061:
        /* <DEDUP_REMOVED lines=24> */
.L_x_3062:
        /* <DEDUP_REMOVED lines=25> */
[----:B------:R-:W-:Y:S02]  /*6be0*/  LOP3.LUT R8, R155, 0xfffffff0, RZ, 0xc0, !PT ;  /* 0xfffffff09b087812 */ /* 0x000fe400078ec0ff */
[----:B------:R-:W-:-:S02]  /*6bf0*/  LOP3.LUT R4, R5, R4, RZ, 0x30, !PT ;  /* 0x0000000405047212 */ /* 0x000fc400078e30ff */
[----:B------:R-:W-:Y:S01]  /*6c00*/  LEA.HI.SX32 R155, R155, R6, 0x1c ;  /* 0x000000069b9b7211 */ /* 0x000fe200078fe2ff */
[----:B------:R-:W-:Y:S01]  /*6c10*/  IMAD.IADD R153, R153, 0x1, -R8 ;  /* 0x0000000199997824 */ /* 0x000fe200078e0a08 */
[----:B------:R-:W-:Y:S01]  /*6c20*/  LOP3.LUT R6, R166, 0x3ffffffe, RZ, 0xc0, !PT ;  /* 0x3ffffffea6067812 */ /* 0x000fe200078ec0ff */
[----:B------:R-:W-:Y:S01]  /*6c30*/  IMAD.IADD R4, R7, 0x1, R4 ;  /* 0x0000000107047824 */ /* 0x000fe200078e0204 */
        /* <DEDUP_REMOVED lines=40> */
.L_x_3063:
        /* <DEDUP_REMOVED lines=18> */
.L_x_3064:
        /* <DEDUP_REMOVED lines=14> */
[----:B------:R-:W-:Y:S01]  /*70c0*/  ULDC.64 UR4, c[0x0][0x2c8] ;  /* 0x0000b20000047ab9 */ /* 0x000fe20000000a00 */
[C---:B------:R-:W-:Y:S01]  /*70d0*/  LOP3.LUT R4, R3.reuse, R4, RZ, 0xfc, !PT ;  /* 0x0000000403047212 */ /* 0x040fe200078efcff */
[----:B------:R-:W-:Y:S01]  /*70e0*/  IMAD R155, R148, -0x70, R155 ;  /* 0xffffff90949b7824 */ /* 0x000fe200078e029b */
[----:B------:R-:W-:Y:S01]  /*70f0*/  LOP3.LUT R6, R3, R6, RZ, 0xfc, !PT ;  /* 0x0000000603067212 */ /* 0x000fe200078efcff */
[----:B------:R-:W-:Y:S01]  /*7100*/  IMAD R154, R154, UR4, RZ ;  /* 0x000000049a9a7c24 */ /* 0x000fe2000f8e02ff */
[----:B------:R-:W-:Y:S01]  /*7110*/  ISETP.NE.AND P5, PT, R168, RZ, PT ;  /* 0x000000ffa800720c */ /* 0x000fe20003fa5270 */
[--C-:B------:R-:W-:Y:S01]  /*7120*/  IMAD.IADD R4, R4, 0x1, R207.reuse ;  /* 0x0000000104047824 */ /* 0x100fe200078e02cf */
[----:B------:R-:W-:Y:S01]  /*7130*/  ISETP.NE.U32.AND P1, PT, R156, RZ, PT ;  /* 0x000000ff9c00720c */ /* 0x000fe20003f25070 */
[----:B------:R-:W-:Y:S01]  /*7140*/  IMAD.IADD R167, R6, 0x1, R207 ;  /* 0x0000000106a77824 */ /* 0x000fe200078e02cf */
[----:B--2---:R-:W-:Y:S01]  /*7150*/  ISETP.GT.AND P6, PT, R0, 0x1, PT ;  /* 0x000000010000780c */ /* 0x004fe20003fc4270 */
[----:B------:R-:W-:Y:S01]  /*7160*/  IMAD.MOV.U32 R6, RZ, RZ, R174 ;  /* 0x000000ffff067224 */ /* 0x000fe200078e00ae */
[----:B------:R-:W-:Y:S01]  /*7170*/  ISETP.NE.AND.EX P1, PT, R157, RZ, !P5, P1 ;  /* 0x000000ff9d00720c */ /* 0x000fe20006f25310 */
[----:B------:R-:W-:Y:S01]  /*7180*/  IMAD.MOV.U32 R7, RZ, RZ, R175 ;  /* 0x000000ffff077224 */ /* 0x000fe200078e00af */
[----:B------:R-:W-:Y:S01]  /*7190*/  ISETP.EQ.AND P6, PT, RZ, UR6, P6 ;  /* 0x00000006ff007c0c */ /* 0x000fe2000b7c2270 */
[----:B------:R-:W-:-:S02]  /*71a0*/  IMAD R166, R166, 0x8, R155 ;  /* 0x00000008a6a67824 */ /* 0x000fc400078e029b */
        /* <DEDUP_REMOVED lines=24> */
.L_x_3068:
[----:B------:R-:W-:Y:S05]  /*7330*/  YIELD ;  /* 0x0000000000007946 */ /* 0x000fea0003800000 */
[----:B---3--:R-:W-:Y:S05]  /*7340*/  @P2 BRA `(.L_x_3067) ;  /* 0x0000000000082947 */ /* 0x008fea0003800000 */
[----:B------:R3:W5:Y:S04]  /*7350*/  LDG.E.STRONG.GPU R150, desc[UR36][R164.64] ;  /* 0x00000024a4967981 */ /* 0x000768000c1ef900 */
[----:B-----5:R-:W-:Y:S01]  /*7360*/  CCTL.IVALL ;  /* 0x00000000ff00798f */ /* 0x020fe20002000000 */
.L_x_3067:
[----:B------:R-:W-:Y:S01]  /*7370*/  ISETP.NE.AND P0, PT, R150, R201, PT ;  /* 0x000000c99600720c */ /* 0x000fe20003f05270 */
[----:B------:R-:W-:-:S12]  /*7380*/  WARPSYNC.ALL ;  /* 0x0000000000007948 */ /* 0x000fd80003800000 */
[----:B------:R-:W-:Y:S06]  /*7390*/  BAR.RED.AND.DEFER_BLOCKING 0x0, P0 ;  /* 0x0000000000007b1d */ /* 0x000fec0000014400 */
[----:B------:R-:W5:Y:S02]  /*73a0*/  B2R.RESULT RZ, P0 ;  /* 0x0000000000ff731c */ /* 0x000f640000004000 */
[----:B-----5:R-:W-:Y:S05]  /*73b0*/  @P0 BRA `(.L_x_3068) ;  /* 0xfffffffc00dc0947 */ /* 0x020fea000383ffff */
.L_x_3066:
[----:B------:R-:W-:Y:S05]  /*73c0*/  WARPSYNC.ALL ;  /* 0x0000000000007948 */ /* 0x000fea0003800000 */
[----:B------:R-:W-:Y:S06]  /*73d0*/  BAR.SYNC.DEFER_BLOCKING 0x0 ;  /* 0x0000000000007b1d */ /* 0x000fec0000010000 */
.L_x_3065:
        /* <DEDUP_REMOVED lines=82> */
[----:B------:R-:W-:-:S04]  /*7900*/  @P4 IADD3 R21, R21, 0x1, RZ ;  /* 0x0000000115154810 */ /* 0x000fc80007ffe0ff */
[----:B------:R-:W-:Y:S02]  /*7910*/  MOV R12, R21 ;  /* 0x00000015000c7202 */ /* 0x000fe40000000f00 */
[----:B------:R-:W-:Y:S02]  /*7920*/  LEA.HI R21, R14, R161, RZ, 0x4 ;  /* 0x000000a10e157211 */ /* 0x000fe400078f20ff */
[----:B------:R-:W-:Y:S02]  /*7930*/  @!P2 IADD3 R12, -R12, RZ, RZ ;  /* 0x000000ff0c0ca210 */ /* 0x000fe40007ffe1ff */
[----:B------:R-:W-:Y:S02]  /*7940*/  @!P3 LOP3.LUT R12, RZ, R162, RZ, 0x33, !PT ;  /* 0x000000a2ff0cb212 */ /* 0x000fe400078e33ff */
[----:B------:R-:W-:Y:S02]  /*7950*/  SHF.R.S32.HI R14, RZ, 0x1f, R13 ;  /* 0x0000001fff0e7819 */ /* 0x000fe4000001140d */
[----:B------:R-:W-:-:S02]  /*7960*/  SHF.R.S32.HI R17, RZ, 0x1f, R12 ;  /* 0x0000001fff117819 */ /* 0x000fc4000001140c */
[----:B------:R-:W-:Y:S02]  /*7970*/  LEA.HI R15, R14, R13, RZ, 0x4 ;  /* 0x0000000d0e0f7211 */ /* 0x000fe400078f20ff */
[----:B------:R-:W-:Y:S02]  /*7980*/  LEA.HI R17, R17, R12, RZ, 0x3 ;  /* 0x0000000c11117211 */ /* 0x000fe400078f18ff */
[----:B------:R-:W-:Y:S02]  /*7990*/  LOP3.LUT R14, R15, 0xfffffff0, RZ, 0xc0, !PT ;  /* 0xfffffff00f0e7812 */ /* 0x000fe400078ec0ff */
[----:B-----5:R-:W-:Y:S02]  /*79a0*/  LOP3.LUT R25, R17, 0xffffff8, RZ, 0xc0, !PT ;  /* 0x0ffffff811197812 */ /* 0x020fe400078ec0ff */
[----:B------:R-:W-:Y:S02]  /*79b0*/  SHF.R.S32.HI R17, RZ, 0x3, R17 ;  /* 0x00000003ff117819 */ /* 0x000fe40000011411 */
[----:B------:R-:W-:-:S02]  /*79c0*/  LOP3.LUT R16, R21, 0xfffffff0, RZ, 0xc0, !PT ;  /* 0xfffffff015107812 */ /* 0x000fc400078ec0ff */
        /* <DEDUP_REMOVED lines=18> */
[----:B------:R-:W-:Y:S01]  /*7af0*/  IMAD R16, R15, R168, RZ ;  /* 0x000000a80f107224 */ /* 0x000fe200078e02ff */
[----:B------:R-:W-:Y:S01]  /*7b00*/  ISETP.LT.AND P2, PT, R161, R0, P1 ;  /* 0x00000000a100720c */ /* 0x000fe20000f41270 */
[----:B------:R-:W-:-:S02]  /*7b10*/  IMAD R17, R14, R3, R17 ;  /* 0x000000030e117224 */ /* 0x000fc400078e0211 */
        /* <DEDUP_REMOVED lines=933> */
.L_x_3069:
        /* <DEDUP_REMOVED lines=689> */
.L_x_3070:
        /* <DEDUP_REMOVED lines=19> */
.L_x_3016:
[----:B------:R-:W-:Y:S02]  /*e1b0*/  MOV R12, RZ ;  /* 0x000000ff000c7202 */ /* 0x000fe40000000f00 */
[----:B------:R-:W-:Y:S02]  /*e1c0*/  MOV R11, 0x1f ;  /* 0x0000001f000b7802 */ /* 0x000fe40000000f00 */
[----:B------:R-:W-:-:S07]  /*e1d0*/  MOV R15, 0xffffffff ;  /* 0xffffffff000f7802 */ /* 0x000fce0000000f00 */
[----:B------:R-:W-:Y:S05]  /*e1e0*/  WARPSYNC.COLLECTIVE R15, `(.L_x_3071) ;  /* 0x000000000f087348 */ /* 0x000fea0003c00000 */
[----:B------:R1:W2:Y:S02]  /*e1f0*/  SHFL.IDX P6, R14, R13, R12, R11 ;  /* 0x0000000c0d0e7389 */ /* 0x0002a400000c000b */
[----:B-12---:R-:W-:Y:S01]  /*e200*/  ENDCOLLECTIVE ;  /* 0x000000000000791b */ /* 0x006fe20003800000 */
.L_x_3071:
[----:B------:R-:W-:Y:S05]  /*e210*/  BRA `(.L_x_3072) ;  /* 0xffffff2800087947 */ /* 0x000fea000383ffff */
.L_x_3073:
        /* <DEDUP_REMOVED lines=14> */
.L_x_3484:


//--------------------- .text._ZN7cutlass7Kernel2INS_4gemm6kernel20DefaultGemmUniversalINS_6half_tENS_6layout8RowMajorELNS_16ComplexTransformE0ELi8ES4_S6_LS7_0ELi8ES4_S6_fNS_4arch15OpClassTensorOpENS8_4Sm80ENS1_9GemmShapeILi128ELi128ELi32EEENSB_ILi64ELi64ELi32EEENSB_ILi16ELi8ELi16EEENS_8epilogue6thread17LinearCombinationIS4_Li8EffLNSG_9ScaleType4KindE0ELNS_15FloatRoundStyleE2ES4_EENS1_11threadblock30GemmIdentityThreadblockSwizzleILi8EEELi4ENS8_13OpMultiplyAddELNS1_23SharedMemoryClearOptionE0ELb0ELb0ELb0ENS5_9NoPermuteESR_NS5_34Tensor4DPermute0213RowMajorInverseILi8ELi4EEEvE10SelectBaseISO_vEEEEvNT_6ParamsE --------------------------
	.section	.text._ZN7cutlass7Kernel2INS_4gemm6kernel20DefaultGemmUniversalINS_6half_tENS_6layout8RowMajorELNS_16ComplexTransformE0ELi8ES4_S6_LS7_0ELi8ES4_S6_fNS_4arch15OpClassTensorOpENS8_4Sm80ENS1_9GemmShapeILi128ELi128ELi32EEENSB_ILi64ELi64ELi32EEENSB_ILi16ELi8ELi16EEENS_8epilogue6thread17LinearCombinationIS4_Li8EffLNSG_9ScaleType4KindE0ELNS_15FloatRoundStyleE2ES4_EENS1_11threadblock30GemmIdentityThreadblockSwizzleILi8EEELi4ENS8_13OpMultiplyAddELNS1_23SharedMemoryClearOptionE0ELb0ELb0ELb0ENS5_9NoPermuteESR_NS5_34Tensor4DPermute0213RowMajorInverseILi8ELi4EEEvE10SelectBaseISO_vEEEEvNT_6ParamsE,"ax",@progbits
	.align	128
.text._ZN7cutlass7Kernel2INS_4gemm6kernel20DefaultGemmUniversalINS_6half_tENS_6layout8RowMajorELNS_16ComplexTransformE0ELi8ES4_S6_LS7_0ELi8ES4_S6_fNS_4arch15OpClassTensorOpENS8_4Sm80ENS1_9GemmShapeILi128ELi128ELi32EEENSB_ILi64ELi64ELi32EEENSB_ILi16ELi8ELi16EEENS_8epilogue6thread17LinearCombinationIS4_Li8EffLNSG_9ScaleType4KindE0ELNS_15FloatRoundStyleE2ES4_EENS1_11threadblock30GemmIdentityThreadblockSwizzleILi8EEELi4ENS8_13OpMultiplyAddELNS1_23SharedMemoryClearOptionE0ELb0ELb0ELb0ENS5_9NoPermuteESR_NS5_34Tensor4DPermute0213RowMajorInverseILi8ELi4EEEvE10SelectBaseISO_vEEEEvNT_6ParamsE:
        .type           _ZN7cutlass7Kernel2INS_4gemm6kernel20DefaultGemmUniversalINS_6half_tENS_6layout8RowMajorELNS_16ComplexTransformE0ELi8ES4_S6_LS7_0ELi8ES4_S6_fNS_4arch15OpClassTensorOpENS8_4Sm80ENS1_9GemmShapeILi128ELi128ELi32EEENSB_ILi64ELi64ELi32EEENSB_ILi16ELi8ELi16EEENS_8epilogue6thread17LinearCombinationIS4_Li8EffLNSG_9ScaleType4KindE0ELNS_15FloatRoundStyleE2ES4_EENS1_11threadblock30GemmIdentityThreadblockSwizzleILi8EEELi4ENS8_13OpMultiplyAddELNS1_23SharedMemoryClearOptionE0ELb0ELb0ELb0ENS5_9NoPermuteESR_NS5_34Tensor4DPermute0213RowMajorInverseILi8ELi4EEEvE10SelectBaseISO_vEEEEvNT_6ParamsE,@function
        .size           _ZN7cutlass7Kernel2INS_4gemm6kernel20DefaultGemmUniversalINS_6half_tENS_6layout8RowMajorELNS_16ComplexTransformE0ELi8ES4_S6_LS7_0ELi8ES4_S6_fNS_4arch15OpClassTensorOpENS8_4Sm80ENS1_9GemmShapeILi128ELi128ELi32EEENSB_ILi64ELi64ELi32EEENSB_ILi16ELi8ELi16EEENS_8epilogue6thread17LinearCombinationIS4_Li8EffLNSG_9ScaleType4KindE0ELNS_15FloatRoundStyleE2ES4_EENS1_11threadblock30GemmIdentityThreadblockSwizzleILi8EEELi4ENS8_13OpMultiplyAddELNS1_23SharedMemoryClearOptionE0ELb0ELb0ELb0ENS5_9NoPermuteESR_NS5_34Tensor4DPermute0213RowMajorInverseILi8ELi4EEEvE10SelectBaseISO_vEEEEvNT_6ParamsE,(.L_x_3485 - _ZN7cutlass7Kernel2INS_4gemm6kernel20DefaultGemmUniversalINS_6half_tENS_6layout8RowMajorELNS_16ComplexTransformE0ELi8ES4_S6_LS7_0ELi8ES4_S6_fNS_4arch15OpClassTensorOpENS8_4Sm80ENS1_9GemmShapeILi128ELi128ELi32EEENSB_ILi64ELi64ELi32EEENSB_ILi16ELi8ELi16EEENS_8epilogue6thread17LinearCombinationIS4_Li8EffLNSG_9ScaleType4KindE0ELNS_15FloatRoundStyleE2ES4_EENS1_11threadblock30GemmIdentityThreadblockSwizzleILi8EEELi4ENS8_13OpMultiplyAddELNS1_23SharedMemoryClearOptionE0ELb0ELb0ELb0ENS5_9NoPermuteESR_NS5_34Tensor4DPermute0213RowMajorInverseILi8ELi4EEEvE10SelectBaseISO_vEEEEvNT_6ParamsE)
        .other          _ZN7cutlass7Kernel2INS_4gemm6kernel20DefaultGemmUniversalINS_6half_tENS_6layout8RowMajorELNS_16ComplexTransformE0ELi8ES4_S6_LS7_0ELi8ES4_S6_fNS_4arch15OpClassTensorOpENS8_4Sm80ENS1_9GemmShapeILi128ELi128ELi32EEENSB_ILi64ELi64ELi32EEENSB_ILi16ELi8ELi16EEENS_8epilogue6thread17LinearCombinationIS4_Li8EffLNSG_9ScaleType4KindE0ELNS_15FloatRoundStyleE2ES4_EENS1_11threadblock30GemmIdentityThreadblockSwizzleILi8EEELi4ENS8_13OpMultiplyAddELNS1_23SharedMemoryClearOptionE0ELb0ELb0ELb0ENS5_9NoPermuteESR_NS5_34Tensor4DPermute0213RowMajorInverseILi8ELi4EEEvE10SelectBaseISO_vEEEEvNT_6ParamsE,@"STO_CUDA_ENTRY STV_DEFAULT"
_ZN7cutlass7Kernel2INS_4gemm6kernel20DefaultGemmUniversalINS_6half_tENS_6layout8RowMajorELNS_16ComplexTransformE0ELi8ES4_S6_LS7_0ELi8ES4_S6_fNS_4arch15OpClassTensorOpENS8_4Sm80ENS1_9GemmShapeILi128ELi128ELi32EEENSB_ILi64ELi64ELi32EEENSB_ILi16ELi8ELi16EEENS_8epilogue6thread17LinearCombinationIS4_Li8EffLNSG_9ScaleType4KindE0ELNS_15FloatRoundStyleE2ES4_EENS1_11threadblock30GemmIdentityThreadblockSwizzleILi8EEELi4ENS8_13OpMultiplyAddELNS1_23SharedMemoryClearOptionE0ELb0ELb0ELb0ENS5_9NoPermuteESR_NS5_34Tensor4DPermute0213RowMajorInverseILi8ELi4EEEvE10SelectBaseISO_vEEEEvNT_6ParamsE:
        /* <DEDUP_REMOVED lines=40> */
.L_x_3075:
        /* <DEDUP_REMOVED lines=18> */
.L_x_3074:
[----:B------:R-:W1:Y:S01]  /*03a0*/  LDC R0, c[0x0][0x224] ;  /* 0x00008900ff007b82 */ /* 0x000e620000000800 */
[----:B------:R-:W-:-:S07]  /*03b0*/  IADD3 R23, R201, 0x1, RZ ;  /* 0x00000001c9177810 */ /* 0x000fce0007ffe0ff */
[----:B------:R-:W2:Y:S01]  /*03c0*/  LDC R24, c[0x0][0x234] ;  /* 0x00008d00ff187b82 */ /* 0x000ea20000000800 */
[C---:B-1----:R-:W-:Y:S01]  /*03d0*/  ISETP.GE.AND P0, PT, R23.reuse, R0, PT ;  /* 0x000000001700720c */ /* 0x042fe20003f06270 */
[-C--:B--2---:R-:W-:Y:S02]  /*03e0*/  IMAD R23, R23, R24.reuse, RZ ;  /* 0x0000001817177224 */ /* 0x084fe400078e02ff */
[----:B------:R-:W-:-:S10]  /*03f0*/  IMAD R24, R201, R24, RZ ;  /* 0x00000018c9187224 */ /* 0x000fd400078e02ff */
[----:B------:R-:W1:Y:S02]  /*0400*/  @P0 LDC R23, c[0x0][0x218] ;  /* 0x00008600ff170b82 */ /* 0x000e640000000800 */
.L_x_3076:
        /* <DEDUP_REMOVED lines=36> */
.L_x_3077:
        /* <DEDUP_REMOVED lines=19> */
.L_x_3078:
[----:B------:R-:W-:Y:S01]  /*0780*/  LOP3.LUT R2, R2, 0xfffffffc, RZ, 0xc0, !PT ;  /* 0xfffffffc02027812 */ /* 0x000fe200078ec0ff */
[----:B------:R-:W-:Y:S01]  /*0790*/  ULDC.64 UR4, c[0x0][0x248] ;  /* 0x0000920000047ab9 */ /* 0x000fe20000000a00 */
[----:B------:R-:W-:Y:S01]  /*07a0*/  SHF.R.S32.HI R0, RZ, 0x1f, R19 ;  /* 0x0000001fff007819 */ /* 0x000fe20000011413 */
[----:B------:R-:W1:Y:S01]  /*07b0*/  LDC R4, c[0x0][0x268] ;  /* 0x00009a00ff047b82 */ /* 0x000e620000000800 */
[----:B------:R-:W-:Y:S01]  /*07c0*/  LEA.HI R26, R26, R25, RZ, 0x3 ;  /* 0x000000191a1a7211 */ /* 0x000fe200078f18ff */
[----:B------:R-:W-:Y:S01]  /*07d0*/  IMAD.IADD R5, R25, 0x1, -R2 ;  /* 0x0000000119057824 */ /* 0x000fe200078e0a02 */
[----:B------:R-:W-:Y:S01]  /*07e0*/  SHF.R.U32.HI R13, RZ, 0x5, R206 ;  /* 0x00000005ff0d7819 */ /* 0x000fe200000116ce */
[----:B------:R-:W-:Y:S01]  /*07f0*/  IMAD R0, R0, UR4, RZ ;  /* 0x0000000400007c24 */ /* 0x000fe2000f8e02ff */
[----:B------:R-:W-:Y:S01]  /*0800*/  LOP3.LUT R10, R26, 0xfffffff8, RZ, 0xc0, !PT ;  /* 0xfffffff81a0a7812 */ /* 0x000fe200078ec0ff */
[----:B------:R-:W-:Y:S02]  /*0810*/  IMAD R8, R5, 0x8, R24 ;  /* 0x0000000805087824 */ /* 0x000fe400078e0218 */
[----:B------:R-:W2:Y:S01]  /*0820*/  LDC.64 R2, c[0x0][0x210] ;  /* 0x00008400ff027b82 */ /* 0x000ea20000000a00 */
[----:B------:R-:W-:-:S02]  /*0830*/  IMAD R11, R19, UR5, R0 ;  /* 0x00000005130b7c24 */ /* 0x000fc4000f8e0200 */
[----:B------:R-:W-:Y:S01]  /*0840*/  SHF.R.S32.HI R9, RZ, 0x1f, R8 ;  /* 0x0000001fff097819 */ /* 0x000fe20000011408 */
[----:B------:R-:W-:Y:S02]  /*0850*/  IMAD.SHL.U32 R27, R27, 0x8, RZ ;  /* 0x000000081b1b7824 */ /* 0x000fe400078e00ff */
[----:B------:R-:W-:Y:S01]  /*0860*/  IMAD.IADD R21, R25, 0x1, -R10 ;  /* 0x0000000119157824 */ /* 0x000fe200078e0a0a */
[----:B------:R-:W-:Y:S01]  /*0870*/  VIADDMNMX R25, R24, R225, R23, PT ;  /* 0x000000e118197246 */ /* 0x000fe20003800117 */
[----:B------:R-:W-:Y:S01]  /*0880*/  IMAD.WIDE.U32 R6, R19, UR4, R8 ;  /* 0x0000000413067c25 */ /* 0x000fe2000f8e0008 */
[----:B------:R-:W-:-:S03]  /*0890*/  UMOV UR4, 0xffffffff ;  /* 0xffffffff00047882 */ /* 0x000fc60000000000 */
[----:B------:R-:W-:Y:S01]  /*08a0*/  IMAD.IADD R0, R7, 0x1, R11 ;  /* 0x0000000107007824 */ /* 0x000fe200078e020b */
[----:B------:R-:W-:Y:S01]  /*08b0*/  LEA.HI.SX32 R7, R26, R27, 0x1d ;  /* 0x0000001b1a077211 */ /* 0x000fe200078feaff */
[----:B------:R-:W-:Y:S01]  /*08c0*/  IMAD R210, R18, 0x10, R21 ;  /* 0x0000001012d27824 */ /* 0x000fe200078e0215 */
[----:B-----5:R-:W-:Y:S02]  /*08d0*/  LEA R16, P0, R6, R16, 0x1 ;  /* 0x0000001006107211 */ /* 0x020fe400078008ff */
[----:B-1----:R-:W-:Y:S01]  /*08e0*/  LEA.HI R207, R4, R4, RZ, 0x1 ;  /* 0x0000000404cf7211 */ /* 0x002fe200078f08ff */
[----:B------:R-:W-:Y:S01]  /*08f0*/  IMAD.IADD R10, R7, 0x1, R24 ;  /* 0x00000001070a7824 */ /* 0x000fe200078e0218 */
[----:B------:R-:W-:Y:S01]  /*0900*/  LEA.HI.X R17, R6, R17, R0, 0x1, P0 ;  /* 0x0000001106117211 */ /* 0x000fe200000f0c00 */
[----:B------:R-:W-:Y:S01]  /*0910*/  IMAD.SHL.U32 R210, R210, 0x8, RZ ;  /* 0x00000008d2d27824 */ /* 0x000fe200078e00ff */
[----:B------:R-:W-:Y:S01]  /*0920*/  SHF.R.S32.HI R207, RZ, 0x1, R207 ;  /* 0x00000001ffcf7819 */ /* 0x000fe200000114cf */
[C---:B------:R-:W-:Y:S01]  /*0930*/  VIADD R0, R10.reuse, 0x4 ;  /* 0x000000040a007836 */ /* 0x040fe20000000000 */
[----:B------:R-:W-:Y:S01]  /*0940*/  ISETP.GE.AND P1, PT, R10, R25, PT ;  /* 0x000000190a00720c */ /* 0x000fe20003f26270 */
[----:B------:R-:W-:Y:S01]  /*0950*/  VIADD R208, R210, 0x40 ;  /* 0x00000040d2d07836 */ /* 0x000fe20000000000 */
[----:B--2---:R-:W-:-:S02]  /*0960*/  SHF.R.S32.HI R6, RZ, 0x1f, R3 ;  /* 0x0000001fff067819 */ /* 0x004fc40000011403 */
[----:B------:R-:W-:Y:S02]  /*0970*/  ISETP.GE.AND P3, PT, R0, R25, PT ;  /* 0x000000190000720c */ /* 0x000fe40003f66270 */
[CC--:B------:R-:W-:Y:S02]  /*0980*/  ISETP.LT.AND P0, PT, R210.reuse, R3.reuse, !P1 ;  /* 0x00000003d200720c */ /* 0x0c0fe40004f01270 */
[-C--:B------:R-:W-:Y:S02]  /*0990*/  ISETP.LT.AND P2, PT, R210, R3.reuse, !P3 ;  /* 0x00000003d200720c */ /* 0x080fe40005f41270 */
[CC--:B------:R-:W-:Y:S02]  /*09a0*/  ISETP.LT.AND P1, PT, R208.reuse, R3.reuse, !P1 ;  /* 0x00000003d000720c */ /* 0x0c0fe40004f21270 */
[-C--:B------:R-:W-:Y:S02]  /*09b0*/  ISETP.LT.AND P3, PT, R208, R3.reuse, !P3 ;  /* 0x00000003d000720c */ /* 0x080fe40005f61270 */
[----:B------:R-:W-:-:S02]  /*09c0*/  LEA.HI R209, R6, R3, RZ, 0x3 ;  /* 0x0000000306d17211 */ /* 0x000fc400078f18ff */
[----:B------:R-:W-:Y:S02]  /*09d0*/  SEL R4, RZ, 0x1, !P0 ;  /* 0x00000001ff047807 */ /* 0x000fe40004000000 */
[-C--:B------:R-:W-:Y:S02]  /*09e0*/  ISETP.GE.AND P5, PT, R210, R3.reuse, PT ;  /* 0x00000003d200720c */ /* 0x080fe40003fa6270 */
[----:B------:R-:W-:Y:S02]  /*09f0*/  ISETP.GE.AND P4, PT, R208, R3, PT ;  /* 0x00000003d000720c */ /* 0x000fe40003f86270 */
[----:B------:R-:W-:Y:S02]  /*0a00*/  SHF.R.S32.HI R209, RZ, 0x3, R209 ;  /* 0x00000003ffd17819 */ /* 0x000fe400000114d1 */
[----:B------:R-:W-:Y:S01]  /*0a10*/  P2R R4, PR, R4, 0xf ;  /* 0x0000000f04047803 */ /* 0x000fe20000000000 */
[----:B------:R-:W-:Y:S08]  /*0a20*/  BRA.DIV UR4, `(.L_x_3079) ;  /* 0x000000aa04c07947 */ /* 0x000ff0000b800000 */
[----:B------:R1:W2:Y:S02]  /*0a30*/  SHFL.IDX PT, R14, R13, RZ, 0x1f ;  /* 0x00001fff0d0e7589 */ /* 0x0002a400000e0000 */
.L_x_3131:
[C---:B------:R-:W-:Y:S01]  /*0a40*/  VIADD R3, R19.reuse, 0x10 ;  /* 0x0000001013037836 */ /* 0x040fe20000000000 */
[CC--:B------:R-:W-:Y:S01]  /*0a50*/  ISETP.GE.AND P0, PT, R19.reuse, R2.reuse, PT ;  /* 0x000000021300720c */ /* 0x0c0fe20003f06270 */
[C---:B------:R-:W-:Y:S01]  /*0a60*/  VIADD R9, R19.reuse, 0x8 ;  /* 0x0000000813097836 */ /* 0x040fe20000000000 */
[----:B------:R-:W3:Y:S01]  /*0a70*/  S2R R6, SR_CgaCtaId ;  /* 0x0000000000067919 */ /* 0x000ee20000008800 */
[----:B------:R-:W-:Y:S01]  /*0a80*/  VIADD R11, R19, 0x18 ;  /* 0x00000018130b7836 */ /* 0x000fe20000000000 */
[----:B------:R-:W-:Y:S01]  /*0a90*/  ISETP.GE.AND P2, PT, R3, R2, PT ;  /* 0x000000020300720c */ /* 0x000fe20003f46270 */
        /* <DEDUP_REMOVED lines=16> */
[----:B------:R-:W-:Y:S02]  /*0ba0*/  SEL R11, RZ, 0x1, !P0 ;  /* 0x00000001ff0b7807 */ /* 0x000fe40004000000 */
[--C-:B------:R-:W-:Y:S01]  /*0bb0*/  SHF.R.S32.HI R12, RZ, 0x1, R3.reuse ;  /* 0x00000001ff0c7819 */ /* 0x100fe20000011403 */
[----:B------:R-:W-:Y:S01]  /*0bc0*/  VIADD R9, R8, 0x1f ;  /* 0x0000001f08097836 */ /* 0x000fe20000000000 */
[----:B------:R-:W-:-:S02]  /*0bd0*/  SHF.R.S32.HI R23, RZ, 0x1f, R3 ;  /* 0x0000001fff177819 */ /* 0x000fc40000011403 */
[----:B------:R-:W-:Y:S02]  /*0be0*/  SHF.R.S32.HI R25, RZ, 0x1f, R22 ;  /* 0x0000001fff197819 */ /* 0x000fe40000011416 */
[----:B------:R-:W-:Y:S02]  /*0bf0*/  P2R R11, PR, R11, 0xf ;  /* 0x0000000f0b0b7803 */ /* 0x000fe40000000000 */
[----:B-1----:R-:W-:Y:S02]  /*0c00*/  LEA.HI R13, R2, R2, RZ, 0x1 ;  /* 0x00000002020d7211 */ /* 0x002fe400078f08ff */
[----:B------:R-:W-:Y:S02]  /*0c10*/  ISETP.GE.U32.AND P0, PT, R9, 0x3f, PT ;  /* 0x0000003f0900780c */ /* 0x000fe40003f06070 */
[----:B------:R-:W-:Y:S02]  /*0c20*/  LEA.HI R23, R23, R12, RZ, 0x2 ;  /* 0x0000000c17177211 */ /* 0x000fe400078f10ff */
[----:B------:R-:W-:-:S02]  /*0c30*/  LEA.HI R25, R25, R22, RZ, 0x2 ;  /* 0x0000001619197211 */ /* 0x000fc400078f10ff */
[----:B------:R-:W-:Y:S02]  /*0c40*/  LOP3.LUT R3, R13, 0x3ffffffe, RZ, 0xc0, !PT ;  /* 0x3ffffffe0d037812 */ /* 0x000fe400078ec0ff */
[----:B------:R-:W-:Y:S02]  /*0c50*/  SEL R11, R11, RZ, P0 ;  /* 0x000000ff0b0b7207 */ /* 0x000fe40000000000 */
[----:B------:R-:W-:Y:S01]  /*0c60*/  LOP3.LUT R23, R23, 0x1ffffffc, RZ, 0xc0, !PT ;  /* 0x1ffffffc17177812 */ /* 0x000fe200078ec0ff */
[----:B------:R-:W-:Y:S01]  /*0c70*/  IMAD.IADD R2, R2, 0x1, -R3 ;  /* 0x0000000102027824 */ /* 0x000fe200078e0a03 */
[----:B------:R-:W-:Y:S01]  /*0c80*/  LOP3.LUT R25, R25, 0xfffffffc, RZ, 0xc0, !PT ;  /* 0xfffffffc19197812 */ /* 0x000fe200078ec0ff */
[----:B------:R-:W-:Y:S01]  /*0c90*/  IMAD.SHL.U32 R20, R11, 0x10, RZ ;  /* 0x000000100b147824 */ /* 0x000fe200078e00ff */
[----:B------:R-:W-:Y:S01]  /*0ca0*/  SEL R9, R4, RZ, P0 ;  /* 0x000000ff04097207 */ /* 0x000fe20000000000 */
[----:B------:R-:W-:Y:S01]  /*0cb0*/  IMAD.IADD R23, R12, 0x1, -R23 ;  /* 0x000000010c177824 */ /* 0x000fe200078e0a17 */
[----:B------:R-:W-:Y:S01]  /*0cc0*/  SHF.R.S32.HI R4, RZ, 0x1, R13 ;  /* 0x00000001ff047819 */ /* 0x000fe2000001140d */
[----:B------:R-:W-:Y:S01]  /*0cd0*/  IMAD.IADD R22, R22, 0x1, -R25 ;  /* 0x0000000116167824 */ /* 0x000fe200078e0a19 */
[----:B------:R-:W-:Y:S01]  /*0ce0*/  LOP3.LUT P0, RZ, R20, 0x10, RZ, 0xc0, !PT ;  /* 0x0000001014ff7812 */ /* 0x000fe2000780c0ff */
[----:B------:R-:W-:Y:S01]  /*0cf0*/  IMAD R5, R2, 0x4, R5 ;  /* 0x0000000402057824 */ /* 0x000fe200078e0205 */
[----:B------:R-:W-:Y:S01]  /*0d00*/  SHF.R.S32.HI R13, RZ, 0x1f, R13 ;  /* 0x0000001fff0d7819 */ /* 0x000fe2000001140d */
[----:B------:R-:W1:Y:S01]  /*0d10*/  LDC.64 R2, c[0x0][0x250] ;  /* 0x00009400ff027b82 */ /* 0x000e620000000a00 */
[----:B------:R-:W-:-:S02]  /*0d20*/  LOP3.LUT R20, R22, R23, RZ, 0x3c, !PT ;  /* 0x0000001716147212 */ /* 0x000fc400078e3cff */
[----:B------:R-:W-:Y:S02]  /*0d30*/  SHF.R.S32.HI R22, RZ, 0x1f, R5 ;  /* 0x0000001fff167819 */ /* 0x000fe40000011405 */
[----:B------:R-:W-:Y:S01]  /*0d40*/  MOV R23, 0x400 ;  /* 0x0000040000177802 */ /* 0x000fe20000000f00 */
[----:B------:R-:W-:Y:S01]  /*0d50*/  IMAD.IADD R25, R25, 0x1, R20 ;  /* 0x0000000119197824 */ /* 0x000fe200078e0214 */
[----:B------:R-:W-:Y:S02]  /*0d60*/  LEA.HI R20, R13, R4, RZ, 0x2 ;  /* 0x000000040d147211 */ /* 0x000fe400078f10ff */
[----:B------:R-:W-:Y:S01]  /*0d70*/  LEA.HI R13, R22, R5, RZ, 0x2 ;  /* 0x00000005160d7211 */ /* 0x000fe200078f10ff */
[----:B------:R-:W-:Y:S01]  /*0d80*/  IMAD R25, R12, 0x20, R25 ;  /* 0x000000200c197824 */ /* 0x000fe200078e0219 */
[----:B---3--:R-:W-:Y:S02]  /*0d90*/  LEA R6, R6, R23, 0x18 ;  /* 0x0000001706067211 */ /* 0x008fe400078ec0ff */
[----:B------:R-:W-:Y:S01]  /*0da0*/  LOP3.LUT R23, R20, 0x1ffffffc, RZ, 0xc0, !PT ;  /* 0x1ffffffc14177812 */ /* 0x000fe200078ec0ff */
[----:B------:R-:W-:Y:S01]  /*0db0*/  IMAD.SHL.U32 R25, R25, 0x8, RZ ;  /* 0x0000000819197824 */ /* 0x000fe200078e00ff */
[----:B------:R-:W-:-:S03]  /*0dc0*/  LOP3.LUT R12, R13, 0xfffffffc, RZ, 0xc0, !PT ;  /* 0xfffffffc0d0c7812 */ /* 0x000fc600078ec0ff */
[----:B------:R-:W-:Y:S02]  /*0dd0*/  IMAD.IADD R13, R4, 0x1, -R23 ;  /* 0x00000001040d7824 */ /* 0x000fe400078e0a17 */
[----:B------:R-:W-:Y:S02]  /*0de0*/  IMAD.IADD R20, R5, 0x1, -R12 ;  /* 0x0000000105147824 */ /* 0x000fe400078e0a0c */
[----:B------:R-:W-:Y:S02]  /*0df0*/  IMAD R218, R25, 0x2, R6 ;  /* 0x0000000219da7824 */ /* 0x000fe400078e0206 */
[----:B------:R-:W-:Y:S01]  /*0e00*/  IMAD.SHL.U32 R5, R11, 0x8, RZ ;  /* 0x000000080b057824 */ /* 0x000fe200078e00ff */
[----:B------:R-:W-:Y:S02]  /*0e10*/  LOP3.LUT R13, R20, R13, RZ, 0x3c, !PT ;  /* 0x0000000d140d7212 */ /* 0x000fe400078e3cff */
[----:B------:R-:W-:Y:S01]  /*0e20*/  @!PT LDS RZ, [RZ] ;  /* 0x00000000fffff984 */ /* 0x000fe20000000800 */
[----:B------:R-:W-:Y:S01]  /*0e30*/  @!PT LDS RZ, [RZ] ;  /* 0x00000000fffff984 */ /* 0x000fe20000000800 */
[----:B------:R-:W-:Y:S01]  /*0e40*/  @!PT LDS RZ, [RZ] ;  /* 0x00000000fffff984 */ /* 0x000fe20000000800 */
[----:B------:R-:W-:Y:S01]  /*0e50*/  LDGSTS.E.BYPASS.LTC128B.128 [R218], desc[UR36][R16.64], P0 ;  /* 0x0000000010da7fae */ /* 0x000fe20008101d64 */
[----:B-1----:R-:W-:-:S02]  /*0e60*/  IADD3 R22, P0, R16, R2, RZ ;  /* 0x0000000210167210 */ /* 0x002fc40007f1e0ff */
[----:B------:R-:W-:-:S03]  /*0e70*/  IMAD.IADD R13, R12, 0x1, R13 ;  /* 0x000000010c0d7824 */ /* 0x000fc600078e020d */
[----:B------:R-:W-:Y:S01]  /*0e80*/  IMAD.X R23, R17, 0x1, R3, P0 ;  /* 0x0000000111177824 */ /* 0x000fe200000e0603 */
[----:B------:R-:W-:Y:S01]  /*0e90*/  LOP3.LUT P0, RZ, R5, 0x10, RZ, 0xc0, !PT ;  /* 0x0000001005ff7812 */ /* 0x000fe2000780c0ff */
[----:B------:R-:W-:Y:S01]  /*0ea0*/  IMAD R13, R4, 0x20, R13 ;  /* 0x00000020040d7824 */ /* 0x000fe200078e020d */
[----:B--2---:R-:W-:Y:S01]  /*0eb0*/  SHF.R.S32.HI R5, RZ, 0x1f, R14 ;  /* 0x0000001fff057819 */ /* 0x004fe2000001140e */
[----:B------:R-:W-:Y:S02]  /*0ec0*/  IMAD.SHL.U32 R4, R11, 0x4, RZ ;  /* 0x000000040b047824 */ /* 0x000fe400078e00ff */
[----:B------:R-:W-:Y:S01]  /*0ed0*/  IMAD.SHL.U32 R13, R13, 0x8, RZ ;  /* 0x000000080d0d7824 */ /* 0x000fe200078e00ff */
[----:B------:R-:W-:Y:S01]  /*0ee0*/  LEA.HI R5, R5, R14, RZ, 0x2 ;  /* 0x0000000e05057211 */ /* 0x000fe200078f10ff */
[----:B------:R-:W-:Y:S02]  /*0ef0*/  IMAD.SHL.U32 R11, R11, 0x2, RZ ;  /* 0x000000020b0b7824 */ /* 0x000fe400078e00ff */
[----:B------:R-:W-:Y:S01]  /*0f00*/  IMAD R217, R13, 0x2, R6 ;  /* 0x000000020dd97824 */ /* 0x000fe200078e0206 */
[----:B------:R-:W-:-:S04]  /*0f10*/  SHF.R.S32.HI R221, RZ, 0x2, R5 ;  /* 0x00000002ffdd7819 */ /* 0x000fc80000011405 */
[----:B------:R-:W-:Y:S01]  /*0f20*/  LDGSTS.E.BYPASS.LTC128B.128 [R217], desc[UR36][R22.64], P0 ;  /* 0x0000000016d97fae */ /* 0x000fe20008101d64 */
[----:B------:R-:W-:-:S05]  /*0f30*/  IADD3 R12, P0, R22, R2, RZ ;  /* 0x00000002160c7210 */ /* 0x000fca0007f1e0ff */
[----:B------:R-:W-:Y:S01]  /*0f40*/  IMAD.X R13, R23, 0x1, R3, P0 ;  /* 0x00000001170d7824 */ /* 0x000fe200000e0603 */
[----:B------:R-:W-:-:S13]  /*0f50*/  LOP3.LUT P0, RZ, R4, 0x10, RZ, 0xc0, !PT ;  /* 0x0000001004ff7812 */ /* 0x000fda000780c0ff */
[----:B------:R1:W-:Y:S01]  /*0f60*/  LDGSTS.E.BYPASS.LTC128B.128 [R218+0x1000], desc[UR36][R12.64], P0 ;  /* 0x010000000cda7fae */ /* 0x0003e20008101d64 */
[----:B------:R-:W-:-:S05]  /*0f70*/  IADD3 R24, P0, R12, R2, RZ ;  /* 0x000000020c187210 */ /* 0x000fca0007f1e0ff */
[----:B------:R-:W-:Y:S01]  /*0f80*/  IMAD.X R25, R13, 0x1, R3, P0 ;  /* 0x000000010d197824 */ /* 0x000fe200000e0603 */
[----:B------:R-:W-:Y:S02]  /*0f90*/  LOP3.LUT P0, RZ, R11, 0x10, RZ, 0xc0, !PT ;  /* 0x000000100bff7812 */ /* 0x000fe4000780c0ff */
[----:B------:R-:W-:Y:S02]  /*0fa0*/  LOP3.LUT R11, R5, 0xfffffffc, RZ, 0xc0, !PT ;  /* 0xfffffffc050b7812 */ /* 0x000fe400078ec0ff */
[----:B------:R-:W-:-:S03]  /*0fb0*/  CS2R R4, SRZ ;  /* 0x0000000000047805 */ /* 0x000fc6000001ff00 */
[----:B------:R-:W-:-:S05]  /*0fc0*/  IMAD.IADD R14, R14, 0x1, -R11 ;  /* 0x000000010e0e7824 */ /* 0x000fca00078e0a0b */
[C---:B------:R-:W-:Y:S01]  /*0fd0*/  LEA.HI R219, R14.reuse, R14, RZ, 0x1 ;  /* 0x0000000e0edb7211 */ /* 0x040fe200078f08ff */
[----:B------:R2:W-:Y:S03]  /*0fe0*/  LDGSTS.E.BYPASS.LTC128B.128 [R217+0x1000], desc[UR36][R24.64], P0 ;  /* 0x0100000018d97fae */ /* 0x0005e60008101d64 */
[----:B------:R-:W-:Y:S02]  /*0ff0*/  LOP3.LUT R11, R219, 0xfffffffe, RZ, 0xc0, !PT ;  /* 0xfffffffedb0b7812 */ /* 0x000fe400078ec0ff */
[----:B------:R-:W-:Y:S02]  /*1000*/  SHF.R.S32.HI R219, RZ, 0x1, R219 ;  /* 0x00000001ffdb7819 */ /* 0x000fe400000114db */
[----:B-1----:R-:W-:Y:S01]  /*1010*/  LOP3.LUT P0, R13, R9, 0x1, RZ, 0xc0, !PT ;  /* 0x00000001090d7812 */ /* 0x002fe2000780c0ff */
[----:B------:R-:W-:Y:S01]  /*1020*/  IMAD.IADD R220, R14, 0x1, -R11 ;  /* 0x000000010edc7824 */ /* 0x000fe200078e0a0b */
[----:B------:R-:W-:Y:S01]  /*1030*/  SHF.R.S32.HI R11, RZ, 0x1f, R8 ;  /* 0x0000001fff0b7819 */ /* 0x000fe20000011408 */
[----:B------:R-:W-:-:S02]  /*1040*/  IMAD R198, R221, 0x40, R219 ;  /* 0x00000040ddc67824 */ /* 0x000fc400078e02db */
[----:B------:R-:W-:Y:S01]  /*1050*/  IMAD.MOV.U32 R12, RZ, RZ, RZ ;  /* 0x000000ffff0c7224 */ /* 0x000fe200078e00ff */
[----:B------:R-:W-:Y:S01]  /*1060*/  LEA.HI R216, R11, R8, RZ, 0x5 ;  /* 0x000000080bd87211 */ /* 0x000fe200078f28ff */
[----:B------:R-:W-:Y:S02]  /*1070*/  IMAD.SHL.U32 R198, R198, 0x40, RZ ;  /* 0x00000040c6c67824 */ /* 0x000fe400078e00ff */
[----:B------:R-:W-:Y:S01]  /*1080*/  IMAD.MOV.U32 R11, RZ, RZ, RZ ;  /* 0x000000ffff0b7224 */ /* 0x000fe200078e00ff */
[----:B------:R-:W-:Y:S01]  /*1090*/  LEA.HI.SX32 R216, R216, 0xfffffffd, 0x1b ;  /* 0xfffffffdd8d87811 */ /* 0x000fe200078fdaff */
[----:B------:R-:W-:Y:S02]  /*10a0*/  IMAD.SHL.U32 R198, R198, 0x2, RZ ;  /* 0x00000002c6c67824 */ /* 0x000fe400078e00ff */
[----:B------:R-:W-:Y:S05]  /*10b0*/  @!P0 BRA `(.L_x_3081) ;  /* 0x00000000009c8947 */ /* 0x000fea0003800000 */
[----:B------:R-:W-:Y:S02]  /*10c0*/  IABS R20, R209 ;  /* 0x000000d100147213 */ /* 0x000fe40000000000 */
[----:B------:R-:W-:Y:S02]  /*10d0*/  IABS R12, R210 ;  /* 0x000000d2000c7213 */ /* 0x000fe40000000000 */
[----:B--2---:R-:W1:Y:S08]  /*10e0*/  I2F.RP R24, R20 ;  /* 0x0000001400187306 */ /* 0x004e700000209400 */
[----:B-1----:R-:W1:Y:S02]  /*10f0*/  MUFU.RCP R22, R24 ;  /* 0x0000001800167308 */ /* 0x002e640000001000 */
[----:B-1----:R-:W-:-:S06]  /*1100*/  VIADD R22, R22, 0xffffffe ;  /* 0x0ffffffe16167836 */ /* 0x002fcc0000000000 */
[----:B------:R-:W1:Y:S02]  /*1110*/  F2I.FTZ.U32.TRUNC.NTZ R23, R22 ;  /* 0x0000001600177305 */ /* 0x000e64000021f000 */
[----:B-1----:R-:W-:Y:S02]  /*1120*/  IMAD.MOV R11, RZ, RZ, -R23 ;  /* 0x000000ffff0b7224 */ /* 0x002fe400078e0a17 */
[----:B------:R-:W-:Y:S02]  /*1130*/  IMAD.MOV.U32 R22, RZ, RZ, RZ ;  /* 0x000000ffff167224 */ /* 0x000fe400078e00ff */
        /* <DEDUP_REMOVED lines=31> */
.L_x_3081:
[----:B------:R-:W-:Y:S05]  /*1330*/  BSYNC B0 ;  /* 0x0000000000007941 */ /* 0x000fea0003800000 */
.L_x_3080:
[----:B------:R-:W-:Y:S01]  /*1340*/  SHF.R.S32.HI R14, RZ, 0x1f, R7 ;  /* 0x0000001fff0e7819 */ /* 0x000fe20000011407 */
[----:B------:R-:W-:Y:S01]  /*1350*/  IMAD.SHL.U32 R13, R13, 0x10, RZ ;  /* 0x000000100d0d7824 */ /* 0x000fe200078e00ff */
[----:B------:R-:W-:Y:S01]  /*1360*/  SHF.R.S32.HI R22, RZ, 0x1f, R21 ;  /* 0x0000001fff167819 */ /* 0x000fe20000011415 */
[----:B------:R-:W-:Y:S01]  /*1370*/  BSSY B0, `(.L_x_3082) ;  /* 0x0000045000007945 */ /* 0x000fe20003800000 */
[----:B------:R-:W-:Y:S02]  /*1380*/  LEA.HI R14, R14, R7, RZ, 0x3 ;  /* 0x000000070e0e7211 */ /* 0x000fe400078f18ff */
[----:B------:R-:W-:Y:S02]  /*1390*/  LEA.HI R22, R22, R21, RZ, 0x2 ;  /* 0x0000001516167211 */ /* 0x000fe400078f10ff */
[----:B------:R-:W-:Y:S02]  /*13a0*/  LOP3.LUT R14, R14, 0xfffffff8, RZ, 0xc0, !PT ;  /* 0xfffffff80e0e7812 */ /* 0x000fe400078ec0ff */
[----:B--2---:R-:W-:-:S02]  /*13b0*/  LOP3.LUT R24, R22, 0xfffffffc, RZ, 0xc0, !PT ;  /* 0xfffffffc16187812 */ /* 0x004fc400078ec0ff */
[----:B------:R-:W-:Y:S01]  /*13c0*/  SHF.R.S32.HI R22, RZ, 0x2, R22 ;  /* 0x00000002ff167819 */ /* 0x000fe20000011416 */
[----:B------:R-:W-:Y:S01]  /*13d0*/  IMAD.IADD R25, R7, 0x1, -R14 ;  /* 0x0000000107197824 */ /* 0x000fe200078e0a0e */
[----:B------:R-:W-:Y:S01]  /*13e0*/  ISETP.NE.U32.AND P0, PT, R13, RZ, PT ;  /* 0x000000ff0d00720c */ /* 0x000fe20003f05070 */
[----:B------:R-:W-:Y:S02]  /*13f0*/  IMAD.IADD R21, R21, 0x1, -R24 ;  /* 0x0000000115157824 */ /* 0x000fe400078e0a18 */
[----:B------:R-:W-:Y:S01]  /*1400*/  IMAD.MOV.U32 R13, RZ, RZ, R11 ;  /* 0x000000ffff0d7224 */ /* 0x000fe200078e000b */
[----:B------:R-:W-:-:S04]  /*1410*/  SHF.R.S32.HI R14, RZ, 0x1f, R25 ;  /* 0x0000001fff0e7819 */ /* 0x000fc80000011419 */
[----:B------:R-:W-:-:S04]  /*1420*/  LEA.HI R14, R14, R25, RZ, 0x2 ;  /* 0x000000190e0e7211 */ /* 0x000fc800078f10ff */
[----:B------:R-:W-:-:S04]  /*1430*/  SHF.R.S32.HI R23, RZ, 0x2, R14 ;  /* 0x00000002ff177819 */ /* 0x000fc8000001140e */
        /* <DEDUP_REMOVED lines=41> */
[----:B------:R-:W-:Y:S01]  /*16d0*/  ISETP.GE.AND P0, PT, R4, RZ, PT ;  /* 0x000000ff0400720c */ /* 0x000fe20003f06270 */
[----:B------:R-:W-:Y:S02]  /*16e0*/  IMAD.IADD R4, R10, 0x1, -R23 ;  /* 0x000000010a047824 */ /* 0x000fe400078e0a17 */
[----:B------:R-:W-:-:S10]  /*16f0*/  IMAD.MOV.U32 R13, RZ, RZ, R12 ;  /* 0x000000ffff0d7224 */ /* 0x000fd400078e000c */
        /* <DEDUP_REMOVED lines=12> */
.L_x_3083:
[----:B------:R-:W-:Y:S05]  /*17c0*/  BSYNC B0 ;  /* 0x0000000000007941 */ /* 0x000fea0003800000 */
.L_x_3082:
[----:B------:R-:W-:Y:S01]  /*17d0*/  IMAD.SHL.U32 R11, R11, 0x8, RZ ;  /* 0x000000080b0b7824 */ /* 0x000fe200078e00ff */
[----:B------:R-:W-:Y:S01]  /*17e0*/  BSSY B0, `(.L_x_3084) ;  /* 0x0000033000007945 */ /* 0x000fe20003800000 */
[C---:B------:R-:W-:Y:S01]  /*17f0*/  SHF.L.U64.HI R211, R2.reuse, 0x1, R3 ;  /* 0x0000000102d37819 */ /* 0x040fe20000010203 */
[----:B------:R-:W-:Y:S01]  /*1800*/  IMAD.SHL.U32 R212, R2, 0x2, RZ ;  /* 0x0000000202d47824 */ /* 0x000fe200078e00ff */
[----:B-1----:R-:W-:Y:S02]  /*1810*/  CS2R R12, SRZ ;  /* 0x00000000000c7805 */ /* 0x002fe4000001ff00 */
[----:B------:R-:W-:Y:S01]  /*1820*/  ISETP.NE.U32.AND P0, PT, R11, RZ, PT ;  /* 0x000000ff0b00720c */ /* 0x000fe20003f05070 */
[----:B------:R-:W-:Y:S02]  /*1830*/  IMAD.MOV.U32 R11, RZ, RZ, RZ ;  /* 0x000000ffff0b7224 */ /* 0x000fe400078e00ff */
[----:B------:R-:W-:-:S10]  /*1840*/  IMAD.MOV.U32 R14, RZ, RZ, RZ ;  /* 0x000000ffff0e7224 */ /* 0x000fd400078e00ff */
[----:B------:R-:W-:Y:S01]  /*1850*/  @!PT LDS RZ, [RZ] ;  /* 0x00000000fffff984 */ /* 0x000fe20000000800 */
[----:B------:R-:W-:Y:S01]  /*1860*/  @!PT LDS RZ, [RZ] ;  /* 0x00000000fffff984 */ /* 0x000fe20000000800 */
[----:B------:R-:W-:Y:S01]  /*1870*/  @!PT LDS RZ, [RZ] ;  /* 0x00000000fffff984 */ /* 0x000fe20000000800 */
[----:B------:R1:W-:Y:S01]  /*1880*/  LDGSTS.E.BYPASS.LTC128B.128 [R215+0x8080], desc[UR36][R4.64], P0 ;  /* 0x0808000004d77fae */ /* 0x0003e20008101d64 */
[----:B------:R-:W-:-:S13]  /*1890*/  LOP3.LUT P0, R20, R9, 0x4, RZ, 0xc0, !PT ;  /* 0x0000000409147812 */ /* 0x000fda000780c0ff */
[----:B------:R-:W-:Y:S05]  /*18a0*/  @!P0 BRA `(.L_x_3085) ;  /* 0x0000000000988947 */ /* 0x000fea0003800000 */
[-C--:B------:R-:W-:Y:S01]  /*18b0*/  IABS R14, R209.reuse ;  /* 0x000000d1000e7213 */ /* 0x080fe20000000000 */
[----:B------:R-:W-:Y:S01]  /*18c0*/  IMAD.MOV.U32 R24, RZ, RZ, RZ ;  /* 0x000000ffff187224 */ /* 0x000fe200078e00ff */
[----:B-1----:R-:W-:Y:S02]  /*18d0*/  IABS R5, R210 ;  /* 0x000000d200057213 */ /* 0x002fe40000000000 */
        /* <DEDUP_REMOVED lines=23> */
[----:B------:R-:W-:-:S11]  /*1a50*/  LOP3.LUT R5, R5, 0xfffffff8, RZ, 0xc0, !PT ;  /* 0xfffffff805057812 */ /* 0x000fd600078ec0ff */
        /* <DEDUP_REMOVED lines=11> */
.L_x_3085:
[----:B------:R-:W-:Y:S05]  /*1b10*/  BSYNC B0 ;  /* 0x0000000000007941 */ /* 0x000fea0003800000 */
.L_x_3084:
[----:B------:R-:W-:Y:S01]  /*1b20*/  VIADD R27, R7, 0x4 ;  /* 0x00000004071b7836 */ /* 0x000fe20000000000 */
[----:B-1----:R-:W1:Y:S01]  /*1b30*/  LDC.64 R4, c[0x0][0x258] ;  /* 0x00009600ff047b82 */ /* 0x002e620000000a00 */
        /* <DEDUP_REMOVED lines=72> */
.L_x_3087:
[----:B------:R-:W-:Y:S05]  /*1fc0*/  BSYNC B0 ;  /* 0x0000000000007941 */ /* 0x000fea0003800000 */
.L_x_3086:
        /* <DEDUP_REMOVED lines=14> */
[----:B------:R-:W-:-:S02]  /*20b0*/  LOP3.LUT R13, R13, 0x2, R18, 0xe2, !PT ;  /* 0x000000020d0d7812 */ /* 0x000fc400078ee212 */
[----:B------:R-:W-:Y:S02]  /*20c0*/  SEL R7, RZ, 0x8, P6 ;  /* 0x00000008ff077807 */ /* 0x000fe40003000000 */
[----:B------:R-:W-:Y:S02]  /*20d0*/  ISETP.NE.AND P6, PT, R0, 0x20, PT ;  /* 0x000000200000780c */ /* 0x000fe40003fc5270 */
[----:B------:R-:W-:Y:S01]  /*20e0*/  LOP3.LUT R7, R7, R14, R13, 0xfe, !PT ;  /* 0x0000000e07077212 */ /* 0x000fe200078efe0d */
[----:B------:R-:W-:Y:S01]  /*20f0*/  IMAD.MOV.U32 R13, RZ, RZ, R11 ;  /* 0x000000ffff0d7224 */ /* 0x000fe200078e000b */
[----:B------:R-:W-:Y:S02]  /*2100*/  ISETP.NE.U32.AND P2, PT, R9, RZ, PT ;  /* 0x000000ff0900720c */ /* 0x000fe40003f45070 */
[----:B------:R-:W-:Y:S02]  /*2110*/  SEL R227, R7, RZ, P6 ;  /* 0x000000ff07e37207 */ /* 0x000fe40003000000 */
[----:B-1----:R-:W-:-:S02]  /*2120*/  IADD3 R20, P1, P0, R24, R16, R212 ;  /* 0x0000001018147210 */ /* 0x002fc4000783e0d4 */
        /* <DEDUP_REMOVED lines=75> */
.L_x_3089:
[----:B------:R-:W-:Y:S05]  /*25e0*/  BSYNC B0 ;  /* 0x0000000000007941 */ /* 0x000fea0003800000 */
.L_x_3088:
        /* <DEDUP_REMOVED lines=49> */
.L_x_3091:
[----:B------:R-:W-:Y:S05]  /*2900*/  BSYNC B0 ;  /* 0x0000000000007941 */ /* 0x000fea0003800000 */
.L_x_3090:
        /* <DEDUP_REMOVED lines=15> */
[-C--:B------:R-:W-:Y:S01]  /*2a00*/  IABS R15, R209.reuse ;  /* 0x000000d1000f7213 */ /* 0x080fe20000000000 */
[----:B-1----:R-:W-:Y:S01]  /*2a10*/  IMAD.MOV.U32 R18, RZ, RZ, RZ ;  /* 0x000000ffff127224 */ /* 0x002fe200078e00ff */
[----:B------:R-:W-:Y:S02]  /*2a20*/  IABS R11, R210 ;  /* 0x000000d2000b7213 */ /* 0x000fe40000000000 */
[----:B------:R-:W1:Y:S01]  /*2a30*/  I2F.RP R17, R15 ;  /* 0x0000000f00117306 */ /* 0x000e620000209400 */
[----:B------:R-:W-:-:S07]  /*2a40*/  IABS R9, R209 ;  /* 0x000000d100097213 */ /* 0x000fce0000000000 */
[----:B-1----:R-:W1:Y:S02]  /*2a50*/  MUFU.RCP R19, R17 ;  /* 0x0000001100137308 */ /* 0x002e640000001000 */
[----:B-1----:R-:W-:-:S06]  /*2a60*/  VIADD R19, R19, 0xffffffe ;  /* 0x0ffffffe13137836 */ /* 0x002fcc0000000000 */
[----:B------:R-:W1:Y:S02]  /*2a70*/  F2I.FTZ.U32.TRUNC.NTZ R19, R19 ;  /* 0x0000001300137305 */ /* 0x000e64000021f000 */
[----:B-1----:R-:W-:-:S04]  /*2a80*/  IMAD.MOV R14, RZ, RZ, -R19 ;  /* 0x000000ffff0e7224 */ /* 0x002fc800078e0a13 */
        /* <DEDUP_REMOVED lines=30> */
.L_x_3093:
[----:B------:R-:W-:Y:S05]  /*2c70*/  BSYNC B0 ;  /* 0x0000000000007941 */ /* 0x000fea0003800000 */
.L_x_3092:
        /* <DEDUP_REMOVED lines=50> */
.L_x_3095:
[----:B------:R-:W-:Y:S05]  /*2fa0*/  BSYNC B0 ;  /* 0x0000000000007941 */ /* 0x000fea0003800000 */
.L_x_3094:
        /* <DEDUP_REMOVED lines=77> */
.L_x_3097:
[----:B------:R-:W-:Y:S05]  /*3480*/  BSYNC B0 ;  /* 0x0000000000007941 */ /* 0x000fea0003800000 */
.L_x_3096:
        /* <DEDUP_REMOVED lines=10> */
[----:B------:R-:W-:Y:S01]  /*3530*/  IMAD.MOV.U32 R14, RZ, RZ, RZ ;  /* 0x000000ffff0e7224 */ /* 0x000fe200078e00ff */
[----:B--2---:R-:W-:Y:S02]  /*3540*/  IABS R3, R208 ;  /* 0x000000d000037213 */ /* 0x004fe40000000000 */
[----:B------:R-:W2:Y:S08]  /*3550*/  I2F.RP R13, R9 ;  /* 0x00000009000d7306 */ /* 0x000eb00000209400 */
[----:B--2---:R-:W2:Y:S02]  /*3560*/  MUFU.RCP R15, R13 ;  /* 0x0000000d000f7308 */ /* 0x004ea40000001000 */
        /* <DEDUP_REMOVED lines=33> */
.L_x_3099:
[----:B------:R-:W-:Y:S05]  /*3780*/  BSYNC B0 ;  /* 0x0000000000007941 */ /* 0x000fea0003800000 */
.L_x_3098:
        /* <DEDUP_REMOVED lines=20> */
[----:B-1----:R-:W-:Y:S02]  /*38d0*/  IMAD.MOV R0, RZ, RZ, -R15 ;  /* 0x000000ffff007224 */ /* 0x002fe400078e0a0f */
[----:B------:R-:W-:Y:S02]  /*38e0*/  IMAD.MOV.U32 R14, RZ, RZ, RZ ;  /* 0x000000ffff0e7224 */ /* 0x000fe400078e00ff */
[----:B------:R-:W-:Y:S01]  /*38f0*/  IMAD R7, R0, R9, RZ ;  /* 0x0000000900077224 */ /* 0x000fe200078e02ff */
[----:B------:R-:W-:-:S03]  /*3900*/  IABS R0, R209 ;  /* 0x000000d100007213 */ /* 0x000fc60000000000 */
        /* <DEDUP_REMOVED lines=29> */
.L_x_3101:
[----:B------:R-:W-:Y:S05]  /*3ae0*/  BSYNC B0 ;  /* 0x0000000000007941 */ /* 0x000fea0003800000 */
.L_x_3100:
        /* <DEDUP_REMOVED lines=14> */
[----:B--2---:R-:W2:Y:S02]  /*3bd0*/  MUFU.RCP R14, R9 ;  /* 0x00000009000e7308 */ /* 0x004ea40000001000 */
[----:B--2---:R-:W-:-:S06]  /*3be0*/  VIADD R14, R14, 0xffffffe ;  /* 0x0ffffffe0e0e7836 */ /* 0x004fcc0000000000 */
[----:B------:R-:W2:Y:S02]  /*3bf0*/  F2I.FTZ.U32.TRUNC.NTZ R15, R14 ;  /* 0x0000000e000f7305 */ /* 0x000ea4000021f000 */
[----:B--2---:R-:W-:Y:S02]  /*3c00*/  IMAD.MOV R0, RZ, RZ, -R15 ;  /* 0x000000ffff007224 */ /* 0x004fe400078e0a0f */
[----:B------:R-:W-:Y:S02]  /*3c10*/  IMAD.MOV.U32 R14, RZ, RZ, RZ ;  /* 0x000000ffff0e7224 */ /* 0x000fe400078e00ff */
[----:B------:R-:W-:Y:S01]  /*3c20*/  IMAD R3, R0, R7, RZ ;  /* 0x0000000700037224 */ /* 0x000fe200078e02ff */
[----:B------:R-:W-:-:S03]  /*3c30*/  IABS R0, R209 ;  /* 0x000000d100007213 */ /* 0x000fc60000000000 */
[----:B------:R-:W-:Y:S01]  /*3c40*/  IMAD.HI.U32 R3, R15, R3, R14 ;  /* 0x000000030f037227 */ /* 0x000fe200078e000e */
[----:B------:R-:W-:Y:S02]  /*3c50*/  IADD3 R9, RZ, -R0, RZ ;  /* 0x80000000ff097210 */ /* 0x000fe40007ffe0ff */
[----:B------:R-:W-:-:S03]  /*3c60*/  LOP3.LUT R0, R208, R209, RZ, 0x3c, !PT ;  /* 0x000000d1d0007212 */ /* 0x000fc600078e3cff */
[----:B------:R-:W-:Y:S01]  /*3c70*/  IMAD.HI.U32 R3, R3, R2, RZ ;  /* 0x0000000203037227 */ /* 0x000fe200078e00ff */
[----:B------:R-:W-:-:S03]  /*3c80*/  ISETP.GE.AND P1, PT, R0, RZ, PT ;  /* 0x000000ff0000720c */ /* 0x000fc60003f26270 */
[----:B------:R-:W-:Y:S02]  /*3c90*/  IMAD R2, R3, R9, R2 ;  /* 0x0000000903027224 */ /* 0x000fe400078e0202 */
[----:B------:R-:W-:-:S03]  /*3ca0*/  VIADD R0, R225, 0x24 ;  /* 0x00000024e1007836 */ /* 0x000fc60000000000 */
        /* <DEDUP_REMOVED lines=23> */
.L_x_3103:
[----:B------:R-:W-:Y:S05]  /*3e20*/  BSYNC B0 ;  /* 0x0000000000007941 */ /* 0x000fea0003800000 */
.L_x_3102:
[----:B------:R-:W-:Y:S01]  /*3e30*/  IMAD.SHL.U32 R13, R13, 0x2, RZ ;  /* 0x000000020d0d7824 */ /* 0x000fe200078e00ff */
[----:B------:R-:W-:Y:S01]  /*3e40*/  SHF.R.U32.HI R7, RZ, 0x4, R206 ;  /* 0x00000004ff077819 */ /* 0x000fe200000116ce */
[C---:B------:R-:W-:Y:S01]  /*3e50*/  IMAD.SHL.U32 R213, R206.reuse, 0x4, RZ ;  /* 0x00000004ced57824 */ /* 0x040fe200078e00ff */
[C---:B------:R-:W-:Y:S01]  /*3e60*/  LOP3.LUT R2, R206.reuse, 0x6, RZ, 0xc0, !PT ;  /* 0x00000006ce027812 */ /* 0x040fe200078ec0ff */
[----:B------:R-:W-:Y:S01]  /*3e70*/  IMAD.SHL.U32 R0, R206, 0x10, RZ ;  /* 0x00000010ce007824 */ /* 0x000fe200078e00ff */
[----:B------:R-:W-:Y:S01]  /*3e80*/  ISETP.NE.U32.AND P2, PT, R13, RZ, PT ;  /* 0x000000ff0d00720c */ /* 0x000fe20003f45070 */
[----:B------:R-:W-:Y:S01]  /*3e90*/  IMAD.MOV.U32 R13, RZ, RZ, R3 ;  /* 0x000000ffff0d7224 */ /* 0x000fe200078e0003 */
[----:B------:R-:W-:Y:S01]  /*3ea0*/  LOP3.LUT R213, R213, 0x4, RZ, 0xc0, !PT ;  /* 0x00000004d5d57812 */ /* 0x000fe200078ec0ff */
[----:B--2---:R-:W-:Y:S01]  /*3eb0*/  IMAD.SHL.U32 R14, R220, 0x400, RZ ;  /* 0x00000400dc0e7824 */ /* 0x004fe200078e00ff */
[----:B------:R-:W-:Y:S01]  /*3ec0*/  LOP3.LUT R7, R7, 0x1, RZ, 0xc0, !PT ;  /* 0x0000000107077812 */ /* 0x000fe200078ec0ff */
[----:B------:R-:W-:Y:S01]  /*3ed0*/  VIADD R3, R6, 0x8000 ;  /* 0x0000800006037836 */ /* 0x000fe20000000000 */
[----:B------:R-:W-:Y:S01]  /*3ee0*/  SHF.R.U32.HI R2, RZ, 0x1, R2 ;  /* 0x00000001ff027819 */ /* 0x000fe20000011602 */
[----:B------:R-:W-:Y:S01]  /*3ef0*/  IMAD R199, R221, 0x8, R14 ;  /* 0x00000008ddc77824 */ /* 0x000fe200078e020e */
[----:B------:R-:W-:-:S02]  /*3f00*/  LOP3.LUT R9, R213, 0xe0, R0, 0xf8, !PT ;  /* 0x000000e0d5097812 */ /* 0x000fc400078ef800 */
[----:B------:R-:W-:Y:S02]  /*3f10*/  CS2R R102, SRZ ;  /* 0x0000000000667805 */ /* 0x000fe4000001ff00 */
[----:B------:R-:W-:Y:S01]  /*3f20*/  IADD3 R223, P0, R10, R4, RZ ;  /* 0x000000040adf7210 */ /* 0x000fe20007f1e0ff */
[----:B------:R-:W-:Y:S01]  /*3f30*/  IMAD R199, R199, 0x10, R6 ;  /* 0x00000010c7c77824 */ /* 0x000fe200078e0206 */
        /* <DEDUP_REMOVED lines=9> */
[----:B------:R-:W-:-:S02]  /*3fd0*/  LOP3.LUT R9, R213, R7, R2, 0xf6, !PT ;  /* 0x00000007d5097212 */ /* 0x000fc400078ef602 */
[----:B------:R-:W-:Y:S02]  /*3fe0*/  CS2R R100, SRZ ;  /* 0x0000000000647805 */ /* 0x000fe4000001ff00 */
[----:B------:R-:W-:Y:S01]  /*3ff0*/  CS2R R98, SRZ ;  /* 0x0000000000627805 */ /* 0x000fe2000001ff00 */
[----:B------:R-:W-:Y:S01]  /*4000*/  IMAD R5, R221, 0x8, R4 ;  /* 0x00000008dd057824 */ /* 0x000fe200078e0204 */
[----:B------:R-:W-:Y:S02]  /*4010*/  LOP3.LUT R164, R9, 0xe0, R0, 0xf8, !PT ;  /* 0x000000e009a47812 */ /* 0x000fe400078ef800 */
[----:B------:R-:W-:Y:S02]  /*4020*/  CS2R R96, SRZ ;  /* 0x0000000000607805 */ /* 0x000fe4000001ff00 */
[----:B------:R-:W-:Y:S01]  /*4030*/  CS2R R38, SRZ ;  /* 0x0000000000267805 */ /* 0x000fe2000001ff00 */
[----:B------:R-:W-:Y:S01]  /*4040*/  IMAD R4, R5, 0x10, R6 ;  /* 0x0000001005047824 */ /* 0x000fe200078e0206 */
[C---:B------:R-:W-:Y:S01]  /*4050*/  LOP3.LUT R5, R7.reuse, 0x2, RZ, 0xfc, !PT ;  /* 0x0000000207057812 */ /* 0x040fe200078efcff */
[----:B------:R-:W-:Y:S01]  /*4060*/  IMAD R164, R164, 0x10, R199 ;  /* 0x00000010a4a47824 */ /* 0x000fe200078e02c7 */
[----:B------:R-:W-:-:S02]  /*4070*/  LOP3.LUT R7, R7, 0x3, R206, 0x78, !PT ;  /* 0x0000000307077812 */ /* 0x000fc400078e78ce */
[----:B------:R-:W-:Y:S02]  /*4080*/  CS2R R36, SRZ ;  /* 0x0000000000247805 */ /* 0x000fe4000001ff00 */
[--C-:B------:R-:W-:Y:S02]  /*4090*/  LOP3.LUT R5, R5, 0x3, R206.reuse, 0x78, !PT ;  /* 0x0000000305057812 */ /* 0x100fe400078e78ce */
[----:B------:R-:W-:Y:S02]  /*40a0*/  CS2R R34, SRZ ;  /* 0x0000000000227805 */ /* 0x000fe4000001ff00 */
[C-C-:B------:R-:W-:Y:S02]  /*40b0*/  LOP3.LUT R9, R7.reuse, 0x4, R206.reuse, 0xf8, !PT ;  /* 0x0000000407097812 */ /* 0x140fe400078ef8ce */
[----:B------:R-:W-:Y:S02]  /*40c0*/  CS2R R32, SRZ ;  /* 0x0000000000207805 */ /* 0x000fe4000001ff00 */
[----:B------:R-:W-:-:S02]  /*40d0*/  LOP3.LUT R7, R7, 0x4, R206, 0xf4, !PT ;  /* 0x0000000407077812 */ /* 0x000fc400078ef4ce */
[----:B------:R-:W-:Y:S02]  /*40e0*/  CS2R R106, SRZ ;  /* 0x00000000006a7805 */ /* 0x000fe4000001ff00 */
[--C-:B------:R-:W-:Y:S02]  /*40f0*/  LOP3.LUT R6, R9, 0xf0, R0.reuse, 0xf8, !PT ;  /* 0x000000f009067812 */ /* 0x100fe400078ef800 */
[----:B------:R-:W-:Y:S02]  /*4100*/  CS2R R104, SRZ ;  /* 0x0000000000687805 */ /* 0x000fe4000001ff00 */
[----:B-1----:R-:W-:Y:S02]  /*4110*/  LOP3.LUT R10, R7, 0xf0, R0, 0xf8, !PT ;  /* 0x000000f0070a7812 */ /* 0x002fe400078ef800 */
[----:B------:R-:W-:Y:S02]  /*4120*/  CS2R R94, SRZ ;  /* 0x00000000005e7805 */ /* 0x000fe4000001ff00 */
[----:B------:R-:W-:Y:S01]  /*4130*/  LOP3.LUT R7, R5, 0x4, R206, 0xf8, !PT ;  /* 0x0000000405077812 */ /* 0x000fe200078ef8ce */
[----:B--2---:R-:W-:-:S06]  /*4140*/  DEPBAR.LE SB0, 0x2 ;  /* 0x000080800000791a */ /* 0x004fcc0000000000 */
[----:B------:R-:W-:Y:S05]  /*4150*/  WARPSYNC.ALL ;  /* 0x0000000000007948 */ /* 0x000fea0003800000 */
[----:B------:R-:W-:Y:S01]  /*4160*/  BAR.SYNC.DEFER_BLOCKING 0x0 ;  /* 0x0000000000007b1d */ /* 0x000fe20000010000 */
[----:B------:R-:W-:Y:S01]  /*4170*/  LOP3.LUT R5, R5, 0x4, R206, 0xf4, !PT ;  /* 0x0000000405057812 */ /* 0x000fe200078ef4ce */
[--C-:B------:R-:W-:Y:S01]  /*4180*/  IMAD R11, R6, 0x10, R3.reuse ;  /* 0x00000010060b7824 */ /* 0x100fe200078e0203 */
[--C-:B------:R-:W-:Y:S01]  /*4190*/  LOP3.LUT R8, R7, 0xf0, R0.reuse, 0xf8, !PT ;  /* 0x000000f007087812 */ /* 0x100fe200078ef800 */
[----:B------:R-:W-:Y:S01]  /*41a0*/  IMAD R9, R10, 0x10, R3 ;  /* 0x000000100a097824 */ /* 0x000fe200078e0203 */
        /* <DEDUP_REMOVED lines=67> */
[----:B----4-:R-:W-:Y:S01]  /*45e0*/  CS2R R4, SRZ ;  /* 0x0000000000047805 */ /* 0x010fe2000001ff00 */
[----:B-123--:R-:W-:Y:S06]  /*45f0*/  @!P1 BRA `(.L_x_3104) ;  /* 0x00000018006c9947 */ /* 0x00efec0003800000 */
[----:B------:R-:W-:Y:S01]  /*4600*/  LOP3.LUT R133, R206, 0x1f, RZ, 0xc0, !PT ;  /* 0x0000001fce857812 */ /* 0x000fe200078ec0ff */
[----:B------:R-:W1:Y:S01]  /*4610*/  LDC.64 R204, c[0x0][0x250] ;  /* 0x00009400ffcc7b82 */ /* 0x000e620000000a00 */
        /* <DEDUP_REMOVED lines=35> */
.L_x_3113:
[C---:B---3--:R-:W-:Y:S01]  /*4850*/  HMMA.16816.F32 R4, R132.reuse, R136, R4 ;  /* 0x000000888404723c */ /* 0x048fe20000001804 */
[----:B------:R-:W-:Y:S01]  /*4860*/  BSSY B0, `(.L_x_3105) ;  /* 0x000006c000007945 */ /* 0x000fe20003800000 */
[----:B--2---:R-:W-:Y:S02]  /*4870*/  CS2R R234, SRZ ;  /* 0x0000000000ea7805 */ /* 0x004fe4000001ff00 */
[----:B------:R-:W-:Y:S02]  /*4880*/  CS2R R238, SRZ ;  /* 0x0000000000ee7805 */ /* 0x000fe4000001ff00 */
[----:B------:R-:W-:Y:S01]  /*4890*/  LOP3.LUT P2, RZ, R227, 0x1, RZ, 0xc0, !PT ;  /* 0x00000001e3ff7812 */ /* 0x000fe2000784c0ff */
[C---:B------:R-:W-:Y:S04]  /*48a0*/  HMMA.16816.F32 R8, R132.reuse, R138, R8 ;  /* 0x0000008a8408723c */ /* 0x040fe80000001808 */
[----:B------:R-:W-:Y:S02]  /*48b0*/  IMAD.IADD R168, R2, 0x1, R198 ;  /* 0x0000000102a87824 */ /* 0x000fe400078e02c6 */
[C---:B------:R-:W-:Y:S04]  /*48c0*/  HMMA.16816.F32 R12, R132.reuse, R140, R12 ;  /* 0x0000008c840c723c */ /* 0x040fe8000000180c */
[----:B------:R-:W2:Y:S02]  /*48d0*/  LDSM.16.MT88.4 R168, [R168+0x1000] ;  /* 0x00100000a8a8783b */ /* 0x000ea40000004200 */
[C---:B------:R-:W-:Y:S05]  /*48e0*/  HMMA.16816.F32 R16, R132.reuse, R142, R16 ;  /* 0x0000008e8410723c */ /* 0x040fea0000001810 */
[----:B------:R-:W-:Y:S01]  /*48f0*/  @P2 IMAD.MOV.U32 R237, RZ, RZ, R222 ;  /* 0x000000ffffed2224 */ /* 0x000fe200078e00de */
[C---:B------:R-:W-:Y:S05]  /*4900*/  HMMA.16816.F32 R20, R132.reuse, R144, R20 ;  /* 0x000000908414723c */ /* 0x040fea0000001814 */
[--C-:B------:R-:W-:Y:S01]  /*4910*/  IMAD.IADD R172, R3, 0x1, R198.reuse ;  /* 0x0000000103ac7824 */ /* 0x100fe200078e02c6 */
[C---:B------:R-:W-:Y:S05]  /*4920*/  HMMA.16816.F32 R24, R132.reuse, R146, R24 ;  /* 0x000000928418723c */ /* 0x040fea0000001818 */
[----:B------:R-:W2:Y:S01]  /*4930*/  LDSM.16.MT88.4 R172, [R172+0x1000] ;  /* 0x00100000acac783b */ /* 0x000ea20000004200 */
[C---:B------:R-:W-:Y:S05]  /*4940*/  HMMA.16816.F32 R28, R132.reuse, R148, R28 ;  /* 0x00000094841c723c */ /* 0x040fea000000181c */
[--C-:B------:R-:W-:Y:S01]  /*4950*/  IMAD.IADD R176, R196, 0x1, R198.reuse ;  /* 0x00000001c4b07824 */ /* 0x100fe200078e02c6 */
[-C--:B------:R-:W-:Y:S05]  /*4960*/  HMMA.16816.F32 R32, R132, R150.reuse, R32 ;  /* 0x000000968420723c */ /* 0x080fea0000001820 */
[----:B------:R-:W2:Y:S01]  /*4970*/  LDSM.16.MT88.4 R176, [R176+0x1000] ;  /* 0x00100000b0b0783b */ /* 0x000ea20000004200 */
[C---:B------:R-:W-:Y:S05]  /*4980*/  HMMA.16816.F32 R36, R152.reuse, R150, R36 ;  /* 0x000000969824723c */ /* 0x040fea0000001824 */
[----:B------:R-:W-:Y:S01]  /*4990*/  IMAD.IADD R180, R197, 0x1, R198 ;  /* 0x00000001c5b47824 */ /* 0x000fe200078e02c6 */
[C---:B------:R-:W-:Y:S05]  /*49a0*/  HMMA.16816.F32 R40, R152.reuse, R148, R40 ;  /* 0x000000949828723c */ /* 0x040fea0000001828 */
[----:B------:R-:W2:Y:S01]  /*49b0*/  LDSM.16.MT88.4 R180, [R180+0x1000] ;  /* 0x00100000b4b4783b */ /* 0x000ea20000004200 */
[C---:B------:R-:W-:Y:S05]  /*49c0*/  HMMA.16816.F32 R44, R152.reuse, R146, R44 ;  /* 0x00000092982c723c */ /* 0x040fea000000182c */
[----:B------:R-:W-:Y:S01]  /*49d0*/  IMAD.IADD R200, R0, 0x1, R199 ;  /* 0x0000000100c87824 */ /* 0x000fe200078e02c7 */
[C---:B------:R-:W-:Y:S04]  /*49e0*/  HMMA.16816.F32 R48, R152.reuse, R144, R48 ;  /* 0x000000909830723c */ /* 0x040fe80000001830 */
[----:B------:R3:W2:Y:S01]  /*49f0*/  LDSM.16.M88.4 R164, [R200] ;  /* 0x00000000c8a4783b */ /* 0x0006a20000000200 */
[----:B------:R-:W-:Y:S01]  /*4a00*/  IADD3 R232, R218, UR10, RZ ;  /* 0x0000000adae87c10 */ /* 0x000fe2000fffe0ff */
[C---:B------:R-:W-:Y:S05]  /*4a10*/  HMMA.16816.F32 R52, R152.reuse, R142, R52 ;  /* 0x0000008e9834723c */ /* 0x040fea0000001834 */
[----:B------:R-:W-:Y:S01]  /*4a20*/  @P2 MOV R236, R223 ;  /* 0x000000df00ec2202 */ /* 0x000fe20000000f00 */
[C---:B------:R-:W-:Y:S01]  /*4a30*/  HMMA.16816.F32 R56, R152.reuse, R140, R56 ;  /* 0x0000008c9838723c */ /* 0x040fe20000001838 */
[----:B------:R3:W2:Y:S04]  /*4a40*/  LDSM.16.M88.4 R184, [R200+0x1000] ;  /* 0x00100000c8b8783b */ /* 0x0006a80000000200 */
[----:B-1----:R-:W-:Y:S01]  /*4a50*/  IADD3 R230, P0, R223, R204, RZ ;  /* 0x000000ccdfe67210 */ /* 0x002fe20007f1e0ff */
[C---:B------:R-:W-:Y:S03]  /*4a60*/  HMMA.16816.F32 R60, R152.reuse, R138, R60 ;  /* 0x0000008a983c723c */ /* 0x040fe6000000183c */
[----:B------:R3:W2:Y:S02]  /*4a70*/  LDSM.16.M88.4 R188, [R200+0x2000] ;  /* 0x00200000c8bc783b */ /* 0x0006a40000000200 */
[----:B------:R-:W-:Y:S01]  /*4a80*/  IMAD.X R231, R222, 0x1, R205, P0 ;  /* 0x00000001dee77824 */ /* 0x000fe200000e06cd */
[-C--:B------:R-:W-:Y:S05]  /*4a90*/  HMMA.16816.F32 R64, R152, R136.reuse, R64 ;  /* 0x000000889840723c */ /* 0x080fea0000001840 */
[----:B------:R3:W2:Y:S01]  /*4aa0*/  LDSM.16.M88.4 R192, [R200+0x3000] ;  /* 0x00300000c8c0783b */ /* 0x0006a20000000200 */
        /* <DEDUP_REMOVED lines=30> */
[----:B------:R-:W1:Y:S10]  /*4c90*/  I2F.RP R135, R136 ;  /* 0x0000008800877306 */ /* 0x000e740000209400 */
[----:B-1----:R-:W1:Y:S02]  /*4ca0*/  MUFU.RCP R132, R135 ;  /* 0x0000008700847308 */ /* 0x002e640000001000 */
[----:B-1----:R-:W-:Y:S01]  /*4cb0*/  VIADD R138, R132, 0xffffffe ;  /* 0x0ffffffe848a7836 */ /* 0x002fe20000000000 */
[----:B------:R-:W-:Y:S07]  /*4cc0*/  IABS R132, R209 ;  /* 0x000000d100847213 */ /* 0x000fee0000000000 */
[----:B------:R1:W4:Y:S01]  /*4cd0*/  F2I.FTZ.U32.TRUNC.NTZ R139, R138 ;  /* 0x0000008a008b7305 */ /* 0x000322000021f000 */
[----:B------:R-:W-:Y:S01]  /*4ce0*/  IMAD.MOV R132, RZ, RZ, -R132 ;  /* 0x000000ffff847224 */ /* 0x000fe200078e0a84 */
[----:B-1----:R-:W-:Y:S01]  /*4cf0*/  MOV R138, RZ ;  /* 0x000000ff008a7202 */ /* 0x002fe20000000f00 */
        /* <DEDUP_REMOVED lines=34> */
.L_x_3106:
[----:B------:R-:W-:Y:S05]  /*4f20*/  BSYNC B0 ;  /* 0x0000000000007941 */ /* 0x000fea0003800000 */
.L_x_3105:
        /* <DEDUP_REMOVED lines=54> */
.L_x_3108:
[----:B------:R-:W-:Y:S05]  /*5290*/  BSYNC B0 ;  /* 0x0000000000007941 */ /* 0x000fea0003800000 */
.L_x_3107:
[----:B---3--:R-:W-:Y:S01]  /*52a0*/  IMAD.MOV.U32 R236, RZ, RZ, R223 ;  /* 0x000000ffffec7224 */ /* 0x008fe200078e00df */
[C---:B------:R-:W-:Y:S01]  /*52b0*/  LOP3.LUT R134, R227.reuse, 0x8, RZ, 0xc0, !PT ;  /* 0x00000008e3867812 */ /* 0x040fe200078ec0ff */
[----:B------:R-:W-:Y:S01]  /*52c0*/  IMAD.MOV.U32 R237, RZ, RZ, R222 ;  /* 0x000000ffffed7224 */ /* 0x000fe200078e00de */
[----:B------:R-:W-:Y:S01]  /*52d0*/  LOP3.LUT R135, R227, 0x4, RZ, 0xc0, !PT ;  /* 0x00000004e3877812 */ /* 0x000fe200078ec0ff */
[----:B------:R-:W-:Y:S01]  /*52e0*/  IMAD.MOV.U32 R139, RZ, RZ, RZ ;  /* 0x000000ffff8b7224 */ /* 0x000fe200078e00ff */
[----:B------:R-:W-:Y:S01]  /*52f0*/  SHF.R.U32.HI R134, RZ, 0x3, R134 ;  /* 0x00000003ff867819 */ /* 0x000fe20000011686 */
[----:B------:R-:W-:Y:S01]  /*5300*/  IMAD.WIDE.U32 R236, R204, 0x3, R236 ;  /* 0x00000003ccec7825 */ /* 0x000fe200078e00ec */
[----:B------:R-:W-:Y:S01]  /*5310*/  ISETP.NE.AND P3, PT, R132, RZ, PT ;  /* 0x000000ff8400720c */ /* 0x000fe20003f65270 */
[----:B------:R-:W-:Y:S01]  /*5320*/  BSSY B0, `(.L_x_3109) ;  /* 0x000003e000007945 */ /* 0x000fe20003800000 */
[----:B------:R-:W-:Y:S02]  /*5330*/  SHF.R.U32.HI R135, RZ, 0x2, R135 ;  /* 0x00000002ff877819 */ /* 0x000fe40000011687 */
[----:B------:R-:W-:Y:S01]  /*5340*/  ISETP.NE.U32.AND P1, PT, R134, RZ, PT ;  /* 0x000000ff8600720c */ /* 0x000fe20003f25070 */
[----:B------:R-:W-:Y:S01]  /*5350*/  IMAD.MOV.U32 R134, RZ, RZ, RZ ;  /* 0x000000ffff867224 */ /* 0x000fe200078e00ff */
        /* <DEDUP_REMOVED lines=13> */
[----:B------:R3:W-:Y:S03]  /*5430*/  @P1 LDGSTS.E.BYPASS.LTC128B.128 [R229+0x1000], desc[UR36][R230.64] ;  /* 0x01000000e6e51fae */ /* 0x0007e6000b901d64 */
[----:B------:R-:W-:Y:S05]  /*5440*/  @!P0 BRA `(.L_x_3110) ;  /* 0x0000000000ac8947 */ /* 0x000fea0003800000 */
[-C--:B---3--:R-:W-:Y:S04]  /*5450*/  IABS R136, R209.reuse ;  /* 0x000000d100887213 */ /* 0x088fe80000000000 */
[----:B------:R-:W3:Y:S10]  /*5460*/  I2F.RP R137, R136 ;  /* 0x0000008800897306 */ /* 0x000ef40000209400 */
[----:B---3--:R-:W3:Y:S02]  /*5470*/  MUFU.RCP R132, R137 ;  /* 0x0000008900847308 */ /* 0x008ee40000001000 */
[----:B---3--:R-:W-:Y:S01]  /*5480*/  VIADD R138, R132, 0xffffffe ;  /* 0x0ffffffe848a7836 */ /* 0x008fe20000000000 */
        /* <DEDUP_REMOVED lines=39> */
.L_x_3110:
[----:B------:R-:W-:Y:S05]  /*5700*/  BSYNC B0 ;  /* 0x0000000000007941 */ /* 0x000fea0003800000 */
.L_x_3109:
[----:B------:R-:W-:Y:S01]  /*5710*/  ISETP.NE.AND P0, PT, R135, RZ, PT ;  /* 0x000000ff8700720c */ /* 0x000fe20003f05270 */
        /* <DEDUP_REMOVED lines=10> */
[-C--:B---3--:R-:W-:Y:S04]  /*57c0*/  IABS R136, R209.reuse ;  /* 0x000000d100887213 */ /* 0x088fe80000000000 */
[----:B----4-:R-:W3:Y:S10]  /*57d0*/  I2F.RP R135, R136 ;  /* 0x0000008800877306 */ /* 0x010ef40000209400 */
        /* <DEDUP_REMOVED lines=41> */
.L_x_3112:
[----:B------:R-:W-:Y:S05]  /*5a70*/  BSYNC B0 ;  /* 0x0000000000007941 */ /* 0x000fea0003800000 */
.L_x_3111:
[C---:B--2---:R-:W-:Y:S01]  /*5a80*/  HMMA.16816.F32 R4, R164.reuse, R168, R4 ;  /* 0x000000a8a404723c */ /* 0x044fe20000001804 */
        /* <DEDUP_REMOVED lines=37> */
[----:B----4-:R-:W-:Y:S01]  /*5ce0*/  IADD3 R233, R3, R229, RZ ;  /* 0x000000e503e97210 */ /* 0x010fe20007ffe0ff */
[C---:B------:R-:W-:Y:S05]  /*5cf0*/  HMMA.16816.F32 R48, R184.reuse, R176, R48 ;  /* 0x000000b0b830723c */ /* 0x040fea0000001830 */
[--C-:B------:R-:W-:Y:S01]  /*5d00*/  IMAD.IADD R234, R2, 0x1, R229.reuse ;  /* 0x0000000102ea7824 */ /* 0x100fe200078e02e5 */
[C---:B------:R-:W-:Y:S05]  /*5d10*/  HMMA.16816.F32 R52, R184.reuse, R174, R52 ;  /* 0x000000aeb834723c */ /* 0x040fea0000001834 */
[--C-:B------:R-:W-:Y:S01]  /*5d20*/  IMAD.IADD R232, R196, 0x1, R229.reuse ;  /* 0x00000001c4e87824 */ /* 0x100fe200078e02e5 */
[C---:B------:R-:W-:Y:S01]  /*5d30*/  HMMA.16816.F32 R56, R184.reuse, R172, R56 ;  /* 0x000000acb838723c */ /* 0x040fe20000001838 */
[----:B-1----:R2:W3:Y:S05]  /*5d40*/  LDSM.16.M88.4 R132, [R235] ;  /* 0x00000000eb84783b */ /* 0x0024ea0000000200 */
[C---:B------:R-:W-:Y:S05]  /*5d50*/  HMMA.16816.F32 R60, R184.reuse, R170, R60 ;  /* 0x000000aab83c723c */ /* 0x040fea000000183c */
[----:B------:R-:W-:Y:S01]  /*5d60*/  IADD3 R223, P0, R236, UR4, RZ ;  /* 0x00000004ecdf7c10 */ /* 0x000fe2000ff1e0ff */
[-C--:B------:R-:W-:Y:S01]  /*5d70*/  HMMA.16816.F32 R64, R184, R168.reuse, R64 ;  /* 0x000000a8b840723c */ /* 0x080fe20000001840 */
[----:B------:R2:W3:Y:S04]  /*5d80*/  LDSM.16.M88.4 R152, [R235+0x1000] ;  /* 0x00100000eb98783b */ /* 0x0004e80000000200 */
[----:B------:R-:W-:Y:S01]  /*5d90*/  IADD3.X R222, R231, UR5, RZ, P0, !PT ;  /* 0x00000005e7de7c10 */ /* 0x000fe200087fe4ff */
[C---:B------:R-:W-:Y:S03]  /*5da0*/  HMMA.16816.F32 R68, R188.reuse, R168, R68 ;  /* 0x000000a8bc44723c */ /* 0x040fe60000001844 */
[----:B------:R2:W3:Y:S01]  /*5db0*/  LDSM.16.M88.4 R156, [R235+0x2000] ;  /* 0x00200000eb9c783b */ /* 0x0004e20000000200 */
[----:B------:R-:W-:Y:S01]  /*5dc0*/  ISETP.GT.AND P0, PT, R216, -0x2, PT ;  /* 0xfffffffed800780c */ /* 0x000fe20003f04270 */
[--C-:B------:R-:W-:Y:S01]  /*5dd0*/  IMAD.IADD R231, R197, 0x1, R229.reuse ;  /* 0x00000001c5e77824 */ /* 0x100fe200078e02e5 */
[C---:B------:R-:W-:Y:S05]  /*5de0*/  HMMA.16816.F32 R72, R188.reuse, R170, R72 ;  /* 0x000000aabc48723c */ /* 0x040fea0000001848 */
[----:B------:R2:W3:Y:S01]  /*5df0*/  LDSM.16.M88.4 R160, [R235+0x3000] ;  /* 0x00300000eba0783b */ /* 0x0004e20000000200 */
[C---:B------:R-:W-:Y:S05]  /*5e00*/  HMMA.16816.F32 R76, R188.reuse, R172, R76 ;  /* 0x000000acbc4c723c */ /* 0x040fea000000184c */
[----:B------:R-:W-:Y:S01]  /*5e10*/  IMAD.MOV.U32 R199, RZ, RZ, R230 ;  /* 0x000000ffffc77224 */ /* 0x000fe200078e00e6 */
[C---:B------:R-:W-:Y:S01]  /*5e20*/  HMMA.16816.F32 R80, R188.reuse, R174, R80 ;  /* 0x000000aebc50723c */ /* 0x040fe20000001850 */
[----:B------:R2:W3:Y:S04]  /*5e30*/  LDSM.16.MT88.4 R136, [R234] ;  /* 0x00000000ea88783b */ /* 0x0004e80000004200 */
[----:B------:R-:W-:Y:S01]  /*5e40*/  SEL R227, R227, RZ, P1 ;  /* 0x000000ffe3e37207 */ /* 0x000fe20000800000 */
[C---:B------:R-:W-:Y:S03]  /*5e50*/  HMMA.16816.F32 R84, R188.reuse, R176, R84 ;  /* 0x000000b0bc54723c */ /* 0x040fe60000001854 */
[----:B------:R2:W3:Y:S02]  /*5e60*/  LDSM.16.MT88.4 R140, [R233] ;  /* 0x00000000e98c783b */ /* 0x0004e40000004200 */
[----:B------:R-:W-:Y:S01]  /*5e70*/  SEL R226, R226, RZ, P1 ;  /* 0x000000ffe2e27207 */ /* 0x000fe20000800000 */
[C---:B------:R-:W-:Y:S05]  /*5e80*/  HMMA.16816.F32 R88, R188.reuse, R178, R88 ;  /* 0x000000b2bc58723c */ /* 0x040fea0000001858 */
[----:B------:R2:W3:Y:S01]  /*5e90*/  LDSM.16.MT88.4 R144, [R232] ;  /* 0x00000000e890783b */ /* 0x0004e20000004200 */
[C---:B------:R-:W-:Y:S05]  /*5ea0*/  HMMA.16816.F32 R92, R188.reuse, R180, R92 ;  /* 0x000000b4bc5c723c */ /* 0x040fea000000185c */
[----:B------:R-:W-:Y:S01]  /*5eb0*/  IADD3 R225, R225, 0x20, RZ ;  /* 0x00000020e1e17810 */ /* 0x000fe20007ffe0ff */
[-C--:B------:R-:W-:Y:S01]  /*5ec0*/  HMMA.16816.F32 R96, R188, R182.reuse, R96 ;  /* 0x000000b6bc60723c */ /* 0x080fe20000001860 */
[----:B------:R2:W3:Y:S04]  /*5ed0*/  LDSM.16.MT88.4 R148, [R231] ;  /* 0x00000000e794783b */ /* 0x0004e80000004200 */
        /* <DEDUP_REMOVED lines=13> */
.L_x_3104:
        /* <DEDUP_REMOVED lines=9> */
[----:B-1----:R-:W4:Y:S02]  /*6040*/  LDG.E.64 R2, desc[UR36][R2.64] ;  /* 0x0000002402027981 */ /* 0x002f24000c1e1b00 */
[----:B----4-:R-:W-:-:S04]  /*6050*/  ISETP.NE.U32.AND P0, PT, R2, RZ, PT ;  /* 0x000000ff0200720c */ /* 0x010fc80003f05070 */
[----:B------:R-:W-:-:S13]  /*6060*/  ISETP.NE.AND.EX P0, PT, R3, RZ, PT, P0 ;  /* 0x000000ff0300720c */ /* 0x000fda0003f05300 */
[----:B------:R-:W-:Y:S05]  /*6070*/  @!P0 BRA `(.L_x_3114) ;  /* 0x0000000000088947 */ /* 0x000fea0003800000 */
[----:B------:R4:W5:Y:S01]  /*6080*/  LD.E R0, desc[UR36][R2.64] ;  /* 0x0000002402007980 */ /* 0x000962000c101900 */
[----:B------:R-:W-:Y:S05]  /*6090*/  BRA `(.L_x_3115) ;  /* 0x0000000000247947 */ /* 0x000fea0003800000 */
.L_x_3114:
[----:B------:R-:W-:Y:S02]  /*60a0*/  ULDC.64 UR4, c[0x0][0x310] ;  /* 0x0000c40000047ab9 */ /* 0x000fe40000000a00 */
[----:B------:R-:W-:-:S04]  /*60b0*/  ISETP.NE.U32.AND P0, PT, RZ, UR4, PT ;  /* 0x00000004ff007c0c */ /* 0x000fc8000bf05070 */
[----:B------:R-:W-:-:S13]  /*60c0*/  ISETP.NE.AND.EX P0, PT, RZ, UR5, PT, P0 ;  /* 0x00000005ff007c0c */ /* 0x000fda000bf05300 */
[----:B------:R-:W-:Y:S05]  /*60d0*/  @!P0 BRA `(.L_x_3116) ;  /* 0x00000000000c8947 */ /* 0x000fea0003800000 */
[----:B------:R-:W1:Y:S02]  /*60e0*/  LDC.64 R2, c[0x0][0x310] ;  /* 0x0000c400ff027b82 */ /* 0x000e640000000a00 */
[----:B-1----:R1:W5:Y:S01]  /*60f0*/  LDG.E R0, desc[UR36][R2.64] ;  /* 0x0000002402007981 */ /* 0x002362000c1e1900 */
[----:B------:R-:W-:Y:S05]  /*6100*/  BRA `(.L_x_3115) ;  /* 0x0000000000087947 */ /* 0x000fea0003800000 */
.L_x_3116:
[----:B------:R-:W-:Y:S02]  /*6110*/  ULDC UR4, c[0x0][0x308] ;  /* 0x0000c20000047ab9 */ /* 0x000fe40000000800 */
[----:B------:R-:W-:-:S07]  /*6120*/  MOV R0, UR4 ;  /* 0x0000000400007c02 */ /* 0x000fce0008000f00 */
.L_x_3115:
        /* <DEDUP_REMOVED lines=11> */
.L_x_3117:
[----:B------:R-:W-:Y:S02]  /*61e0*/  ULDC.64 UR4, c[0x0][0x318] ;  /* 0x0000c60000047ab9 */ /* 0x000fe40000000a00 */
[----:B------:R-:W-:-:S04]  /*61f0*/  ISETP.NE.U32.AND P0, PT, RZ, UR4, PT ;  /* 0x00000004ff007c0c */ /* 0x000fc8000bf05070 */
[----:B------:R-:W-:-:S13]  /*6200*/  ISETP.NE.AND.EX P0, PT, RZ, UR5, PT, P0 ;  /* 0x00000005ff007c0c */ /* 0x000fda000bf05300 */
[----:B------:R-:W-:Y:S05]  /*6210*/  @!P0 BRA `(.L_x_3119) ;  /* 0x00000000000c8947 */ /* 0x000fea0003800000 */
[----:B------:R-:W1:Y:S02]  /*6220*/  LDC.64 R164, c[0x0][0x318] ;  /* 0x0000c600ffa47b82 */ /* 0x000e640000000a00 */
[----:B-1----:R1:W5:Y:S01]  /*6230*/  LDG.E R164, desc[UR36][R164.64] ;  /* 0x00000024a4a47981 */ /* 0x002362000c1e1900 */
[----:B------:R-:W-:Y:S05]  /*6240*/  BRA `(.L_x_3118) ;  /* 0x0000000000087947 */ /* 0x000fea0003800000 */
.L_x_3119:
[----:B------:R-:W-:Y:S02]  /*6250*/  ULDC UR4, c[0x0][0x30c] ;  /* 0x0000c30000047ab9 */ /* 0x000fe40000000800 */
[----:B------:R-:W-:-:S07]  /*6260*/  MOV R164, UR4 ;  /* 0x0000000400a47c02 */ /* 0x000fce0008000f00 */
.L_x_3118:
[----:B-1--4-:R-:W1:Y:S01]  /*6270*/  S2R R3, SR_CTAID.Y ;  /* 0x0000000000037919 */ /* 0x012e620000002600 */
[----:B---3--:R-:W3:Y:S01]  /*6280*/  LDC.64 R138, c[0x0][0x228] ;  /* 0x00008a00ff8a7b82 */ /* 0x008ee20000000a00 */
[----:B------:R-:W-:Y:S01]  /*6290*/  IMAD.MOV.U32 R132, RZ, RZ, -0x1 ;  /* 0xffffffffff847424 */ /* 0x000fe200078e00ff */
[----:B------:R-:W-:Y:S01]  /*62a0*/  ULDC UR4, c[0x0][0x21c] ;  /* 0x0000870000047ab9 */ /* 0x000fe20000000800 */
[----:B------:R-:W4:Y:S01]  /*62b0*/  S2R R163, SR_CTAID.X ;  /* 0x0000000000a37919 */ /* 0x000f220000002500 */
[----:B------:R-:W-:Y:S02]  /*62c0*/  ULDC.64 UR6, c[0x0][0x340] ;  /* 0x0000d00000067ab9 */ /* 0x000fe40000000a00 */
[----:B------:R-:W-:Y:S01]  /*62d0*/  IMAD.U32 R134, RZ, RZ, UR6 ;  /* 0x00000006ff867e24 */ /* 0x000fe2000f8e00ff */
[----:B------:R-:W-:Y:S01]  /*62e0*/  MOV R135, UR7 ;  /* 0x0000000700877c02 */ /* 0x000fe20008000f00 */
[----:B------:R-:W2:Y:S01]  /*62f0*/  LDC.64 R158, c[0x0][0x240] ;  /* 0x00009000ff9e7b82 */ /* 0x000ea20000000a00 */
[----:B---3--:R-:W-:-:S02]  /*6300*/  SHF.L.U32 R140, R132, R138, RZ ;  /* 0x0000008a848c7219 */ /* 0x008fc400000006ff */
        /* <DEDUP_REMOVED lines=16> */
.L_x_3430:
[----:B------:R-:W-:Y:S05]  /*6410*/  BRX R136 -0x6420                                                                                                                           (*"BRANCH_TARGETS .L_x_3431,.L_x_3432,.L_x_3433"*) ;  /* 0xffffff9888f87949 */ /* 0x000fea000383ffff */
.L_x_3433:
        /* <DEDUP_REMOVED lines=9> */
.L_x_3431:
        /* <DEDUP_REMOVED lines=10> */
.L_x_3432:
        /* <DEDUP_REMOVED lines=18> */
.L_x_3120:
        /* <DEDUP_REMOVED lines=9> */
.L_x_3123:
[----:B------:R-:W-:Y:S05]  /*6700*/  BSYNC B0 ;  /* 0x0000000000007941 */ /* 0x000fea0003800000 */
.L_x_3122:
[----:B------:R-:W-:-:S04]  /*6710*/  ISETP.NE.AND P0, PT, R201, RZ, PT ;  /* 0x000000ffc900720c */ /* 0x000fc80003f05270 */
[----:B-----5:R-:W-:-:S09]  /*6720*/  FSEL R164, R164, 1, !P0 ;  /* 0x3f800000a4a47808 */ /* 0x020fd20004000000 */
.L_x_3121:
        /* <DEDUP_REMOVED lines=96> */
.L_x_3127:
[----:B------:R-:W-:Y:S05]  /*6d30*/  YIELD ;  /* 0x0000000000007946 */ /* 0x000fea0003800000 */
[----:B---3--:R-:W-:Y:S05]  /*6d40*/  @P2 BRA `(.L_x_3126) ;  /* 0x0000000000082947 */ /* 0x008fea0003800000 */
[----:B------:R3:W5:Y:S04]  /*6d50*/  LDG.E.STRONG.GPU R138, desc[UR36][R158.64] ;  /* 0x000000249e8a7981 */ /* 0x000768000c1ef900 */
[----:B-----5:R-:W-:Y:S01]  /*6d60*/  CCTL.IVALL ;  /* 0x00000000ff00798f */ /* 0x020fe20002000000 */
.L_x_3126:
[----:B------:R-:W-:Y:S01]  /*6d70*/  ISETP.NE.AND P0, PT, R138, R201, PT ;  /* 0x000000c98a00720c */ /* 0x000fe20003f05270 */
[----:B------:R-:W-:-:S12]  /*6d80*/  WARPSYNC.ALL ;  /* 0x0000000000007948 */ /* 0x000fd80003800000 */
[----:B------:R-:W-:Y:S06]  /*6d90*/  BAR.RED.AND.DEFER_BLOCKING 0x0, P0 ;  /* 0x0000000000007b1d */ /* 0x000fec0000014400 */
[----:B------:R-:W5:Y:S02]  /*6da0*/  B2R.RESULT RZ, P0 ;  /* 0x0000000000ff731c */ /* 0x000f640000004000 */
[----:B-----5:R-:W-:Y:S05]  /*6db0*/  @P0 BRA `(.L_x_3127) ;  /* 0xfffffffc00dc0947 */ /* 0x020fea000383ffff */
.L_x_3125:
[----:B------:R-:W-:Y:S05]  /*6dc0*/  WARPSYNC.ALL ;  /* 0x0000000000007948 */ /* 0x000fea0003800000 */
[----:B------:R-:W-:Y:S06]  /*6dd0*/  BAR.SYNC.DEFER_BLOCKING 0x0 ;  /* 0x0000000000007b1d */ /* 0x000fec0000010000 */
.L_x_3124:
        /* <DEDUP_REMOVED lines=735> */
.L_x_3128:
        /* <DEDUP_REMOVED lines=387> */
.L_x_3129:
        /* <DEDUP_REMOVED lines=19> */
.L_x_3079:
[----:B------:R-:W-:Y:S02]  /*b530*/  MOV R12, RZ ;  /* 0x000000ff000c7202 */ /* 0x000fe40000000f00 */
[----:B------:R-:W-:Y:S02]  /*b540*/  MOV R11, 0x1f ;  /* 0x0000001f000b7802 */ /* 0x000fe40000000f00 */
[----:B------:R-:W-:-:S07]  /*b550*/  MOV R15, 0xffffffff ;  /* 0xffffffff000f7802 */ /* 0x000fce0000000f00 */
[----:B------:R-:W-:Y:S05]  /*b560*/  WARPSYNC.COLLECTIVE R15, `(.L_x_3130) ;  /* 0x000000000f087348 */ /* 0x000fea0003c00000 */
[----:B------:R1:W2:Y:S02]  /*b570*/  SHFL.IDX P6, R14, R13, R12, R11 ;  /* 0x0000000c0d0e7389 */ /* 0x0002a400000c000b */
[----:B-12---:R-:W-:Y:S01]  /*b580*/  ENDCOLLECTIVE ;  /* 0x000000000000791b */ /* 0x006fe20003800000 */
.L_x_3130:
[----:B------:R-:W-:Y:S05]  /*b590*/  BRA `(.L_x_3131) ;  /* 0xffffff5400287947 */ /* 0x000fea000383ffff */
.L_x_3132:
        /* <DEDUP_REMOVED lines=14> */
.L_x_3485:


//--------------------- .text._ZN7cutlass7Kernel2INS_4gemm6kernel20DefaultGemmUniversalINS_6half_tENS_6layout8RowMajorELNS_16ComplexTransformE0ELi8ES4_S6_LS7_0ELi8ES4_S6_fNS_4arch15OpClassTensorOpENS8_4Sm80ENS1_9GemmShapeILi128ELi128ELi32EEENSB_ILi64ELi64ELi32EEENSB_ILi16ELi8ELi16EEENS_8epilogue6thread17LinearCombinationIS4_Li8EffLNSG_9ScaleType4KindE0ELNS_15FloatRoundStyleE2ES4_EENS1_11threadblock30GemmIdentityThreadblockSwizzleILi8EEELi4ENS8_13OpMultiplyAddELNS1_23SharedMemoryClearOptionE0ELb0ELb0ELb0ENS5_28Tensor5DPermute20314RowMajorILi16ELi3ELi8EEENS5_34Tensor4DPermute0213RowMajorInverseILi8ELi4EEENS5_9NoPermuteEvE10SelectBaseISO_vEEEEvNT_6ParamsE --------------------------
	.section	.text._ZN7cutlass7Kernel2INS_4gemm6kernel20DefaultGemmUniversalINS_6half_tENS_6layout8RowMajorELNS_16ComplexTransformE0ELi8ES4_S6_LS7_0ELi8ES4_S6_fNS_4arch15OpClassTensorOpENS8_4Sm80ENS1_9GemmShapeILi128ELi128ELi32EEENSB_ILi64ELi64ELi32EEENSB_ILi16ELi8ELi16EEENS_8epilogue6thread17LinearCombinationIS4_Li8EffLNSG_9ScaleType4KindE0ELNS_15FloatRoundStyleE2ES4_EENS1_11threadblock30GemmIdentityThreadblockSwizzleILi8EEELi4ENS8_13OpMultiplyAddELNS1_23SharedMemoryClearOptionE0ELb0ELb0ELb0ENS5_28Tensor5DPermute20314RowMajorILi16ELi3ELi8EEENS5_34Tensor4DPermute0213RowMajorInverseILi8ELi4EEENS5_9NoPermuteEvE10SelectBaseISO_vEEEEvNT_6ParamsE,"ax",@progbits
	.align	128
.text._ZN7cutlass7Kernel2INS_4gemm6kernel20DefaultGemmUniversalINS_6half_tENS_6layout8RowMajorELNS_16ComplexTransformE0ELi8ES4_S6_LS7_0ELi8ES4_S6_fNS_4arch15OpClassTensorOpENS8_4Sm80ENS1_9GemmShapeILi128ELi128ELi32EEENSB_ILi64ELi64ELi32EEENSB_ILi16ELi8ELi16EEENS_8epilogue6thread17LinearCombinationIS4_Li8EffLNSG_9ScaleType4KindE0ELNS_15FloatRoundStyleE2ES4_EENS1_11threadblock30GemmIdentityThreadblockSwizzleILi8EEELi4ENS8_13OpMultiplyAddELNS1_23SharedMemoryClearOptionE0ELb0ELb0ELb0ENS5_28Tensor5DPermute20314RowMajorILi16ELi3ELi8EEENS5_34Tensor4DPermute0213RowMajorInverseILi8ELi4EEENS5_9NoPermuteEvE10SelectBaseISO_vEEEEvNT_6ParamsE:
        .type           _ZN7cutlass7Kernel2INS_4gemm6kernel20DefaultGemmUniversalINS_6half_tENS_6layout8RowMajorELNS_16ComplexTransformE0ELi8ES4_S6_LS7_0ELi8ES4_S6_fNS_4arch15OpClassTensorOpENS8_4Sm80ENS1_9GemmShapeILi128ELi128ELi32EEENSB_ILi64ELi64ELi32EEENSB_ILi16ELi8ELi16EEENS_8epilogue6thread17LinearCombinationIS4_Li8EffLNSG_9ScaleType4KindE0ELNS_15FloatRoundStyleE2ES4_EENS1_11threadblock30GemmIdentityThreadblockSwizzleILi8EEELi4ENS8_13OpMultiplyAddELNS1_23SharedMemoryClearOptionE0ELb0ELb0ELb0ENS5_28Tensor5DPermute20314RowMajorILi16ELi3ELi8EEENS5_34Tensor4DPermute0213RowMajorInverseILi8ELi4EEENS5_9NoPermuteEvE10SelectBaseISO_vEEEEvNT_6ParamsE,@function
        .size           _ZN7cutlass7Kernel2INS_4gemm6kernel20DefaultGemmUniversalINS_6half_tENS_6layout8RowMajorELNS_16ComplexTransformE0ELi8ES4_S6_LS7_0ELi8ES4_S6_fNS_4arch15OpClassTensorOpENS8_4Sm80ENS1_9GemmShapeILi128ELi128ELi32EEENSB_ILi64ELi64ELi32EEENSB_ILi16ELi8ELi16EEENS_8epilogue6thread17LinearCombinationIS4_Li8EffLNSG_9ScaleType4KindE0ELNS_15FloatRoundStyleE2ES4_EENS1_11threadblock30GemmIdentityThreadblockSwizzleILi8EEELi4ENS8_13OpMultiplyAddELNS1_23SharedMemoryClearOptionE0ELb0ELb0ELb0ENS5_28Tensor5DPermute20314RowMajorILi16ELi3ELi8EEENS5_34Tensor4DPermute0213RowMajorInverseILi8ELi4EEENS5_9NoPermuteEvE10SelectBaseISO_vEEEEvNT_6ParamsE,(.L_x_3486 - _ZN7cutlass7Kernel2INS_4gemm6kernel20DefaultGemmUniversalINS_6half_tENS_6layout8RowMajorELNS_16ComplexTransformE0ELi8ES4_S6_LS7_0ELi8ES4_S6_fNS_4arch15OpClassTensorOpENS8_4Sm80ENS1_9GemmShapeILi128ELi128ELi32EEENSB_ILi64ELi64ELi32EEENSB_ILi16ELi8ELi16EEENS_8epilogue6thread17LinearCombinationIS4_Li8EffLNSG_9ScaleType4KindE0ELNS_15FloatRoundStyleE2ES4_EENS1_11threadblock30GemmIdentityThreadblockSwizzleILi8EEELi4ENS8_13OpMultiplyAddELNS1_23SharedMemoryClearOptionE0ELb0ELb0ELb0ENS5_28Tensor5DPermute20314RowMajorILi16ELi3ELi8EEENS5_34Tensor4DPermute0213RowMajorInverseILi8ELi4EEENS5_9NoPermuteEvE10SelectBaseISO_vEEEEvNT_6ParamsE)
        .other          _ZN7cutlass7Kernel2INS_4gemm6kernel20DefaultGemmUniversalINS_6half_tENS_6layout8RowMajorELNS_16ComplexTransformE0ELi8ES4_S6_LS7_0ELi8ES4_S6_fNS_4arch15OpClassTensorOpENS8_4Sm80ENS1_9GemmShapeILi128ELi128ELi32EEENSB_ILi64ELi64ELi32EEENSB_ILi16ELi8ELi16EEENS_8epilogue6thread17LinearCombinationIS4_Li8EffLNSG_9ScaleType4KindE0ELNS_15FloatRoundStyleE2ES4_EENS1_11threadblock30GemmIdentityThreadblockSwizzleILi8EEELi4ENS8_13OpMultiplyAddELNS1_23SharedMemoryClearOptionE0ELb0ELb0ELb0ENS5_28Tensor5DPermute20314RowMajorILi16ELi3ELi8EEENS5_34Tensor4DPermute0213RowMajorInverseILi8ELi4EEENS5_9NoPermuteEvE10SelectBaseISO_vEEEEvNT_6ParamsE,@"STO_CUDA_ENTRY STV_DEFAULT"
_ZN7cutlass7Kernel2INS_4gemm6kernel20DefaultGemmUniversalINS_6half_tENS_6layout8RowMajorELNS_16ComplexTransformE0ELi8ES4_S6_LS7_0ELi8ES4_S6_fNS_4arch15OpClassTensorOpENS8_4Sm80ENS1_9GemmShapeILi128ELi128ELi32EEENSB_ILi64ELi64ELi32EEENSB_ILi16ELi8ELi16EEENS_8epilogue6thread17LinearCombinationIS4_Li8EffLNSG_9ScaleType4KindE0ELNS_15FloatRoundStyleE2ES4_EENS1_11threadblock30GemmIdentityThreadblockSwizzleILi8EEELi4ENS8_13OpMultiplyAddELNS1_23SharedMemoryClearOptionE0ELb0ELb0ELb0ENS5_28Tensor5DPermute20314RowMajorILi16ELi3ELi8EEENS5_34Tensor4DPermute0213RowMajorInverseILi8ELi4EEENS5_9NoPermuteEvE10SelectBaseISO_vEEEEvNT_6ParamsE:
        /* <DEDUP_REMOVED lines=40> */
.L_x_3134:
        /* <DEDUP_REMOVED lines=18> */
.L_x_3133:
[----:B------:R-:W1:Y:S01]  /*03a0*/  LDC R0, c[0x0][0x224] ;  /* 0x00008900ff007b82 */ /* 0x000e620000000800 */
[----:B------:R-:W-:-:S07]  /*03b0*/  IADD3 R18, R204, 0x1, RZ ;  /* 0x00000001cc127810 */ /* 0x000fce0007ffe0ff */
[----:B------:R-:W2:Y:S01]  /*03c0*/  LDC R19, c[0x0][0x234] ;  /* 0x00008d00ff137b82 */ /* 0x000ea20000000800 */
[C---:B-1----:R-:W-:Y:S01]  /*03d0*/  ISETP.GE.AND P0, PT, R18.reuse, R0, PT ;  /* 0x000000001200720c */ /* 0x042fe20003f06270 */
[-C--:B--2---:R-:W-:Y:S02]  /*03e0*/  IMAD R18, R18, R19.reuse, RZ ;  /* 0x0000001312127224 */ /* 0x084fe400078e02ff */
[----:B------:R-:W-:-:S10]  /*03f0*/  IMAD R19, R204, R19, RZ ;  /* 0x00000013cc137224 */ /* 0x000fd400078e02ff */
[----:B------:R-:W1:Y:S02]  /*0400*/  @P0 LDC R18, c[0x0][0x218] ;  /* 0x00008600ff120b82 */ /* 0x000e640000000800 */
.L_x_3135:
        /* <DEDUP_REMOVED lines=20> */
.L_x_3136:
        /* <DEDUP_REMOVED lines=18> */
.L_x_3137:
[----:B------:R-:W1:Y:S01]  /*0670*/  S2R R201, SR_TID.X ;  /* 0x0000000000c97919 */ /* 0x000e620000002100 */
[----:B------:R-:W-:Y:S01]  /*0680*/  IMAD.IADD R3, R18, 0x1, -R19 ;  /* 0x0000000112037824 */ /* 0x000fe200078e0a13 */
[----:B------:R-:W-:-:S04]  /*0690*/  ULDC.64 UR4, c[0x0][0x210] ;  /* 0x0000840000047ab9 */ /* 0x000fc80000000a00 */
        /* <DEDUP_REMOVED lines=24> */
[----:B------:R-:W-:Y:S01]  /*0820*/  VIADD R210, R212, 0x10 ;  /* 0x00000010d4d27836 */ /* 0x000fe20000000000 */
[----:B------:R-:W1:Y:S01]  /*0830*/  LDC R5, c[0x0][0x248] ;  /* 0x00009200ff057b82 */ /* 0x000e620000000800 */
        /* <DEDUP_REMOVED lines=13> */
[CC--:B------:R-:W-:Y:S01]  /*0910*/  ISETP.LT.AND P1, PT, R222.reuse, R3.reuse, !P1 ;  /* 0x00000003de00720c */ /* 0x0c0fe20004f21270 */
        /* <DEDUP_REMOVED lines=9> */
[----:B------:R-:W2:Y:S01]  /*09b0*/  LDC.64 R2, c[0x0][0x268] ;  /* 0x00009a00ff027b82 */ /* 0x000ea20000000a00 */
[----:B------:R-:W-:Y:S02]  /*09c0*/  SHF.R.S32.HI R25, RZ, 0x1f, R24 ;  /* 0x0000001fff197819 */ /* 0x000fe40000011418 */
[C---:B------:R-:W-:Y:S02]  /*09d0*/  ISETP.LT.AND P0, PT, R24.reuse, UR5, !P1 ;  /* 0x0000000518007c0c */ /* 0x040fe4000cf01270 */
[C---:B------:R-:W-:Y:S02]  /*09e0*/  ISETP.LT.AND P3, PT, R7.reuse, UR5, !P2 ;  /* 0x0000000507007c0c */ /* 0x040fe4000d761270 */
[----:B------:R-:W-:Y:S02]  /*09f0*/  ISETP.LT.AND P1, PT, R7, UR5, !P1 ;  /* 0x0000000507007c0c */ /* 0x000fe4000cf21270 */
[----:B------:R-:W-:Y:S02]  /*0a00*/  ISETP.LT.AND P2, PT, R24, UR5, !P2 ;  /* 0x0000000518007c0c */ /* 0x000fe4000d741270 */
[----:B------:R-:W-:-:S02]  /*0a10*/  SEL R8, RZ, 0x1, !P0 ;  /* 0x00000001ff087807 */ /* 0x000fc40004000000 */
[----:B-1----:R-:W-:Y:S02]  /*0a20*/  LEA.HI R213, R5, R5, RZ, 0x1 ;  /* 0x0000000505d57211 */ /* 0x002fe400078f08ff */
[----:B------:R-:W-:Y:S02]  /*0a30*/  P2R R8, PR, R8, 0xf ;  /* 0x0000000f08087803 */ /* 0x000fe40000000000 */
[----:B------:R-:W-:Y:S02]  /*0a40*/  ISETP.GE.AND P1, PT, R24, UR5, PT ;  /* 0x0000000518007c0c */ /* 0x000fe4000bf26270 */
[----:B------:R-:W-:Y:S02]  /*0a50*/  ISETP.GE.AND P0, PT, R7, UR5, PT ;  /* 0x0000000507007c0c */ /* 0x000fe4000bf06270 */
[----:B------:R-:W-:Y:S01]  /*0a60*/  SHF.R.S32.HI R213, RZ, 0x1, R213 ;  /* 0x00000001ffd57819 */ /* 0x000fe200000114d5 */
[----:B--2---:R-:W-:Y:S01]  /*0a70*/  IMAD R4, R11, R2, RZ ;  /* 0x000000020b047224 */ /* 0x004fe200078e02ff */
        /* <DEDUP_REMOVED lines=11> */
.L_x_3194:
        /* <DEDUP_REMOVED lines=47> */
[----:B------:R-:W-:Y:S01]  /*0e20*/  @!P2 IADD3 R24, R24, -R19, RZ ;  /* 0x800000131818a210 */ /* 0x000fe20007ffe0ff */
[----:B------:R-:W-:-:S03]  /*0e30*/  @!P2 VIADD R18, R18, 0x1 ;  /* 0x000000011212a836 */ /* 0x000fc60000000000 */
        /* <DEDUP_REMOVED lines=17> */
.L_x_3140:
[----:B------:R-:W-:Y:S05]  /*0f50*/  BSYNC B0 ;  /* 0x0000000000007941 */ /* 0x000fea0003800000 */
.L_x_3139:
        /* <DEDUP_REMOVED lines=69> */
.L_x_3142:
[----:B------:R-:W-:Y:S05]  /*13b0*/  BSYNC B0 ;  /* 0x0000000000007941 */ /* 0x000fea0003800000 */
.L_x_3141:
        /* <DEDUP_REMOVED lines=52> */
[----:B------:R-:W-:Y:S01]  /*1700*/  @!P2 IADD3 R14, R14, -R17, RZ ;  /* 0x800000110e0ea210 */ /* 0x000fe20007ffe0ff */
[----:B------:R-:W-:-:S03]  /*1710*/  @!P2 VIADD R16, R16, 0x1 ;  /* 0x000000011010a836 */ /* 0x000fc60000000000 */
        /* <DEDUP_REMOVED lines=18> */
.L_x_3144:
[----:B------:R-:W-:Y:S05]  /*1840*/  BSYNC B0 ;  /* 0x0000000000007941 */ /* 0x000fea0003800000 */
.L_x_3143:
        /* <DEDUP_REMOVED lines=48> */
.L_x_3146:
[----:B------:R-:W-:Y:S05]  /*1b50*/  BSYNC B0 ;  /* 0x0000000000007941 */ /* 0x000fea0003800000 */
.L_x_3145:
        /* <DEDUP_REMOVED lines=9> */
[----:B------:R-:W-:Y:S01]  /*1bf0*/  SEL R17, RZ, 0x1, P3 ;  /* 0x00000001ff117807 */ /* 0x000fe20001800000 */
[----:B------:R-:W-:Y:S01]  /*1c00*/  ULDC.64 UR4, c[0x0][0x280] ;  /* 0x0000a00000047ab9 */ /* 0x000fe20000000a00 */
[----:B--2---:R-:W-:Y:S01]  /*1c10*/  SHF.R.S32.HI R15, RZ, 0x1f, R6 ;  /* 0x0000001fff0f7819 */ /* 0x004fe20000011406 */
[----:B------:R-:W-:Y:S01]  /*1c20*/  IMAD.IADD R222, R0, 0x1, R222 ;  /* 0x0000000100de7824 */ /* 0x000fe200078e02de */
[----:B------:R-:W-:Y:S01]  /*1c30*/  LOP3.LUT P3, RZ, R9, 0x10, RZ, 0xc0, !PT ;  /* 0x0000001009ff7812 */ /* 0x000fe2000786c0ff */
[----:B------:R-:W-:Y:S01]  /*1c40*/  IMAD.SHL.U32 R9, R8, 0x2, RZ ;  /* 0x0000000208097824 */ /* 0x000fe200078e00ff */
[----:B------:R-:W-:Y:S01]  /*1c50*/  SEL R221, RZ, 0xffffffff, P0 ;  /* 0xffffffffffdd7807 */ /* 0x000fe20000000000 */
[----:B------:R-:W-:Y:S01]  /*1c60*/  BSSY B0, `(.L_x_3147) ;  /* 0x000009a000007945 */ /* 0x000fe20003800000 */
        /* <DEDUP_REMOVED lines=10> */
[----:B------:R-:W-:Y:S01]  /*1d10*/  IMAD R199, R13, 0x10, R11 ;  /* 0x000000100dc77824 */ /* 0x000fe200078e020b */
[----:B------:R-:W-:Y:S01]  /*1d20*/  LOP3.LUT P6, RZ, R10, 0x10, RZ, 0xc0, !PT ;  /* 0x000000100aff7812 */ /* 0x000fe200078cc0ff */
[----:B------:R-:W-:Y:S01]  /*1d30*/  VIADD R10, R6, 0x4 ;  /* 0x00000004060a7836 */ /* 0x000fe20000000000 */
[----:B------:R-:W-:Y:S01]  /*1d40*/  LOP3.LUT R15, R15, 0xfffffff8, RZ, 0xc0, !PT ;  /* 0xfffffff80f0f7812 */ /* 0x000fe200078ec0ff */
[----:B------:R-:W-:Y:S01]  /*1d50*/  IMAD.SHL.U32 R8, R8, 0x2, RZ ;  /* 0x0000000208087824 */ /* 0x000fe200078e00ff */
[----:B------:R-:W-:-:S02]  /*1d60*/  SEL R223, RZ, 0x4, P5 ;  /* 0x00000004ffdf7807 */ /* 0x000fc40002800000 */
[----:B------:R-:W-:Y:S02]  /*1d70*/  SHF.R.S32.HI R21, RZ, 0x1f, R10 ;  /* 0x0000001fff157819 */ /* 0x000fe4000001140a */
[----:B------:R-:W-:Y:S02]  /*1d80*/  LOP3.LUT P5, RZ, R9, 0x10, RZ, 0xc0, !PT ;  /* 0x0000001009ff7812 */ /* 0x000fe400078ac0ff */
[----:B------:R-:W-:Y:S02]  /*1d90*/  LEA.HI R21, R21, R10, RZ, 0x3 ;  /* 0x0000000a15157211 */ /* 0x000fe400078f18ff */
[----:B------:R-:W-:Y:S02]  /*1da0*/  SHF.R.S32.HI R9, RZ, 0x1f, R0 ;  /* 0x0000001fff097819 */ /* 0x000fe40000011400 */
[----:B------:R-:W-:Y:S02]  /*1db0*/  LOP3.LUT R21, R21, 0xfffffff8, RZ, 0xc0, !PT ;  /* 0xfffffff815157812 */ /* 0x000fe400078ec0ff */
[----:B------:R-:W-:Y:S01]  /*1dc0*/  LOP3.LUT R221, R221, 0x2, R12, 0xe2, !PT ;  /* 0x00000002dddd7812 */ /* 0x000fe200078ee20c */
[----:B------:R-:W-:Y:S01]  /*1dd0*/  IMAD.IADD R12, R6, 0x1, -R15 ;  /* 0x00000001060c7824 */ /* 0x000fe200078e0a0f */
[----:B------:R-:W-:Y:S01]  /*1de0*/  LOP3.LUT R8, R8, 0x2, R17, 0xe2, !PT ;  /* 0x0000000208087812 */ /* 0x000fe200078ee211 */
[----:B------:R-:W-:-:S02]  /*1df0*/  IMAD.IADD R21, R10, 0x1, -R21 ;  /* 0x000000010a157824 */ /* 0x000fc400078e0a15 */
[----:B------:R-:W-:Y:S01]  /*1e00*/  IMAD R14, R9, R2, RZ ;  /* 0x00000002090e7224 */ /* 0x000fe200078e02ff */
[----:B------:R-:W-:Y:S02]  /*1e10*/  SHF.R.S32.HI R9, RZ, 0x1f, R20 ;  /* 0x0000001fff097819 */ /* 0x000fe40000011414 */
[----:B------:R-:W-:Y:S01]  /*1e20*/  SHF.R.S32.HI R19, RZ, 0x1f, R12 ;  /* 0x0000001fff137819 */ /* 0x000fe2000001140c */
[----:B------:R-:W-:Y:S01]  /*1e30*/  IMAD R3, R0, R3, R14 ;  /* 0x0000000300037224 */ /* 0x000fe200078e020e */
[----:B------:R-:W-:Y:S02]  /*1e40*/  SHF.R.S32.HI R16, RZ, 0x1f, R21 ;  /* 0x0000001fff107819 */ /* 0x000fe40000011415 */
[----:B--2---:R-:W-:Y:S02]  /*1e50*/  LEA.HI R22, R9, R20, RZ, 0x2 ;  /* 0x0000001409167211 */ /* 0x004fe400078f10ff */
[----:B------:R-:W-:Y:S02]  /*1e60*/  LEA.HI R19, R19, R12, RZ, 0x2 ;  /* 0x0000000c13137211 */ /* 0x000fe400078f10ff */
[----:B------:R-:W-:-:S02]  /*1e70*/  LEA.HI R16, R16, R21, RZ, 0x2 ;  /* 0x0000001510107211 */ /* 0x000fc400078f10ff */
[----:B------:R-:W-:Y:S02]  /*1e80*/  LOP3.LUT R9, R22, 0xfffffffc, RZ, 0xc0, !PT ;  /* 0xfffffffc16097812 */ /* 0x000fe400078ec0ff */
        /* <DEDUP_REMOVED lines=119> */
.L_x_3148:
[----:B------:R-:W-:Y:S05]  /*2600*/  BSYNC B0 ;  /* 0x0000000000007941 */ /* 0x000fea0003800000 */
.L_x_3147:
        /* <DEDUP_REMOVED lines=50> */
.L_x_3150:
[----:B------:R-:W-:Y:S05]  /*2930*/  BSYNC B0 ;  /* 0x0000000000007941 */ /* 0x000fea0003800000 */
.L_x_3149:
        /* <DEDUP_REMOVED lines=53> */
.L_x_3152:
[----:B------:R-:W-:Y:S05]  /*2c90*/  BSYNC B0 ;  /* 0x0000000000007941 */ /* 0x000fea0003800000 */
.L_x_3151:
        /* <DEDUP_REMOVED lines=50> */
.L_x_3154:
[----:B------:R-:W-:Y:S05]  /*2fc0*/  BSYNC B0 ;  /* 0x0000000000007941 */ /* 0x000fea0003800000 */
.L_x_3153:
        /* <DEDUP_REMOVED lines=73> */
.L_x_3156:
[----:B------:R-:W-:Y:S05]  /*3460*/  BSYNC B0 ;  /* 0x0000000000007941 */ /* 0x000fea0003800000 */
.L_x_3155:
        /* <DEDUP_REMOVED lines=50> */
.L_x_3158:
[----:B------:R-:W-:Y:S05]  /*3790*/  BSYNC B0 ;  /* 0x0000000000007941 */ /* 0x000fea0003800000 */
.L_x_3157:
        /* <DEDUP_REMOVED lines=52> */
.L_x_3160:
[----:B------:R-:W-:Y:S05]  /*3ae0*/  BSYNC B0 ;  /* 0x0000000000007941 */ /* 0x000fea0003800000 */
.L_x_3159:
        /* <DEDUP_REMOVED lines=50> */
.L_x_3162:
[----:B------:R-:W-:Y:S05]  /*3e10*/  BSYNC B0 ;  /* 0x0000000000007941 */ /* 0x000fea0003800000 */
.L_x_3161:
        /* <DEDUP_REMOVED lines=149> */
.L_x_3172:
[C---:B--2---:R-:W-:Y:S01]  /*4770*/  HMMA.16816.F32 R16, R4.reuse, R8, R16 ;  /* 0x000000080410723c */ /* 0x044fe20000001810 */
[----:B------:R-:W-:Y:S01]  /*4780*/  BSSY B0, `(.L_x_3164) ;  /* 0x0000060000007945 */ /* 0x000fe20003800000 */
[----:B-1----:R-:W-:Y:S01]  /*4790*/  MOV R228, RZ ;  /* 0x000000ff00e47202 */ /* 0x002fe20000000f00 */
        /* <DEDUP_REMOVED lines=94> */
.L_x_3165:
[----:B------:R-:W-:Y:S05]  /*4d80*/  BSYNC B0 ;  /* 0x0000000000007941 */ /* 0x000fea0003800000 */
.L_x_3164:
        /* <DEDUP_REMOVED lines=54> */
.L_x_3167:
[----:B------:R-:W-:Y:S05]  /*50f0*/  BSYNC B0 ;  /* 0x0000000000007941 */ /* 0x000fea0003800000 */
.L_x_3166:
        /* <DEDUP_REMOVED lines=8> */
[----:B------:R-:W-:Y:S01]  /*5180*/  IMAD.MOV.U32 R225, RZ, RZ, RZ ;  /* 0x000000ffffe17224 */ /* 0x000fe200078e00ff */
[----:B------:R-:W-:Y:S02]  /*5190*/  CS2R R8, SRZ ;  /* 0x0000000000087805 */ /* 0x000fe4000001ff00 */
[----:B------:R-:W-:Y:S04]  /*51a0*/  ISETP.NE.U32.AND P0, PT, R6, RZ, PT ;  /* 0x000000ff0600720c */ /* 0x000fe80003f05070 */
        /* <DEDUP_REMOVED lines=12> */
[----:B------:R-:W2:Y:S10]  /*5270*/  I2F.RP R9, R10 ;  /* 0x0000000a00097306 */ /* 0x000eb40000209400 */
[----:B--2---:R-:W2:Y:S02]  /*5280*/  MUFU.RCP R6, R9 ;  /* 0x0000000900067308 */ /* 0x004ea40000001000 */
        /* <DEDUP_REMOVED lines=41> */
.L_x_3169:
[----:B------:R-:W-:Y:S05]  /*5520*/  BSYNC B0 ;  /* 0x0000000000007941 */ /* 0x000fea0003800000 */
.L_x_3168:
        /* <DEDUP_REMOVED lines=54> */
.L_x_3171:
[----:B------:R-:W-:Y:S05]  /*5890*/  BSYNC B0 ;  /* 0x0000000000007941 */ /* 0x000fea0003800000 */
.L_x_3170:
        /* <DEDUP_REMOVED lines=65> */
[----:B------:R1:W2:Y:S02]  /*5cb0*/  LDSM.16.M88.4 R4, [R233] ;  /* 0x00000000e904783b */ /* 0x0002a40000000200 */
[C---:B------:R-:W-:Y:S05]  /*5cc0*/  HMMA.16816.F32 R108, R188.reuse, R180, R108 ;  /* 0x000000b4bc6c723c */ /* 0x040fea000000186c */
[----:B------:R-:W-:Y:S01]  /*5cd0*/  IADD3.X R227, R231, UR5, RZ, P1, !PT ;  /* 0x00000005e7e37c10 */ /* 0x000fe20008ffe4ff */
[-C--:B------:R-:W-:Y:S01]  /*5ce0*/  HMMA.16816.F32 R112, R188, R182.reuse, R112 ;  /* 0x000000b6bc70723c */ /* 0x080fe20000001870 */
[----:B------:R1:W2:Y:S04]  /*5cf0*/  LDSM.16.M88.4 R152, [R233+0x1000] ;  /* 0x00100000e998783b */ /* 0x0002a80000000200 */
[----:B------:R-:W-:Y:S01]  /*5d00*/  IADD3 R231, R3, R225, RZ ;  /* 0x000000e103e77210 */ /* 0x000fe20007ffe0ff */
[C---:B------:R-:W-:Y:S03]  /*5d10*/  HMMA.16816.F32 R116, R192.reuse, R182, R116 ;  /* 0x000000b6c074723c */ /* 0x040fe60000001874 */
[----:B------:R1:W2:Y:S02]  /*5d20*/  LDSM.16.M88.4 R156, [R233+0x2000] ;  /* 0x00200000e99c783b */ /* 0x0002a40000000200 */
[----:B------:R-:W-:Y:S01]  /*5d30*/  SEL R223, R223, RZ, P2 ;  /* 0x000000ffdfdf7207 */ /* 0x000fe20001000000 */
[C---:B------:R-:W-:Y:S05]  /*5d40*/  HMMA.16816.F32 R120, R192.reuse, R180, R120 ;  /* 0x000000b4c078723c */ /* 0x040fea0000001878 */
[----:B------:R1:W2:Y:S01]  /*5d50*/  LDSM.16.M88.4 R160, [R233+0x3000] ;  /* 0x00300000e9a0783b */ /* 0x0002a20000000200 */
[C---:B------:R-:W-:Y:S05]  /*5d60*/  HMMA.16816.F32 R124, R192.reuse, R178, R124 ;  /* 0x000000b2c07c723c */ /* 0x040fea000000187c */
[----:B------:R-:W-:Y:S01]  /*5d70*/  IMAD.MOV.U32 R198, RZ, RZ, R225 ;  /* 0x000000ffffc67224 */ /* 0x000fe200078e00e1 */
[C---:B------:R-:W-:Y:S01]  /*5d80*/  HMMA.16816.F32 R128, R192.reuse, R176, R128 ;  /* 0x000000b0c080723c */ /* 0x040fe20000001880 */
[----:B------:R1:W2:Y:S04]  /*5d90*/  LDSM.16.MT88.4 R8, [R232] ;  /* 0x00000000e808783b */ /* 0x0002a80000004200 */
[----:B------:R-:W-:Y:S01]  /*5da0*/  SEL R221, R221, RZ, P2 ;  /* 0x000000ffdddd7207 */ /* 0x000fe20001000000 */
[C---:B------:R-:W-:Y:S03]  /*5db0*/  HMMA.16816.F32 R132, R192.reuse, R174, R132 ;  /* 0x000000aec084723c */ /* 0x040fe60000001884 */
[----:B------:R1:W2:Y:S02]  /*5dc0*/  LDSM.16.MT88.4 R12, [R231] ;  /* 0x00000000e70c783b */ /* 0x0002a40000004200 */
[----:B------:R-:W-:Y:S01]  /*5dd0*/  MOV R199, R229 ;  /* 0x000000e500c77202 */ /* 0x000fe20000000f00 */
[C---:B------:R-:W-:Y:S05]  /*5de0*/  HMMA.16816.F32 R136, R192.reuse, R172, R136 ;  /* 0x000000acc088723c */ /* 0x040fea0000001888 */
[----:B------:R1:W2:Y:S01]  /*5df0*/  LDSM.16.MT88.4 R20, [R230] ;  /* 0x00000000e614783b */ /* 0x0002a20000004200 */
[C---:B------:R-:W-:Y:S05]  /*5e00*/  HMMA.16816.F32 R140, R192.reuse, R170, R140 ;  /* 0x000000aac08c723c */ /* 0x040fea000000188c */
[----:B------:R-:W-:Y:S01]  /*5e10*/  IMAD.MOV.U32 R219, RZ, RZ, R200 ;  /* 0x000000ffffdb7224 */ /* 0x000fe200078e00c8 */
[----:B------:R-:W-:Y:S01]  /*5e20*/  HMMA.16816.F32 R144, R192, R168, R144 ;  /* 0x000000a8c090723c */ /* 0x000fe20000001890 */
[----:B------:R1:W2:Y:S05]  /*5e30*/  LDSM.16.MT88.4 R148, [R228] ;  /* 0x00000000e494783b */ /* 0x0002aa0000004200 */
[----:B------:R-:W-:Y:S07]  /*5e40*/  @!UPT UIADD3 URZ, URZ, URZ, URZ ;  /* 0x0000003f3f3ff290 */ /* 0x000fee000fffe03f */
[----:B------:R-:W-:Y:S11]  /*5e50*/  @P0 BRA `(.L_x_3172) ;  /* 0xffffffe800440947 */ /* 0x000ff6000383ffff */
.L_x_3163:
        /* <DEDUP_REMOVED lines=15> */
.L_x_3173:
[----:B------:R-:W-:Y:S02]  /*5f50*/  ULDC.64 UR4, c[0x0][0x310] ;  /* 0x0000c40000047ab9 */ /* 0x000fe40000000a00 */
[----:B------:R-:W-:-:S04]  /*5f60*/  ISETP.NE.U32.AND P0, PT, RZ, UR4, PT ;  /* 0x00000004ff007c0c */ /* 0x000fc8000bf05070 */
[----:B------:R-:W-:-:S13]  /*5f70*/  ISETP.NE.AND.EX P0, PT, RZ, UR5, PT, P0 ;  /* 0x00000005ff007c0c */ /* 0x000fda000bf05300 */
[----:B------:R-:W-:Y:S05]  /*5f80*/  @!P0 BRA `(.L_x_3175) ;  /* 0x00000000000c8947 */ /* 0x000fea0003800000 */
[----:B--2---:R-:W1:Y:S02]  /*5f90*/  LDC.64 R2, c[0x0][0x310] ;  /* 0x0000c400ff027b82 */ /* 0x004e640000000a00 */
[----:B-1----:R1:W5:Y:S01]  /*5fa0*/  LDG.E R161, desc[UR36][R2.64] ;  /* 0x0000002402a17981 */ /* 0x002362000c1e1900 */
[----:B------:R-:W-:Y:S05]  /*5fb0*/  BRA `(.L_x_3174) ;  /* 0x0000000000087947 */ /* 0x000fea0003800000 */
.L_x_3175:
[----:B------:R-:W-:Y:S02]  /*5fc0*/  ULDC UR4, c[0x0][0x308] ;  /* 0x0000c20000047ab9 */ /* 0x000fe40000000800 */
[----:B-12---:R-:W-:-:S07]  /*5fd0*/  MOV R161, UR4 ;  /* 0x0000000400a17c02 */ /* 0x006fce0008000f00 */
.L_x_3174:
        /* <DEDUP_REMOVED lines=11> */
.L_x_3176:
[----:B------:R-:W-:Y:S02]  /*6090*/  ULDC.64 UR4, c[0x0][0x318] ;  /* 0x0000c60000047ab9 */ /* 0x000fe40000000a00 */
[----:B------:R-:W-:-:S04]  /*60a0*/  ISETP.NE.U32.AND P0, PT, RZ, UR4, PT ;  /* 0x00000004ff007c0c */ /* 0x000fc8000bf05070 */
[----:B------:R-:W-:-:S13]  /*60b0*/  ISETP.NE.AND.EX P0, PT, RZ, UR5, PT, P0 ;  /* 0x00000005ff007c0c */ /* 0x000fda000bf05300 */
[----:B------:R-:W-:Y:S05]  /*60c0*/  @!P0 BRA `(.L_x_3178) ;  /* 0x00000000000c8947 */ /* 0x000fea0003800000 */
[----:B-12---:R-:W1:Y:S02]  /*60d0*/  LDC.64 R2, c[0x0][0x318] ;  /* 0x0000c600ff027b82 */ /* 0x006e640000000a00 */
[----:B-1----:R1:W5:Y:S01]  /*60e0*/  LDG.E R169, desc[UR36][R2.64] ;  /* 0x0000002402a97981 */ /* 0x002362000c1e1900 */
[----:B------:R-:W-:Y:S05]  /*60f0*/  BRA `(.L_x_3177) ;  /* 0x0000000000087947 */ /* 0x000fea0003800000 */
.L_x_3178:
[----:B------:R-:W-:Y:S02]  /*6100*/  ULDC UR4, c[0x0][0x30c] ;  /* 0x0000c30000047ab9 */ /* 0x000fe40000000800 */
[----:B------:R-:W-:-:S07]  /*6110*/  MOV R169, UR4 ;  /* 0x0000000400a97c02 */ /* 0x000fce0008000f00 */
.L_x_3177:
[----:B------:R-:W4:Y:S01]  /*6120*/  S2R R7, SR_CTAID.Y ;  /* 0x0000000000077919 */ /* 0x000f220000002600 */
[----:B-12---:R-:W1:Y:S01]  /*6130*/  LDC.64 R2, c[0x0][0x228] ;  /* 0x00008a00ff027b82 */ /* 0x006e620000000a00 */
[----:B------:R-:W-:Y:S01]  /*6140*/  IMAD.MOV.U32 R0, RZ, RZ, -0x1 ;  /* 0xffffffffff007424 */ /* 0x000fe200078e00ff */
[----:B------:R-:W-:Y:S01]  /*6150*/  ULDC UR4, c[0x0][0x21c] ;  /* 0x0000870000047ab9 */ /* 0x000fe20000000800 */
[----:B------:R-:W2:Y:S01]  /*6160*/  S2R R5, SR_CTAID.X ;  /* 0x0000000000057919 */ /* 0x000ea20000002500 */
[----:B------:R-:W-:Y:S01]  /*6170*/  ULDC.64 UR6, c[0x0][0x340] ;  /* 0x0000d00000067ab9 */ /* 0x000fe20000000a00 */
[----:B---3--:R-:W-:Y:S01]  /*6180*/  MOV R153, 0xffffffff ;  /* 0xffffffff00997802 */ /* 0x008fe20000000f00 */
[----:B------:R-:W-:Y:S01]  /*6190*/  IMAD.U32 R148, RZ, RZ, UR6 ;  /* 0x00000006ff947e24 */ /* 0x000fe2000f8e00ff */
[----:B------:R-:W-:Y:S01]  /*61a0*/  MOV R149, UR7 ;  /* 0x0000000700957c02 */ /* 0x000fe20008000f00 */
[----:B------:R-:W3:Y:S01]  /*61b0*/  LDC.64 R162, c[0x0][0x240] ;  /* 0x00009000ffa27b82 */ /* 0x000ee20000000a00 */
[----:B-1----:R-:W-:-:S02]  /*61c0*/  SHF.L.U32 R4, R0, R2, RZ ;  /* 0x0000000200047219 */ /* 0x002fc400000006ff */
[----:B------:R-:W-:Y:S02]  /*61d0*/  ISETP.NE.AND P0, PT, R3, RZ, PT ;  /* 0x000000ff0300720c */ /* 0x000fe40003f05270 */
[----:B----4-:R-:W-:Y:S02]  /*61e0*/  SHF.L.U32 R7, R7, R2, RZ ;  /* 0x0000000207077219 */ /* 0x010fe400000006ff */
[----:B--2---:R-:W-:Y:S02]  /*61f0*/  LOP3.LUT R4, R5, R4, RZ, 0x30, !PT ;  /* 0x0000000405047212 */ /* 0x004fe400078e30ff */
        /* <DEDUP_REMOVED lines=12> */
.L_x_3434:
[----:B------:R-:W-:Y:S05]  /*62c0*/  BRX R4 -0x62d0                                                                                                                             (*"BRANCH_TARGETS .L_x_3435,.L_x_3436,.L_x_3437"*) ;  /* 0xffffff9c044c7949 */ /* 0x000fea000383ffff */
.L_x_3437:
        /* <DEDUP_REMOVED lines=9> */
.L_x_3435:
        /* <DEDUP_REMOVED lines=10> */
.L_x_3436:
        /* <DEDUP_REMOVED lines=18> */
.L_x_3179:
        /* <DEDUP_REMOVED lines=9> */
.L_x_3182:
[----:B------:R-:W-:Y:S05]  /*65b0*/  BSYNC B0 ;  /* 0x0000000000007941 */ /* 0x000fea0003800000 */
.L_x_3181:
[----:B------:R-:W-:-:S04]  /*65c0*/  ISETP.NE.AND P0, PT, R204, RZ, PT ;  /* 0x000000ffcc00720c */ /* 0x000fc80003f05270 */
[----:B-----5:R-:W-:-:S09]  /*65d0*/  FSEL R169, R169, 1, !P0 ;  /* 0x3f800000a9a97808 */ /* 0x020fd20004000000 */
.L_x_3180:
        /* <DEDUP_REMOVED lines=26> */
.L_x_3183:
        /* <DEDUP_REMOVED lines=24> */
.L_x_3184:
        /* <DEDUP_REMOVED lines=70> */
.L_x_3185:
        /* <DEDUP_REMOVED lines=18> */
.L_x_3186:
        /* <DEDUP_REMOVED lines=53> */
.L_x_3190:
[----:B------:R-:W-:Y:S05]  /*71d0*/  YIELD ;  /* 0x0000000000007946 */ /* 0x000fea0003800000 */
[----:B---3--:R-:W-:Y:S05]  /*71e0*/  @P2 BRA `(.L_x_3189) ;  /* 0x0000000000082947 */ /* 0x008fea0003800000 */
[----:B------:R3:W5:Y:S04]  /*71f0*/  LDG.E.STRONG.GPU R153, desc[UR36][R162.64] ;  /* 0x00000024a2997981 */ /* 0x000768000c1ef900 */
[----:B-----5:R-:W-:Y:S01]  /*7200*/  CCTL.IVALL ;  /* 0x00000000ff00798f */ /* 0x020fe20002000000 */
.L_x_3189:
[----:B------:R-:W-:Y:S01]  /*7210*/  ISETP.NE.AND P0, PT, R153, R204, PT ;  /* 0x000000cc9900720c */ /* 0x000fe20003f05270 */
[----:B------:R-:W-:-:S12]  /*7220*/  WARPSYNC.ALL ;  /* 0x0000000000007948 */ /* 0x000fd80003800000 */
[----:B------:R-:W-:Y:S06]  /*7230*/  BAR.RED.AND.DEFER_BLOCKING 0x0, P0 ;  /* 0x0000000000007b1d */ /* 0x000fec0000014400 */
[----:B------:R-:W5:Y:S02]  /*7240*/  B2R.RESULT RZ, P0 ;  /* 0x0000000000ff731c */ /* 0x000f640000004000 */
[----:B-----5:R-:W-:Y:S05]  /*7250*/  @P0 BRA `(.L_x_3190) ;  /* 0xfffffffc00dc0947 */ /* 0x020fea000383ffff */
.L_x_3188:
[----:B------:R-:W-:Y:S05]  /*7260*/  WARPSYNC.ALL ;  /* 0x0000000000007948 */ /* 0x000fea0003800000 */
[----:B------:R-:W-:Y:S06]  /*7270*/  BAR.SYNC.DEFER_BLOCKING 0x0 ;  /* 0x0000000000007b1d */ /* 0x000fec0000010000 */
.L_x_3187:
        /* <DEDUP_REMOVED lines=1049> */
.L_x_3191:
        /* <DEDUP_REMOVED lines=689> */
.L_x_3192:
        /* <DEDUP_REMOVED lines=19> */
.L_x_3138:
[----:B------:R-:W-:Y:S02]  /*e050*/  MOV R12, RZ ;  /* 0x000000ff000c7202 */ /* 0x000fe40000000f00 */
[----:B------:R-:W-:Y:S02]  /*e060*/  MOV R11, 0x1f ;  /* 0x0000001f000b7802 */ /* 0x000fe40000000f00 */
[----:B------:R-:W-:-:S07]  /*e070*/  MOV R15, 0xffffffff ;  /* 0xffffffff000f7802 */ /* 0x000fce0000000f00 */
[----:B------:R-:W-:Y:S05]  /*e080*/  WARPSYNC.COLLECTIVE R15, `(.L_x_3193) ;  /* 0x000000000f087348 */ /* 0x000fea0003c00000 */
[----:B------:R1:W2:Y:S02]  /*e090*/  SHFL.IDX P6, R14, R13, R12, R11 ;  /* 0x0000000c0d0e7389 */ /* 0x0002a400000c000b */
[----:B-12---:R-:W-:Y:S01]  /*e0a0*/  ENDCOLLECTIVE ;  /* 0x000000000000791b */ /* 0x006fe20003800000 */
.L_x_3193:
[----:B------:R-:W-:Y:S05]  /*e0b0*/  BRA `(.L_x_3194) ;  /* 0xffffff28009c7947 */ /* 0x000fea000383ffff */
.L_x_3195:
        /* <DEDUP_REMOVED lines=12> */
.L_x_3486:


//--------------------- .text._ZN7cutlass7Kernel2INS_4gemm6kernel20DefaultGemmUniversalINS_6half_tENS_6layout8RowMajorELNS_16ComplexTransformE0ELi8ES4_S6_LS7_0ELi8ES4_S6_fNS_4arch15OpClassTensorOpENS8_4Sm80ENS1_9GemmShapeILi128ELi128ELi32EEENSB_ILi64ELi64ELi32EEENSB_ILi16ELi8ELi16EEENS_8epilogue6thread17LinearCombinationIS4_Li8EffLNSG_9ScaleType4KindE0ELNS_15FloatRoundStyleE2ES4_EENS1_11threadblock30GemmIdentityThreadblockSwizzleILi8EEELi4ENS8_13OpMultiplyAddELNS1_23SharedMemoryClearOptionE0ELb0ELb0ELb0ENS5_9NoPermuteENS5_34Tensor4DPermute0213RowMajorInverseILi8ELi4EEESR_vE10SelectBaseISO_vEEEEvNT_6ParamsE --------------------------
	.section	.text._ZN7cutlass7Kernel2INS_4gemm6kernel20DefaultGemmUniversalINS_6half_tENS_6layout8RowMajorELNS_16ComplexTransformE0ELi8ES4_S6_LS7_0ELi8ES4_S6_fNS_4arch15OpClassTensorOpENS8_4Sm80ENS1_9GemmShapeILi128ELi128ELi32EEENSB_ILi64ELi64ELi32EEENSB_ILi16ELi8ELi16EEENS_8epilogue6thread17LinearCombinationIS4_Li8EffLNSG_9ScaleType4KindE0ELNS_15FloatRoundStyleE2ES4_EENS1_11threadblock30GemmIdentityThreadblockSwizzleILi8EEELi4ENS8_13OpMultiplyAddELNS1_23SharedMemoryClearOptionE0ELb0ELb0ELb0ENS5_9NoPermuteENS5_34Tensor4DPermute0213RowMajorInverseILi8ELi4EEESR_vE10SelectBaseISO_vEEEEvNT_6ParamsE,"ax",@progbits
	.align	128
.text._ZN7cutlass7Kernel2INS_4gemm6kernel20DefaultGemmUniversalINS_6half_tENS_6layout8RowMajorELNS_16ComplexTransformE0ELi8ES4_S6_LS7_0ELi8ES4_S6_fNS_4arch15OpClassTensorOpENS8_4Sm80ENS1_9GemmShapeILi128ELi128ELi32EEENSB_ILi64ELi64ELi32EEENSB_ILi16ELi8ELi16EEENS_8epilogue6thread17LinearCombinationIS4_Li8EffLNSG_9ScaleType4KindE0ELNS_15FloatRoundStyleE2ES4_EENS1_11threadblock30GemmIdentityThreadblockSwizzleILi8EEELi4ENS8_13OpMultiplyAddELNS1_23SharedMemoryClearOptionE0ELb0ELb0ELb0ENS5_9NoPermuteENS5_34Tensor4DPermute0213RowMajorInverseILi8ELi4EEESR_vE10SelectBaseISO_vEEEEvNT_6ParamsE:
        .type           _ZN7cutlass7Kernel2INS_4gemm6kernel20DefaultGemmUniversalINS_6half_tENS_6layout8RowMajorELNS_16ComplexTransformE0ELi8ES4_S6_LS7_0ELi8ES4_S6_fNS_4arch15OpClassTensorOpENS8_4Sm80ENS1_9GemmShapeILi128ELi128ELi32EEENSB_ILi64ELi64ELi32EEENSB_ILi16ELi8ELi16EEENS_8epilogue6thread17LinearCombinationIS4_Li8EffLNSG_9ScaleType4KindE0ELNS_15FloatRoundStyleE2ES4_EENS1_11threadblock30GemmIdentityThreadblockSwizzleILi8EEELi4ENS8_13OpMultiplyAddELNS1_23SharedMemoryClearOptionE0ELb0ELb0ELb0ENS5_9NoPermuteENS5_34Tensor4DPermute0213RowMajorInverseILi8ELi4EEESR_vE10SelectBaseISO_vEEEEvNT_6ParamsE,@function
        .size           _ZN7cutlass7Kernel2INS_4gemm6kernel20DefaultGemmUniversalINS_6half_tENS_6layout8RowMajorELNS_16ComplexTransformE0ELi8ES4_S6_LS7_0ELi8ES4_S6_fNS_4arch15OpClassTensorOpENS8_4Sm80ENS1_9GemmShapeILi128ELi128ELi32EEENSB_ILi64ELi64ELi32EEENSB_ILi16ELi8ELi16EEENS_8epilogue6thread17LinearCombinationIS4_Li8EffLNSG_9ScaleType4KindE0ELNS_15FloatRoundStyleE2ES4_EENS1_11threadblock30GemmIdentityThreadblockSwizzleILi8EEELi4ENS8_13OpMultiplyAddELNS1_23SharedMemoryClearOptionE0ELb0ELb0ELb0ENS5_9NoPermuteENS5_34Tensor4DPermute0213RowMajorInverseILi8ELi4EEESR_vE10SelectBaseISO_vEEEEvNT_6ParamsE,(.L_x_3487 - _ZN7cutlass7Kernel2INS_4gemm6kernel20DefaultGemmUniversalINS_6half_tENS_6layout8RowMajorELNS_16ComplexTransformE0ELi8ES4_S6_LS7_0ELi8ES4_S6_fNS_4arch15OpClassTensorOpENS8_4Sm80ENS1_9GemmShapeILi128ELi128ELi32EEENSB_ILi64ELi64ELi32EEENSB_ILi16ELi8ELi16EEENS_8epilogue6thread17LinearCombinationIS4_Li8EffLNSG_9ScaleType4KindE0ELNS_15FloatRoundStyleE2ES4_EENS1_11threadblock30GemmIdentityThreadblockSwizzleILi8EEELi4ENS8_13OpMultiplyAddELNS1_23SharedMemoryClearOptionE0ELb0ELb0ELb0ENS5_9NoPermuteENS5_34Tensor4DPermute0213RowMajorInverseILi8ELi4EEESR_vE10SelectBaseISO_vEEEEvNT_6ParamsE)
        .other          _ZN7cutlass7Kernel2INS_4gemm6kernel20DefaultGemmUniversalINS_6half_tENS_6layout8RowMajorELNS_16ComplexTransformE0ELi8ES4_S6_LS7_0ELi8ES4_S6_fNS_4arch15OpClassTensorOpENS8_4Sm80ENS1_9GemmShapeILi128ELi128ELi32EEENSB_ILi64ELi64ELi32EEENSB_ILi16ELi8ELi16EEENS_8epilogue6thread17LinearCombinationIS4_Li8EffLNSG_9ScaleType4KindE0ELNS_15FloatRoundStyleE2ES4_EENS1_11threadblock30GemmIdentityThreadblockSwizzleILi8EEELi4ENS8_13OpMultiplyAddELNS1_23SharedMemoryClearOptionE0ELb0ELb0ELb0ENS5_9NoPermuteENS5_34Tensor4DPermute0213RowMajorInverseILi8ELi4EEESR_vE10SelectBaseISO_vEEEEvNT_6ParamsE,@"STO_CUDA_ENTRY STV_DEFAULT"
_ZN7cutlass7Kernel2INS_4gemm6kernel20DefaultGemmUniversalINS_6half_tENS_6layout8RowMajorELNS_16ComplexTransformE0ELi8ES4_S6_LS7_0ELi8ES4_S6_fNS_4arch15OpClassTensorOpENS8_4Sm80ENS1_9GemmShapeILi128ELi128ELi32EEENSB_ILi64ELi64ELi32EEENSB_ILi16ELi8ELi16EEENS_8epilogue6thread17LinearCombinationIS4_Li8EffLNSG_9ScaleType4KindE0ELNS_15FloatRoundStyleE2ES4_EENS1_11threadblock30GemmIdentityThreadblockSwizzleILi8EEELi4ENS8_13OpMultiplyAddELNS1_23SharedMemoryClearOptionE0ELb0ELb0ELb0ENS5_9NoPermuteENS5_34Tensor4DPermute0213RowMajorInverseILi8ELi4EEESR_vE10SelectBaseISO_vEEEEvNT_6ParamsE:
        /* <DEDUP_REMOVED lines=40> */
.L_x_3197:
        /* <DEDUP_REMOVED lines=18> */
.L_x_3196:
[----:B------:R-:W1:Y:S01]  /*03a0*/  LDC R2, c[0x0][0x224] ;  /* 0x00008900ff027b82 */ /* 0x000e620000000800 */
[----:B------:R-:W-:-:S07]  /*03b0*/  IADD3 R3, R201, 0x1, RZ ;  /* 0x00000001c9037810 */ /* 0x000fce0007ffe0ff */
[----:B------:R-:W2:Y:S01]  /*03c0*/  LDC R0, c[0x0][0x234] ;  /* 0x00008d00ff007b82 */ /* 0x000ea20000000800 */
[C---:B-1----:R-:W-:Y:S01]  /*03d0*/  ISETP.GE.AND P0, PT, R3.reuse, R2, PT ;  /* 0x000000020300720c */ /* 0x042fe20003f06270 */
[-C--:B--2---:R-:W-:Y:S02]  /*03e0*/  IMAD R22, R3, R0.reuse, RZ ;  /* 0x0000000003167224 */ /* 0x084fe400078e02ff */
[----:B------:R-:W-:-:S10]  /*03f0*/  IMAD R19, R201, R0, RZ ;  /* 0x00000000c9137224 */ /* 0x000fd400078e02ff */
[----:B------:R-:W1:Y:S02]  /*0400*/  @P0 LDC R22, c[0x0][0x218] ;  /* 0x00008600ff160b82 */ /* 0x000e640000000800 */
.L_x_3198:
        /* <DEDUP_REMOVED lines=20> */
.L_x_3199:
        /* <DEDUP_REMOVED lines=18> */
.L_x_3200:
        /* <DEDUP_REMOVED lines=24> */
[----:B------:R-:W-:Y:S01]  /*07f0*/  IMAD.IADD R24, R18, 0x1, -R5 ;  /* 0x0000000112187824 */ /* 0x000fe200078e0a05 */
[----:B------:R-:W1:Y:S01]  /*0800*/  LDC R7, c[0x0][0x248] ;  /* 0x00009200ff077b82 */ /* 0x000e620000000800 */
        /* <DEDUP_REMOVED lines=27> */
[C---:B------:R-:W-:Y:S02]  /*09c0*/  ISETP.LT.AND P0, PT, R12.reuse, UR5, !P1 ;  /* 0x000000050c007c0c */ /* 0x040fe4000cf01270 */
[C---:B------:R-:W-:Y:S02]  /*09d0*/  ISETP.LT.AND P3, PT, R11.reuse, UR5, !P2 ;  /* 0x000000050b007c0c */ /* 0x040fe4000d761270 */
[----:B------:R-:W-:Y:S02]  /*09e0*/  ISETP.LT.AND P1, PT, R11, UR5, !P1 ;  /* 0x000000050b007c0c */ /* 0x000fe4000cf21270 */
[----:B------:R-:W-:Y:S02]  /*09f0*/  ISETP.LT.AND P2, PT, R12, UR5, !P2 ;  /* 0x000000050c007c0c */ /* 0x000fe4000d741270 */
[----:B------:R-:W-:Y:S02]  /*0a00*/  SEL R4, RZ, 0x1, !P0 ;  /* 0x00000001ff047807 */ /* 0x000fe40004000000 */
[----:B-1----:R-:W-:-:S02]  /*0a10*/  LEA.HI R210, R7, R7, RZ, 0x1 ;  /* 0x0000000707d27211 */ /* 0x002fc400078f08ff */
[----:B------:R-:W-:Y:S02]  /*0a20*/  P2R R4, PR, R4, 0xf ;  /* 0x0000000f04047803 */ /* 0x000fe40000000000 */
[----:B------:R-:W-:Y:S02]  /*0a30*/  ISETP.GE.AND P1, PT, R12, UR5, PT ;  /* 0x000000050c007c0c */ /* 0x000fe4000bf26270 */
[----:B------:R-:W-:Y:S02]  /*0a40*/  ISETP.GE.AND P0, PT, R11, UR5, PT ;  /* 0x000000050b007c0c */ /* 0x000fe4000bf06270 */
[----:B------:R-:W-:Y:S01]  /*0a50*/  SHF.R.S32.HI R210, RZ, 0x1, R210 ;  /* 0x00000001ffd27819 */ /* 0x000fe200000114d2 */
[----:B--2---:R-:W-:Y:S01]  /*0a60*/  IMAD R14, R13, R2, RZ ;  /* 0x000000020d0e7224 */ /* 0x004fe200078e02ff */
[----:B------:R-:W-:-:S03]  /*0a70*/  SHF.R.S32.HI R13, RZ, 0x1f, R12 ;  /* 0x0000001fff0d7819 */ /* 0x000fc6000001140c */
[C---:B------:R-:W-:Y:S02]  /*0a80*/  IMAD R21, R15.reuse, R3, R14 ;  /* 0x000000030f157224 */ /* 0x040fe400078e020e */
[----:B------:R-:W-:Y:S01]  /*0a90*/  IMAD.WIDE.U32 R14, R15, R2, R12 ;  /* 0x000000020f0e7225 */ /* 0x000fe200078e000c */
[----:B------:R-:W-:-:S03]  /*0aa0*/  SHF.R.S32.HI R13, RZ, 0x1f, R22 ;  /* 0x0000001fff0d7819 */ /* 0x000fc60000011416 */
[----:B------:R-:W-:Y:S01]  /*0ab0*/  IMAD.IADD R12, R15, 0x1, R21 ;  /* 0x000000010f0c7824 */ /* 0x000fe200078e0215 */
[C---:B-----5:R-:W-:Y:S02]  /*0ac0*/  LEA R20, P2, R14.reuse, R16, 0x1 ;  /* 0x000000100e147211 */ /* 0x060fe400078408ff */
[----:B------:R-:W-:Y:S02]  /*0ad0*/  LEA.HI R205, R13, R22, RZ, 0x3 ;  /* 0x000000160dcd7211 */ /* 0x000fe400078f18ff */
[----:B------:R-:W-:Y:S02]  /*0ae0*/  LEA.HI.X R21, R14, R17, R12, 0x1, P2 ;  /* 0x000000110e157211 */ /* 0x000fe400010f0c0c */
[----:B------:R-:W-:Y:S02]  /*0af0*/  SHF.R.U32.HI R13, RZ, 0x5, R204 ;  /* 0x00000005ff0d7819 */ /* 0x000fe400000116cc */
[----:B------:R-:W-:Y:S01]  /*0b00*/  SHF.R.S32.HI R205, RZ, 0x3, R205 ;  /* 0x00000003ffcd7819 */ /* 0x000fe200000114cd */
[----:B------:R-:W-:Y:S06]  /*0b10*/  BRA.DIV UR4, `(.L_x_3201) ;  /* 0x000000aa04287947 */ /* 0x000fec000b800000 */
[----:B------:R1:W2:Y:S02]  /*0b20*/  SHFL.IDX PT, R14, R13, RZ, 0x1f ;  /* 0x00001fff0d0e7589 */ /* 0x0002a400000e0000 */
.L_x_3253:
        /* <DEDUP_REMOVED lines=46> */
[----:B------:R-:W-:-:S11]  /*0e10*/  SHF.R.S32.HI R16, RZ, 0x1f, R209 ;  /* 0x0000001fff107819 */ /* 0x000fd600000114d1 */
        /* <DEDUP_REMOVED lines=19> */
.L_x_3203:
[----:B------:R-:W-:Y:S05]  /*0f50*/  BSYNC B0 ;  /* 0x0000000000007941 */ /* 0x000fea0003800000 */
.L_x_3202:
        /* <DEDUP_REMOVED lines=68> */
.L_x_3205:
[----:B------:R-:W-:Y:S05]  /*13a0*/  BSYNC B0 ;  /* 0x0000000000007941 */ /* 0x000fea0003800000 */
.L_x_3204:
        /* <DEDUP_REMOVED lines=73> */
.L_x_3207:
[----:B------:R-:W-:Y:S05]  /*1840*/  BSYNC B0 ;  /* 0x0000000000007941 */ /* 0x000fea0003800000 */
.L_x_3206:
        /* <DEDUP_REMOVED lines=50> */
.L_x_3209:
[----:B------:R-:W-:Y:S05]  /*1b70*/  BSYNC B0 ;  /* 0x0000000000007941 */ /* 0x000fea0003800000 */
.L_x_3208:
        /* <DEDUP_REMOVED lines=171> */
.L_x_3211:
[----:B------:R-:W-:Y:S05]  /*2630*/  BSYNC B0 ;  /* 0x0000000000007941 */ /* 0x000fea0003800000 */
.L_x_3210:
        /* <DEDUP_REMOVED lines=49> */
.L_x_3213:
[----:B------:R-:W-:Y:S05]  /*2950*/  BSYNC B0 ;  /* 0x0000000000007941 */ /* 0x000fea0003800000 */
.L_x_3212:
        /* <DEDUP_REMOVED lines=54> */
.L_x_3215:
[----:B------:R-:W-:Y:S05]  /*2cc0*/  BSYNC B0 ;  /* 0x0000000000007941 */ /* 0x000fea0003800000 */
.L_x_3214:
        /* <DEDUP_REMOVED lines=49> */
.L_x_3217:
[----:B------:R-:W-:Y:S05]  /*2fe0*/  BSYNC B0 ;  /* 0x0000000000007941 */ /* 0x000fea0003800000 */
.L_x_3216:
        /* <DEDUP_REMOVED lines=73> */
.L_x_3219:
[----:B------:R-:W-:Y:S05]  /*3480*/  BSYNC B0 ;  /* 0x0000000000007941 */ /* 0x000fea0003800000 */
.L_x_3218:
        /* <DEDUP_REMOVED lines=49> */
.L_x_3221:
[----:B------:R-:W-:Y:S05]  /*37a0*/  BSYNC B0 ;  /* 0x0000000000007941 */ /* 0x000fea0003800000 */
.L_x_3220:
        /* <DEDUP_REMOVED lines=51> */
.L_x_3223:
[----:B------:R-:W-:Y:S05]  /*3ae0*/  BSYNC B0 ;  /* 0x0000000000007941 */ /* 0x000fea0003800000 */
.L_x_3222:
        /* <DEDUP_REMOVED lines=32> */
[----:B------:R-:W-:-:S13]  /*3cf0*/  ISETP.GE.U32.AND P2, PT, R16, R19, PT ;  /* 0x000000131000720c */ /* 0x000fda0003f46070 */
[----:B------:R-:W-:-:S04]  /*3d00*/  @P2 VIADD R21, R21, 0x1 ;  /* 0x0000000115152836 */ /* 0x000fc80000000000 */
[----:B------:R-:W-:Y:S01]  /*3d10*/  IMAD.MOV.U32 R19, RZ, RZ, R21 ;  /* 0x000000ffff137224 */ /* 0x000fe200078e0015 */
[C---:B------:R-:W-:Y:S02]  /*3d20*/  LOP3.LUT R21, R13.reuse, 0xfffffffc, RZ, 0xc0, !PT ;  /* 0xfffffffc0d157812 */ /* 0x040fe400078ec0ff */
[----:B------:R-:W-:Y:S02]  /*3d30*/  SHF.L.U32 R13, R13, 0x1, RZ ;  /* 0x000000010d0d7819 */ /* 0x000fe400000006ff */
[----:B------:R-:W-:Y:S01]  /*3d40*/  @!P1 IADD3 R19, -R19, RZ, RZ ;  /* 0x000000ff13139210 */ /* 0x000fe20007ffe1ff */
[----:B------:R-:W-:Y:S01]  /*3d50*/  IMAD.IADD R16, R206, 0x1, -R21 ;  /* 0x00000001ce107824 */ /* 0x000fe200078e0a15 */
        /* <DEDUP_REMOVED lines=10> */
.L_x_3225:
[----:B------:R-:W-:Y:S05]  /*3e00*/  BSYNC B0 ;  /* 0x0000000000007941 */ /* 0x000fea0003800000 */
.L_x_3224:
        /* <DEDUP_REMOVED lines=149> */
.L_x_3235:
[C---:B-1----:R-:W-:Y:S01]  /*4760*/  HMMA.16816.F32 R4, R132.reuse, R136, R4 ;  /* 0x000000888404723c */ /* 0x042fe20000001804 */
[----:B------:R-:W-:Y:S01]  /*4770*/  BSSY B0, `(.L_x_3227) ;  /* 0x0000060000007945 */ /* 0x000fe20003800000 */
[----:B------:R-:W-:Y:S01]  /*4780*/  MOV R228, RZ ;  /* 0x000000ff00e47202 */ /* 0x000fe20000000f00 */
[----:B------:R-:W-:Y:S01]  /*4790*/  IMAD.MOV.U32 R225, RZ, RZ, RZ ;  /* 0x000000ffffe17224 */ /* 0x000fe200078e00ff */
[----:B----4-:R-:W-:Y:S02]  /*47a0*/  CS2R R230, SRZ ;  /* 0x0000000000e67805 */ /* 0x010fe4000001ff00 */
        /* <DEDUP_REMOVED lines=92> */
.L_x_3228:
[----:B------:R-:W-:Y:S05]  /*4d70*/  BSYNC B0 ;  /* 0x0000000000007941 */ /* 0x000fea0003800000 */
.L_x_3227:
        /* <DEDUP_REMOVED lines=54> */
.L_x_3230:
[----:B------:R-:W-:Y:S05]  /*50e0*/  BSYNC B0 ;  /* 0x0000000000007941 */ /* 0x000fea0003800000 */
.L_x_3229:
        /* <DEDUP_REMOVED lines=66> */
.L_x_3232:
[----:B------:R-:W-:Y:S05]  /*5510*/  BSYNC B0 ;  /* 0x0000000000007941 */ /* 0x000fea0003800000 */
.L_x_3231:
        /* <DEDUP_REMOVED lines=54> */
.L_x_3234:
[----:B------:R-:W-:Y:S05]  /*5880*/  BSYNC B0 ;  /* 0x0000000000007941 */ /* 0x000fea0003800000 */
.L_x_3233:
        /* <DEDUP_REMOVED lines=58> */
[--C-:B-1----:R-:W-:Y:S01]  /*5c30*/  IMAD.IADD R230, R196, 0x1, R225.reuse ;  /* 0x00000001c4e67824 */ /* 0x102fe200078e02e1 */
        /* <DEDUP_REMOVED lines=33> */
.L_x_3226:
        /* <DEDUP_REMOVED lines=15> */
.L_x_3236:
[----:B------:R-:W-:Y:S02]  /*5f40*/  ULDC.64 UR4, c[0x0][0x310] ;  /* 0x0000c40000047ab9 */ /* 0x000fe40000000a00 */
[----:B------:R-:W-:-:S04]  /*5f50*/  ISETP.NE.U32.AND P0, PT, RZ, UR4, PT ;  /* 0x00000004ff007c0c */ /* 0x000fc8000bf05070 */
[----:B------:R-:W-:-:S13]  /*5f60*/  ISETP.NE.AND.EX P0, PT, RZ, UR5, PT, P0 ;  /* 0x00000005ff007c0c */ /* 0x000fda000bf05300 */
[----:B------:R-:W-:Y:S05]  /*5f70*/  @!P0 BRA `(.L_x_3238) ;  /* 0x00000000000c8947 */ /* 0x000fea0003800000 */
[----:B------:R-:W1:Y:S02]  /*5f80*/  LDC.64 R2, c[0x0][0x310] ;  /* 0x0000c400ff027b82 */ /* 0x000e640000000a00 */
[----:B-1----:R1:W5:Y:S01]  /*5f90*/  LDG.E R0, desc[UR36][R2.64] ;  /* 0x0000002402007981 */ /* 0x002362000c1e1900 */
[----:B------:R-:W-:Y:S05]  /*5fa0*/  BRA `(.L_x_3237) ;  /* 0x0000000000087947 */ /* 0x000fea0003800000 */
.L_x_3238:
[----:B------:R-:W-:Y:S02]  /*5fb0*/  ULDC UR4, c[0x0][0x308] ;  /* 0x0000c20000047ab9 */ /* 0x000fe40000000800 */
[----:B------:R-:W-:-:S07]  /*5fc0*/  MOV R0, UR4 ;  /* 0x0000000400007c02 */ /* 0x000fce0008000f00 */
.L_x_3237:
        /* <DEDUP_REMOVED lines=11> */
.L_x_3239:
[----:B------:R-:W-:Y:S02]  /*6080*/  ULDC.64 UR4, c[0x0][0x318] ;  /* 0x0000c60000047ab9 */ /* 0x000fe40000000a00 */
[----:B------:R-:W-:-:S04]  /*6090*/  ISETP.NE.U32.AND P0, PT, RZ, UR4, PT ;  /* 0x00000004ff007c0c */ /* 0x000fc8000bf05070 */
[----:B------:R-:W-:-:S13]  /*60a0*/  ISETP.NE.AND.EX P0, PT, RZ, UR5, PT, P0 ;  /* 0x00000005ff007c0c */ /* 0x000fda000bf05300 */
[----:B------:R-:W-:Y:S05]  /*60b0*/  @!P0 BRA `(.L_x_3241) ;  /* 0x00000000000c8947 */ /* 0x000fea0003800000 */
[----:B-1----:R-:W1:Y:S02]  /*60c0*/  LDC.64 R2, c[0x0][0x318] ;  /* 0x0000c600ff027b82 */ /* 0x002e640000000a00 */
[----:B-1----:R1:W5:Y:S01]  /*60d0*/  LDG.E R163, desc[UR36][R2.64] ;  /* 0x0000002402a37981 */ /* 0x002362000c1e1900 */
[----:B------:R-:W-:Y:S05]  /*60e0*/  BRA `(.L_x_3240) ;  /* 0x0000000000087947 */ /* 0x000fea0003800000 */
.L_x_3241:
[----:B------:R-:W-:Y:S02]  /*60f0*/  ULDC UR4, c[0x0][0x30c] ;  /* 0x0000c30000047ab9 */ /* 0x000fe40000000800 */
[----:B-1----:R-:W-:-:S07]  /*6100*/  MOV R163, UR4 ;  /* 0x0000000400a37c02 */ /* 0x002fce0008000f00 */
.L_x_3240:
        /* <DEDUP_REMOVED lines=26> */
.L_x_3438:
[----:B------:R-:W-:Y:S05]  /*62b0*/  BRX R136 -0x62c0                                                                                                                           (*"BRANCH_TARGETS .L_x_3439,.L_x_3440,.L_x_3441"*) ;  /* 0xffffff9c88507949 */ /* 0x000fea000383ffff */
.L_x_3441:
        /* <DEDUP_REMOVED lines=9> */
.L_x_3439:
        /* <DEDUP_REMOVED lines=10> */
.L_x_3440:
        /* <DEDUP_REMOVED lines=18> */
.L_x_3242:
        /* <DEDUP_REMOVED lines=9> */
.L_x_3245:
[----:B------:R-:W-:Y:S05]  /*65a0*/  BSYNC B0 ;  /* 0x0000000000007941 */ /* 0x000fea0003800000 */
.L_x_3244:
[----:B------:R-:W-:-:S04]  /*65b0*/  ISETP.NE.AND P0, PT, R201, RZ, PT ;  /* 0x000000ffc900720c */ /* 0x000fc80003f05270 */
[----:B-----5:R-:W-:-:S09]  /*65c0*/  FSEL R163, R163, 1, !P0 ;  /* 0x3f800000a3a37808 */ /* 0x020fd20004000000 */
.L_x_3243:
        /* <DEDUP_REMOVED lines=95> */
.L_x_3249:
[----:B------:R-:W-:Y:S05]  /*6bc0*/  YIELD ;  /* 0x0000000000007946 */ /* 0x000fea0003800000 */
[----:B---3--:R-:W-:Y:S05]  /*6bd0*/  @P2 BRA `(.L_x_3248) ;  /* 0x0000000000082947 */ /* 0x008fea0003800000 */
[----:B------:R3:W5:Y:S04]  /*6be0*/  LDG.E.STRONG.GPU R138, desc[UR36][R156.64] ;  /* 0x000000249c8a7981 */ /* 0x000768000c1ef900 */
[----:B-----5:R-:W-:Y:S01]  /*6bf0*/  CCTL.IVALL ;  /* 0x00000000ff00798f */ /* 0x020fe20002000000 */
.L_x_3248:
[----:B------:R-:W-:Y:S01]  /*6c00*/  ISETP.NE.AND P0, PT, R138, R201, PT ;  /* 0x000000c98a00720c */ /* 0x000fe20003f05270 */
[----:B------:R-:W-:-:S12]  /*6c10*/  WARPSYNC.ALL ;  /* 0x0000000000007948 */ /* 0x000fd80003800000 */
[----:B------:R-:W-:Y:S06]  /*6c20*/  BAR.RED.AND.DEFER_BLOCKING 0x0, P0 ;  /* 0x0000000000007b1d */ /* 0x000fec0000014400 */
[----:B------:R-:W5:Y:S02]  /*6c30*/  B2R.RESULT RZ, P0 ;  /* 0x0000000000ff731c */ /* 0x000f640000004000 */
[----:B-----5:R-:W-:Y:S05]  /*6c40*/  @P0 BRA `(.L_x_3249) ;  /* 0xfffffffc00dc0947 */ /* 0x020fea000383ffff */
.L_x_3247:
[----:B------:R-:W-:Y:S05]  /*6c50*/  WARPSYNC.ALL ;  /* 0x0000000000007948 */ /* 0x000fea0003800000 */
[----:B------:R-:W-:Y:S06]  /*6c60*/  BAR.SYNC.DEFER_BLOCKING 0x0 ;  /* 0x0000000000007b1d */ /* 0x000fec0000010000 */
.L_x_3246:
        /* <DEDUP_REMOVED lines=735> */
.L_x_3250:
        /* <DEDUP_REMOVED lines=387> */
.L_x_3251:
        /* <DEDUP_REMOVED lines=19> */
.L_x_3201:
[----:B------:R-:W-:Y:S02]  /*b3c0*/  MOV R12, RZ ;  /* 0x000000ff000c7202 */ /* 0x000fe40000000f00 */
[----:B------:R-:W-:Y:S02]  /*b3d0*/  MOV R11, 0x1f ;  /* 0x0000001f000b7802 */ /* 0x000fe40000000f00 */
[----:B------:R-:W-:-:S07]  /*b3e0*/  MOV R15, 0xffffffff ;  /* 0xffffffff000f7802 */ /* 0x000fce0000000f00 */
[----:B------:R-:W-:Y:S05]  /*b3f0*/  WARPSYNC.COLLECTIVE R15, `(.L_x_3252) ;  /* 0x000000000f087348 */ /* 0x000fea0003c00000 */
[----:B------:R1:W2:Y:S02]  /*b400*/  SHFL.IDX P6, R14, R13, R12, R11 ;  /* 0x0000000c0d0e7389 */ /* 0x0002a400000c000b */
[----:B-12---:R-:W-:Y:S01]  /*b410*/  ENDCOLLECTIVE ;  /* 0x000000000000791b */ /* 0x006fe20003800000 */
.L_x_3252:
[----:B------:R-:W-:Y:S05]  /*b420*/  BRA `(.L_x_3253) ;  /* 0xffffff5400c07947 */ /* 0x000fea000383ffff */
.L_x_3254:
        /* <DEDUP_REMOVED lines=13> */
.L_x_3487:


//--------------------- .text._ZN7cutlass7Kernel2INS_4gemm6kernel20DefaultGemmUniversalINS_6half_tENS_6layout8RowMajorELNS_16ComplexTransformE0ELi8ES4_S6_LS7_0ELi8ES4_S6_fNS_4arch15OpClassTensorOpENS8_4Sm80ENS1_9GemmShapeILi128ELi128ELi32EEENSB_ILi64ELi64ELi32EEENSB_ILi16ELi8ELi16EEENS_8epilogue6thread17LinearCombinationIS4_Li8EffLNSG_9ScaleType4KindE0ELNS_15FloatRoundStyleE2ES4_EENS1_11threadblock30GemmIdentityThreadblockSwizzleILi8EEELi4ENS8_13OpMultiplyAddELNS1_23SharedMemoryClearOptionE0ELb0ELb0ELb0ENS5_9NoPermuteESR_SR_vE10SelectBaseISO_vEEEEvNT_6ParamsE --------------------------
	.section	.text._ZN7cutlass7Kernel2INS_4gemm6kernel20DefaultGemmUniversalINS_6half_tENS_6layout8RowMajorELNS_16ComplexTransformE0ELi8ES4_S6_LS7_0ELi8ES4_S6_fNS_4arch15OpClassTensorOpENS8_4Sm80ENS1_9GemmShapeILi128ELi128ELi32EEENSB_ILi64ELi64ELi32EEENSB_ILi16ELi8ELi16EEENS_8epilogue6thread17LinearCombinationIS4_Li8EffLNSG_9ScaleType4KindE0ELNS_15FloatRoundStyleE2ES4_EENS1_11threadblock30GemmIdentityThreadblockSwizzleILi8EEELi4ENS8_13OpMultiplyAddELNS1_23SharedMemoryClearOptionE0ELb0ELb0ELb0ENS5_9NoPermuteESR_SR_vE10SelectBaseISO_vEEEEvNT_6ParamsE,"ax",@progbits
	.align	128
.text._ZN7cutlass7Kernel2INS_4gemm6kernel20DefaultGemmUniversalINS_6half_tENS_6layout8RowMajorELNS_16ComplexTransformE0ELi8ES4_S6_LS7_0ELi8ES4_S6_fNS_4arch15OpClassTensorOpENS8_4Sm80ENS1_9GemmShapeILi128ELi128ELi32EEENSB_ILi64ELi64ELi32EEENSB_ILi16ELi8ELi16EEENS_8epilogue6thread17LinearCombinationIS4_Li8EffLNSG_9ScaleType4KindE0ELNS_15FloatRoundStyleE2ES4_EENS1_11threadblock30GemmIdentityThreadblockSwizzleILi8EEELi4ENS8_13OpMultiplyAddELNS1_23SharedMemoryClearOptionE0ELb0ELb0ELb0ENS5_9NoPermuteESR_SR_vE10SelectBaseISO_vEEEEvNT_6ParamsE:
        .type           _ZN7cutlass7Kernel2INS_4gemm6kernel20DefaultGemmUniversalINS_6half_tENS_6layout8RowMajorELNS_16ComplexTransformE0ELi8ES4_S6_LS7_0ELi8ES4_S6_fNS_4arch15OpClassTensorOpENS8_4Sm80ENS1_9GemmShapeILi128ELi128ELi32EEENSB_ILi64ELi64ELi32EEENSB_ILi16ELi8ELi16EEENS_8epilogue6thread17LinearCombinationIS4_Li8EffLNSG_9ScaleType4KindE0ELNS_15FloatRoundStyleE2ES4_EENS1_11threadblock30GemmIdentityThreadblockSwizzleILi8EEELi4ENS8_13OpMultiplyAddELNS1_23SharedMemoryClearOptionE0ELb0ELb0ELb0ENS5_9NoPermuteESR_SR_vE10SelectBaseISO_vEEEEvNT_6ParamsE,@function
        .size           _ZN7cutlass7Kernel2INS_4gemm6kernel20DefaultGemmUniversalINS_6half_tENS_6layout8RowMajorELNS_16ComplexTransformE0ELi8ES4_S6_LS7_0ELi8ES4_S6_fNS_4arch15OpClassTensorOpENS8_4Sm80ENS1_9GemmShapeILi128ELi128ELi32EEENSB_ILi64ELi64ELi32EEENSB_ILi16ELi8ELi16EEENS_8epilogue6thread17LinearCombinationIS4_Li8EffLNSG_9ScaleType4KindE0ELNS_15FloatRoundStyleE2ES4_EENS1_11threadblock30GemmIdentityThreadblockSwizzleILi8EEELi4ENS8_13OpMultiplyAddELNS1_23SharedMemoryClearOptionE0ELb0ELb0ELb0ENS5_9NoPermuteESR_SR_vE10SelectBaseISO_vEEEEvNT_6ParamsE,(.L_x_3488 - _ZN7cutlass7Kernel2INS_4gemm6kernel20DefaultGemmUniversalINS_6half_tENS_6layout8RowMajorELNS_16ComplexTransformE0ELi8ES4_S6_LS7_0ELi8ES4_S6_fNS_4arch15OpClassTensorOpENS8_4Sm80ENS1_9GemmShapeILi128ELi128ELi32EEENSB_ILi64ELi64ELi32EEENSB_ILi16ELi8ELi16EEENS_8epilogue6thread17LinearCombinationIS4_Li8EffLNSG_9ScaleType4KindE0ELNS_15FloatRoundStyleE2ES4_EENS1_11threadblock30GemmIdentityThreadblockSwizzleILi8EEELi4ENS8_13OpMultiplyAddELNS1_23SharedMemoryClearOptionE0ELb0ELb0ELb0ENS5_9NoPermuteESR_SR_vE10SelectBaseISO_vEEEEvNT_6ParamsE)
        .other          _ZN7cutlass7Kernel2INS_4gemm6kernel20DefaultGemmUniversalINS_6half_tENS_6layout8RowMajorELNS_16ComplexTransformE0ELi8ES4_S6_LS7_0ELi8ES4_S6_fNS_4arch15OpClassTensorOpENS8_4Sm80ENS1_9GemmShapeILi128ELi128ELi32EEENSB_ILi64ELi64ELi32EEENSB_ILi16ELi8ELi16EEENS_8epilogue6thread17LinearCombinationIS4_Li8EffLNSG_9ScaleType4KindE0ELNS_15FloatRoundStyleE2ES4_EENS1_11threadblock30GemmIdentityThreadblockSwizzleILi8EEELi4ENS8_13OpMultiplyAddELNS1_23SharedMemoryClearOptionE0ELb0ELb0ELb0ENS5_9NoPermuteESR_SR_vE10SelectBaseISO_vEEEEvNT_6ParamsE,@"STO_CUDA_ENTRY STV_DEFAULT"
_ZN7cutlass7Kernel2INS_4gemm6kernel20DefaultGemmUniversalINS_6half_tENS_6layout8RowMajorELNS_16ComplexTransformE0ELi8ES4_S6_LS7_0ELi8ES4_S6_fNS_4arch15OpClassTensorOpENS8_4Sm80ENS1_9GemmShapeILi128ELi128ELi32EEENSB_ILi64ELi64ELi32EEENSB_ILi16ELi8ELi16EEENS_8epilogue6thread17LinearCombinationIS4_Li8EffLNSG_9ScaleType4KindE0ELNS_15FloatRoundStyleE2ES4_EENS1_11threadblock30GemmIdentityThreadblockSwizzleILi8EEELi4ENS8_13OpMultiplyAddELNS1_23SharedMemoryClearOptionE0ELb0ELb0ELb0ENS5_9NoPermuteESR_SR_vE10SelectBaseISO_vEEEEvNT_6ParamsE:
        /* <DEDUP_REMOVED lines=40> */
.L_x_3256:
        /* <DEDUP_REMOVED lines=18> */
.L_x_3255:
[----:B------:R-:W1:Y:S01]  /*03a0*/  LDC R0, c[0x0][0x224] ;  /* 0x00008900ff007b82 */ /* 0x000e620000000800 */
[----:B------:R-:W-:-:S07]  /*03b0*/  IADD3 R212, R200, 0x1, RZ ;  /* 0x00000001c8d47810 */ /* 0x000fce0007ffe0ff */
[----:B------:R-:W2:Y:S01]  /*03c0*/  LDC R3, c[0x0][0x234] ;  /* 0x00008d00ff037b82 */ /* 0x000ea20000000800 */
[C---:B-1----:R-:W-:Y:S01]  /*03d0*/  ISETP.GE.AND P0, PT, R212.reuse, R0, PT ;  /* 0x00000000d400720c */ /* 0x042fe20003f06270 */
[-C--:B--2---:R-:W-:Y:S02]  /*03e0*/  IMAD R212, R212, R3.reuse, RZ ;  /* 0x00000003d4d47224 */ /* 0x084fe400078e02ff */
[----:B------:R-:W-:-:S10]  /*03f0*/  IMAD R3, R200, R3, RZ ;  /* 0x00000003c8037224 */ /* 0x000fd400078e02ff */
[----:B------:R-:W1:Y:S02]  /*0400*/  @P0 LDC R212, c[0x0][0x218] ;  /* 0x00008600ffd40b82 */ /* 0x000e640000000800 */
.L_x_3257:
        /* <DEDUP_REMOVED lines=461> */
.L_x_3259:
        /* <DEDUP_REMOVED lines=158> */
.L_x_3258:
        /* <DEDUP_REMOVED lines=15> */
.L_x_3260:
[----:B------:R-:W-:Y:S02]  /*2bb0*/  ULDC.64 UR4, c[0x0][0x310] ;  /* 0x0000c40000047ab9 */ /* 0x000fe40000000a00 */
[----:B------:R-:W-:-:S04]  /*2bc0*/  ISETP.NE.U32.AND P0, PT, RZ, UR4, PT ;  /* 0x00000004ff007c0c */ /* 0x000fc8000bf05070 */
[----:B------:R-:W-:-:S13]  /*2bd0*/  ISETP.NE.AND.EX P0, PT, RZ, UR5, PT, P0 ;  /* 0x00000005ff007c0c */ /* 0x000fda000bf05300 */
[----:B------:R-:W-:Y:S05]  /*2be0*/  @!P0 BRA `(.L_x_3262) ;  /* 0x00000000000c8947 */ /* 0x000fea0003800000 */
[----:B-1-3--:R-:W2:Y:S02]  /*2bf0*/  LDC.64 R2, c[0x0][0x310] ;  /* 0x0000c400ff027b82 */ /* 0x00aea40000000a00 */
[----:B--2---:R2:W5:Y:S01]  /*2c00*/  LDG.E R161, desc[UR12][R2.64] ;  /* 0x0000000c02a17981 */ /* 0x004562000c1e1900 */
[----:B------:R-:W-:Y:S05]  /*2c10*/  BRA `(.L_x_3261) ;  /* 0x0000000000047947 */ /* 0x000fea0003800000 */
.L_x_3262:
[----:B-12---:R-:W1:Y:S02]  /*2c20*/  LDC R161, c[0x0][0x308] ;  /* 0x0000c200ffa17b82 */ /* 0x006e640000000800 */
.L_x_3261:
        /* <DEDUP_REMOVED lines=11> */
.L_x_3263:
[----:B------:R-:W-:Y:S02]  /*2ce0*/  ULDC.64 UR4, c[0x0][0x318] ;  /* 0x0000c60000047ab9 */ /* 0x000fe40000000a00 */
[----:B------:R-:W-:-:S04]  /*2cf0*/  ISETP.NE.U32.AND P0, PT, RZ, UR4, PT ;  /* 0x00000004ff007c0c */ /* 0x000fc8000bf05070 */
[----:B------:R-:W-:-:S13]  /*2d00*/  ISETP.NE.AND.EX P0, PT, RZ, UR5, PT, P0 ;  /* 0x00000005ff007c0c */ /* 0x000fda000bf05300 */
[----:B------:R-:W-:Y:S05]  /*2d10*/  @!P0 BRA `(.L_x_3265) ;  /* 0x00000000000c8947 */ /* 0x000fea0003800000 */
[----:B------:R-:W1:Y:S02]  /*2d20*/  LDC.64 R164, c[0x0][0x318] ;  /* 0x0000c600ffa47b82 */ /* 0x000e640000000a00 */
[----:B-1----:R1:W5:Y:S01]  /*2d30*/  LDG.E R164, desc[UR12][R164.64] ;  /* 0x0000000ca4a47981 */ /* 0x002362000c1e1900 */
[----:B------:R-:W-:Y:S05]  /*2d40*/  BRA `(.L_x_3264) ;  /* 0x0000000000047947 */ /* 0x000fea0003800000 */
.L_x_3265:
[----:B------:R-:W1:Y:S02]  /*2d50*/  LDC R164, c[0x0][0x30c] ;  /* 0x0000c300ffa47b82 */ /* 0x000e640000000800 */
.L_x_3264:
[----:B-123--:R-:W1:Y:S01]  /*2d60*/  S2R R3, SR_CTAID.Y ;  /* 0x0000000000037919 */ /* 0x00ee620000002600 */
        /* <DEDUP_REMOVED lines=29> */
.L_x_3442:
[----:B------:R-:W-:Y:S05]  /*2f40*/  BRX R136 -0x2f50                                                                                                                           (*"BRANCH_TARGETS .L_x_3443,.L_x_3444,.L_x_3445"*) ;  /* 0xffffffd0882c7949 */ /* 0x000fea000383ffff */
.L_x_3445:
        /* <DEDUP_REMOVED lines=9> */
.L_x_3443:
        /* <DEDUP_REMOVED lines=10> */
.L_x_3444:
        /* <DEDUP_REMOVED lines=18> */
.L_x_3266:
        /* <DEDUP_REMOVED lines=9> */
.L_x_3269:
[----:B------:R-:W-:Y:S05]  /*3230*/  BSYNC B0 ;  /* 0x0000000000007941 */ /* 0x000fea0003800000 */
.L_x_3268:
[----:B------:R-:W-:-:S04]  /*3240*/  ISETP.NE.AND P0, PT, R200, RZ, PT ;  /* 0x000000ffc800720c */ /* 0x000fc80003f05270 */
[----:B-----5:R-:W-:-:S09]  /*3250*/  FSEL R164, R164, 1, !P0 ;  /* 0x3f800000a4a47808 */ /* 0x020fd20004000000 */
.L_x_3267:
        /* <DEDUP_REMOVED lines=103> */
.L_x_3273:
[----:B------:R-:W-:Y:S05]  /*38d0*/  YIELD ;  /* 0x0000000000007946 */ /* 0x000fea0003800000 */
[----:B---3--:R-:W-:Y:S05]  /*38e0*/  @P2 BRA `(.L_x_3272) ;  /* 0x0000000000082947 */ /* 0x008fea0003800000 */
[----:B------:R3:W5:Y:S04]  /*38f0*/  LDG.E.STRONG.GPU R141, desc[UR12][R162.64] ;  /* 0x0000000ca28d7981 */ /* 0x000768000c1ef900 */
[----:B-----5:R-:W-:Y:S01]  /*3900*/  CCTL.IVALL ;  /* 0x00000000ff00798f */ /* 0x020fe20002000000 */
.L_x_3272:
[----:B------:R-:W-:Y:S01]  /*3910*/  ISETP.NE.AND P0, PT, R141, R200, PT ;  /* 0x000000c88d00720c */ /* 0x000fe20003f05270 */
[----:B------:R-:W-:-:S12]  /*3920*/  WARPSYNC.ALL ;  /* 0x0000000000007948 */ /* 0x000fd80003800000 */
[----:B------:R-:W-:Y:S06]  /*3930*/  BAR.RED.AND.DEFER_BLOCKING 0x0, P0 ;  /* 0x0000000000007b1d */ /* 0x000fec0000014400 */
[----:B------:R-:W5:Y:S02]  /*3940*/  B2R.RESULT RZ, P0 ;  /* 0x0000000000ff731c */ /* 0x000f640000004000 */
[----:B-----5:R-:W-:Y:S05]  /*3950*/  @P0 BRA `(.L_x_3273) ;  /* 0xfffffffc00dc0947 */ /* 0x020fea000383ffff */
.L_x_3271:
[----:B------:R-:W-:Y:S05]  /*3960*/  WARPSYNC.ALL ;  /* 0x0000000000007948 */ /* 0x000fea0003800000 */
[----:B------:R-:W-:Y:S06]  /*3970*/  BAR.SYNC.DEFER_BLOCKING 0x0 ;  /* 0x0000000000007b1d */ /* 0x000fec0000010000 */
.L_x_3270:
        /* <DEDUP_REMOVED lines=735> */
.L_x_3275:
        /* <DEDUP_REMOVED lines=386> */
.L_x_3276:
[----:B------:R-:W-:Y:S05]  /*7f90*/  BSYNC B0 ;  /* 0x0000000000007941 */ /* 0x000fea0003800000 */
.L_x_3274:
        /* <DEDUP_REMOVED lines=17> */
.L_x_3277:
        /* <DEDUP_REMOVED lines=13> */
.L_x_3488:


//--------------------- .nv.global.init           --------------------------
	.section	.nv.global.init,"aw",@progbits
	.align	4
.nv.global.init:
	.type		mrg32k3aM1SubSeq,@object
	.size		mrg32k3aM1SubSeq,(mrg32k3aM2SubSeq - mrg32k3aM1SubSeq)
mrg32k3aM1SubSeq:
        /*0000*/ 	.byte	0x0b, 0xcc, 0xee, 0x04, 0x73, 0x29, 0x8b, 0x6f, 0xf6, 0x53, 0x03, 0xf6, 0x23, 0xf6, 0xea, 0xda
        /* <DEDUP_REMOVED lines=125> */
	.type		mrg32k3aM2SubSeq,@object
	.size		mrg32k3aM2SubSeq,(mrg32k3aM1 - mrg32k3aM2SubSeq)
mrg32k3aM2SubSeq:
        /* <DEDUP_REMOVED lines=126> */
	.type		mrg32k3aM1,@object
	.size		mrg32k3aM1,(mrg32k3aM1Seq - mrg32k3aM1)
mrg32k3aM1:
        /* <DEDUP_REMOVED lines=144> */
	.type		mrg32k3aM1Seq,@object
	.size		mrg32k3aM1Seq,(mrg32k3aM2 - mrg32k3aM1Seq)
mrg32k3aM1Seq:
        /* <DEDUP_REMOVED lines=144> */
	.type		mrg32k3aM2,@object
	.size		mrg32k3aM2,(mrg32k3aM2Seq - mrg32k3aM2)
mrg32k3aM2:
        /* <DEDUP_REMOVED lines=144> */
	.type		mrg32k3aM2Seq,@object
	.size		mrg32k3aM2Seq,(precalc_xorwow_matrix - mrg32k3aM2Seq)
mrg32k3aM2Seq:
        /* <DEDUP_REMOVED lines=144> */
	.type		precalc_xorwow_matrix,@object
	.size		precalc_xorwow_matrix,(precalc_xorwow_offset_matrix - precalc_xorwow_matrix)
precalc_xorwow_matrix:
        /* <DEDUP_REMOVED lines=6400> */
	.type		precalc_xorwow_offset_matrix,@object
	.size		precalc_xorwow_offset_matrix,($str$19 - precalc_xorwow_offset_matrix)
precalc_xorwow_offset_matrix:
        /* <DEDUP_REMOVED lines=6400> */
	.type		$str$19,@object
	.size		$str$19,($str$21 - $str$19)
$str$19:
        /*353c0*/ 	.byte	0x65, 0x78, 0x74, 0x65, 0x6e, 0x74, 0x2e, 0x72, 0x6f, 0x77, 0x28, 0x29, 0x20, 0x25, 0x20, 0x54
        /*353d0*/ 	.byte	0x31, 0x20, 0x3d, 0x3d, 0x20, 0x30, 0x00
	.type		$str$21,@object
	.size		$str$21,($str$16 - $str$21)
$str$21:
        /*353d7*/ 	.byte	0x65, 0x78, 0x74, 0x65, 0x6e, 0x74, 0x2e, 0x72, 0x6f, 0x77, 0x28, 0x29, 0x20, 0x25, 0x20, 0x54
        /*353e7*/ 	.byte	0x32, 0x20, 0x3d, 0x3d, 0x20, 0x30, 0x00
	.type		$str$16,@object
	.size		$str$16,($str$23 - $str$16)
$str$16:
        /*353ee*/ 	.byte	0x65, 0x78, 0x74, 0x65, 0x6e, 0x74, 0x2e, 0x72, 0x6f, 0x77, 0x28, 0x29, 0x20, 0x25, 0x20, 0x44
        /*353fe*/ 	.byte	0x31, 0x20, 0x3d, 0x3d, 0x20, 0x30, 0x00
	.type		$str$23,@object
	.size		$str$23,($str$18 - $str$23)
$str$23:
        /*35405*/ 	.byte	0x65, 0x78, 0x74, 0x65, 0x6e, 0x74, 0x2e, 0x63, 0x6f, 0x6c, 0x75, 0x6d, 0x6e, 0x28, 0x29, 0x20
        /*35415*/ 	.byte	0x25, 0x20, 0x44, 0x31, 0x20, 0x3d, 0x3d, 0x20, 0x30, 0x00
	.type		$str$18,@object
	.size		$str$18,($str$22 - $str$18)
$str$18:
        /*3541f*/ 	.byte	0x65, 0x78, 0x74, 0x65, 0x6e, 0x74, 0x2e, 0x63, 0x6f, 0x6c, 0x75, 0x6d, 0x6e, 0x28, 0x29, 0x20
        /*3542f*/ 	.byte	0x25, 0x20, 0x44, 0x32, 0x20, 0x3d, 0x3d, 0x20, 0x30, 0x00
	.type		$str$22,@object
	.size		$str$22,($str$20 - $str$22)
$str$22:
        /*35439*/ 	.byte	0x65, 0x78, 0x74, 0x65, 0x6e, 0x74, 0x2e, 0x63, 0x6f, 0x6c, 0x75, 0x6d, 0x6e, 0x28, 0x29, 0x20
        /*35449*/ 	.byte	0x25, 0x20, 0x28, 0x54, 0x31, 0x20, 0x2a, 0x20, 0x54, 0x33, 0x29, 0x20, 0x3d, 0x3d, 0x20, 0x30
        /*35459*/ 	.byte	0x00
	.type		$str$20,@object
	.size		$str$20,($str$17 - $str$20)
$str$20:
        /*3545a*/ 	.byte	0x65, 0x78, 0x74, 0x65, 0x6e, 0x74, 0x2e, 0x63, 0x6f, 0x6c, 0x75, 0x6d, 0x6e, 0x28, 0x29, 0x20
        /*3546a*/ 	.byte	0x25, 0x20, 0x28, 0x54, 0x32, 0x20, 0x2a, 0x20, 0x54, 0x33, 0x29, 0x20, 0x3d, 0x3d, 0x20, 0x30
        /*3547a*/ 	.byte	0x00
	.type		$str$17,@object
	.size		$str$17,(__unnamed_1 - $str$17)
$str$17:
        /*3547b*/ 	.byte	0x2f, 0x74, 0x6d, 0x70, 0x2f, 0x63, 0x75, 0x74, 0x6c, 0x61, 0x73, 0x73, 0x5f, 0x73, 0x77, 0x65
        /*3548b*/ 	.byte	0x65, 0x70, 0x5f, 0x73, 0x72, 0x63, 0x2f, 0x69, 0x6e, 0x63, 0x6c, 0x75, 0x64, 0x65, 0x2f, 0x63
        /*3549b*/ 	.byte	0x75, 0x74, 0x6c, 0x61, 0x73, 0x73, 0x2f, 0x6c, 0x61, 0x79, 0x6f, 0x75, 0x74, 0x2f, 0x70, 0x65
        /*354ab*/ 	.byte	0x72, 0x6d, 0x75, 0x74, 0x65, 0x2e, 0x68, 0x00
	.type		__unnamed_1,@object
	.size		__unnamed_1,(__unnamed_6 - __unnamed_1)
__unnamed_1:
        /* <DEDUP_REMOVED lines=9> */
        /*35543*/ 	.byte	0x5d, 0x00
	.type		__unnamed_6,@object
	.size		__unnamed_6,(__unnamed_5 - __unnamed_6)
__unnamed_6:
        /* <DEDUP_REMOVED lines=9> */
        /*355d5*/ 	.byte	0x20, 0x3d, 0x20, 0x31, 0x32, 0x5d, 0x00
	.type		__unnamed_5,@object
	.size		__unnamed_5,(__unnamed_7 - __unnamed_5)
__unnamed_5:
        /* <DEDUP_REMOVED lines=9> */
        /*3566c*/ 	.byte	0x44, 0x32, 0x20, 0x3d, 0x20, 0x38, 0x5d, 0x00
	.type		__unnamed_7,@object
	.size		__unnamed_7,(__unnamed_2 - __unnamed_7)
__unnamed_7:
        /* <DEDUP_REMOVED lines=9> */
        /*35704*/ 	.byte	0x69, 0x6e, 0x74, 0x20, 0x44, 0x31, 0x20, 0x3d, 0x20, 0x31, 0x32, 0x5d, 0x00
	.type		__unnamed_2,@object
	.size		__unnamed_2,(__unnamed_4 - __unnamed_2)
__unnamed_2:
        /* <DEDUP_REMOVED lines=10> */
        /*357b1*/ 	.byte	0x3d, 0x20, 0x38, 0x5d, 0x00
	.type		__unnamed_4,@object
	.size		__unnamed_4,(__unnamed_3 - __unnamed_4)
__unnamed_4:
        /* <DEDUP_REMOVED lines=10> */
        /*35856*/ 	.byte	0x6e, 0x74, 0x20, 0x54, 0x33, 0x20, 0x3d, 0x20, 0x38, 0x5d, 0x00
	.type		__unnamed_3,@object
	.size		__unnamed_3,(.L_11 - __unnamed_3)
__unnamed_3:
        /* <DEDUP_REMOVED lines=11> */
        /*35911*/ 	.byte	0x20, 0x54, 0x33, 0x20, 0x3d, 0x20, 0x38, 0x5d, 0x00
.L_11:


//--------------------- .nv.shared._ZN7cutlass9reference6device6kernel11GemmComplexINS_6half_tENS_6layout8RowMajorES4_S6_S4_NS5_11ColumnMajorEffS4_NS_16NumericConverterIS4_fLNS_15FloatRoundStyleE2EEENS_12multiply_addIfffEELi4ELi16EEEvNS_4gemm9GemmCoordET5_NS_9TensorRefIT_T0_EENS_16ComplexTransformENSG_IT1_T2_EESK_SF_NSG_IT3_T4_EENSG_IT7_SP_EET6_illll --------------------------
	.section	.nv.shared._ZN7cutlass9reference6device6kernel11GemmComplexINS_6half_tENS_6layout8RowMajorES4_S6_S4_NS5_11ColumnMajorEffS4_NS_16NumericConverterIS4_fLNS_15FloatRoundStyleE2EEENS_12multiply_addIfffEELi4ELi16EEEvNS_4gemm9GemmCoordET5_NS_9TensorRefIT_T0_EENS_16ComplexTransformENSG_IT1_T2_EESK_SF_NSG_IT3_T4_EENSG_IT7_SP_EET6_illll,"aw",@nobits
	.sectionflags	@""
	.align	16
	.zero		1024


//--------------------- .nv.shared.reserved.0     --------------------------
	.section	.nv.shared.reserved.0,"aw",@nobits
	.weak		__nv_reservedSMEM_offset_0_alias
	.size		__nv_reservedSMEM_offset_0_alias, 0, 0
	.other		__nv_reservedSMEM_offset_0_alias,@"STO_CUDA_RESERVED_SHARED STV_DEFAULT"
__nv_reservedSMEM_offset_0_alias:
	.zero		0


//--------------------- .nv.global                --------------------------
	.section	.nv.global,"aw",@nobits
.nv.global:
	.type		_ZN30_INTERNAL_3ed89647_4_k_cu_main4cute1_E,@object
	.size		_ZN30_INTERNAL_3ed89647_4_k_cu_main4cute1_E,(_ZN30_INTERNAL_3ed89647_4_k_cu_main4cuda3std3__45__cpo6cbeginE - _ZN30_INTERNAL_3ed89647_4_k_cu_main4cute1_E)
_ZN30_INTERNAL_3ed89647_4_k_cu_main4cute1_E:
	.zero		1
	.type		_ZN30_INTERNAL_3ed89647_4_k_cu_main4cuda3std3__45__cpo6cbeginE,@object
	.size		_ZN30_INTERNAL_3ed89647_4_k_cu_main4cuda3std3__45__cpo6cbeginE,(_ZN30_INTERNAL_3ed89647_4_k_cu_main4cuda3std3__48in_placeE - _ZN30_INTERNAL_3ed89647_4_k_cu_main4cuda3std3__45__cpo6cbeginE)
_ZN30_INTERNAL_3ed89647_4_k_cu_main4cuda3std3__45__cpo6cbeginE:
	.zero		1
	.type		_ZN30_INTERNAL_3ed89647_4_k_cu_main4cuda3std3__48in_placeE,@object
	.size		_ZN30_INTERNAL_3ed89647_4_k_cu_main4cuda3std3__48in_placeE,(_ZN30_INTERNAL_3ed89647_4_k_cu_main4cuda3std6ranges3__45__cpo9iter_moveE - _ZN30_INTERNAL_3ed89647_4_k_cu_main4cuda3std3__48in_placeE)
_ZN30_INTERNAL_3ed89647_4_k_cu_main4cuda3std3__48in_placeE:
	.zero		1
	.type		_ZN30_INTERNAL_3ed89647_4_k_cu_main4cuda3std6ranges3__45__cpo9iter_moveE,@object
	.size		_ZN30_INTERNAL_3ed89647_4_k_cu_main4cuda3std6ranges3__45__cpo9iter_moveE,(_ZN30_INTERNAL_3ed89647_4_k_cu_main4cuda3std3__45__cpo5beginE - _ZN30_INTERNAL_3ed89647_4_k_cu_main4cuda3std6ranges3__45__cpo9iter_moveE)
_ZN30_INTERNAL_3ed89647_4_k_cu_main4cuda3std6ranges3__45__cpo9iter_moveE:
	.zero		1
	.type		_ZN30_INTERNAL_3ed89647_4_k_cu_main4cuda3std3__45__cpo5beginE,@object
	.size		_ZN30_INTERNAL_3ed89647_4_k_cu_main4cuda3std3__45__cpo5beginE,(_ZN30_INTERNAL_3ed89647_4_k_cu_main4cuda3std3__432_GLOBAL__N__3ed89647_4_k_cu_main6ignoreE - _ZN30_INTERNAL_3ed89647_4_k_cu_main4cuda3std3__45__cpo5beginE)
_ZN30_INTERNAL_3ed89647_4_k_cu_main4cuda3std3__45__cpo5beginE:
	.zero		1
	.type		_ZN30_INTERNAL_3ed89647_4_k_cu_main4cuda3std3__432_GLOBAL__N__3ed89647_4_k_cu_main6ignoreE,@object
	.size		_ZN30_INTERNAL_3ed89647_4_k_cu_main4cuda3std3__432_GLOBAL__N__3ed89647_4_k_cu_main6ignoreE,(_ZN30_INTERNAL_3ed89647_4_k_cu_main4cute7productE - _ZN30_INTERNAL_3ed89647_4_k_cu_main4cuda3std3__432_GLOBAL__N__3ed89647_4_k_cu_main6ignoreE)
_ZN30_INTERNAL_3ed89647_4_k_cu_main4cuda3std3__432_GLOBAL__N__3ed89647_4_k_cu_main6ignoreE:
	.zero		1
	.type		_ZN30_INTERNAL_3ed89647_4_k_cu_main4cute7productE,@object
	.size		_ZN30_INTERNAL_3ed89647_4_k_cu_main4cute7productE,(_ZN30_INTERNAL_3ed89647_4_k_cu_main4cuda3std3__45__cpo3endE - _ZN30_INTERNAL_3ed89647_4_k_cu_main4cute7productE)
_ZN30_INTERNAL_3ed89647_4_k_cu_main4cute7productE:
	.zero		1
	.type		_ZN30_INTERNAL_3ed89647_4_k_cu_main4cuda3std3__45__cpo3endE,@object
	.size		_ZN30_INTERNAL_3ed89647_4_k_cu_main4cuda3std3__45__cpo3endE,(_ZN30_INTERNAL_3ed89647_4_k_cu_main4cuda3std3__419piecewise_constructE - _ZN30_INTERNAL_3ed89647_4_k_cu_main4cuda3std3__45__cpo3endE)
_ZN30_INTERNAL_3ed89647_4_k_cu_main4cuda3std3__45__cpo3endE:
	.zero		1
	.type		_ZN30_INTERNAL_3ed89647_4_k_cu_main4cuda3std3__419piecewise_constructE,@object
	.size		_ZN30_INTERNAL_3ed89647_4_k_cu_main4cuda3std3__419piecewise_constructE,(_ZN30_INTERNAL_3ed89647_4_k_cu_main4cuda3std3__45__cpo4cendE - _ZN30_INTERNAL_3ed89647_4_k_cu_main4cuda3std3__419piecewise_constructE)
_ZN30_INTERNAL_3ed89647_4_k_cu_main4cuda3std3__419piecewise_constructE:
	.zero		1
	.type		_ZN30_INTERNAL_3ed89647_4_k_cu_main4cuda3std3__45__cpo4cendE,@object
	.size		_ZN30_INTERNAL_3ed89647_4_k_cu_main4cuda3std3__45__cpo4cendE,(_ZN30_INTERNAL_3ed89647_4_k_cu_main4cuda3std6ranges3__45__cpo4swapE - _ZN30_INTERNAL_3ed89647_4_k_cu_main4cuda3std3__45__cpo4cendE)
_ZN30_INTERNAL_3ed89647_4_k_cu_main4cuda3std3__45__cpo4cendE:
	.zero		1
	.type		_ZN30_INTERNAL_3ed89647_4_k_cu_main4cuda3std6ranges3__45__cpo4swapE,@object
	.size		_ZN30_INTERNAL_3ed89647_4_k_cu_main4cuda3std6ranges3__45__cpo4swapE,(.L_23 - _ZN30_INTERNAL_3ed89647_4_k_cu_main4cuda3std6ranges3__45__cpo4swapE)
_ZN30_INTERNAL_3ed89647_4_k_cu_main4cuda3std6ranges3__45__cpo4swapE:
	.zero		1
.L_23:


//--------------------- .nv.shared._ZN7cutlass9reference6device6kernel11GemmComplexINS_6half_tENS_6layout8RowMajorES4_S6_S4_NS5_11ColumnMajorEffS4_NS_16NumericConverterIS4_fLNS_15FloatRoundStyleE2EEENS_12multiply_addIfffEELi4ELi4EEEvNS_4gemm9GemmCoordET5_NS_9TensorRefIT_T0_EENS_16ComplexTransformENSG_IT1_T2_EESK_SF_NSG_IT3_T4_EENSG_IT7_SP_EET6_illll --------------------------
	.section	.nv.shared._ZN7cutlass9reference6device6kernel11GemmComplexINS_6half_tENS_6layout8RowMajorES4_S6_S4_NS5_11ColumnMajorEffS4_NS_16NumericConverterIS4_fLNS_15FloatRoundStyleE2EEENS_12multiply_addIfffEELi4ELi4EEEvNS_4gemm9GemmCoordET5_NS_9TensorRefIT_T0_EENS_16ComplexTransformENSG_IT1_T2_EESK_SF_NSG_IT3_T4_EENSG_IT7_SP_EET6_illll,"aw",@nobits
	.sectionflags	@""
	.align	16
	.zero		1024


//--------------------- .nv.shared._ZN7cutlass9reference6device6kernel11GemmComplexINS_6half_tENS_6layout11ColumnMajorES4_S6_S4_NS5_8RowMajorEffS4_NS_16NumericConverterIS4_fLNS_15FloatRoundStyleE2EEENS_12multiply_addIfffEELi4ELi16EEEvNS_4gemm9GemmCoordET5_NS_9TensorRefIT_T0_EENS_16ComplexTransformENSG_IT1_T2_EESK_SF_NSG_IT3_T4_EENSG_IT7_SP_EET6_illll --------------------------
	.section	.nv.shared._ZN7cutlass9reference6device6kernel11GemmComplexINS_6half_tENS_6layout11ColumnMajorES4_S6_S4_NS5_8RowMajorEffS4_NS_16NumericConverterIS4_fLNS_15FloatRoundStyleE2EEENS_12multiply_addIfffEELi4ELi16EEEvNS_4gemm9GemmCoordET5_NS_9TensorRefIT_T0_EENS_16ComplexTransformENSG_IT1_T2_EESK_SF_NSG_IT3_T4_EENSG_IT7_SP_EET6_illll,"aw",@nobits
	.sectionflags	@""
	.align	16
	.zero		1024


//--------------------- .nv.shared._ZN7cutlass9reference6device6kernel11GemmComplexINS_6half_tENS_6layout11ColumnMajorES4_S6_S4_NS5_8RowMajorEffS4_NS_16NumericConverterIS4_fLNS_15FloatRoundStyleE2EEENS_12multiply_addIfffEELi4ELi4EEEvNS_4gemm9GemmCoordET5_NS_9TensorRefIT_T0_EENS_16ComplexTransformENSG_IT1_T2_EESK_SF_NSG_IT3_T4_EENSG_IT7_SP_EET6_illll --------------------------
	.section	.nv.shared._ZN7cutlass9reference6device6kernel11GemmComplexINS_6half_tENS_6layout11ColumnMajorES4_S6_S4_NS5_8RowMajorEffS4_NS_16NumericConverterIS4_fLNS_15FloatRoundStyleE2EEENS_12multiply_addIfffEELi4ELi4EEEvNS_4gemm9GemmCoordET5_NS_9TensorRefIT_T0_EENS_16ComplexTransformENSG_IT1_T2_EESK_SF_NSG_IT3_T4_EENSG_IT7_SP_EET6_illll,"aw",@nobits
	.sectionflags	@""
	.align	16
	.zero		1024


//--------------------- .nv.shared._ZN7cutlass9reference6device6kernel11GemmComplexINS_6half_tENS_6layout11ColumnMajorES4_S6_S4_S6_ffS4_NS_16NumericConverterIS4_fLNS_15FloatRoundStyleE2EEENS_12multiply_addIfffEELi4ELi16EEEvNS_4gemm9GemmCoordET5_NS_9TensorRefIT_T0_EENS_16ComplexTransformENSF_IT1_T2_EESJ_SE_NSF_IT3_T4_EENSF_IT7_SO_EET6_illll --------------------------
	.section	.nv.shared._ZN7cutlass9reference6device6kernel11GemmComplexINS_6half_tENS_6layout11ColumnMajorES4_S6_S4_S6_ffS4_NS_16NumericConverterIS4_fLNS_15FloatRoundStyleE2EEENS_12multiply_addIfffEELi4ELi16EEEvNS_4gemm9GemmCoordET5_NS_9TensorRefIT_T0_EENS_16ComplexTransformENSF_IT1_T2_EESJ_SE_NSF_IT3_T4_EENSF_IT7_SO_EET6_illll,"aw",@nobits
	.sectionflags	@""
	.align	16
	.zero		1024


//--------------------- .nv.shared._ZN7cutlass9reference6device6kernel11GemmComplexINS_6half_tENS_6layout11ColumnMajorES4_S6_S4_S6_ffS4_NS_16NumericConverterIS4_fLNS_15FloatRoundStyleE2EEENS_12multiply_addIfffEELi4ELi4EEEvNS_4gemm9GemmCoordET5_NS_9TensorRefIT_T0_EENS_16ComplexTransformENSF_IT1_T2_EESJ_SE_NSF_IT3_T4_EENSF_IT7_SO_EET6_illll --------------------------
	.section	.nv.shared._ZN7cutlass9reference6device6kernel11GemmComplexINS_6half_tENS_6layout11ColumnMajorES4_S6_S4_S6_ffS4_NS_16NumericConverterIS4_fLNS_15FloatRoundStyleE2EEENS_12multiply_addIfffEELi4ELi4EEEvNS_4gemm9GemmCoordET5_NS_9TensorRefIT_T0_EENS_16ComplexTransformENSF_IT1_T2_EESJ_SE_NSF_IT3_T4_EENSF_IT7_SO_EET6_illll,"aw",@nobits
	.sectionflags	@""
	.align	16
	.zero		1024


//--------------------- .nv.shared._ZN7cutlass9reference6device6kernel17BlockCompareEqualINS_6half_tEEEvPiPKT_S8_m --------------------------
	.section	.nv.shared._ZN7cutlass9reference6device6kernel17BlockCompareEqualINS_6half_tEEEvPiPKT_S8_m,"aw",@nobits
	.sectionflags	@""
	.align	16
	.zero		1024


//--------------------- .nv.shared._ZN7cutlass9reference6device6kernel11GemmComplexINS_6half_tENS_6layout8RowMajorES4_S6_S4_S6_ffS4_NS_16NumericConverterIS4_fLNS_15FloatRoundStyleE2EEENS_12multiply_addIfffEELi4ELi16EEEvNS_4gemm9GemmCoordET5_NS_9TensorRefIT_T0_EENS_16ComplexTransformENSF_IT1_T2_EESJ_SE_NSF_IT3_T4_EENSF_IT7_SO_EET6_illll --------------------------
	.section	.nv.shared._ZN7cutlass9reference6device6kernel11GemmComplexINS_6half_tENS_6layout8RowMajorES4_S6_S4_S6_ffS4_NS_16NumericConverterIS4_fLNS_15FloatRoundStyleE2EEENS_12multiply_addIfffEELi4ELi16EEEvNS_4gemm9GemmCoordET5_NS_9TensorRefIT_T0_EENS_16ComplexTransformENSF_IT1_T2_EESJ_SE_NSF_IT3_T4_EENSF_IT7_SO_EET6_illll,"aw",@nobits
	.sectionflags	@""
	.align	16
	.zero		1024


//--------------------- .nv.shared._ZN7cutlass9reference6device6kernel11GemmComplexINS_6half_tENS_6layout8RowMajorES4_S6_S4_S6_ffS4_NS_16NumericConverterIS4_fLNS_15FloatRoundStyleE2EEENS_12multiply_addIfffEELi4ELi4EEEvNS_4gemm9GemmCoordET5_NS_9TensorRefIT_T0_EENS_16ComplexTransformENSF_IT1_T2_EESJ_SE_NSF_IT3_T4_EENSF_IT7_SO_EET6_illll --------------------------
	.section	.nv.shared._ZN7cutlass9reference6device6kernel11GemmComplexINS_6half_tENS_6layout8RowMajorES4_S6_S4_S6_ffS4_NS_16NumericConverterIS4_fLNS_15FloatRoundStyleE2EEENS_12multiply_addIfffEELi4ELi4EEEvNS_4gemm9GemmCoordET5_NS_9TensorRefIT_T0_EENS_16ComplexTransformENSF_IT1_T2_EESJ_SE_NSF_IT3_T4_EENSF_IT7_SO_EET6_illll,"aw",@nobits
	.sectionflags	@""
	.align	16
	.zero		1024


//--------------------- .nv.shared._ZN7cutlass9reference6device6kernel13TensorForEachINS1_6detail20TensorFillLinearFuncINS_6half_tENS_6layout18PackedVectorLayoutEEELi1ENS9_6ParamsEEEvNS_5CoordIXT0_EilEET1_ --------------------------
	.section	.nv.shared._ZN7cutlass9reference6device6kernel13TensorForEachINS1_6detail20TensorFillLinearFuncINS_6half_tENS_6layout18PackedVectorLayoutEEELi1ENS9_6ParamsEEEvNS_5CoordIXT0_EilEET1_,"aw",@nobits
	.sectionflags	@""
	.align	16
	.zero		1024


//--------------------- .nv.shared._ZN7cutlass9reference6device6kernel12BlockForEachINS_6half_tENS1_6detail18RandomGaussianFuncIS4_EEEEvPT_mNT0_6ParamsE --------------------------
	.section	.nv.shared._ZN7cutlass9reference6device6kernel12BlockForEachINS_6half_tENS1_6detail18RandomGaussianFuncIS4_EEEEvPT_mNT0_6ParamsE,"aw",@nobits
	.sectionflags	@""
	.align	16
	.zero		1024


//--------------------- .nv.shared._ZN7cutlass9reference6device6kernel12BlockForEachINS_6half_tENS1_6detail17RandomUniformFuncIS4_EEEEvPT_mNT0_6ParamsE --------------------------
	.section	.nv.shared._ZN7cutlass9reference6device6kernel12BlockForEachINS_6half_tENS1_6detail17RandomUniformFuncIS4_EEEEvPT_mNT0_6ParamsE,"aw",@nobits
	.sectionflags	@""
	.align	16
	.zero		1024


//--------------------- .nv.shared._ZN7cutlass7Kernel2INS_4gemm6kernel20DefaultGemmUniversalINS_6half_tENS_6layout8RowMajorELNS_16ComplexTransformE0ELi8ES4_S6_LS7_0ELi8ES4_S6_fNS_4arch15OpClassTensorOpENS8_4Sm80ENS1_9GemmShapeILi128ELi128ELi32EEENSB_ILi64ELi64ELi32EEENSB_ILi16ELi8ELi16EEENS_8epilogue6thread17LinearCombinationIS4_Li8EffLNSG_9ScaleType4KindE0ELNS_15FloatRoundStyleE2ES4_EENS1_11threadblock30GemmIdentityThreadblockSwizzleILi8EEELi4ENS8_13OpMultiplyAddELNS1_23SharedMemoryClearOptionE0ELb0ELb0ELb0ENS5_33Tensor4DPermuteBMM0321ColumnMajorILi12EEENS5_40Tensor4DPermuteBMM0321ColumnMajorInverseILi12EEESU_vE10SelectBaseISO_vEEEEvNT_6ParamsE --------------------------
	.section	.nv.shared._ZN7cutlass7Kernel2INS_4gemm6kernel20DefaultGemmUniversalINS_6half_tENS_6layout8RowMajorELNS_16ComplexTransformE0ELi8ES4_S6_LS7_0ELi8ES4_S6_fNS_4arch15OpClassTensorOpENS8_4Sm80ENS1_9GemmShapeILi128ELi128ELi32EEENSB_ILi64ELi64ELi32EEENSB_ILi16ELi8ELi16EEENS_8epilogue6thread17LinearCombinationIS4_Li8EffLNSG_9ScaleType4KindE0ELNS_15FloatRoundStyleE2ES4_EENS1_11threadblock30GemmIdentityThreadblockSwizzleILi8EEELi4ENS8_13OpMultiplyAddELNS1_23SharedMemoryClearOptionE0ELb0ELb0ELb0ENS5_33Tensor4DPermuteBMM0321ColumnMajorILi12EEENS5_40Tensor4DPermuteBMM0321ColumnMajorInverseILi12EEESU_vE10SelectBaseISO_vEEEEvNT_6ParamsE,"aw",@nobits
	.sectionflags	@""
	.align	16
	.zero		1024


//--------------------- .nv.shared._ZN7cutlass7Kernel2INS_4gemm6kernel20DefaultGemmUniversalINS_6half_tENS_6layout8RowMajorELNS_16ComplexTransformE0ELi8ES4_S6_LS7_0ELi8ES4_S6_fNS_4arch15OpClassTensorOpENS8_4Sm80ENS1_9GemmShapeILi128ELi128ELi32EEENSB_ILi64ELi64ELi32EEENSB_ILi16ELi8ELi16EEENS_8epilogue6thread17LinearCombinationIS4_Li8EffLNSG_9ScaleType4KindE0ELNS_15FloatRoundStyleE2ES4_EENS1_11threadblock30GemmIdentityThreadblockSwizzleILi8EEELi4ENS8_13OpMultiplyAddELNS1_23SharedMemoryClearOptionE0ELb0ELb0ELb0ENS5_9NoPermuteENS5_40Tensor4DPermuteBMM0321ColumnMajorInverseILi12EEEST_vE10SelectBaseISO_vEEEEvNT_6ParamsE --------------------------
	.section	.nv.shared._ZN7cutlass7Kernel2INS_4gemm6kernel20DefaultGemmUniversalINS_6half_tENS_6layout8RowMajorELNS_16ComplexTransformE0ELi8ES4_S6_LS7_0ELi8ES4_S6_fNS_4arch15OpClassTensorOpENS8_4Sm80ENS1_9GemmShapeILi128ELi128ELi32EEENSB_ILi64ELi64ELi32EEENSB_ILi16ELi8ELi16EEENS_8epilogue6thread17LinearCombinationIS4_Li8EffLNSG_9ScaleType4KindE0ELNS_15FloatRoundStyleE2ES4_EENS1_11threadblock30GemmIdentityThreadblockSwizzleILi8EEELi4ENS8_13OpMultiplyAddELNS1_23SharedMemoryClearOptionE0ELb0ELb0ELb0ENS5_9NoPermuteENS5_40Tensor4DPermuteBMM0321ColumnMajorInverseILi12EEEST_vE10SelectBaseISO_vEEEEvNT_6ParamsE,"aw",@nobits
	.sectionflags	@""
	.align	16
	.zero		1024


//--------------------- .nv.shared._ZN7cutlass7Kernel2INS_4gemm6kernel20DefaultGemmUniversalINS_6half_tENS_6layout8RowMajorELNS_16ComplexTransformE0ELi8ES4_S6_LS7_0ELi8ES4_S6_fNS_4arch15OpClassTensorOpENS8_4Sm80ENS1_9GemmShapeILi128ELi128ELi32EEENSB_ILi64ELi64ELi32EEENSB_ILi16ELi8ELi16EEENS_8epilogue6thread17LinearCombinationIS4_Li8EffLNSG_9ScaleType4KindE0ELNS_15FloatRoundStyleE2ES4_EENS1_11threadblock30GemmIdentityThreadblockSwizzleILi8EEELi4ENS8_13OpMultiplyAddELNS1_23SharedMemoryClearOptionE0ELb0ELb0ELb0ENS5_33Tensor4DPermuteBMM0321ColumnMajorILi12EEENS5_9NoPermuteEST_vE10SelectBaseISO_vEEEEvNT_6ParamsE --------------------------
	.section	.nv.shared._ZN7cutlass7Kernel2INS_4gemm6kernel20DefaultGemmUniversalINS_6half_tENS_6layout8RowMajorELNS_16ComplexTransformE0ELi8ES4_S6_LS7_0ELi8ES4_S6_fNS_4arch15OpClassTensorOpENS8_4Sm80ENS1_9GemmShapeILi128ELi128ELi32EEENSB_ILi64ELi64ELi32EEENSB_ILi16ELi8ELi16EEENS_8epilogue6thread17LinearCombinationIS4_Li8EffLNSG_9ScaleType4KindE0ELNS_15FloatRoundStyleE2ES4_EENS1_11threadblock30GemmIdentityThreadblockSwizzleILi8EEELi4ENS8_13OpMultiplyAddELNS1_23SharedMemoryClearOptionE0ELb0ELb0ELb0ENS5_33Tensor4DPermuteBMM0321ColumnMajorILi12EEENS5_9NoPermuteEST_vE10SelectBaseISO_vEEEEvNT_6ParamsE,"aw",@nobits
	.sectionflags	@""
	.align	16
	.zero		1024


//--------------------- .nv.shared._ZN7cutlass7Kernel2INS_4gemm6kernel20DefaultGemmUniversalINS_6half_tENS_6layout8RowMajorELNS_16ComplexTransformE0ELi8ES4_S6_LS7_0ELi8ES4_S6_fNS_4arch15OpClassTensorOpENS8_4Sm80ENS1_9GemmShapeILi128ELi128ELi32EEENSB_ILi64ELi64ELi32EEENSB_ILi16ELi8ELi16EEENS_8epilogue6thread17LinearCombinationIS4_Li8EffLNSG_9ScaleType4KindE0ELNS_15FloatRoundStyleE2ES4_EENS1_11threadblock30GemmIdentityThreadblockSwizzleILi8EEELi4ENS8_13OpMultiplyAddELNS1_23SharedMemoryClearOptionE0ELb0ELb0ELb0ENS5_33Tensor4DPermuteBMM0321ColumnMajorILi12EEENS5_40Tensor4DPermuteBMM0321ColumnMajorInverseILi12EEENS5_9NoPermuteEvE10SelectBaseISO_vEEEEvNT_6ParamsE --------------------------
	.section	.nv.shared._ZN7cutlass7Kernel2INS_4gemm6kernel20DefaultGemmUniversalINS_6half_tENS_6layout8RowMajorELNS_16ComplexTransformE0ELi8ES4_S6_LS7_0ELi8ES4_S6_fNS_4arch15OpClassTensorOpENS8_4Sm80ENS1_9GemmShapeILi128ELi128ELi32EEENSB_ILi64ELi64ELi32EEENSB_ILi16ELi8ELi16EEENS_8epilogue6thread17LinearCombinationIS4_Li8EffLNSG_9ScaleType4KindE0ELNS_15FloatRoundStyleE2ES4_EENS1_11threadblock30GemmIdentityThreadblockSwizzleILi8EEELi4ENS8_13OpMultiplyAddELNS1_23SharedMemoryClearOptionE0ELb0ELb0ELb0ENS5_33Tensor4DPermuteBMM0321ColumnMajorILi12EEENS5_40Tensor4DPermuteBMM0321ColumnMajorInverseILi12EEENS5_9NoPermuteEvE10SelectBaseISO_vEEEEvNT_6ParamsE,"aw",@nobits
	.sectionflags	@""
	.align	16
	.zero		1024


//--------------------- .nv.shared._ZN7cutlass7Kernel2INS_4gemm6kernel20DefaultGemmUniversalINS_6half_tENS_6layout8RowMajorELNS_16ComplexTransformE0ELi8ES4_S6_LS7_0ELi8ES4_S6_fNS_4arch15OpClassTensorOpENS8_4Sm80ENS1_9GemmShapeILi128ELi128ELi32EEENSB_ILi64ELi64ELi32EEENSB_ILi16ELi8ELi16EEENS_8epilogue6thread17LinearCombinationIS4_Li8EffLNSG_9ScaleType4KindE0ELNS_15FloatRoundStyleE2ES4_EENS1_11threadblock30GemmIdentityThreadblockSwizzleILi8EEELi4ENS8_13OpMultiplyAddELNS1_23SharedMemoryClearOptionE0ELb0ELb0ELb0ENS5_9NoPermuteENS5_40Tensor4DPermuteBMM0321ColumnMajorInverseILi12EEESR_vE10SelectBaseISO_vEEEEvNT_6ParamsE --------------------------
	.section	.nv.shared._ZN7cutlass7Kernel2INS_4gemm6kernel20DefaultGemmUniversalINS_6half_tENS_6layout8RowMajorELNS_16ComplexTransformE0ELi8ES4_S6_LS7_0ELi8ES4_S6_fNS_4arch15OpClassTensorOpENS8_4Sm80ENS1_9GemmShapeILi128ELi128ELi32EEENSB_ILi64ELi64ELi32EEENSB_ILi16ELi8ELi16EEENS_8epilogue6thread17LinearCombinationIS4_Li8EffLNSG_9ScaleType4KindE0ELNS_15FloatRoundStyleE2ES4_EENS1_11threadblock30GemmIdentityThreadblockSwizzleILi8EEELi4ENS8_13OpMultiplyAddELNS1_23SharedMemoryClearOptionE0ELb0ELb0ELb0ENS5_9NoPermuteENS5_40Tensor4DPermuteBMM0321ColumnMajorInverseILi12EEESR_vE10SelectBaseISO_vEEEEvNT_6ParamsE,"aw",@nobits
	.sectionflags	@""
	.align	16
	.zero		1024


//--------------------- .nv.shared._ZN7cutlass7Kernel2INS_4gemm6kernel20DefaultGemmUniversalINS_6half_tENS_6layout8RowMajorELNS_16ComplexTransformE0ELi8ES4_S6_LS7_0ELi8ES4_S6_fNS_4arch15OpClassTensorOpENS8_4Sm80ENS1_9GemmShapeILi128ELi128ELi32EEENSB_ILi64ELi64ELi32EEENSB_ILi16ELi8ELi16EEENS_8epilogue6thread17LinearCombinationIS4_Li8EffLNSG_9ScaleType4KindE0ELNS_15FloatRoundStyleE2ES4_EENS1_11threadblock30GemmIdentityThreadblockSwizzleILi8EEELi4ENS8_13OpMultiplyAddELNS1_23SharedMemoryClearOptionE0ELb0ELb0ELb0ENS5_33Tensor4DPermuteBMM0321ColumnMajorILi12EEENS5_9NoPermuteENS5_40Tensor4DPermuteBMM0321ColumnMajorInverseILi12EEEvE10SelectBaseISO_vEEEEvNT_6ParamsE --------------------------
	.section	.nv.shared._ZN7cutlass7Kernel2INS_4gemm6kernel20DefaultGemmUniversalINS_6half_tENS_6layout8RowMajorELNS_16ComplexTransformE0ELi8ES4_S6_LS7_0ELi8ES4_S6_fNS_4arch15OpClassTensorOpENS8_4Sm80ENS1_9GemmShapeILi128ELi128ELi32EEENSB_ILi64ELi64ELi32EEENSB_ILi16ELi8ELi16EEENS_8epilogue6thread17LinearCombinationIS4_Li8EffLNSG_9ScaleType4KindE0ELNS_15FloatRoundStyleE2ES4_EENS1_11threadblock30GemmIdentityThreadblockSwizzleILi8EEELi4ENS8_13OpMultiplyAddELNS1_23SharedMemoryClearOptionE0ELb0ELb0ELb0ENS5_33Tensor4DPermuteBMM0321ColumnMajorILi12EEENS5_9NoPermuteENS5_40Tensor4DPermuteBMM0321ColumnMajorInverseILi12EEEvE10SelectBaseISO_vEEEEvNT_6ParamsE,"aw",@nobits
	.sectionflags	@""
	.align	16
	.zero		1024


//--------------------- .nv.shared._ZN7cutlass7Kernel2INS_4gemm6kernel20DefaultGemmUniversalINS_6half_tENS_6layout8RowMajorELNS_16ComplexTransformE0ELi8ES4_S6_LS7_0ELi8ES4_S6_fNS_4arch15OpClassTensorOpENS8_4Sm80ENS1_9GemmShapeILi128ELi128ELi32EEENSB_ILi64ELi64ELi32EEENSB_ILi16ELi8ELi16EEENS_8epilogue6thread17LinearCombinationIS4_Li8EffLNSG_9ScaleType4KindE0ELNS_15FloatRoundStyleE2ES4_EENS1_11threadblock30GemmIdentityThreadblockSwizzleILi8EEELi4ENS8_13OpMultiplyAddELNS1_23SharedMemoryClearOptionE0ELb0ELb0ELb0ENS5_9NoPermuteESR_NS5_40Tensor4DPermuteBMM0321ColumnMajorInverseILi12EEEvE10SelectBaseISO_vEEEEvNT_6ParamsE --------------------------
	.section	.nv.shared._ZN7cutlass7Kernel2INS_4gemm6kernel20DefaultGemmUniversalINS_6half_tENS_6layout8RowMajorELNS_16ComplexTransformE0ELi8ES4_S6_LS7_0ELi8ES4_S6_fNS_4arch15OpClassTensorOpENS8_4Sm80ENS1_9GemmShapeILi128ELi128ELi32EEENSB_ILi64ELi64ELi32EEENSB_ILi16ELi8ELi16EEENS_8epilogue6thread17LinearCombinationIS4_Li8EffLNSG_9ScaleType4KindE0ELNS_15FloatRoundStyleE2ES4_EENS1_11threadblock30GemmIdentityThreadblockSwizzleILi8EEELi4ENS8_13OpMultiplyAddELNS1_23SharedMemoryClearOptionE0ELb0ELb0ELb0ENS5_9NoPermuteESR_NS5_40Tensor4DPermuteBMM0321ColumnMajorInverseILi12EEEvE10SelectBaseISO_vEEEEvNT_6ParamsE,"aw",@nobits
	.sectionflags	@""
	.align	16
	.zero		1024


//--------------------- .nv.shared._ZN7cutlass7Kernel2INS_4gemm6kernel20DefaultGemmUniversalINS_6half_tENS_6layout8RowMajorELNS_16ComplexTransformE0ELi8ES4_S6_LS7_0ELi8ES4_S6_fNS_4arch15OpClassTensorOpENS8_4Sm80ENS1_9GemmShapeILi128ELi128ELi32EEENSB_ILi64ELi64ELi32EEENSB_ILi16ELi8ELi16EEENS_8epilogue6thread17LinearCombinationIS4_Li8EffLNSG_9ScaleType4KindE0ELNS_15FloatRoundStyleE2ES4_EENS1_11threadblock30GemmIdentityThreadblockSwizzleILi8EEELi4ENS8_13OpMultiplyAddELNS1_23SharedMemoryClearOptionE0ELb0ELb0ELb0ENS5_30Tensor4DPermuteBMM0213RowMajorILi12EEENS5_37Tensor4DPermuteBMM0213RowMajorInverseILi12EEESU_vE10SelectBaseISO_vEEEEvNT_6ParamsE --------------------------
	.section	.nv.shared._ZN7cutlass7Kernel2INS_4gemm6kernel20DefaultGemmUniversalINS_6half_tENS_6layout8RowMajorELNS_16ComplexTransformE0ELi8ES4_S6_LS7_0ELi8ES4_S6_fNS_4arch15OpClassTensorOpENS8_4Sm80ENS1_9GemmShapeILi128ELi128ELi32EEENSB_ILi64ELi64ELi32EEENSB_ILi16ELi8ELi16EEENS_8epilogue6thread17LinearCombinationIS4_Li8EffLNSG_9ScaleType4KindE0ELNS_15FloatRoundStyleE2ES4_EENS1_11threadblock30GemmIdentityThreadblockSwizzleILi8EEELi4ENS8_13OpMultiplyAddELNS1_23SharedMemoryClearOptionE0ELb0ELb0ELb0ENS5_30Tensor4DPermuteBMM0213RowMajorILi12EEENS5_37Tensor4DPermuteBMM0213RowMajorInverseILi12EEESU_vE10SelectBaseISO_vEEEEvNT_6ParamsE,"aw",@nobits
	.sectionflags	@""
	.align	16
	.zero		1024


//--------------------- .nv.shared._ZN7cutlass7Kernel2INS_4gemm6kernel20DefaultGemmUniversalINS_6half_tENS_6layout8RowMajorELNS_16ComplexTransformE0ELi8ES4_S6_LS7_0ELi8ES4_S6_fNS_4arch15OpClassTensorOpENS8_4Sm80ENS1_9GemmShapeILi128ELi128ELi32EEENSB_ILi64ELi64ELi32EEENSB_ILi16ELi8ELi16EEENS_8epilogue6thread17LinearCombinationIS4_Li8EffLNSG_9ScaleType4KindE0ELNS_15FloatRoundStyleE2ES4_EENS1_11threadblock30GemmIdentityThreadblockSwizzleILi8EEELi4ENS8_13OpMultiplyAddELNS1_23SharedMemoryClearOptionE0ELb0ELb0ELb0ENS5_30Tensor4DPermuteBMM0213RowMajorILi12EEENS5_9NoPermuteEST_vE10SelectBaseISO_vEEEEvNT_6ParamsE --------------------------
	.section	.nv.shared._ZN7cutlass7Kernel2INS_4gemm6kernel20DefaultGemmUniversalINS_6half_tENS_6layout8RowMajorELNS_16ComplexTransformE0ELi8ES4_S6_LS7_0ELi8ES4_S6_fNS_4arch15OpClassTensorOpENS8_4Sm80ENS1_9GemmShapeILi128ELi128ELi32EEENSB_ILi64ELi64ELi32EEENSB_ILi16ELi8ELi16EEENS_8epilogue6thread17LinearCombinationIS4_Li8EffLNSG_9ScaleType4KindE0ELNS_15FloatRoundStyleE2ES4_EENS1_11threadblock30GemmIdentityThreadblockSwizzleILi8EEELi4ENS8_13OpMultiplyAddELNS1_23SharedMemoryClearOptionE0ELb0ELb0ELb0ENS5_30Tensor4DPermuteBMM0213RowMajorILi12EEENS5_9NoPermuteEST_vE10SelectBaseISO_vEEEEvNT_6ParamsE,"aw",@nobits
	.sectionflags	@""
	.align	16
	.zero		1024


//--------------------- .nv.shared._ZN7cutlass7Kernel2INS_4gemm6kernel20DefaultGemmUniversalINS_6half_tENS_6layout8RowMajorELNS_16ComplexTransformE0ELi8ES4_S6_LS7_0ELi8ES4_S6_fNS_4arch15OpClassTensorOpENS8_4Sm80ENS1_9GemmShapeILi128ELi128ELi32EEENSB_ILi64ELi64ELi32EEENSB_ILi16ELi8ELi16EEENS_8epilogue6thread17LinearCombinationIS4_Li8EffLNSG_9ScaleType4KindE0ELNS_15FloatRoundStyleE2ES4_EENS1_11threadblock30GemmIdentityThreadblockSwizzleILi8EEELi4ENS8_13OpMultiplyAddELNS1_23SharedMemoryClearOptionE0ELb0ELb0ELb0ENS5_30Tensor4DPermuteBMM0213RowMajorILi12EEENS5_9NoPermuteENS5_37Tensor4DPermuteBMM0213RowMajorInverseILi12EEEvE10SelectBaseISO_vEEEEvNT_6ParamsE --------------------------
	.section	.nv.shared._ZN7cutlass7Kernel2INS_4gemm6kernel20DefaultGemmUniversalINS_6half_tENS_6layout8RowMajorELNS_16ComplexTransformE0ELi8ES4_S6_LS7_0ELi8ES4_S6_fNS_4arch15OpClassTensorOpENS8_4Sm80ENS1_9GemmShapeILi128ELi128ELi32EEENSB_ILi64ELi64ELi32EEENSB_ILi16ELi8ELi16EEENS_8epilogue6thread17LinearCombinationIS4_Li8EffLNSG_9ScaleType4KindE0ELNS_15FloatRoundStyleE2ES4_EENS1_11threadblock30GemmIdentityThreadblockSwizzleILi8EEELi4ENS8_13OpMultiplyAddELNS1_23SharedMemoryClearOptionE0ELb0ELb0ELb0ENS5_30Tensor4DPermuteBMM0213RowMajorILi12EEENS5_9NoPermuteENS5_37Tensor4DPermuteBMM0213RowMajorInverseILi12EEEvE10SelectBaseISO_vEEEEvNT_6ParamsE,"aw",@nobits
	.sectionflags	@""
	.align	16
	.zero		1024


//--------------------- .nv.shared._ZN7cutlass7Kernel2INS_4gemm6kernel20DefaultGemmUniversalINS_6half_tENS_6layout8RowMajorELNS_16ComplexTransformE0ELi8ES4_S6_LS7_0ELi8ES4_S6_fNS_4arch15OpClassTensorOpENS8_4Sm80ENS1_9GemmShapeILi128ELi128ELi32EEENSB_ILi64ELi64ELi32EEENSB_ILi16ELi8ELi16EEENS_8epilogue6thread17LinearCombinationIS4_Li8EffLNSG_9ScaleType4KindE0ELNS_15FloatRoundStyleE2ES4_EENS1_11threadblock30GemmIdentityThreadblockSwizzleILi8EEELi4ENS8_13OpMultiplyAddELNS1_23SharedMemoryClearOptionE0ELb0ELb0ELb0ENS5_9NoPermuteESR_NS5_37Tensor4DPermuteBMM0213RowMajorInverseILi12EEEvE10SelectBaseISO_vEEEEvNT_6ParamsE --------------------------
	.section	.nv.shared._ZN7cutlass7Kernel2INS_4gemm6kernel20DefaultGemmUniversalINS_6half_tENS_6layout8RowMajorELNS_16ComplexTransformE0ELi8ES4_S6_LS7_0ELi8ES4_S6_fNS_4arch15OpClassTensorOpENS8_4Sm80ENS1_9GemmShapeILi128ELi128ELi32EEENSB_ILi64ELi64ELi32EEENSB_ILi16ELi8ELi16EEENS_8epilogue6thread17LinearCombinationIS4_Li8EffLNSG_9ScaleType4KindE0ELNS_15FloatRoundStyleE2ES4_EENS1_11threadblock30GemmIdentityThreadblockSwizzleILi8EEELi4ENS8_13OpMultiplyAddELNS1_23SharedMemoryClearOptionE0ELb0ELb0ELb0ENS5_9NoPermuteESR_NS5_37Tensor4DPermuteBMM0213RowMajorInverseILi12EEEvE10SelectBaseISO_vEEEEvNT_6ParamsE,"aw",@nobits
	.sectionflags	@""
	.align	16
	.zero		1024


//--------------------- .nv.shared._ZN7cutlass7Kernel2INS_4gemm6kernel20DefaultGemmUniversalINS_6half_tENS_6layout8RowMajorELNS_16ComplexTransformE0ELi8ES4_S6_LS7_0ELi8ES4_S6_fNS_4arch15OpClassTensorOpENS8_4Sm80ENS1_9GemmShapeILi128ELi128ELi32EEENSB_ILi64ELi64ELi32EEENSB_ILi16ELi8ELi16EEENS_8epilogue6thread17LinearCombinationIS4_Li8EffLNSG_9ScaleType4KindE0ELNS_15FloatRoundStyleE2ES4_EENS1_11threadblock30GemmIdentityThreadblockSwizzleILi8EEELi4ENS8_13OpMultiplyAddELNS1_23SharedMemoryClearOptionE0ELb0ELb0ELb0ENS5_30Tensor4DPermuteBMM0213RowMajorILi12EEENS5_37Tensor4DPermuteBMM0213RowMajorInverseILi12EEENS5_9NoPermuteEvE10SelectBaseISO_vEEEEvNT_6ParamsE --------------------------
	.section	.nv.shared._ZN7cutlass7Kernel2INS_4gemm6kernel20DefaultGemmUniversalINS_6half_tENS_6layout8RowMajorELNS_16ComplexTransformE0ELi8ES4_S6_LS7_0ELi8ES4_S6_fNS_4arch15OpClassTensorOpENS8_4Sm80ENS1_9GemmShapeILi128ELi128ELi32EEENSB_ILi64ELi64ELi32EEENSB_ILi16ELi8ELi16EEENS_8epilogue6thread17LinearCombinationIS4_Li8EffLNSG_9ScaleType4KindE0ELNS_15FloatRoundStyleE2ES4_EENS1_11threadblock30GemmIdentityThreadblockSwizzleILi8EEELi4ENS8_13OpMultiplyAddELNS1_23SharedMemoryClearOptionE0ELb0ELb0ELb0ENS5_30Tensor4DPermuteBMM0213RowMajorILi12EEENS5_37Tensor4DPermuteBMM0213RowMajorInverseILi12EEENS5_9NoPermuteEvE10SelectBaseISO_vEEEEvNT_6ParamsE,"aw",@nobits
	.sectionflags	@""
	.align	16
	.zero		1024


//--------------------- .nv.shared._ZN7cutlass7Kernel2INS_4gemm6kernel20DefaultGemmUniversalINS_6half_tENS_6layout8RowMajorELNS_16ComplexTransformE0ELi8ES4_S6_LS7_0ELi8ES4_S6_fNS_4arch15OpClassTensorOpENS8_4Sm80ENS1_9GemmShapeILi128ELi128ELi32EEENSB_ILi64ELi64ELi32EEENSB_ILi16ELi8ELi16EEENS_8epilogue6thread17LinearCombinationIS4_Li8EffLNSG_9ScaleType4KindE0ELNS_15FloatRoundStyleE2ES4_EENS1_11threadblock30GemmIdentityThreadblockSwizzleILi8EEELi4ENS8_13OpMultiplyAddELNS1_23SharedMemoryClearOptionE0ELb0ELb0ELb0ENS5_9NoPermuteENS5_37Tensor4DPermuteBMM0213RowMajorInverseILi12EEESR_vE10SelectBaseISO_vEEEEvNT_6ParamsE --------------------------
	.section	.nv.shared._ZN7cutlass7Kernel2INS_4gemm6kernel20DefaultGemmUniversalINS_6half_tENS_6layout8RowMajorELNS_16ComplexTransformE0ELi8ES4_S6_LS7_0ELi8ES4_S6_fNS_4arch15OpClassTensorOpENS8_4Sm80ENS1_9GemmShapeILi128ELi128ELi32EEENSB_ILi64ELi64ELi32EEENSB_ILi16ELi8ELi16EEENS_8epilogue6thread17LinearCombinationIS4_Li8EffLNSG_9ScaleType4KindE0ELNS_15FloatRoundStyleE2ES4_EENS1_11threadblock30GemmIdentityThreadblockSwizzleILi8EEELi4ENS8_13OpMultiplyAddELNS1_23SharedMemoryClearOptionE0ELb0ELb0ELb0ENS5_9NoPermuteENS5_37Tensor4DPermuteBMM0213RowMajorInverseILi12EEESR_vE10SelectBaseISO_vEEEEvNT_6ParamsE,"aw",@nobits
	.sectionflags	@""
	.align	16
	.zero		1024


//--------------------- .nv.shared._ZN7cutlass7Kernel2INS_4gemm6kernel20DefaultGemmUniversalINS_6half_tENS_6layout11ColumnMajorELNS_16ComplexTransformE0ELi8ES4_S6_LS7_0ELi8ES4_NS5_8RowMajorEfNS_4arch15OpClassTensorOpENS9_4Sm80ENS1_9GemmShapeILi128ELi128ELi32EEENSC_ILi64ELi64ELi32EEENSC_ILi16ELi8ELi16EEENS_8epilogue6thread17LinearCombinationIS4_Li8EffLNSH_9ScaleType4KindE0ELNS_15FloatRoundStyleE2ES4_EENS1_11threadblock30GemmIdentityThreadblockSwizzleILi8EEELi4ENS9_13OpMultiplyAddELNS1_23SharedMemoryClearOptionE0ELb0ELb0ELb0ENS5_31Tensor5DPermute02413ColumnMajorILi16ELi3ELi8EEENS5_34Tensor4DPermute0213RowMajorInverseILi8ELi4EEESV_vE10SelectBaseISP_vEEEEvNT_6ParamsE --------------------------
	.section	.nv.shared._ZN7cutlass7Kernel2INS_4gemm6kernel20DefaultGemmUniversalINS_6half_tENS_6layout11ColumnMajorELNS_16ComplexTransformE0ELi8ES4_S6_LS7_0ELi8ES4_NS5_8RowMajorEfNS_4arch15OpClassTensorOpENS9_4Sm80ENS1_9GemmShapeILi128ELi128ELi32EEENSC_ILi64ELi64ELi32EEENSC_ILi16ELi8ELi16EEENS_8epilogue6thread17LinearCombinationIS4_Li8EffLNSH_9ScaleType4KindE0ELNS_15FloatRoundStyleE2ES4_EENS1_11threadblock30GemmIdentityThreadblockSwizzleILi8EEELi4ENS9_13OpMultiplyAddELNS1_23SharedMemoryClearOptionE0ELb0ELb0ELb0ENS5_31Tensor5DPermute02413ColumnMajorILi16ELi3ELi8EEENS5_34Tensor4DPermute0213RowMajorInverseILi8ELi4EEESV_vE10SelectBaseISP_vEEEEvNT_6ParamsE,"aw",@nobits
	.sectionflags	@""
	.align	16
	.zero		1024


//--------------------- .nv.shared._ZN7cutlass7Kernel2INS_4gemm6kernel20DefaultGemmUniversalINS_6half_tENS_6layout11ColumnMajorELNS_16ComplexTransformE0ELi8ES4_S6_LS7_0ELi8ES4_NS5_8RowMajorEfNS_4arch15OpClassTensorOpENS9_4Sm80ENS1_9GemmShapeILi128ELi128ELi32EEENSC_ILi64ELi64ELi32EEENSC_ILi16ELi8ELi16EEENS_8epilogue6thread17LinearCombinationIS4_Li8EffLNSH_9ScaleType4KindE0ELNS_15FloatRoundStyleE2ES4_EENS1_11threadblock30GemmIdentityThreadblockSwizzleILi8EEELi4ENS9_13OpMultiplyAddELNS1_23SharedMemoryClearOptionE0ELb0ELb0ELb0ENS5_9NoPermuteENS5_34Tensor4DPermute0213RowMajorInverseILi8ELi4EEESU_vE10SelectBaseISP_vEEEEvNT_6ParamsE --------------------------
	.section	.nv.shared._ZN7cutlass7Kernel2INS_4gemm6kernel20DefaultGemmUniversalINS_6half_tENS_6layout11ColumnMajorELNS_16ComplexTransformE0ELi8ES4_S6_LS7_0ELi8ES4_NS5_8RowMajorEfNS_4arch15OpClassTensorOpENS9_4Sm80ENS1_9GemmShapeILi128ELi128ELi32EEENSC_ILi64ELi64ELi32EEENSC_ILi16ELi8ELi16EEENS_8epilogue6thread17LinearCombinationIS4_Li8EffLNSH_9ScaleType4KindE0ELNS_15FloatRoundStyleE2ES4_EENS1_11threadblock30GemmIdentityThreadblockSwizzleILi8EEELi4ENS9_13OpMultiplyAddELNS1_23SharedMemoryClearOptionE0ELb0ELb0ELb0ENS5_9NoPermuteENS5_34Tensor4DPermute0213RowMajorInverseILi8ELi4EEESU_vE10SelectBaseISP_vEEEEvNT_6ParamsE,"aw",@nobits
	.sectionflags	@""
	.align	16
	.zero		1024


//--------------------- .nv.shared._ZN7cutlass7Kernel2INS_4gemm6kernel20DefaultGemmUniversalINS_6half_tENS_6layout11ColumnMajorELNS_16ComplexTransformE0ELi8ES4_S6_LS7_0ELi8ES4_NS5_8RowMajorEfNS_4arch15OpClassTensorOpENS9_4Sm80ENS1_9GemmShapeILi128ELi128ELi32EEENSC_ILi64ELi64ELi32EEENSC_ILi16ELi8ELi16EEENS_8epilogue6thread17LinearCombinationIS4_Li8EffLNSH_9ScaleType4KindE0ELNS_15FloatRoundStyleE2ES4_EENS1_11threadblock30GemmIdentityThreadblockSwizzleILi8EEELi4ENS9_13OpMultiplyAddELNS1_23SharedMemoryClearOptionE0ELb0ELb0ELb0ENS5_31Tensor5DPermute02413ColumnMajorILi16ELi3ELi8EEENS5_9NoPermuteESU_vE10SelectBaseISP_vEEEEvNT_6ParamsE --------------------------
	.section	.nv.shared._ZN7cutlass7Kernel2INS_4gemm6kernel20DefaultGemmUniversalINS_6half_tENS_6layout11ColumnMajorELNS_16ComplexTransformE0ELi8ES4_S6_LS7_0ELi8ES4_NS5_8RowMajorEfNS_4arch15OpClassTensorOpENS9_4Sm80ENS1_9GemmShapeILi128ELi128ELi32EEENSC_ILi64ELi64ELi32EEENSC_ILi16ELi8ELi16EEENS_8epilogue6thread17LinearCombinationIS4_Li8EffLNSH_9ScaleType4KindE0ELNS_15FloatRoundStyleE2ES4_EENS1_11threadblock30GemmIdentityThreadblockSwizzleILi8EEELi4ENS9_13OpMultiplyAddELNS1_23SharedMemoryClearOptionE0ELb0ELb0ELb0ENS5_31Tensor5DPermute02413ColumnMajorILi16ELi3ELi8EEENS5_9NoPermuteESU_vE10SelectBaseISP_vEEEEvNT_6ParamsE,"aw",@nobits
	.sectionflags	@""
	.align	16
	.zero		1024


//--------------------- .nv.shared._ZN7cutlass7Kernel2INS_4gemm6kernel20DefaultGemmUniversalINS_6half_tENS_6layout11ColumnMajorELNS_16ComplexTransformE0ELi8ES4_S6_LS7_0ELi8ES4_NS5_8RowMajorEfNS_4arch15OpClassTensorOpENS9_4Sm80ENS1_9GemmShapeILi128ELi128ELi32EEENSC_ILi64ELi64ELi32EEENSC_ILi16ELi8ELi16EEENS_8epilogue6thread17LinearCombinationIS4_Li8EffLNSH_9ScaleType4KindE0ELNS_15FloatRoundStyleE2ES4_EENS1_11threadblock30GemmIdentityThreadblockSwizzleILi8EEELi4ENS9_13OpMultiplyAddELNS1_23SharedMemoryClearOptionE0ELb0ELb0ELb0ENS5_31Tensor5DPermute02413ColumnMajorILi16ELi3ELi8EEENS5_34Tensor4DPermute0213RowMajorInverseILi8ELi4EEENS5_9NoPermuteEvE10SelectBaseISP_vEEEEvNT_6ParamsE --------------------------
	.section	.nv.shared._ZN7cutlass7Kernel2INS_4gemm6kernel20DefaultGemmUniversalINS_6half_tENS_6layout11ColumnMajorELNS_16ComplexTransformE0ELi8ES4_S6_LS7_0ELi8ES4_NS5_8RowMajorEfNS_4arch15OpClassTensorOpENS9_4Sm80ENS1_9GemmShapeILi128ELi128ELi32EEENSC_ILi64ELi64ELi32EEENSC_ILi16ELi8ELi16EEENS_8epilogue6thread17LinearCombinationIS4_Li8EffLNSH_9ScaleType4KindE0ELNS_15FloatRoundStyleE2ES4_EENS1_11threadblock30GemmIdentityThreadblockSwizzleILi8EEELi4ENS9_13OpMultiplyAddELNS1_23SharedMemoryClearOptionE0ELb0ELb0ELb0ENS5_31Tensor5DPermute02413ColumnMajorILi16ELi3ELi8EEENS5_34Tensor4DPermute0213RowMajorInverseILi8ELi4EEENS5_9NoPermuteEvE10SelectBaseISP_vEEEEvNT_6ParamsE,"aw",@nobits
	.sectionflags	@""
	.align	16
	.zero		1024


//--------------------- .nv.shared._ZN7cutlass7Kernel2INS_4gemm6kernel20DefaultGemmUniversalINS_6half_tENS_6layout11ColumnMajorELNS_16ComplexTransformE0ELi8ES4_S6_LS7_0ELi8ES4_NS5_8RowMajorEfNS_4arch15OpClassTensorOpENS9_4Sm80ENS1_9GemmShapeILi128ELi128ELi32EEENSC_ILi64ELi64ELi32EEENSC_ILi16ELi8ELi16EEENS_8epilogue6thread17LinearCombinationIS4_Li8EffLNSH_9ScaleType4KindE0ELNS_15FloatRoundStyleE2ES4_EENS1_11threadblock30GemmIdentityThreadblockSwizzleILi8EEELi4ENS9_13OpMultiplyAddELNS1_23SharedMemoryClearOptionE0ELb0ELb0ELb0ENS5_31Tensor5DPermute02413ColumnMajorILi16ELi3ELi8EEENS5_9NoPermuteENS5_34Tensor4DPermute0213RowMajorInverseILi8ELi4EEEvE10SelectBaseISP_vEEEEvNT_6ParamsE --------------------------
	.section	.nv.shared._ZN7cutlass7Kernel2INS_4gemm6kernel20DefaultGemmUniversalINS_6half_tENS_6layout11ColumnMajorELNS_16ComplexTransformE0ELi8ES4_S6_LS7_0ELi8ES4_NS5_8RowMajorEfNS_4arch15OpClassTensorOpENS9_4Sm80ENS1_9GemmShapeILi128ELi128ELi32EEENSC_ILi64ELi64ELi32EEENSC_ILi16ELi8ELi16EEENS_8epilogue6thread17LinearCombinationIS4_Li8EffLNSH_9ScaleType4KindE0ELNS_15FloatRoundStyleE2ES4_EENS1_11threadblock30GemmIdentityThreadblockSwizzleILi8EEELi4ENS9_13OpMultiplyAddELNS1_23SharedMemoryClearOptionE0ELb0ELb0ELb0ENS5_31Tensor5DPermute02413ColumnMajorILi16ELi3ELi8EEENS5_9NoPermuteENS5_34Tensor4DPermute0213RowMajorInverseILi8ELi4EEEvE10SelectBaseISP_vEEEEvNT_6ParamsE,"aw",@nobits
	.sectionflags	@""
	.align	16
	.zero		1024


//--------------------- .nv.shared._ZN7cutlass7Kernel2INS_4gemm6kernel20DefaultGemmUniversalINS_6half_tENS_6layout11ColumnMajorELNS_16ComplexTransformE0ELi8ES4_S6_LS7_0ELi8ES4_NS5_8RowMajorEfNS_4arch15OpClassTensorOpENS9_4Sm80ENS1_9GemmShapeILi128ELi128ELi32EEENSC_ILi64ELi64ELi32EEENSC_ILi16ELi8ELi16EEENS_8epilogue6thread17LinearCombinationIS4_Li8EffLNSH_9ScaleType4KindE0ELNS_15FloatRoundStyleE2ES4_EENS1_11threadblock30GemmIdentityThreadblockSwizzleILi8EEELi4ENS9_13OpMultiplyAddELNS1_23SharedMemoryClearOptionE0ELb0ELb0ELb0ENS5_9NoPermuteESS_NS5_34Tensor4DPermute0213RowMajorInverseILi8ELi4EEEvE10SelectBaseISP_vEEEEvNT_6ParamsE --------------------------
	.section	.nv.shared._ZN7cutlass7Kernel2INS_4gemm6kernel20DefaultGemmUniversalINS_6half_tENS_6layout11ColumnMajorELNS_16ComplexTransformE0ELi8ES4_S6_LS7_0ELi8ES4_NS5_8RowMajorEfNS_4arch15OpClassTensorOpENS9_4Sm80ENS1_9GemmShapeILi128ELi128ELi32EEENSC_ILi64ELi64ELi32EEENSC_ILi16ELi8ELi16EEENS_8epilogue6thread17LinearCombinationIS4_Li8EffLNSH_9ScaleType4KindE0ELNS_15FloatRoundStyleE2ES4_EENS1_11threadblock30GemmIdentityThreadblockSwizzleILi8EEELi4ENS9_13OpMultiplyAddELNS1_23SharedMemoryClearOptionE0ELb0ELb0ELb0ENS5_9NoPermuteESS_NS5_34Tensor4DPermute0213RowMajorInverseILi8ELi4EEEvE10SelectBaseISP_vEEEEvNT_6ParamsE,"aw",@nobits
	.sectionflags	@""
	.align	16
	.zero		1024


//--------------------- .nv.shared._ZN7cutlass7Kernel2INS_4gemm6kernel20DefaultGemmUniversalINS_6half_tENS_6layout11ColumnMajorELNS_16ComplexTransformE0ELi8ES4_S6_LS7_0ELi8ES4_NS5_8RowMajorEfNS_4arch15OpClassTensorOpENS9_4Sm80ENS1_9GemmShapeILi128ELi128ELi32EEENSC_ILi64ELi64ELi32EEENSC_ILi16ELi8ELi16EEENS_8epilogue6thread17LinearCombinationIS4_Li8EffLNSH_9ScaleType4KindE0ELNS_15FloatRoundStyleE2ES4_EENS1_11threadblock30GemmIdentityThreadblockSwizzleILi8EEELi4ENS9_13OpMultiplyAddELNS1_23SharedMemoryClearOptionE0ELb0ELb0ELb0ENS5_28Tensor5DPermute20314RowMajorILi16ELi3ELi8EEENS5_34Tensor4DPermute0213RowMajorInverseILi8ELi4EEENS5_37Tensor4DPermute0213ColumnMajorInverseILi8ELi4EEEvE10SelectBaseISP_vEEEEvNT_6ParamsE --------------------------
	.section	.nv.shared._ZN7cutlass7Kernel2INS_4gemm6kernel20DefaultGemmUniversalINS_6half_tENS_6layout11ColumnMajorELNS_16ComplexTransformE0ELi8ES4_S6_LS7_0ELi8ES4_NS5_8RowMajorEfNS_4arch15OpClassTensorOpENS9_4Sm80ENS1_9GemmShapeILi128ELi128ELi32EEENSC_ILi64ELi64ELi32EEENSC_ILi16ELi8ELi16EEENS_8epilogue6thread17LinearCombinationIS4_Li8EffLNSH_9ScaleType4KindE0ELNS_15FloatRoundStyleE2ES4_EENS1_11threadblock30GemmIdentityThreadblockSwizzleILi8EEELi4ENS9_13OpMultiplyAddELNS1_23SharedMemoryClearOptionE0ELb0ELb0ELb0ENS5_28Tensor5DPermute20314RowMajorILi16ELi3ELi8EEENS5_34Tensor4DPermute0213RowMajorInverseILi8ELi4EEENS5_37Tensor4DPermute0213ColumnMajorInverseILi8ELi4EEEvE10SelectBaseISP_vEEEEvNT_6ParamsE,"aw",@nobits
	.sectionflags	@""
	.align	16
	.zero		1024


//--------------------- .nv.shared._ZN7cutlass7Kernel2INS_4gemm6kernel20DefaultGemmUniversalINS_6half_tENS_6layout11ColumnMajorELNS_16ComplexTransformE0ELi8ES4_S6_LS7_0ELi8ES4_NS5_8RowMajorEfNS_4arch15OpClassTensorOpENS9_4Sm80ENS1_9GemmShapeILi128ELi128ELi32EEENSC_ILi64ELi64ELi32EEENSC_ILi16ELi8ELi16EEENS_8epilogue6thread17LinearCombinationIS4_Li8EffLNSH_9ScaleType4KindE0ELNS_15FloatRoundStyleE2ES4_EENS1_11threadblock30GemmIdentityThreadblockSwizzleILi8EEELi4ENS9_13OpMultiplyAddELNS1_23SharedMemoryClearOptionE0ELb0ELb0ELb0ENS5_9NoPermuteENS5_34Tensor4DPermute0213RowMajorInverseILi8ELi4EEENS5_37Tensor4DPermute0213ColumnMajorInverseILi8ELi4EEEvE10SelectBaseISP_vEEEEvNT_6ParamsE --------------------------
	.section	.nv.shared._ZN7cutlass7Kernel2INS_4gemm6kernel20DefaultGemmUniversalINS_6half_tENS_6layout11ColumnMajorELNS_16ComplexTransformE0ELi8ES4_S6_LS7_0ELi8ES4_NS5_8RowMajorEfNS_4arch15OpClassTensorOpENS9_4Sm80ENS1_9GemmShapeILi128ELi128ELi32EEENSC_ILi64ELi64ELi32EEENSC_ILi16ELi8ELi16EEENS_8epilogue6thread17LinearCombinationIS4_Li8EffLNSH_9ScaleType4KindE0ELNS_15FloatRoundStyleE2ES4_EENS1_11threadblock30GemmIdentityThreadblockSwizzleILi8EEELi4ENS9_13OpMultiplyAddELNS1_23SharedMemoryClearOptionE0ELb0ELb0ELb0ENS5_9NoPermuteENS5_34Tensor4DPermute0213RowMajorInverseILi8ELi4EEENS5_37Tensor4DPermute0213ColumnMajorInverseILi8ELi4EEEvE10SelectBaseISP_vEEEEvNT_6ParamsE,"aw",@nobits
	.sectionflags	@""
	.align	16
	.zero		1024


//--------------------- .nv.shared._ZN7cutlass7Kernel2INS_4gemm6kernel20DefaultGemmUniversalINS_6half_tENS_6layout11ColumnMajorELNS_16ComplexTransformE0ELi8ES4_S6_LS7_0ELi8ES4_NS5_8RowMajorEfNS_4arch15OpClassTensorOpENS9_4Sm80ENS1_9GemmShapeILi128ELi128ELi32EEENSC_ILi64ELi64ELi32EEENSC_ILi16ELi8ELi16EEENS_8epilogue6thread17LinearCombinationIS4_Li8EffLNSH_9ScaleType4KindE0ELNS_15FloatRoundStyleE2ES4_EENS1_11threadblock30GemmIdentityThreadblockSwizzleILi8EEELi4ENS9_13OpMultiplyAddELNS1_23SharedMemoryClearOptionE0ELb0ELb0ELb0ENS5_28Tensor5DPermute20314RowMajorILi16ELi3ELi8EEENS5_9NoPermuteESU_vE10SelectBaseISP_vEEEEvNT_6ParamsE --------------------------
	.section	.nv.shared._ZN7cutlass7Kernel2INS_4gemm6kernel20DefaultGemmUniversalINS_6half_tENS_6layout11ColumnMajorELNS_16ComplexTransformE0ELi8ES4_S6_LS7_0ELi8ES4_NS5_8RowMajorEfNS_4arch15OpClassTensorOpENS9_4Sm80ENS1_9GemmShapeILi128ELi128ELi32EEENSC_ILi64ELi64ELi32EEENSC_ILi16ELi8ELi16EEENS_8epilogue6thread17LinearCombinationIS4_Li8EffLNSH_9ScaleType4KindE0ELNS_15FloatRoundStyleE2ES4_EENS1_11threadblock30GemmIdentityThreadblockSwizzleILi8EEELi4ENS9_13OpMultiplyAddELNS1_23SharedMemoryClearOptionE0ELb0ELb0ELb0ENS5_28Tensor5DPermute20314RowMajorILi16ELi3ELi8EEENS5_9NoPermuteESU_vE10SelectBaseISP_vEEEEvNT_6ParamsE,"aw",@nobits
	.sectionflags	@""
	.align	16
	.zero		1024


//--------------------- .nv.shared._ZN7cutlass7Kernel2INS_4gemm6kernel20DefaultGemmUniversalINS_6half_tENS_6layout11ColumnMajorELNS_16ComplexTransformE0ELi8ES4_S6_LS7_0ELi8ES4_NS5_8RowMajorEfNS_4arch15OpClassTensorOpENS9_4Sm80ENS1_9GemmShapeILi128ELi128ELi32EEENSC_ILi64ELi64ELi32EEENSC_ILi16ELi8ELi16EEENS_8epilogue6thread17LinearCombinationIS4_Li8EffLNSH_9ScaleType4KindE0ELNS_15FloatRoundStyleE2ES4_EENS1_11threadblock30GemmIdentityThreadblockSwizzleILi8EEELi4ENS9_13OpMultiplyAddELNS1_23SharedMemoryClearOptionE0ELb0ELb0ELb0ENS5_28Tensor5DPermute20314RowMajorILi16ELi3ELi8EEENS5_9NoPermuteENS5_37Tensor4DPermute0213ColumnMajorInverseILi8ELi4EEEvE10SelectBaseISP_vEEEEvNT_6ParamsE --------------------------
	.section	.nv.shared._ZN7cutlass7Kernel2INS_4gemm6kernel20DefaultGemmUniversalINS_6half_tENS_6layout11ColumnMajorELNS_16ComplexTransformE0ELi8ES4_S6_LS7_0ELi8ES4_NS5_8RowMajorEfNS_4arch15OpClassTensorOpENS9_4Sm80ENS1_9GemmShapeILi128ELi128ELi32EEENSC_ILi64ELi64ELi32EEENSC_ILi16ELi8ELi16EEENS_8epilogue6thread17LinearCombinationIS4_Li8EffLNSH_9ScaleType4KindE0ELNS_15FloatRoundStyleE2ES4_EENS1_11threadblock30GemmIdentityThreadblockSwizzleILi8EEELi4ENS9_13OpMultiplyAddELNS1_23SharedMemoryClearOptionE0ELb0ELb0ELb0ENS5_28Tensor5DPermute20314RowMajorILi16ELi3ELi8EEENS5_9NoPermuteENS5_37Tensor4DPermute0213ColumnMajorInverseILi8ELi4EEEvE10SelectBaseISP_vEEEEvNT_6ParamsE,"aw",@nobits
	.sectionflags	@""
	.align	16
	.zero		1024


//--------------------- .nv.shared._ZN7cutlass7Kernel2INS_4gemm6kernel20DefaultGemmUniversalINS_6half_tENS_6layout11ColumnMajorELNS_16ComplexTransformE0ELi8ES4_S6_LS7_0ELi8ES4_NS5_8RowMajorEfNS_4arch15OpClassTensorOpENS9_4Sm80ENS1_9GemmShapeILi128ELi128ELi32EEENSC_ILi64ELi64ELi32EEENSC_ILi16ELi8ELi16EEENS_8epilogue6thread17LinearCombinationIS4_Li8EffLNSH_9ScaleType4KindE0ELNS_15FloatRoundStyleE2ES4_EENS1_11threadblock30GemmIdentityThreadblockSwizzleILi8EEELi4ENS9_13OpMultiplyAddELNS1_23SharedMemoryClearOptionE0ELb0ELb0ELb0ENS5_9NoPermuteESS_NS5_37Tensor4DPermute0213ColumnMajorInverseILi8ELi4EEEvE10SelectBaseISP_vEEEEvNT_6ParamsE --------------------------
	.section	.nv.shared._ZN7cutlass7Kernel2INS_4gemm6kernel20DefaultGemmUniversalINS_6half_tENS_6layout11ColumnMajorELNS_16ComplexTransformE0ELi8ES4_S6_LS7_0ELi8ES4_NS5_8RowMajorEfNS_4arch15OpClassTensorOpENS9_4Sm80ENS1_9GemmShapeILi128ELi128ELi32EEENSC_ILi64ELi64ELi32EEENSC_ILi16ELi8ELi16EEENS_8epilogue6thread17LinearCombinationIS4_Li8EffLNSH_9ScaleType4KindE0ELNS_15FloatRoundStyleE2ES4_EENS1_11threadblock30GemmIdentityThreadblockSwizzleILi8EEELi4ENS9_13OpMultiplyAddELNS1_23SharedMemoryClearOptionE0ELb0ELb0ELb0ENS5_9NoPermuteESS_NS5_37Tensor4DPermute0213ColumnMajorInverseILi8ELi4EEEvE10SelectBaseISP_vEEEEvNT_6ParamsE,"aw",@nobits
	.sectionflags	@""
	.align	16
	.zero		1024


//--------------------- .nv.shared._ZN7cutlass7Kernel2INS_4gemm6kernel20DefaultGemmUniversalINS_6half_tENS_6layout11ColumnMajorELNS_16ComplexTransformE0ELi8ES4_S6_LS7_0ELi8ES4_NS5_8RowMajorEfNS_4arch15OpClassTensorOpENS9_4Sm80ENS1_9GemmShapeILi128ELi128ELi32EEENSC_ILi64ELi64ELi32EEENSC_ILi16ELi8ELi16EEENS_8epilogue6thread17LinearCombinationIS4_Li8EffLNSH_9ScaleType4KindE0ELNS_15FloatRoundStyleE2ES4_EENS1_11threadblock30GemmIdentityThreadblockSwizzleILi8EEELi4ENS9_13OpMultiplyAddELNS1_23SharedMemoryClearOptionE0ELb0ELb0ELb0ENS5_28Tensor5DPermute20314RowMajorILi16ELi3ELi8EEENS5_34Tensor4DPermute0213RowMajorInverseILi8ELi4EEENS5_9NoPermuteEvE10SelectBaseISP_vEEEEvNT_6ParamsE --------------------------
	.section	.nv.shared._ZN7cutlass7Kernel2INS_4gemm6kernel20DefaultGemmUniversalINS_6half_tENS_6layout11ColumnMajorELNS_16ComplexTransformE0ELi8ES4_S6_LS7_0ELi8ES4_NS5_8RowMajorEfNS_4arch15OpClassTensorOpENS9_4Sm80ENS1_9GemmShapeILi128ELi128ELi32EEENSC_ILi64ELi64ELi32EEENSC_ILi16ELi8ELi16EEENS_8epilogue6thread17LinearCombinationIS4_Li8EffLNSH_9ScaleType4KindE0ELNS_15FloatRoundStyleE2ES4_EENS1_11threadblock30GemmIdentityThreadblockSwizzleILi8EEELi4ENS9_13OpMultiplyAddELNS1_23SharedMemoryClearOptionE0ELb0ELb0ELb0ENS5_28Tensor5DPermute20314RowMajorILi16ELi3ELi8EEENS5_34Tensor4DPermute0213RowMajorInverseILi8ELi4EEENS5_9NoPermuteEvE10SelectBaseISP_vEEEEvNT_6ParamsE,"aw",@nobits
	.sectionflags	@""
	.align	16
	.zero		1024


//--------------------- .nv.shared._ZN7cutlass7Kernel2INS_4gemm6kernel20DefaultGemmUniversalINS_6half_tENS_6layout11ColumnMajorELNS_16ComplexTransformE0ELi8ES4_S6_LS7_0ELi8ES4_NS5_8RowMajorEfNS_4arch15OpClassTensorOpENS9_4Sm80ENS1_9GemmShapeILi128ELi128ELi32EEENSC_ILi64ELi64ELi32EEENSC_ILi16ELi8ELi16EEENS_8epilogue6thread17LinearCombinationIS4_Li8EffLNSH_9ScaleType4KindE0ELNS_15FloatRoundStyleE2ES4_EENS1_11threadblock30GemmIdentityThreadblockSwizzleILi8EEELi4ENS9_13OpMultiplyAddELNS1_23SharedMemoryClearOptionE0ELb0ELb0ELb0ENS5_9NoPermuteENS5_34Tensor4DPermute0213RowMajorInverseILi8ELi4EEESS_vE10SelectBaseISP_vEEEEvNT_6ParamsE --------------------------
	.section	.nv.shared._ZN7cutlass7Kernel2INS_4gemm6kernel20DefaultGemmUniversalINS_6half_tENS_6layout11ColumnMajorELNS_16ComplexTransformE0ELi8ES4_S6_LS7_0ELi8ES4_NS5_8RowMajorEfNS_4arch15OpClassTensorOpENS9_4Sm80ENS1_9GemmShapeILi128ELi128ELi32EEENSC_ILi64ELi64ELi32EEENSC_ILi16ELi8ELi16EEENS_8epilogue6thread17LinearCombinationIS4_Li8EffLNSH_9ScaleType4KindE0ELNS_15FloatRoundStyleE2ES4_EENS1_11threadblock30GemmIdentityThreadblockSwizzleILi8EEELi4ENS9_13OpMultiplyAddELNS1_23SharedMemoryClearOptionE0ELb0ELb0ELb0ENS5_9NoPermuteENS5_34Tensor4DPermute0213RowMajorInverseILi8ELi4EEESS_vE10SelectBaseISP_vEEEEvNT_6ParamsE,"aw",@nobits
	.sectionflags	@""
	.align	16
	.zero		1024


//--------------------- .nv.shared._ZN7cutlass7Kernel2INS_4gemm6kernel20DefaultGemmUniversalINS_6half_tENS_6layout11ColumnMajorELNS_16ComplexTransformE0ELi8ES4_S6_LS7_0ELi8ES4_NS5_8RowMajorEfNS_4arch15OpClassTensorOpENS9_4Sm80ENS1_9GemmShapeILi128ELi128ELi32EEENSC_ILi64ELi64ELi32EEENSC_ILi16ELi8ELi16EEENS_8epilogue6thread17LinearCombinationIS4_Li8EffLNSH_9ScaleType4KindE0ELNS_15FloatRoundStyleE2ES4_EENS1_11threadblock30GemmIdentityThreadblockSwizzleILi8EEELi4ENS9_13OpMultiplyAddELNS1_23SharedMemoryClearOptionE0ELb0ELb0ELb0ENS5_9NoPermuteESS_SS_vE10SelectBaseISP_vEEEEvNT_6ParamsE --------------------------
	.section	.nv.shared._ZN7cutlass7Kernel2INS_4gemm6kernel20DefaultGemmUniversalINS_6half_tENS_6layout11ColumnMajorELNS_16ComplexTransformE0ELi8ES4_S6_LS7_0ELi8ES4_NS5_8RowMajorEfNS_4arch15OpClassTensorOpENS9_4Sm80ENS1_9GemmShapeILi128ELi128ELi32EEENSC_ILi64ELi64ELi32EEENSC_ILi16ELi8ELi16EEENS_8epilogue6thread17LinearCombinationIS4_Li8EffLNSH_9ScaleType4KindE0ELNS_15FloatRoundStyleE2ES4_EENS1_11threadblock30GemmIdentityThreadblockSwizzleILi8EEELi4ENS9_13OpMultiplyAddELNS1_23SharedMemoryClearOptionE0ELb0ELb0ELb0ENS5_9NoPermuteESS_SS_vE10SelectBaseISP_vEEEEvNT_6ParamsE,"aw",@nobits
	.sectionflags	@""
	.align	16
	.zero		1024


//--------------------- .nv.shared._ZN7cutlass7Kernel2INS_4gemm6kernel20DefaultGemmUniversalINS_6half_tENS_6layout8RowMajorELNS_16ComplexTransformE0ELi8ES4_S6_LS7_0ELi8ES4_S6_fNS_4arch15OpClassTensorOpENS8_4Sm80ENS1_9GemmShapeILi128ELi128ELi32EEENSB_ILi64ELi64ELi32EEENSB_ILi16ELi8ELi16EEENS_8epilogue6thread17LinearCombinationIS4_Li8EffLNSG_9ScaleType4KindE0ELNS_15FloatRoundStyleE2ES4_EENS1_11threadblock30GemmIdentityThreadblockSwizzleILi8EEELi4ENS8_13OpMultiplyAddELNS1_23SharedMemoryClearOptionE0ELb0ELb0ELb0ENS5_31Tensor5DPermute02413ColumnMajorILi16ELi3ELi8EEENS5_37Tensor4DPermute0213ColumnMajorInverseILi8ELi4EEENS5_38Tensor5DPermute02413ColumnMajorInverseILi16ELi3ELi8EEEvE10SelectBaseISO_vEEEEvNT_6ParamsE --------------------------
	.section	.nv.shared._ZN7cutlass7Kernel2INS_4gemm6kernel20DefaultGemmUniversalINS_6half_tENS_6layout8RowMajorELNS_16ComplexTransformE0ELi8ES4_S6_LS7_0ELi8ES4_S6_fNS_4arch15OpClassTensorOpENS8_4Sm80ENS1_9GemmShapeILi128ELi128ELi32EEENSB_ILi64ELi64ELi32EEENSB_ILi16ELi8ELi16EEENS_8epilogue6thread17LinearCombinationIS4_Li8EffLNSG_9ScaleType4KindE0ELNS_15FloatRoundStyleE2ES4_EENS1_11threadblock30GemmIdentityThreadblockSwizzleILi8EEELi4ENS8_13OpMultiplyAddELNS1_23SharedMemoryClearOptionE0ELb0ELb0ELb0ENS5_31Tensor5DPermute02413ColumnMajorILi16ELi3ELi8EEENS5_37Tensor4DPermute0213ColumnMajorInverseILi8ELi4EEENS5_38Tensor5DPermute02413ColumnMajorInverseILi16ELi3ELi8EEEvE10SelectBaseISO_vEEEEvNT_6ParamsE,"aw",@nobits
	.sectionflags	@""
	.align	16
	.zero		1024


//--------------------- .nv.shared._ZN7cutlass7Kernel2INS_4gemm6kernel20DefaultGemmUniversalINS_6half_tENS_6layout8RowMajorELNS_16ComplexTransformE0ELi8ES4_S6_LS7_0ELi8ES4_S6_fNS_4arch15OpClassTensorOpENS8_4Sm80ENS1_9GemmShapeILi128ELi128ELi32EEENSB_ILi64ELi64ELi32EEENSB_ILi16ELi8ELi16EEENS_8epilogue6thread17LinearCombinationIS4_Li8EffLNSG_9ScaleType4KindE0ELNS_15FloatRoundStyleE2ES4_EENS1_11threadblock30GemmIdentityThreadblockSwizzleILi8EEELi4ENS8_13OpMultiplyAddELNS1_23SharedMemoryClearOptionE0ELb0ELb0ELb0ENS5_9NoPermuteENS5_37Tensor4DPermute0213ColumnMajorInverseILi8ELi4EEENS5_38Tensor5DPermute02413ColumnMajorInverseILi16ELi3ELi8EEEvE10SelectBaseISO_vEEEEvNT_6ParamsE --------------------------
	.section	.nv.shared._ZN7cutlass7Kernel2INS_4gemm6kernel20DefaultGemmUniversalINS_6half_tENS_6layout8RowMajorELNS_16ComplexTransformE0ELi8ES4_S6_LS7_0ELi8ES4_S6_fNS_4arch15OpClassTensorOpENS8_4Sm80ENS1_9GemmShapeILi128ELi128ELi32EEENSB_ILi64ELi64ELi32EEENSB_ILi16ELi8ELi16EEENS_8epilogue6thread17LinearCombinationIS4_Li8EffLNSG_9ScaleType4KindE0ELNS_15FloatRoundStyleE2ES4_EENS1_11threadblock30GemmIdentityThreadblockSwizzleILi8EEELi4ENS8_13OpMultiplyAddELNS1_23SharedMemoryClearOptionE0ELb0ELb0ELb0ENS5_9NoPermuteENS5_37Tensor4DPermute0213ColumnMajorInverseILi8ELi4EEENS5_38Tensor5DPermute02413ColumnMajorInverseILi16ELi3ELi8EEEvE10SelectBaseISO_vEEEEvNT_6ParamsE,"aw",@nobits
	.sectionflags	@""
	.align	16
	.zero		1024


//--------------------- .nv.shared._ZN7cutlass7Kernel2INS_4gemm6kernel20DefaultGemmUniversalINS_6half_tENS_6layout8RowMajorELNS_16ComplexTransformE0ELi8ES4_S6_LS7_0ELi8ES4_S6_fNS_4arch15OpClassTensorOpENS8_4Sm80ENS1_9GemmShapeILi128ELi128ELi32EEENSB_ILi64ELi64ELi32EEENSB_ILi16ELi8ELi16EEENS_8epilogue6thread17LinearCombinationIS4_Li8EffLNSG_9ScaleType4KindE0ELNS_15FloatRoundStyleE2ES4_EENS1_11threadblock30GemmIdentityThreadblockSwizzleILi8EEELi4ENS8_13OpMultiplyAddELNS1_23SharedMemoryClearOptionE0ELb0ELb0ELb0ENS5_31Tensor5DPermute02413ColumnMajorILi16ELi3ELi8EEENS5_9NoPermuteEST_vE10SelectBaseISO_vEEEEvNT_6ParamsE --------------------------
	.section	.nv.shared._ZN7cutlass7Kernel2INS_4gemm6kernel20DefaultGemmUniversalINS_6half_tENS_6layout8RowMajorELNS_16ComplexTransformE0ELi8ES4_S6_LS7_0ELi8ES4_S6_fNS_4arch15OpClassTensorOpENS8_4Sm80ENS1_9GemmShapeILi128ELi128ELi32EEENSB_ILi64ELi64ELi32EEENSB_ILi16ELi8ELi16EEENS_8epilogue6thread17LinearCombinationIS4_Li8EffLNSG_9ScaleType4KindE0ELNS_15FloatRoundStyleE2ES4_EENS1_11threadblock30GemmIdentityThreadblockSwizzleILi8EEELi4ENS8_13OpMultiplyAddELNS1_23SharedMemoryClearOptionE0ELb0ELb0ELb0ENS5_31Tensor5DPermute02413ColumnMajorILi16ELi3ELi8EEENS5_9NoPermuteEST_vE10SelectBaseISO_vEEEEvNT_6ParamsE,"aw",@nobits
	.sectionflags	@""
	.align	16
	.zero		1024


//--------------------- .nv.shared._ZN7cutlass7Kernel2INS_4gemm6kernel20DefaultGemmUniversalINS_6half_tENS_6layout8RowMajorELNS_16ComplexTransformE0ELi8ES4_S6_LS7_0ELi8ES4_S6_fNS_4arch15OpClassTensorOpENS8_4Sm80ENS1_9GemmShapeILi128ELi128ELi32EEENSB_ILi64ELi64ELi32EEENSB_ILi16ELi8ELi16EEENS_8epilogue6thread17LinearCombinationIS4_Li8EffLNSG_9ScaleType4KindE0ELNS_15FloatRoundStyleE2ES4_EENS1_11threadblock30GemmIdentityThreadblockSwizzleILi8EEELi4ENS8_13OpMultiplyAddELNS1_23SharedMemoryClearOptionE0ELb0ELb0ELb0ENS5_31Tensor5DPermute02413ColumnMajorILi16ELi3ELi8EEENS5_37Tensor4DPermute0213ColumnMajorInverseILi8ELi4EEENS5_9NoPermuteEvE10SelectBaseISO_vEEEEvNT_6ParamsE --------------------------
	.section	.nv.shared._ZN7cutlass7Kernel2INS_4gemm6kernel20DefaultGemmUniversalINS_6half_tENS_6layout8RowMajorELNS_16ComplexTransformE0ELi8ES4_S6_LS7_0ELi8ES4_S6_fNS_4arch15OpClassTensorOpENS8_4Sm80ENS1_9GemmShapeILi128ELi128ELi32EEENSB_ILi64ELi64ELi32EEENSB_ILi16ELi8ELi16EEENS_8epilogue6thread17LinearCombinationIS4_Li8EffLNSG_9ScaleType4KindE0ELNS_15FloatRoundStyleE2ES4_EENS1_11threadblock30GemmIdentityThreadblockSwizzleILi8EEELi4ENS8_13OpMultiplyAddELNS1_23SharedMemoryClearOptionE0ELb0ELb0ELb0ENS5_31Tensor5DPermute02413ColumnMajorILi16ELi3ELi8EEENS5_37Tensor4DPermute0213ColumnMajorInverseILi8ELi4EEENS5_9NoPermuteEvE10SelectBaseISO_vEEEEvNT_6ParamsE,"aw",@nobits
	.sectionflags	@""
	.align	16
	.zero		1024


//--------------------- .nv.shared._ZN7cutlass7Kernel2INS_4gemm6kernel20DefaultGemmUniversalINS_6half_tENS_6layout8RowMajorELNS_16ComplexTransformE0ELi8ES4_S6_LS7_0ELi8ES4_S6_fNS_4arch15OpClassTensorOpENS8_4Sm80ENS1_9GemmShapeILi128ELi128ELi32EEENSB_ILi64ELi64ELi32EEENSB_ILi16ELi8ELi16EEENS_8epilogue6thread17LinearCombinationIS4_Li8EffLNSG_9ScaleType4KindE0ELNS_15FloatRoundStyleE2ES4_EENS1_11threadblock30GemmIdentityThreadblockSwizzleILi8EEELi4ENS8_13OpMultiplyAddELNS1_23SharedMemoryClearOptionE0ELb0ELb0ELb0ENS5_9NoPermuteENS5_37Tensor4DPermute0213ColumnMajorInverseILi8ELi4EEESR_vE10SelectBaseISO_vEEEEvNT_6ParamsE --------------------------
	.section	.nv.shared._ZN7cutlass7Kernel2INS_4gemm6kernel20DefaultGemmUniversalINS_6half_tENS_6layout8RowMajorELNS_16ComplexTransformE0ELi8ES4_S6_LS7_0ELi8ES4_S6_fNS_4arch15OpClassTensorOpENS8_4Sm80ENS1_9GemmShapeILi128ELi128ELi32EEENSB_ILi64ELi64ELi32EEENSB_ILi16ELi8ELi16EEENS_8epilogue6thread17LinearCombinationIS4_Li8EffLNSG_9ScaleType4KindE0ELNS_15FloatRoundStyleE2ES4_EENS1_11threadblock30GemmIdentityThreadblockSwizzleILi8EEELi4ENS8_13OpMultiplyAddELNS1_23SharedMemoryClearOptionE0ELb0ELb0ELb0ENS5_9NoPermuteENS5_37Tensor4DPermute0213ColumnMajorInverseILi8ELi4EEESR_vE10SelectBaseISO_vEEEEvNT_6ParamsE,"aw",@nobits
	.sectionflags	@""
	.align	16
	.zero		1024


//--------------------- .nv.shared._ZN7cutlass7Kernel2INS_4gemm6kernel20DefaultGemmUniversalINS_6half_tENS_6layout8RowMajorELNS_16ComplexTransformE0ELi8ES4_S6_LS7_0ELi8ES4_S6_fNS_4arch15OpClassTensorOpENS8_4Sm80ENS1_9GemmShapeILi128ELi128ELi32EEENSB_ILi64ELi64ELi32EEENSB_ILi16ELi8ELi16EEENS_8epilogue6thread17LinearCombinationIS4_Li8EffLNSG_9ScaleType4KindE0ELNS_15FloatRoundStyleE2ES4_EENS1_11threadblock30GemmIdentityThreadblockSwizzleILi8EEELi4ENS8_13OpMultiplyAddELNS1_23SharedMemoryClearOptionE0ELb0ELb0ELb0ENS5_31Tensor5DPermute02413ColumnMajorILi16ELi3ELi8EEENS5_9NoPermuteENS5_38Tensor5DPermute02413ColumnMajorInverseILi16ELi3ELi8EEEvE10SelectBaseISO_vEEEEvNT_6ParamsE --------------------------
	.section	.nv.shared._ZN7cutlass7Kernel2INS_4gemm6kernel20DefaultGemmUniversalINS_6half_tENS_6layout8RowMajorELNS_16ComplexTransformE0ELi8ES4_S6_LS7_0ELi8ES4_S6_fNS_4arch15OpClassTensorOpENS8_4Sm80ENS1_9GemmShapeILi128ELi128ELi32EEENSB_ILi64ELi64ELi32EEENSB_ILi16ELi8ELi16EEENS_8epilogue6thread17LinearCombinationIS4_Li8EffLNSG_9ScaleType4KindE0ELNS_15FloatRoundStyleE2ES4_EENS1_11threadblock30GemmIdentityThreadblockSwizzleILi8EEELi4ENS8_13OpMultiplyAddELNS1_23SharedMemoryClearOptionE0ELb0ELb0ELb0ENS5_31Tensor5DPermute02413ColumnMajorILi16ELi3ELi8EEENS5_9NoPermuteENS5_38Tensor5DPermute02413ColumnMajorInverseILi16ELi3ELi8EEEvE10SelectBaseISO_vEEEEvNT_6ParamsE,"aw",@nobits
	.sectionflags	@""
	.align	16
	.zero		1024


//--------------------- .nv.shared._ZN7cutlass7Kernel2INS_4gemm6kernel20DefaultGemmUniversalINS_6half_tENS_6layout8RowMajorELNS_16ComplexTransformE0ELi8ES4_S6_LS7_0ELi8ES4_S6_fNS_4arch15OpClassTensorOpENS8_4Sm80ENS1_9GemmShapeILi128ELi128ELi32EEENSB_ILi64ELi64ELi32EEENSB_ILi16ELi8ELi16EEENS_8epilogue6thread17LinearCombinationIS4_Li8EffLNSG_9ScaleType4KindE0ELNS_15FloatRoundStyleE2ES4_EENS1_11threadblock30GemmIdentityThreadblockSwizzleILi8EEELi4ENS8_13OpMultiplyAddELNS1_23SharedMemoryClearOptionE0ELb0ELb0ELb0ENS5_9NoPermuteESR_NS5_38Tensor5DPermute02413ColumnMajorInverseILi16ELi3ELi8EEEvE10SelectBaseISO_vEEEEvNT_6ParamsE --------------------------
	.section	.nv.shared._ZN7cutlass7Kernel2INS_4gemm6kernel20DefaultGemmUniversalINS_6half_tENS_6layout8RowMajorELNS_16ComplexTransformE0ELi8ES4_S6_LS7_0ELi8ES4_S6_fNS_4arch15OpClassTensorOpENS8_4Sm80ENS1_9GemmShapeILi128ELi128ELi32EEENSB_ILi64ELi64ELi32EEENSB_ILi16ELi8ELi16EEENS_8epilogue6thread17LinearCombinationIS4_Li8EffLNSG_9ScaleType4KindE0ELNS_15FloatRoundStyleE2ES4_EENS1_11threadblock30GemmIdentityThreadblockSwizzleILi8EEELi4ENS8_13OpMultiplyAddELNS1_23SharedMemoryClearOptionE0ELb0ELb0ELb0ENS5_9NoPermuteESR_NS5_38Tensor5DPermute02413ColumnMajorInverseILi16ELi3ELi8EEEvE10SelectBaseISO_vEEEEvNT_6ParamsE,"aw",@nobits
	.sectionflags	@""
	.align	16
	.zero		1024


//--------------------- .nv.shared._ZN7cutlass7Kernel2INS_4gemm6kernel20DefaultGemmUniversalINS_6half_tENS_6layout8RowMajorELNS_16ComplexTransformE0ELi8ES4_S6_LS7_0ELi8ES4_S6_fNS_4arch15OpClassTensorOpENS8_4Sm80ENS1_9GemmShapeILi128ELi128ELi32EEENSB_ILi64ELi64ELi32EEENSB_ILi16ELi8ELi16EEENS_8epilogue6thread17LinearCombinationIS4_Li8EffLNSG_9ScaleType4KindE0ELNS_15FloatRoundStyleE2ES4_EENS1_11threadblock30GemmIdentityThreadblockSwizzleILi8EEELi4ENS8_13OpMultiplyAddELNS1_23SharedMemoryClearOptionE0ELb0ELb0ELb0ENS5_28Tensor5DPermute20314RowMajorILi16ELi3ELi8EEENS5_34Tensor4DPermute0213RowMajorInverseILi8ELi4EEESU_vE10SelectBaseISO_vEEEEvNT_6ParamsE --------------------------
	.section	.nv.shared._ZN7cutlass7Kernel2INS_4gemm6kernel20DefaultGemmUniversalINS_6half_tENS_6layout8RowMajorELNS_16ComplexTransformE0ELi8ES4_S6_LS7_0ELi8ES4_S6_fNS_4arch15OpClassTensorOpENS8_4Sm80ENS1_9GemmShapeILi128ELi128ELi32EEENSB_ILi64ELi64ELi32EEENSB_ILi16ELi8ELi16EEENS_8epilogue6thread17LinearCombinationIS4_Li8EffLNSG_9ScaleType4KindE0ELNS_15FloatRoundStyleE2ES4_EENS1_11threadblock30GemmIdentityThreadblockSwizzleILi8EEELi4ENS8_13OpMultiplyAddELNS1_23SharedMemoryClearOptionE0ELb0ELb0ELb0ENS5_28Tensor5DPermute20314RowMajorILi16ELi3ELi8EEENS5_34Tensor4DPermute0213RowMajorInverseILi8ELi4EEESU_vE10SelectBaseISO_vEEEEvNT_6ParamsE,"aw",@nobits
	.sectionflags	@""
	.align	16
	.zero		1024


//--------------------- .nv.shared._ZN7cutlass7Kernel2INS_4gemm6kernel20DefaultGemmUniversalINS_6half_tENS_6layout8RowMajorELNS_16ComplexTransformE0ELi8ES4_S6_LS7_0ELi8ES4_S6_fNS_4arch15OpClassTensorOpENS8_4Sm80ENS1_9GemmShapeILi128ELi128ELi32EEENSB_ILi64ELi64ELi32EEENSB_ILi16ELi8ELi16EEENS_8epilogue6thread17LinearCombinationIS4_Li8EffLNSG_9ScaleType4KindE0ELNS_15FloatRoundStyleE2ES4_EENS1_11threadblock30GemmIdentityThreadblockSwizzleILi8EEELi4ENS8_13OpMultiplyAddELNS1_23SharedMemoryClearOptionE0ELb0ELb0ELb0ENS5_9NoPermuteENS5_34Tensor4DPermute0213RowMajorInverseILi8ELi4EEEST_vE10SelectBaseISO_vEEEEvNT_6ParamsE --------------------------
	.section	.nv.shared._ZN7cutlass7Kernel2INS_4gemm6kernel20DefaultGemmUniversalINS_6half_tENS_6layout8RowMajorELNS_16ComplexTransformE0ELi8ES4_S6_LS7_0ELi8ES4_S6_fNS_4arch15OpClassTensorOpENS8_4Sm80ENS1_9GemmShapeILi128ELi128ELi32EEENSB_ILi64ELi64ELi32EEENSB_ILi16ELi8ELi16EEENS_8epilogue6thread17LinearCombinationIS4_Li8EffLNSG_9ScaleType4KindE0ELNS_15FloatRoundStyleE2ES4_EENS1_11threadblock30GemmIdentityThreadblockSwizzleILi8EEELi4ENS8_13OpMultiplyAddELNS1_23SharedMemoryClearOptionE0ELb0ELb0ELb0ENS5_9NoPermuteENS5_34Tensor4DPermute0213RowMajorInverseILi8ELi4EEEST_vE10SelectBaseISO_vEEEEvNT_6ParamsE,"aw",@nobits
	.sectionflags	@""
	.align	16
	.zero		1024


//--------------------- .nv.shared._ZN7cutlass7Kernel2INS_4gemm6kernel20DefaultGemmUniversalINS_6half_tENS_6layout8RowMajorELNS_16ComplexTransformE0ELi8ES4_S6_LS7_0ELi8ES4_S6_fNS_4arch15OpClassTensorOpENS8_4Sm80ENS1_9GemmShapeILi128ELi128ELi32EEENSB_ILi64ELi64ELi32EEENSB_ILi16ELi8ELi16EEENS_8epilogue6thread17LinearCombinationIS4_Li8EffLNSG_9ScaleType4KindE0ELNS_15FloatRoundStyleE2ES4_EENS1_11threadblock30GemmIdentityThreadblockSwizzleILi8EEELi4ENS8_13OpMultiplyAddELNS1_23SharedMemoryClearOptionE0ELb0ELb0ELb0ENS5_28Tensor5DPermute20314RowMajorILi16ELi3ELi8EEENS5_9NoPermuteEST_vE10SelectBaseISO_vEEEEvNT_6ParamsE --------------------------
	.section	.nv.shared._ZN7cutlass7Kernel2INS_4gemm6kernel20DefaultGemmUniversalINS_6half_tENS_6layout8RowMajorELNS_16ComplexTransformE0ELi8ES4_S6_LS7_0ELi8ES4_S6_fNS_4arch15OpClassTensorOpENS8_4Sm80ENS1_9GemmShapeILi128ELi128ELi32EEENSB_ILi64ELi64ELi32EEENSB_ILi16ELi8ELi16EEENS_8epilogue6thread17LinearCombinationIS4_Li8EffLNSG_9ScaleType4KindE0ELNS_15FloatRoundStyleE2ES4_EENS1_11threadblock30GemmIdentityThreadblockSwizzleILi8EEELi4ENS8_13OpMultiplyAddELNS1_23SharedMemoryClearOptionE0ELb0ELb0ELb0ENS5_28Tensor5DPermute20314RowMajorILi16ELi3ELi8EEENS5_9NoPermuteEST_vE10SelectBaseISO_vEEEEvNT_6ParamsE,"aw",@nobits
	.sectionflags	@""
	.align	16
	.zero		1024


//--------------------- .nv.shared._ZN7cutlass7Kernel2INS_4gemm6kernel20DefaultGemmUniversalINS_6half_tENS_6layout8RowMajorELNS_16ComplexTransformE0ELi8ES4_S6_LS7_0ELi8ES4_S6_fNS_4arch15OpClassTensorOpENS8_4Sm80ENS1_9GemmShapeILi128ELi128ELi32EEENSB_ILi64ELi64ELi32EEENSB_ILi16ELi8ELi16EEENS_8epilogue6thread17LinearCombinationIS4_Li8EffLNSG_9ScaleType4KindE0ELNS_15FloatRoundStyleE2ES4_EENS1_11threadblock30GemmIdentityThreadblockSwizzleILi8EEELi4ENS8_13OpMultiplyAddELNS1_23SharedMemoryClearOptionE0ELb0ELb0ELb0ENS5_28Tensor5DPermute20314RowMajorILi16ELi3ELi8EEENS5_9NoPermuteENS5_34Tensor4DPermute0213RowMajorInverseILi8ELi4EEEvE10SelectBaseISO_vEEEEvNT_6ParamsE --------------------------
	.section	.nv.shared._ZN7cutlass7Kernel2INS_4gemm6kernel20DefaultGemmUniversalINS_6half_tENS_6layout8RowMajorELNS_16ComplexTransformE0ELi8ES4_S6_LS7_0ELi8ES4_S6_fNS_4arch15OpClassTensorOpENS8_4Sm80ENS1_9GemmShapeILi128ELi128ELi32EEENSB_ILi64ELi64ELi32EEENSB_ILi16ELi8ELi16EEENS_8epilogue6thread17LinearCombinationIS4_Li8EffLNSG_9ScaleType4KindE0ELNS_15FloatRoundStyleE2ES4_EENS1_11threadblock30GemmIdentityThreadblockSwizzleILi8EEELi4ENS8_13OpMultiplyAddELNS1_23SharedMemoryClearOptionE0ELb0ELb0ELb0ENS5_28Tensor5DPermute20314RowMajorILi16ELi3ELi8EEENS5_9NoPermuteENS5_34Tensor4DPermute0213RowMajorInverseILi8ELi4EEEvE10SelectBaseISO_vEEEEvNT_6ParamsE,"aw",@nobits
	.sectionflags	@""
	.align	16
	.zero		1024


//--------------------- .nv.shared._ZN7cutlass7Kernel2INS_4gemm6kernel20DefaultGemmUniversalINS_6half_tENS_6layout8RowMajorELNS_16ComplexTransformE0ELi8ES4_S6_LS7_0ELi8ES4_S6_fNS_4arch15OpClassTensorOpENS8_4Sm80ENS1_9GemmShapeILi128ELi128ELi32EEENSB_ILi64ELi64ELi32EEENSB_ILi16ELi8ELi16EEENS_8epilogue6thread17LinearCombinationIS4_Li8EffLNSG_9ScaleType4KindE0ELNS_15FloatRoundStyleE2ES4_EENS1_11threadblock30GemmIdentityThreadblockSwizzleILi8EEELi4ENS8_13OpMultiplyAddELNS1_23SharedMemoryClearOptionE0ELb0ELb0ELb0ENS5_9NoPermuteESR_NS5_34Tensor4DPermute0213RowMajorInverseILi8ELi4EEEvE10SelectBaseISO_vEEEEvNT_6ParamsE --------------------------
	.section	.nv.shared._ZN7cutlass7Kernel2INS_4gemm6kernel20DefaultGemmUniversalINS_6half_tENS_6layout8RowMajorELNS_16ComplexTransformE0ELi8ES4_S6_LS7_0ELi8ES4_S6_fNS_4arch15OpClassTensorOpENS8_4Sm80ENS1_9GemmShapeILi128ELi128ELi32EEENSB_ILi64ELi64ELi32EEENSB_ILi16ELi8ELi16EEENS_8epilogue6thread17LinearCombinationIS4_Li8EffLNSG_9ScaleType4KindE0ELNS_15FloatRoundStyleE2ES4_EENS1_11threadblock30GemmIdentityThreadblockSwizzleILi8EEELi4ENS8_13OpMultiplyAddELNS1_23SharedMemoryClearOptionE0ELb0ELb0ELb0ENS5_9NoPermuteESR_NS5_34Tensor4DPermute0213RowMajorInverseILi8ELi4EEEvE10SelectBaseISO_vEEEEvNT_6ParamsE,"aw",@nobits
	.sectionflags	@""
	.align	16
	.zero		1024


//--------------------- .nv.shared._ZN7cutlass7Kernel2INS_4gemm6kernel20DefaultGemmUniversalINS_6half_tENS_6layout8RowMajorELNS_16ComplexTransformE0ELi8ES4_S6_LS7_0ELi8ES4_S6_fNS_4arch15OpClassTensorOpENS8_4Sm80ENS1_9GemmShapeILi128ELi128ELi32EEENSB_ILi64ELi64ELi32EEENSB_ILi16ELi8ELi16EEENS_8epilogue6thread17LinearCombinationIS4_Li8EffLNSG_9ScaleType4KindE0ELNS_15FloatRoundStyleE2ES4_EENS1_11threadblock30GemmIdentityThreadblockSwizzleILi8EEELi4ENS8_13OpMultiplyAddELNS1_23SharedMemoryClearOptionE0ELb0ELb0ELb0ENS5_28Tensor5DPermute20314RowMajorILi16ELi3ELi8EEENS5_34Tensor4DPermute0213RowMajorInverseILi8ELi4EEENS5_9NoPermuteEvE10SelectBaseISO_vEEEEvNT_6ParamsE --------------------------
	.section	.nv.shared._ZN7cutlass7Kernel2INS_4gemm6kernel20DefaultGemmUniversalINS_6half_tENS_6layout8RowMajorELNS_16ComplexTransformE0ELi8ES4_S6_LS7_0ELi8ES4_S6_fNS_4arch15OpClassTensorOpENS8_4Sm80ENS1_9GemmShapeILi128ELi128ELi32EEENSB_ILi64ELi64ELi32EEENSB_ILi16ELi8ELi16EEENS_8epilogue6thread17LinearCombinationIS4_Li8EffLNSG_9ScaleType4KindE0ELNS_15FloatRoundStyleE2ES4_EENS1_11threadblock30GemmIdentityThreadblockSwizzleILi8EEELi4ENS8_13OpMultiplyAddELNS1_23SharedMemoryClearOptionE0ELb0ELb0ELb0ENS5_28Tensor5DPermute20314RowMajorILi16ELi3ELi8EEENS5_34Tensor4DPermute0213RowMajorInverseILi8ELi4EEENS5_9NoPermuteEvE10SelectBaseISO_vEEEEvNT_6ParamsE,"aw",@nobits
	.sectionflags	@""
	.align	16
	.zero		1024


//--------------------- .nv.shared._ZN7cutlass7Kernel2INS_4gemm6kernel20DefaultGemmUniversalINS_6half_tENS_6layout8RowMajorELNS_16ComplexTransformE0ELi8ES4_S6_LS7_0ELi8ES4_S6_fNS_4arch15OpClassTensorOpENS8_4Sm80ENS1_9GemmShapeILi128ELi128ELi32EEENSB_ILi64ELi64ELi32EEENSB_ILi16ELi8ELi16EEENS_8epilogue6thread17LinearCombinationIS4_Li8EffLNSG_9ScaleType4KindE0ELNS_15FloatRoundStyleE2ES4_EENS1_11threadblock30GemmIdentityThreadblockSwizzleILi8EEELi4ENS8_13OpMultiplyAddELNS1_23SharedMemoryClearOptionE0ELb0ELb0ELb0ENS5_9NoPermuteENS5_34Tensor4DPermute0213RowMajorInverseILi8ELi4EEESR_vE10SelectBaseISO_vEEEEvNT_6ParamsE --------------------------
	.section	.nv.shared._ZN7cutlass7Kernel2INS_4gemm6kernel20DefaultGemmUniversalINS_6half_tENS_6layout8RowMajorELNS_16ComplexTransformE0ELi8ES4_S6_LS7_0ELi8ES4_S6_fNS_4arch15OpClassTensorOpENS8_4Sm80ENS1_9GemmShapeILi128ELi128ELi32EEENSB_ILi64ELi64ELi32EEENSB_ILi16ELi8ELi16EEENS_8epilogue6thread17LinearCombinationIS4_Li8EffLNSG_9ScaleType4KindE0ELNS_15FloatRoundStyleE2ES4_EENS1_11threadblock30GemmIdentityThreadblockSwizzleILi8EEELi4ENS8_13OpMultiplyAddELNS1_23SharedMemoryClearOptionE0ELb0ELb0ELb0ENS5_9NoPermuteENS5_34Tensor4DPermute0213RowMajorInverseILi8ELi4EEESR_vE10SelectBaseISO_vEEEEvNT_6ParamsE,"aw",@nobits
	.sectionflags	@""
	.align	16
	.zero		1024


//--------------------- .nv.shared._ZN7cutlass7Kernel2INS_4gemm6kernel20DefaultGemmUniversalINS_6half_tENS_6layout8RowMajorELNS_16ComplexTransformE0ELi8ES4_S6_LS7_0ELi8ES4_S6_fNS_4arch15OpClassTensorOpENS8_4Sm80ENS1_9GemmShapeILi128ELi128ELi32EEENSB_ILi64ELi64ELi32EEENSB_ILi16ELi8ELi16EEENS_8epilogue6thread17LinearCombinationIS4_Li8EffLNSG_9ScaleType4KindE0ELNS_15FloatRoundStyleE2ES4_EENS1_11threadblock30GemmIdentityThreadblockSwizzleILi8EEELi4ENS8_13OpMultiplyAddELNS1_23SharedMemoryClearOptionE0ELb0ELb0ELb0ENS5_9NoPermuteESR_SR_vE10SelectBaseISO_vEEEEvNT_6ParamsE --------------------------
	.section	.nv.shared._ZN7cutlass7Kernel2INS_4gemm6kernel20DefaultGemmUniversalINS_6half_tENS_6layout8RowMajorELNS_16ComplexTransformE0ELi8ES4_S6_LS7_0ELi8ES4_S6_fNS_4arch15OpClassTensorOpENS8_4Sm80ENS1_9GemmShapeILi128ELi128ELi32EEENSB_ILi64ELi64ELi32EEENSB_ILi16ELi8ELi16EEENS_8epilogue6thread17LinearCombinationIS4_Li8EffLNSG_9ScaleType4KindE0ELNS_15FloatRoundStyleE2ES4_EENS1_11threadblock30GemmIdentityThreadblockSwizzleILi8EEELi4ENS8_13OpMultiplyAddELNS1_23SharedMemoryClearOptionE0ELb0ELb0ELb0ENS5_9NoPermuteESR_SR_vE10SelectBaseISO_vEEEEvNT_6ParamsE,"aw",@nobits
	.sectionflags	@""
	.align	16
	.zero		1024


//--------------------- .nv.constant0._ZN7cutlass9reference6device6kernel11GemmComplexINS_6half_tENS_6layout8RowMajorES4_S6_S4_NS5_11ColumnMajorEffS4_NS_16NumericConverterIS4_fLNS_15FloatRoundStyleE2EEENS_12multiply_addIfffEELi4ELi16EEEvNS_4gemm9GemmCoordET5_NS_9TensorRefIT_T0_EENS_16ComplexTransformENSG_IT1_T2_EESK_SF_NSG_IT3_T4_EENSG_IT7_SP_EET6_illll --------------------------
	.section	.nv.constant0._ZN7cutlass9reference6device6kernel11GemmComplexINS_6half_tENS_6layout8RowMajorES4_S6_S4_NS5_11ColumnMajorEffS4_NS_16NumericConverterIS4_fLNS_15FloatRoundStyleE2EEENS_12multiply_addIfffEELi4ELi16EEEvNS_4gemm9GemmCoordET5_NS_9TensorRefIT_T0_EENS_16ComplexTransformENSG_IT1_T2_EESK_SF_NSG_IT3_T4_EENSG_IT7_SP_EET6_illll,"a",@progbits
	.sectionflags	@""
	.align	4
.nv.constant0._ZN7cutlass9reference6device6kernel11GemmComplexINS_6half_tENS_6layout8RowMajorES4_S6_S4_NS5_11ColumnMajorEffS4_NS_16NumericConverterIS4_fLNS_15FloatRoundStyleE2EEENS_12multiply_addIfffEELi4ELi16EEEvNS_4gemm9GemmCoordET5_NS_9TensorRefIT_T0_EENS_16ComplexTransformENSG_IT1_T2_EESK_SF_NSG_IT3_T4_EENSG_IT7_SP_EET6_illll:
	.zero		664


//--------------------- .nv.constant0._ZN7cutlass9reference6device6kernel11GemmComplexINS_6half_tENS_6layout8RowMajorES4_S6_S4_NS5_11ColumnMajorEffS4_NS_16NumericConverterIS4_fLNS_15FloatRoundStyleE2EEENS_12multiply_addIfffEELi4ELi4EEEvNS_4gemm9GemmCoordET5_NS_9TensorRefIT_T0_EENS_16ComplexTransformENSG_IT1_T2_EESK_SF_NSG_IT3_T4_EENSG_IT7_SP_EET6_illll --------------------------
	.section	.nv.constant0._ZN7cutlass9reference6device6kernel11GemmComplexINS_6half_tENS_6layout8RowMajorES4_S6_S4_NS5_11ColumnMajorEffS4_NS_16NumericConverterIS4_fLNS_15FloatRoundStyleE2EEENS_12multiply_addIfffEELi4ELi4EEEvNS_4gemm9GemmCoordET5_NS_9TensorRefIT_T0_EENS_16ComplexTransformENSG_IT1_T2_EESK_SF_NSG_IT3_T4_EENSG_IT7_SP_EET6_illll,"a",@progbits
	.sectionflags	@""
	.align	4
.nv.constant0._ZN7cutlass9reference6device6kernel11GemmComplexINS_6half_tENS_6layout8RowMajorES4_S6_S4_NS5_11ColumnMajorEffS4_NS_16NumericConverterIS4_fLNS_15FloatRoundStyleE2EEENS_12multiply_addIfffEELi4ELi4EEEvNS_4gemm9GemmCoordET5_NS_9TensorRefIT_T0_EENS_16ComplexTransformENSG_IT1_T2_EESK_SF_NSG_IT3_T4_EENSG_IT7_SP_EET6_illll:
	.zero		664


//--------------------- .nv.constant0._ZN7cutlass9reference6device6kernel11GemmComplexINS_6half_tENS_6layout11ColumnMajorES4_S6_S4_NS5_8RowMajorEffS4_NS_16NumericConverterIS4_fLNS_15FloatRoundStyleE2EEENS_12multiply_addIfffEELi4ELi16EEEvNS_4gemm9GemmCoordET5_NS_9TensorRefIT_T0_EENS_16ComplexTransformENSG_IT1_T2_EESK_SF_NSG_IT3_T4_EENSG_IT7_SP_EET6_illll --------------------------
	.section	.nv.constant0._ZN7cutlass9reference6device6kernel11GemmComplexINS_6half_tENS_6layout11ColumnMajorES4_S6_S4_NS5_8RowMajorEffS4_NS_16NumericConverterIS4_fLNS_15FloatRoundStyleE2EEENS_12multiply_addIfffEELi4ELi16EEEvNS_4gemm9GemmCoordET5_NS_9TensorRefIT_T0_EENS_16ComplexTransformENSG_IT1_T2_EESK_SF_NSG_IT3_T4_EENSG_IT7_SP_EET6_illll,"a",@progbits
	.sectionflags	@""
	.align	4
.nv.constant0._ZN7cutlass9reference6device6kernel11GemmComplexINS_6half_tENS_6layout11ColumnMajorES4_S6_S4_NS5_8RowMajorEffS4_NS_16NumericConverterIS4_fLNS_15FloatRoundStyleE2EEENS_12multiply_addIfffEELi4ELi16EEEvNS_4gemm9GemmCoordET5_NS_9TensorRefIT_T0_EENS_16ComplexTransformENSG_IT1_T2_EESK_SF_NSG_IT3_T4_EENSG_IT7_SP_EET6_illll:
	.zero		664


//--------------------- .nv.constant0._ZN7cutlass9reference6device6kernel11GemmComplexINS_6half_tENS_6layout11ColumnMajorES4_S6_S4_NS5_8RowMajorEffS4_NS_16NumericConverterIS4_fLNS_15FloatRoundStyleE2EEENS_12multiply_addIfffEELi4ELi4EEEvNS_4gemm9GemmCoordET5_NS_9TensorRefIT_T0_EENS_16ComplexTransformENSG_IT1_T2_EESK_SF_NSG_IT3_T4_EENSG_IT7_SP_EET6_illll --------------------------
	.section	.nv.constant0._ZN7cutlass9reference6device6kernel11GemmComplexINS_6half_tENS_6layout11ColumnMajorES4_S6_S4_NS5_8RowMajorEffS4_NS_16NumericConverterIS4_fLNS_15FloatRoundStyleE2EEENS_12multiply_addIfffEELi4ELi4EEEvNS_4gemm9GemmCoordET5_NS_9TensorRefIT_T0_EENS_16ComplexTransformENSG_IT1_T2_EESK_SF_NSG_IT3_T4_EENSG_IT7_SP_EET6_illll,"a",@progbits
	.sectionflags	@""
	.align	4
.nv.constant0._ZN7cutlass9reference6device6kernel11GemmComplexINS_6half_tENS_6layout11ColumnMajorES4_S6_S4_NS5_8RowMajorEffS4_NS_16NumericConverterIS4_fLNS_15FloatRoundStyleE2EEENS_12multiply_addIfffEELi4ELi4EEEvNS_4gemm9GemmCoordET5_NS_9TensorRefIT_T0_EENS_16ComplexTransformENSG_IT1_T2_EESK_SF_NSG_IT3_T4_EENSG_IT7_SP_EET6_illll:
	.zero		664


//--------------------- .nv.constant0._ZN7cutlass9reference6device6kernel11GemmComplexINS_6half_tENS_6layout11ColumnMajorES4_S6_S4_S6_ffS4_NS_16NumericConverterIS4_fLNS_15FloatRoundStyleE2EEENS_12multiply_addIfffEELi4ELi16EEEvNS_4gemm9GemmCoordET5_NS_9TensorRefIT_T0_EENS_16ComplexTransformENSF_IT1_T2_EESJ_SE_NSF_IT3_T4_EENSF_IT7_SO_EET6_illll --------------------------
	.section	.nv.constant0._ZN7cutlass9reference6device6kernel11GemmComplexINS_6half_tENS_6layout11ColumnMajorES4_S6_S4_S6_ffS4_NS_16NumericConverterIS4_fLNS_15FloatRoundStyleE2EEENS_12multiply_addIfffEELi4ELi16EEEvNS_4gemm9GemmCoordET5_NS_9TensorRefIT_T0_EENS_16ComplexTransformENSF_IT1_T2_EESJ_SE_NSF_IT3_T4_EENSF_IT7_SO_EET6_illll,"a",@progbits
	.sectionflags	@""
	.align	4
.nv.constant0._ZN7cutlass9reference6device6kernel11GemmComplexINS_6half_tENS_6layout11ColumnMajorES4_S6_S4_S6_ffS4_NS_16NumericConverterIS4_fLNS_15FloatRoundStyleE2EEENS_12multiply_addIfffEELi4ELi16EEEvNS_4gemm9GemmCoordET5_NS_9TensorRefIT_T0_EENS_16ComplexTransformENSF_IT1_T2_EESJ_SE_NSF_IT3_T4_EENSF_IT7_SO_EET6_illll:
	.zero		664


//--------------------- .nv.constant0._ZN7cutlass9reference6device6kernel11GemmComplexINS_6half_tENS_6layout11ColumnMajorES4_S6_S4_S6_ffS4_NS_16NumericConverterIS4_fLNS_15FloatRoundStyleE2EEENS_12multiply_addIfffEELi4ELi4EEEvNS_4gemm9GemmCoordET5_NS_9TensorRefIT_T0_EENS_16ComplexTransformENSF_IT1_T2_EESJ_SE_NSF_IT3_T4_EENSF_IT7_SO_EET6_illll --------------------------
	.section	.nv.constant0._ZN7cutlass9reference6device6kernel11GemmComplexINS_6half_tENS_6layout11ColumnMajorES4_S6_S4_S6_ffS4_NS_16NumericConverterIS4_fLNS_15FloatRoundStyleE2EEENS_12multiply_addIfffEELi4ELi4EEEvNS_4gemm9GemmCoordET5_NS_9TensorRefIT_T0_EENS_16ComplexTransformENSF_IT1_T2_EESJ_SE_NSF_IT3_T4_EENSF_IT7_SO_EET6_illll,"a",@progbits
	.sectionflags	@""
	.align	4
.nv.constant0._ZN7cutlass9reference6device6kernel11GemmComplexINS_6half_tENS_6layout11ColumnMajorES4_S6_S4_S6_ffS4_NS_16NumericConverterIS4_fLNS_15FloatRoundStyleE2EEENS_12multiply_addIfffEELi4ELi4EEEvNS_4gemm9GemmCoordET5_NS_9TensorRefIT_T0_EENS_16ComplexTransformENSF_IT1_T2_EESJ_SE_NSF_IT3_T4_EENSF_IT7_SO_EET6_illll:
	.zero		664


//--------------------- .nv.constant0._ZN7cutlass9reference6device6kernel17BlockCompareEqualINS_6half_tEEEvPiPKT_S8_m --------------------------
	.section	.nv.constant0._ZN7cutlass9reference6device6kernel17BlockCompareEqualINS_6half_tEEEvPiPKT_S8_m,"a",@progbits
	.sectionflags	@""
	.align	4
.nv.constant0._ZN7cutlass9reference6device6kernel17BlockCompareEqualINS_6half_tEEEvPiPKT_S8_m:
	.zero		560


//--------------------- .nv.constant0._ZN7cutlass9reference6device6kernel11GemmComplexINS_6half_tENS_6layout8RowMajorES4_S6_S4_S6_ffS4_NS_16NumericConverterIS4_fLNS_15FloatRoundStyleE2EEENS_12multiply_addIfffEELi4ELi16EEEvNS_4gemm9GemmCoordET5_NS_9TensorRefIT_T0_EENS_16ComplexTransformENSF_IT1_T2_EESJ_SE_NSF_IT3_T4_EENSF_IT7_SO_EET6_illll --------------------------
	.section	.nv.constant0._ZN7cutlass9reference6device6kernel11GemmComplexINS_6half_tENS_6layout8RowMajorES4_S6_S4_S6_ffS4_NS_16NumericConverterIS4_fLNS_15FloatRoundStyleE2EEENS_12multiply_addIfffEELi4ELi16EEEvNS_4gemm9GemmCoordET5_NS_9TensorRefIT_T0_EENS_16ComplexTransformENSF_IT1_T2_EESJ_SE_NSF_IT3_T4_EENSF_IT7_SO_EET6_illll,"a",@progbits
	.sectionflags	@""
	.align	4
.nv.constant0._ZN7cutlass9reference6device6kernel11GemmComplexINS_6half_tENS_6layout8RowMajorES4_S6_S4_S6_ffS4_NS_16NumericConverterIS4_fLNS_15FloatRoundStyleE2EEENS_12multiply_addIfffEELi4ELi16EEEvNS_4gemm9GemmCoordET5_NS_9TensorRefIT_T0_EENS_16ComplexTransformENSF_IT1_T2_EESJ_SE_NSF_IT3_T4_EENSF_IT7_SO_EET6_illll:
	.zero		664


//--------------------- .nv.constant0._ZN7cutlass9reference6device6kernel11GemmComplexINS_6half_tENS_6layout8RowMajorES4_S6_S4_S6_ffS4_NS_16NumericConverterIS4_fLNS_15FloatRoundStyleE2EEENS_12multiply_addIfffEELi4ELi4EEEvNS_4gemm9GemmCoordET5_NS_9TensorRefIT_T0_EENS_16ComplexTransformENSF_IT1_T2_EESJ_SE_NSF_IT3_T4_EENSF_IT7_SO_EET6_illll --------------------------
	.section	.nv.constant0._ZN7cutlass9reference6device6kernel11GemmComplexINS_6half_tENS_6layout8RowMajorES4_S6_S4_S6_ffS4_NS_16NumericConverterIS4_fLNS_15FloatRoundStyleE2EEENS_12multiply_addIfffEELi4ELi4EEEvNS_4gemm9GemmCoordET5_NS_9TensorRefIT_T0_EENS_16ComplexTransformENSF_IT1_T2_EESJ_SE_NSF_IT3_T4_EENSF_IT7_SO_EET6_illll,"a",@progbits
	.sectionflags	@""
	.align	4
.nv.constant0._ZN7cutlass9reference6device6kernel11GemmComplexINS_6half_tENS_6layout8RowMajorES4_S6_S4_S6_ffS4_NS_16NumericConverterIS4_fLNS_15FloatRoundStyleE2EEENS_12multiply_addIfffEELi4ELi4EEEvNS_4gemm9GemmCoordET5_NS_9TensorRefIT_T0_EENS_16ComplexTransformENSF_IT1_T2_EESJ_SE_NSF_IT3_T4_EENSF_IT7_SO_EET6_illll:
	.zero		664


//--------------------- .nv.constant0._ZN7cutlass9reference6device6kernel13TensorForEachINS1_6detail20TensorFillLinearFuncINS_6half_tENS_6layout18PackedVectorLayoutEEELi1ENS9_6ParamsEEEvNS_5CoordIXT0_EilEET1_ --------------------------
	.section	.nv.constant0._ZN7cutlass9reference6device6kernel13TensorForEachINS1_6detail20TensorFillLinearFuncINS_6half_tENS_6layout18PackedVectorLayoutEEELi1ENS9_6ParamsEEEvNS_5CoordIXT0_EilEET1_,"a",@progbits
	.sectionflags	@""
	.align	4
.nv.constant0._ZN7cutlass9reference6device6kernel13TensorForEachINS1_6detail20TensorFillLinearFuncINS_6half_tENS_6layout18PackedVectorLayoutEEELi1ENS9_6ParamsEEEvNS_5CoordIXT0_EilEET1_:
	.zero		560


//--------------------- .nv.constant0._ZN7cutlass9reference6device6kernel12BlockForEachINS_6half_tENS1_6detail18RandomGaussianFuncIS4_EEEEvPT_mNT0_6ParamsE --------------------------
	.section	.nv.constant0._ZN7cutlass9reference6device6kernel12BlockForEachINS_6half_tENS1_6detail18RandomGaussianFuncIS4_EEEEvPT_mNT0_6ParamsE,"a",@progbits
	.sectionflags	@""
	.align	4
.nv.constant0._ZN7cutlass9reference6device6kernel12BlockForEachINS_6half_tENS1_6detail18RandomGaussianFuncIS4_EEEEvPT_mNT0_6ParamsE:
	.zero		576


//--------------------- .nv.constant0._ZN7cutlass9reference6device6kernel12BlockForEachINS_6half_tENS1_6detail17RandomUniformFuncIS4_EEEEvPT_mNT0_6ParamsE --------------------------
	.section	.nv.constant0._ZN7cutlass9reference6device6kernel12BlockForEachINS_6half_tENS1_6detail17RandomUniformFuncIS4_EEEEvPT_mNT0_6ParamsE,"a",@progbits
	.sectionflags	@""
	.align	4
.nv.constant0._ZN7cutlass9reference6device6kernel12BlockForEachINS_6half_tENS1_6detail17RandomUniformFuncIS4_EEEEvPT_mNT0_6ParamsE:
	.zero		592


//--------------------- .nv.constant0._ZN7cutlass7Kernel2INS_4gemm6kernel20DefaultGemmUniversalINS_6half_tENS_6layout8RowMajorELNS_16ComplexTransformE0ELi8ES4_S6_LS7_0ELi8ES4_S6_fNS_4arch15OpClassTensorOpENS8_4Sm80ENS1_9GemmShapeILi128ELi128ELi32EEENSB_ILi64ELi64ELi32EEENSB_ILi16ELi8ELi16EEENS_8epilogue6thread17LinearCombinationIS4_Li8EffLNSG_9ScaleType4KindE0ELNS_15FloatRoundStyleE2ES4_EENS1_11threadblock30GemmIdentityThreadblockSwizzleILi8EEELi4ENS8_13OpMultiplyAddELNS1_23SharedMemoryClearOptionE0ELb0ELb0ELb0ENS5_33Tensor4DPermuteBMM0321ColumnMajorILi12EEENS5_40Tensor4DPermuteBMM0321ColumnMajorInverseILi12EEESU_vE10SelectBaseISO_vEEEEvNT_6ParamsE --------------------------
	.section	.nv.constant0._ZN7cutlass7Kernel2INS_4gemm6kernel20DefaultGemmUniversalINS_6half_tENS_6layout8RowMajorELNS_16ComplexTransformE0ELi8ES4_S6_LS7_0ELi8ES4_S6_fNS_4arch15OpClassTensorOpENS8_4Sm80ENS1_9GemmShapeILi128ELi128ELi32EEENSB_ILi64ELi64ELi32EEENSB_ILi16ELi8ELi16EEENS_8epilogue6thread17LinearCombinationIS4_Li8EffLNSG_9ScaleType4KindE0ELNS_15FloatRoundStyleE2ES4_EENS1_11threadblock30GemmIdentityThreadblockSwizzleILi8EEELi4ENS8_13OpMultiplyAddELNS1_23SharedMemoryClearOptionE0ELb0ELb0ELb0ENS5_33Tensor4DPermuteBMM0321ColumnMajorILi12EEENS5_40Tensor4DPermuteBMM0321ColumnMajorInverseILi12EEESU_vE10SelectBaseISO_vEEEEvNT_6ParamsE,"a",@progbits
	.sectionflags	@""
	.align	4
.nv.constant0._ZN7cutlass7Kernel2INS_4gemm6kernel20DefaultGemmUniversalINS_6half_tENS_6layout8RowMajorELNS_16ComplexTransformE0ELi8ES4_S6_LS7_0ELi8ES4_S6_fNS_4arch15OpClassTensorOpENS8_4Sm80ENS1_9GemmShapeILi128ELi128ELi32EEENSB_ILi64ELi64ELi32EEENSB_ILi16ELi8ELi16EEENS_8epilogue6thread17LinearCombinationIS4_Li8EffLNSG_9ScaleType4KindE0ELNS_15FloatRoundStyleE2ES4_EENS1_11threadblock30GemmIdentityThreadblockSwizzleILi8EEELi4ENS8_13OpMultiplyAddELNS1_23SharedMemoryClearOptionE0ELb0ELb0ELb0ENS5_33Tensor4DPermuteBMM0321ColumnMajorILi12EEENS5_40Tensor4DPermuteBMM0321ColumnMajorInverseILi12EEESU_vE10SelectBaseISO_vEEEEvNT_6ParamsE:
	.zero		896


//--------------------- .nv.constant0._ZN7cutlass7Kernel2INS_4gemm6kernel20DefaultGemmUniversalINS_6half_tENS_6layout8RowMajorELNS_16ComplexTransformE0ELi8ES4_S6_LS7_0ELi8ES4_S6_fNS_4arch15OpClassTensorOpENS8_4Sm80ENS1_9GemmShapeILi128ELi128ELi32EEENSB_ILi64ELi64ELi32EEENSB_ILi16ELi8ELi16EEENS_8epilogue6thread17LinearCombinationIS4_Li8EffLNSG_9ScaleType4KindE0ELNS_15FloatRoundStyleE2ES4_EENS1_11threadblock30GemmIdentityThreadblockSwizzleILi8EEELi4ENS8_13OpMultiplyAddELNS1_23SharedMemoryClearOptionE0ELb0ELb0ELb0ENS5_9NoPermuteENS5_40Tensor4DPermuteBMM0321ColumnMajorInverseILi12EEEST_vE10SelectBaseISO_vEEEEvNT_6ParamsE --------------------------
	.section	.nv.constant0._ZN7cutlass7Kernel2INS_4gemm6kernel20DefaultGemmUniversalINS_6half_tENS_6layout8RowMajorELNS_16ComplexTransformE0ELi8ES4_S6_LS7_0ELi8ES4_S6_fNS_4arch15OpClassTensorOpENS8_4Sm80ENS1_9GemmShapeILi128ELi128ELi32EEENSB_ILi64ELi64ELi32EEENSB_ILi16ELi8ELi16EEENS_8epilogue6thread17LinearCombinationIS4_Li8EffLNSG_9ScaleType4KindE0ELNS_15FloatRoundStyleE2ES4_EENS1_11threadblock30GemmIdentityThreadblockSwizzleILi8EEELi4ENS8_13OpMultiplyAddELNS1_23SharedMemoryClearOptionE0ELb0ELb0ELb0ENS5_9NoPermuteENS5_40Tensor4DPermuteBMM0321ColumnMajorInverseILi12EEEST_vE10SelectBaseISO_vEEEEvNT_6ParamsE,"a",@progbits
	.sectionflags	@""
	.align	4
.nv.constant0._ZN7cutlass7Kernel2INS_4gemm6kernel20DefaultGemmUniversalINS_6half_tENS_6layout8RowMajorELNS_16ComplexTransformE0ELi8ES4_S6_LS7_0ELi8ES4_S6_fNS_4arch15OpClassTensorOpENS8_4Sm80ENS1_9GemmShapeILi128ELi128ELi32EEENSB_ILi64ELi64ELi32EEENSB_ILi16ELi8ELi16EEENS_8epilogue6thread17LinearCombinationIS4_Li8EffLNSG_9ScaleType4KindE0ELNS_15FloatRoundStyleE2ES4_EENS1_11threadblock30GemmIdentityThreadblockSwizzleILi8EEELi4ENS8_13OpMultiplyAddELNS1_23SharedMemoryClearOptionE0ELb0ELb0ELb0ENS5_9NoPermuteENS5_40Tensor4DPermuteBMM0321ColumnMajorInverseILi12EEEST_vE10SelectBaseISO_vEEEEvNT_6ParamsE:
	.zero		896


//--------------------- .nv.constant0._ZN7cutlass7Kernel2INS_4gemm6kernel20DefaultGemmUniversalINS_6half_tENS_6layout8RowMajorELNS_16ComplexTransformE0ELi8ES4_S6_LS7_0ELi8ES4_S6_fNS_4arch15OpClassTensorOpENS8_4Sm80ENS1_9GemmShapeILi128ELi128ELi32EEENSB_ILi64ELi64ELi32EEENSB_ILi16ELi8ELi16EEENS_8epilogue6thread17LinearCombinationIS4_Li8EffLNSG_9ScaleType4KindE0ELNS_15FloatRoundStyleE2ES4_EENS1_11threadblock30GemmIdentityThreadblockSwizzleILi8EEELi4ENS8_13OpMultiplyAddELNS1_23SharedMemoryClearOptionE0ELb0ELb0ELb0ENS5_33Tensor4DPermuteBMM0321ColumnMajorILi12EEENS5_9NoPermuteEST_vE10SelectBaseISO_vEEEEvNT_6ParamsE --------------------------
	.section	.nv.constant0._ZN7cutlass7Kernel2INS_4gemm6kernel20DefaultGemmUniversalINS_6half_tENS_6layout8RowMajorELNS_16ComplexTransformE0ELi8ES4_S6_LS7_0ELi8ES4_S6_fNS_4arch15OpClassTensorOpENS8_4Sm80ENS1_9GemmShapeILi128ELi128ELi32EEENSB_ILi64ELi64ELi32EEENSB_ILi16ELi8ELi16EEENS_8epilogue6thread17LinearCombinationIS4_Li8EffLNSG_9ScaleType4KindE0ELNS_15FloatRoundStyleE2ES4_EENS1_11threadblock30GemmIdentityThreadblockSwizzleILi8EEELi4ENS8_13OpMultiplyAddELNS1_23SharedMemoryClearOptionE0ELb0ELb0ELb0ENS5_33Tensor4DPermuteBMM0321ColumnMajorILi12EEENS5_9NoPermuteEST_vE10SelectBaseISO_vEEEEvNT_6ParamsE,"a",@progbits
	.sectionflags	@""
	.align	4
.nv.constant0._ZN7cutlass7Kernel2INS_4gemm6kernel20DefaultGemmUniversalINS_6half_tENS_6layout8RowMajorELNS_16ComplexTransformE0ELi8ES4_S6_LS7_0ELi8ES4_S6_fNS_4arch15OpClassTensorOpENS8_4Sm80ENS1_9GemmShapeILi128ELi128ELi32EEENSB_ILi64ELi64ELi32EEENSB_ILi16ELi8ELi16EEENS_8epilogue6thread17LinearCombinationIS4_Li8EffLNSG_9ScaleType4KindE0ELNS_15FloatRoundStyleE2ES4_EENS1_11threadblock30GemmIdentityThreadblockSwizzleILi8EEELi4ENS8_13OpMultiplyAddELNS1_23SharedMemoryClearOptionE0ELb0ELb0ELb0ENS5_33Tensor4DPermuteBMM0321ColumnMajorILi12EEENS5_9NoPermuteEST_vE10SelectBaseISO_vEEEEvNT_6ParamsE:
	.zero		896


//--------------------- .nv.constant0._ZN7cutlass7Kernel2INS_4gemm6kernel20DefaultGemmUniversalINS_6half_tENS_6layout8RowMajorELNS_16ComplexTransformE0ELi8ES4_S6_LS7_0ELi8ES4_S6_fNS_4arch15OpClassTensorOpENS8_4Sm80ENS1_9GemmShapeILi128ELi128ELi32EEENSB_ILi64ELi64ELi32EEENSB_ILi16ELi8ELi16EEENS_8epilogue6thread17LinearCombinationIS4_Li8EffLNSG_9ScaleType4KindE0ELNS_15FloatRoundStyleE2ES4_EENS1_11threadblock30GemmIdentityThreadblockSwizzleILi8EEELi4ENS8_13OpMultiplyAddELNS1_23SharedMemoryClearOptionE0ELb0ELb0ELb0ENS5_33Tensor4DPermuteBMM0321ColumnMajorILi12EEENS5_40Tensor4DPermuteBMM0321ColumnMajorInverseILi12EEENS5_9NoPermuteEvE10SelectBaseISO_vEEEEvNT_6ParamsE --------------------------
	.section	.nv.constant0._ZN7cutlass7Kernel2INS_4gemm6kernel20DefaultGemmUniversalINS_6half_tENS_6layout8RowMajorELNS_16ComplexTransformE0ELi8ES4_S6_LS7_0ELi8ES4_S6_fNS_4arch15OpClassTensorOpENS8_4Sm80ENS1_9GemmShapeILi128ELi128ELi32EEENSB_ILi64ELi64ELi32EEENSB_ILi16ELi8ELi16EEENS_8epilogue6thread17LinearCombinationIS4_Li8EffLNSG_9ScaleType4KindE0ELNS_15FloatRoundStyleE2ES4_EENS1_11threadblock30GemmIdentityThreadblockSwizzleILi8EEELi4ENS8_13OpMultiplyAddELNS1_23SharedMemoryClearOptionE0ELb0ELb0ELb0ENS5_33Tensor4DPermuteBMM0321ColumnMajorILi12EEENS5_40Tensor4DPermuteBMM0321ColumnMajorInverseILi12EEENS5_9NoPermuteEvE10SelectBaseISO_vEEEEvNT_6ParamsE,"a",@progbits
	.sectionflags	@""
	.align	4
.nv.constant0._ZN7cutlass7Kernel2INS_4gemm6kernel20DefaultGemmUniversalINS_6half_tENS_6layout8RowMajorELNS_16ComplexTransformE0ELi8ES4_S6_LS7_0ELi8ES4_S6_fNS_4arch15OpClassTensorOpENS8_4Sm80ENS1_9GemmShapeILi128ELi128ELi32EEENSB_ILi64ELi64ELi32EEENSB_ILi16ELi8ELi16EEENS_8epilogue6thread17LinearCombinationIS4_Li8EffLNSG_9ScaleType4KindE0ELNS_15FloatRoundStyleE2ES4_EENS1_11threadblock30GemmIdentityThreadblockSwizzleILi8EEELi4ENS8_13OpMultiplyAddELNS1_23SharedMemoryClearOptionE0ELb0ELb0ELb0ENS5_33Tensor4DPermuteBMM0321ColumnMajorILi12EEENS5_40Tensor4DPermuteBMM0321ColumnMajorInverseILi12EEENS5_9NoPermuteEvE10SelectBaseISO_vEEEEvNT_6ParamsE:
	.zero		896


//--------------------- .nv.constant0._ZN7cutlass7Kernel2INS_4gemm6kernel20DefaultGemmUniversalINS_6half_tENS_6layout8RowMajorELNS_16ComplexTransformE0ELi8ES4_S6_LS7_0ELi8ES4_S6_fNS_4arch15OpClassTensorOpENS8_4Sm80ENS1_9GemmShapeILi128ELi128ELi32EEENSB_ILi64ELi64ELi32EEENSB_ILi16ELi8ELi16EEENS_8epilogue6thread17LinearCombinationIS4_Li8EffLNSG_9ScaleType4KindE0ELNS_15FloatRoundStyleE2ES4_EENS1_11threadblock30GemmIdentityThreadblockSwizzleILi8EEELi4ENS8_13OpMultiplyAddELNS1_23SharedMemoryClearOptionE0ELb0ELb0ELb0ENS5_9NoPermuteENS5_40Tensor4DPermuteBMM0321ColumnMajorInverseILi12EEESR_vE10SelectBaseISO_vEEEEvNT_6ParamsE --------------------------
	.section	.nv.constant0._ZN7cutlass7Kernel2INS_4gemm6kernel20DefaultGemmUniversalINS_6half_tENS_6layout8RowMajorELNS_16ComplexTransformE0ELi8ES4_S6_LS7_0ELi8ES4_S6_fNS_4arch15OpClassTensorOpENS8_4Sm80ENS1_9GemmShapeILi128ELi128ELi32EEENSB_ILi64ELi64ELi32EEENSB_ILi16ELi8ELi16EEENS_8epilogue6thread17LinearCombinationIS4_Li8EffLNSG_9ScaleType4KindE0ELNS_15FloatRoundStyleE2ES4_EENS1_11threadblock30GemmIdentityThreadblockSwizzleILi8EEELi4ENS8_13OpMultiplyAddELNS1_23SharedMemoryClearOptionE0ELb0ELb0ELb0ENS5_9NoPermuteENS5_40Tensor4DPermuteBMM0321ColumnMajorInverseILi12EEESR_vE10SelectBaseISO_vEEEEvNT_6ParamsE,"a",@progbits
	.sectionflags	@""
	.align	4
.nv.constant0._ZN7cutlass7Kernel2INS_4gemm6kernel20DefaultGemmUniversalINS_6half_tENS_6layout8RowMajorELNS_16ComplexTransformE0ELi8ES4_S6_LS7_0ELi8ES4_S6_fNS_4arch15OpClassTensorOpENS8_4Sm80ENS1_9GemmShapeILi128ELi128ELi32EEENSB_ILi64ELi64ELi32EEENSB_ILi16ELi8ELi16EEENS_8epilogue6thread17LinearCombinationIS4_Li8EffLNSG_9ScaleType4KindE0ELNS_15FloatRoundStyleE2ES4_EENS1_11threadblock30GemmIdentityThreadblockSwizzleILi8EEELi4ENS8_13OpMultiplyAddELNS1_23SharedMemoryClearOptionE0ELb0ELb0ELb0ENS5_9NoPermuteENS5_40Tensor4DPermuteBMM0321ColumnMajorInverseILi12EEESR_vE10SelectBaseISO_vEEEEvNT_6ParamsE:
	.zero		896


//--------------------- .nv.constant0._ZN7cutlass7Kernel2INS_4gemm6kernel20DefaultGemmUniversalINS_6half_tENS_6layout8RowMajorELNS_16ComplexTransformE0ELi8ES4_S6_LS7_0ELi8ES4_S6_fNS_4arch15OpClassTensorOpENS8_4Sm80ENS1_9GemmShapeILi128ELi128ELi32EEENSB_ILi64ELi64ELi32EEENSB_ILi16ELi8ELi16EEENS_8epilogue6thread17LinearCombinationIS4_Li8EffLNSG_9ScaleType4KindE0ELNS_15FloatRoundStyleE2ES4_EENS1_11threadblock30GemmIdentityThreadblockSwizzleILi8EEELi4ENS8_13OpMultiplyAddELNS1_23SharedMemoryClearOptionE0ELb0ELb0ELb0ENS5_33Tensor4DPermuteBMM0321ColumnMajorILi12EEENS5_9NoPermuteENS5_40Tensor4DPermuteBMM0321ColumnMajorInverseILi12EEEvE10SelectBaseISO_vEEEEvNT_6ParamsE --------------------------
	.section	.nv.constant0._ZN7cutlass7Kernel2INS_4gemm6kernel20DefaultGemmUniversalINS_6half_tENS_6layout8RowMajorELNS_16ComplexTransformE0ELi8ES4_S6_LS7_0ELi8ES4_S6_fNS_4arch15OpClassTensorOpENS8_4Sm80ENS1_9GemmShapeILi128ELi128ELi32EEENSB_ILi64ELi64ELi32EEENSB_ILi16ELi8ELi16EEENS_8epilogue6thread17LinearCombinationIS4_Li8EffLNSG_9ScaleType4KindE0ELNS_15FloatRoundStyleE2ES4_EENS1_11threadblock30GemmIdentityThreadblockSwizzleILi8EEELi4ENS8_13OpMultiplyAddELNS1_23SharedMemoryClearOptionE0ELb0ELb0ELb0ENS5_33Tensor4DPermuteBMM0321ColumnMajorILi12EEENS5_9NoPermuteENS5_40Tensor4DPermuteBMM0321ColumnMajorInverseILi12EEEvE10SelectBaseISO_vEEEEvNT_6ParamsE,"a",@progbits
	.sectionflags	@""
	.align	4
.nv.constant0._ZN7cutlass7Kernel2INS_4gemm6kernel20DefaultGemmUniversalINS_6half_tENS_6layout8RowMajorELNS_16ComplexTransformE0ELi8ES4_S6_LS7_0ELi8ES4_S6_fNS_4arch15OpClassTensorOpENS8_4Sm80ENS1_9GemmShapeILi128ELi128ELi32EEENSB_ILi64ELi64ELi32EEENSB_ILi16ELi8ELi16EEENS_8epilogue6thread17LinearCombinationIS4_Li8EffLNSG_9ScaleType4KindE0ELNS_15FloatRoundStyleE2ES4_EENS1_11threadblock30GemmIdentityThreadblockSwizzleILi8EEELi4ENS8_13OpMultiplyAddELNS1_23SharedMemoryClearOptionE0ELb0ELb0ELb0ENS5_33Tensor4DPermuteBMM0321ColumnMajorILi12EEENS5_9NoPermuteENS5_40Tensor4DPermuteBMM0321ColumnMajorInverseILi12EEEvE10SelectBaseISO_vEEEEvNT_6ParamsE:
	.zero		896


//--------------------- .nv.constant0._ZN7cutlass7Kernel2INS_4gemm6kernel20DefaultGemmUniversalINS_6half_tENS_6layout8RowMajorELNS_16ComplexTransformE0ELi8ES4_S6_LS7_0ELi8ES4_S6_fNS_4arch15OpClassTensorOpENS8_4Sm80ENS1_9GemmShapeILi128ELi128ELi32EEENSB_ILi64ELi64ELi32EEENSB_ILi16ELi8ELi16EEENS_8epilogue6thread17LinearCombinationIS4_Li8EffLNSG_9ScaleType4KindE0ELNS_15FloatRoundStyleE2ES4_EENS1_11threadblock30GemmIdentityThreadblockSwizzleILi8EEELi4ENS8_13OpMultiplyAddELNS1_23SharedMemoryClearOptionE0ELb0ELb0ELb0ENS5_9NoPermuteESR_NS5_40Tensor4DPermuteBMM0321ColumnMajorInverseILi12EEEvE10SelectBaseISO_vEEEEvNT_6ParamsE --------------------------
	.section	.nv.constant0._ZN7cutlass7Kernel2INS_4gemm6kernel20DefaultGemmUniversalINS_6half_tENS_6layout8RowMajorELNS_16ComplexTransformE0ELi8ES4_S6_LS7_0ELi8ES4_S6_fNS_4arch15OpClassTensorOpENS8_4Sm80ENS1_9GemmShapeILi128ELi128ELi32EEENSB_ILi64ELi64ELi32EEENSB_ILi16ELi8ELi16EEENS_8epilogue6thread17LinearCombinationIS4_Li8EffLNSG_9ScaleType4KindE0ELNS_15FloatRoundStyleE2ES4_EENS1_11threadblock30GemmIdentityThreadblockSwizzleILi8EEELi4ENS8_13OpMultiplyAddELNS1_23SharedMemoryClearOptionE0ELb0ELb0ELb0ENS5_9NoPermuteESR_NS5_40Tensor4DPermuteBMM0321ColumnMajorInverseILi12EEEvE10SelectBaseISO_vEEEEvNT_6ParamsE,"a",@progbits
	.sectionflags	@""
	.align	4
.nv.constant0._ZN7cutlass7Kernel2INS_4gemm6kernel20DefaultGemmUniversalINS_6half_tENS_6layout8RowMajorELNS_16ComplexTransformE0ELi8ES4_S6_LS7_0ELi8ES4_S6_fNS_4arch15OpClassTensorOpENS8_4Sm80ENS1_9GemmShapeILi128ELi128ELi32EEENSB_ILi64ELi64ELi32EEENSB_ILi16ELi8ELi16EEENS_8epilogue6thread17LinearCombinationIS4_Li8EffLNSG_9ScaleType4KindE0ELNS_15FloatRoundStyleE2ES4_EENS1_11threadblock30GemmIdentityThreadblockSwizzleILi8EEELi4ENS8_13OpMultiplyAddELNS1_23SharedMemoryClearOptionE0ELb0ELb0ELb0ENS5_9NoPermuteESR_NS5_40Tensor4DPermuteBMM0321ColumnMajorInverseILi12EEEvE10SelectBaseISO_vEEEEvNT_6ParamsE:
	.zero		896


//--------------------- .nv.constant0._ZN7cutlass7Kernel2INS_4gemm6kernel20DefaultGemmUniversalINS_6half_tENS_6layout8RowMajorELNS_16ComplexTransformE0ELi8ES4_S6_LS7_0ELi8ES4_S6_fNS_4arch15OpClassTensorOpENS8_4Sm80ENS1_9GemmShapeILi128ELi128ELi32EEENSB_ILi64ELi64ELi32EEENSB_ILi16ELi8ELi16EEENS_8epilogue6thread17LinearCombinationIS4_Li8EffLNSG_9ScaleType4KindE0ELNS_15FloatRoundStyleE2ES4_EENS1_11threadblock30GemmIdentityThreadblockSwizzleILi8EEELi4ENS8_13OpMultiplyAddELNS1_23SharedMemoryClearOptionE0ELb0ELb0ELb0ENS5_30Tensor4DPermuteBMM0213RowMajorILi12EEENS5_37Tensor4DPermuteBMM0213RowMajorInverseILi12EEESU_vE10SelectBaseISO_vEEEEvNT_6ParamsE --------------------------
	.section	.nv.constant0._ZN7cutlass7Kernel2INS_4gemm6kernel20DefaultGemmUniversalINS_6half_tENS_6layout8RowMajorELNS_16ComplexTransformE0ELi8ES4_S6_LS7_0ELi8ES4_S6_fNS_4arch15OpClassTensorOpENS8_4Sm80ENS1_9GemmShapeILi128ELi128ELi32EEENSB_ILi64ELi64ELi32EEENSB_ILi16ELi8ELi16EEENS_8epilogue6thread17LinearCombinationIS4_Li8EffLNSG_9ScaleType4KindE0ELNS_15FloatRoundStyleE2ES4_EENS1_11threadblock30GemmIdentityThreadblockSwizzleILi8EEELi4ENS8_13OpMultiplyAddELNS1_23SharedMemoryClearOptionE0ELb0ELb0ELb0ENS5_30Tensor4DPermuteBMM0213RowMajorILi12EEENS5_37Tensor4DPermuteBMM0213RowMajorInverseILi12EEESU_vE10SelectBaseISO_vEEEEvNT_6ParamsE,"a",@progbits
	.sectionflags	@""
	.align	4
.nv.constant0._ZN7cutlass7Kernel2INS_4gemm6kernel20DefaultGemmUniversalINS_6half_tENS_6layout8RowMajorELNS_16ComplexTransformE0ELi8ES4_S6_LS7_0ELi8ES4_S6_fNS_4arch15OpClassTensorOpENS8_4Sm80ENS1_9GemmShapeILi128ELi128ELi32EEENSB_ILi64ELi64ELi32EEENSB_ILi16ELi8ELi16EEENS_8epilogue6thread17LinearCombinationIS4_Li8EffLNSG_9ScaleType4KindE0ELNS_15FloatRoundStyleE2ES4_EENS1_11threadblock30GemmIdentityThreadblockSwizzleILi8EEELi4ENS8_13OpMultiplyAddELNS1_23SharedMemoryClearOptionE0ELb0ELb0ELb0ENS5_30Tensor4DPermuteBMM0213RowMajorILi12EEENS5_37Tensor4DPermuteBMM0213RowMajorInverseILi12EEESU_vE10SelectBaseISO_vEEEEvNT_6ParamsE:
	.zero		896


//--------------------- .nv.constant0._ZN7cutlass7Kernel2INS_4gemm6kernel20DefaultGemmUniversalINS_6half_tENS_6layout8RowMajorELNS_16ComplexTransformE0ELi8ES4_S6_LS7_0ELi8ES4_S6_fNS_4arch15OpClassTensorOpENS8_4Sm80ENS1_9GemmShapeILi128ELi128ELi32EEENSB_ILi64ELi64ELi32EEENSB_ILi16ELi8ELi16EEENS_8epilogue6thread17LinearCombinationIS4_Li8EffLNSG_9ScaleType4KindE0ELNS_15FloatRoundStyleE2ES4_EENS1_11threadblock30GemmIdentityThreadblockSwizzleILi8EEELi4ENS8_13OpMultiplyAddELNS1_23SharedMemoryClearOptionE0ELb0ELb0ELb0ENS5_30Tensor4DPermuteBMM0213RowMajorILi12EEENS5_9NoPermuteEST_vE10SelectBaseISO_vEEEEvNT_6ParamsE --------------------------
	.section	.nv.constant0._ZN7cutlass7Kernel2INS_4gemm6kernel20DefaultGemmUniversalINS_6half_tENS_6layout8RowMajorELNS_16ComplexTransformE0ELi8ES4_S6_LS7_0ELi8ES4_S6_fNS_4arch15OpClassTensorOpENS8_4Sm80ENS1_9GemmShapeILi128ELi128ELi32EEENSB_ILi64ELi64ELi32EEENSB_ILi16ELi8ELi16EEENS_8epilogue6thread17LinearCombinationIS4_Li8EffLNSG_9ScaleType4KindE0ELNS_15FloatRoundStyleE2ES4_EENS1_11threadblock30GemmIdentityThreadblockSwizzleILi8EEELi4ENS8_13OpMultiplyAddELNS1_23SharedMemoryClearOptionE0ELb0ELb0ELb0ENS5_30Tensor4DPermuteBMM0213RowMajorILi12EEENS5_9NoPermuteEST_vE10SelectBaseISO_vEEEEvNT_6ParamsE,"a",@progbits
	.sectionflags	@""
	.align	4
.nv.constant0._ZN7cutlass7Kernel2INS_4gemm6kernel20DefaultGemmUniversalINS_6half_tENS_6layout8RowMajorELNS_16ComplexTransformE0ELi8ES4_S6_LS7_0ELi8ES4_S6_fNS_4arch15OpClassTensorOpENS8_4Sm80ENS1_9GemmShapeILi128ELi128ELi32EEENSB_ILi64ELi64ELi32EEENSB_ILi16ELi8ELi16EEENS_8epilogue6thread17LinearCombinationIS4_Li8EffLNSG_9ScaleType4KindE0ELNS_15FloatRoundStyleE2ES4_EENS1_11threadblock30GemmIdentityThreadblockSwizzleILi8EEELi4ENS8_13OpMultiplyAddELNS1_23SharedMemoryClearOptionE0ELb0ELb0ELb0ENS5_30Tensor4DPermuteBMM0213RowMajorILi12EEENS5_9NoPermuteEST_vE10SelectBaseISO_vEEEEvNT_6ParamsE:
	.zero		896


//--------------------- .nv.constant0._ZN7cutlass7Kernel2INS_4gemm6kernel20DefaultGemmUniversalINS_6half_tENS_6layout8RowMajorELNS_16ComplexTransformE0ELi8ES4_S6_LS7_0ELi8ES4_S6_fNS_4arch15OpClassTensorOpENS8_4Sm80ENS1_9GemmShapeILi128ELi128ELi32EEENSB_ILi64ELi64ELi32EEENSB_ILi16ELi8ELi16EEENS_8epilogue6thread17LinearCombinationIS4_Li8EffLNSG_9ScaleType4KindE0ELNS_15FloatRoundStyleE2ES4_EENS1_11threadblock30GemmIdentityThreadblockSwizzleILi8EEELi4ENS8_13OpMultiplyAddELNS1_23SharedMemoryClearOptionE0ELb0ELb0ELb0ENS5_30Tensor4DPermuteBMM0213RowMajorILi12EEENS5_9NoPermuteENS5_37Tensor4DPermuteBMM0213RowMajorInverseILi12EEEvE10SelectBaseISO_vEEEEvNT_6ParamsE --------------------------
	.section	.nv.constant0._ZN7cutlass7Kernel2INS_4gemm6kernel20DefaultGemmUniversalINS_6half_tENS_6layout8RowMajorELNS_16ComplexTransformE0ELi8ES4_S6_LS7_0ELi8ES4_S6_fNS_4arch15OpClassTensorOpENS8_4Sm80ENS1_9GemmShapeILi128ELi128ELi32EEENSB_ILi64ELi64ELi32EEENSB_ILi16ELi8ELi16EEENS_8epilogue6thread17LinearCombinationIS4_Li8EffLNSG_9ScaleType4KindE0ELNS_15FloatRoundStyleE2ES4_EENS1_11threadblock30GemmIdentityThreadblockSwizzleILi8EEELi4ENS8_13OpMultiplyAddELNS1_23SharedMemoryClearOptionE0ELb0ELb0ELb0ENS5_30Tensor4DPermuteBMM0213RowMajorILi12EEENS5_9NoPermuteENS5_37Tensor4DPermuteBMM0213RowMajorInverseILi12EEEvE10SelectBaseISO_vEEEEvNT_6ParamsE,"a",@progbits
	.sectionflags	@""
	.align	4
.nv.constant0._ZN7cutlass7Kernel2INS_4gemm6kernel20DefaultGemmUniversalINS_6half_tENS_6layout8RowMajorELNS_16ComplexTransformE0ELi8ES4_S6_LS7_0ELi8ES4_S6_fNS_4arch15OpClassTensorOpENS8_4Sm80ENS1_9GemmShapeILi128ELi128ELi32EEENSB_ILi64ELi64ELi32EEENSB_ILi16ELi8ELi16EEENS_8epilogue6thread17LinearCombinationIS4_Li8EffLNSG_9ScaleType4KindE0ELNS_15FloatRoundStyleE2ES4_EENS1_11threadblock30GemmIdentityThreadblockSwizzleILi8EEELi4ENS8_13OpMultiplyAddELNS1_23SharedMemoryClearOptionE0ELb0ELb0ELb0ENS5_30Tensor4DPermuteBMM0213RowMajorILi12EEENS5_9NoPermuteENS5_37Tensor4DPermuteBMM0213RowMajorInverseILi12EEEvE10SelectBaseISO_vEEEEvNT_6ParamsE:
	.zero		896


//--------------------- .nv.constant0._ZN7cutlass7Kernel2INS_4gemm6kernel20DefaultGemmUniversalINS_6half_tENS_6layout8RowMajorELNS_16ComplexTransformE0ELi8ES4_S6_LS7_0ELi8ES4_S6_fNS_4arch15OpClassTensorOpENS8_4Sm80ENS1_9GemmShapeILi128ELi128ELi32EEENSB_ILi64ELi64ELi32EEENSB_ILi16ELi8ELi16EEENS_8epilogue6thread17LinearCombinationIS4_Li8EffLNSG_9ScaleType4KindE0ELNS_15FloatRoundStyleE2ES4_EENS1_11threadblock30GemmIdentityThreadblockSwizzleILi8EEELi4ENS8_13OpMultiplyAddELNS1_23SharedMemoryClearOptionE0ELb0ELb0ELb0ENS5_9NoPermuteESR_NS5_37Tensor4DPermuteBMM0213RowMajorInverseILi12EEEvE10SelectBaseISO_vEEEEvNT_6ParamsE --------------------------
	.section	.nv.constant0._ZN7cutlass7Kernel2INS_4gemm6kernel20DefaultGemmUniversalINS_6half_tENS_6layout8RowMajorELNS_16ComplexTransformE0ELi8ES4_S6_LS7_0ELi8ES4_S6_fNS_4arch15OpClassTensorOpENS8_4Sm80ENS1_9GemmShapeILi128ELi128ELi32EEENSB_ILi64ELi64ELi32EEENSB_ILi16ELi8ELi16EEENS_8epilogue6thread17LinearCombinationIS4_Li8EffLNSG_9ScaleType4KindE0ELNS_15FloatRoundStyleE2ES4_EENS1_11threadblock30GemmIdentityThreadblockSwizzleILi8EEELi4ENS8_13OpMultiplyAddELNS1_23SharedMemoryClearOptionE0ELb0ELb0ELb0ENS5_9NoPermuteESR_NS5_37Tensor4DPermuteBMM0213RowMajorInverseILi12EEEvE10SelectBaseISO_vEEEEvNT_6ParamsE,"a",@progbits
	.sectionflags	@""
	.align	4
.nv.constant0._ZN7cutlass7Kernel2INS_4gemm6kernel20DefaultGemmUniversalINS_6half_tENS_6layout8RowMajorELNS_16ComplexTransformE0ELi8ES4_S6_LS7_0ELi8ES4_S6_fNS_4arch15OpClassTensorOpENS8_4Sm80ENS1_9GemmShapeILi128ELi128ELi32EEENSB_ILi64ELi64ELi32EEENSB_ILi16ELi8ELi16EEENS_8epilogue6thread17LinearCombinationIS4_Li8EffLNSG_9ScaleType4KindE0ELNS_15FloatRoundStyleE2ES4_EENS1_11threadblock30GemmIdentityThreadblockSwizzleILi8EEELi4ENS8_13OpMultiplyAddELNS1_23SharedMemoryClearOptionE0ELb0ELb0ELb0ENS5_9NoPermuteESR_NS5_37Tensor4DPermuteBMM0213RowMajorInverseILi12EEEvE10SelectBaseISO_vEEEEvNT_6ParamsE:
	.zero		896


//--------------------- .nv.constant0._ZN7cutlass7Kernel2INS_4gemm6kernel20DefaultGemmUniversalINS_6half_tENS_6layout8RowMajorELNS_16ComplexTransformE0ELi8ES4_S6_LS7_0ELi8ES4_S6_fNS_4arch15OpClassTensorOpENS8_4Sm80ENS1_9GemmShapeILi128ELi128ELi32EEENSB_ILi64ELi64ELi32EEENSB_ILi16ELi8ELi16EEENS_8epilogue6thread17LinearCombinationIS4_Li8EffLNSG_9ScaleType4KindE0ELNS_15FloatRoundStyleE2ES4_EENS1_11threadblock30GemmIdentityThreadblockSwizzleILi8EEELi4ENS8_13OpMultiplyAddELNS1_23SharedMemoryClearOptionE0ELb0ELb0ELb0ENS5_30Tensor4DPermuteBMM0213RowMajorILi12EEENS5_37Tensor4DPermuteBMM0213RowMajorInverseILi12EEENS5_9NoPermuteEvE10SelectBaseISO_vEEEEvNT_6ParamsE --------------------------
	.section	.nv.constant0._ZN7cutlass7Kernel2INS_4gemm6kernel20DefaultGemmUniversalINS_6half_tENS_6layout8RowMajorELNS_16ComplexTransformE0ELi8ES4_S6_LS7_0ELi8ES4_S6_fNS_4arch15OpClassTensorOpENS8_4Sm80ENS1_9GemmShapeILi128ELi128ELi32EEENSB_ILi64ELi64ELi32EEENSB_ILi16ELi8ELi16EEENS_8epilogue6thread17LinearCombinationIS4_Li8EffLNSG_9ScaleType4KindE0ELNS_15FloatRoundStyleE2ES4_EENS1_11threadblock30GemmIdentityThreadblockSwizzleILi8EEELi4ENS8_13OpMultiplyAddELNS1_23SharedMemoryClearOptionE0ELb0ELb0ELb0ENS5_30Tensor4DPermuteBMM0213RowMajorILi12EEENS5_37Tensor4DPermuteBMM0213RowMajorInverseILi12EEENS5_9NoPermuteEvE10SelectBaseISO_vEEEEvNT_6ParamsE,"a",@progbits
	.sectionflags	@""
	.align	4
.nv.constant0._ZN7cutlass7Kernel2INS_4gemm6kernel20DefaultGemmUniversalINS_6half_tENS_6layout8RowMajorELNS_16ComplexTransformE0ELi8ES4_S6_LS7_0ELi8ES4_S6_fNS_4arch15OpClassTensorOpENS8_4Sm80ENS1_9GemmShapeILi128ELi128ELi32EEENSB_ILi64ELi64ELi32EEENSB_ILi16ELi8ELi16EEENS_8epilogue6thread17LinearCombinationIS4_Li8EffLNSG_9ScaleType4KindE0ELNS_15FloatRoundStyleE2ES4_EENS1_11threadblock30GemmIdentityThreadblockSwizzleILi8EEELi4ENS8_13OpMultiplyAddELNS1_23SharedMemoryClearOptionE0ELb0ELb0ELb0ENS5_30Tensor4DPermuteBMM0213RowMajorILi12EEENS5_37Tensor4DPermuteBMM0213RowMajorInverseILi12EEENS5_9NoPermuteEvE10SelectBaseISO_vEEEEvNT_6ParamsE:
	.zero		896


//--------------------- .nv.constant0._ZN7cutlass7Kernel2INS_4gemm6kernel20DefaultGemmUniversalINS_6half_tENS_6layout8RowMajorELNS_16ComplexTransformE0ELi8ES4_S6_LS7_0ELi8ES4_S6_fNS_4arch15OpClassTensorOpENS8_4Sm80ENS1_9GemmShapeILi128ELi128ELi32EEENSB_ILi64ELi64ELi32EEENSB_ILi16ELi8ELi16EEENS_8epilogue6thread17LinearCombinationIS4_Li8EffLNSG_9ScaleType4KindE0ELNS_15FloatRoundStyleE2ES4_EENS1_11threadblock30GemmIdentityThreadblockSwizzleILi8EEELi4ENS8_13OpMultiplyAddELNS1_23SharedMemoryClearOptionE0ELb0ELb0ELb0ENS5_9NoPermuteENS5_37Tensor4DPermuteBMM0213RowMajorInverseILi12EEESR_vE10SelectBaseISO_vEEEEvNT_6ParamsE --------------------------
	.section	.nv.constant0._ZN7cutlass7Kernel2INS_4gemm6kernel20DefaultGemmUniversalINS_6half_tENS_6layout8RowMajorELNS_16ComplexTransformE0ELi8ES4_S6_LS7_0ELi8ES4_S6_fNS_4arch15OpClassTensorOpENS8_4Sm80ENS1_9GemmShapeILi128ELi128ELi32EEENSB_ILi64ELi64ELi32EEENSB_ILi16ELi8ELi16EEENS_8epilogue6thread17LinearCombinationIS4_Li8EffLNSG_9ScaleType4KindE0ELNS_15FloatRoundStyleE2ES4_EENS1_11threadblock30GemmIdentityThreadblockSwizzleILi8EEELi4ENS8_13OpMultiplyAddELNS1_23SharedMemoryClearOptionE0ELb0ELb0ELb0ENS5_9NoPermuteENS5_37Tensor4DPermuteBMM0213RowMajorInverseILi12EEESR_vE10SelectBaseISO_vEEEEvNT_6ParamsE,"a",@progbits
	.sectionflags	@""
	.align	4
.nv.constant0._ZN7cutlass7Kernel2INS_4gemm6kernel20DefaultGemmUniversalINS_6half_tENS_6layout8RowMajorELNS_16ComplexTransformE0ELi8ES4_S6_LS7_0ELi8ES4_S6_fNS_4arch15OpClassTensorOpENS8_4Sm80ENS1_9GemmShapeILi128ELi128ELi32EEENSB_ILi64ELi64ELi32EEENSB_ILi16ELi8ELi16EEENS_8epilogue6thread17LinearCombinationIS4_Li8EffLNSG_9ScaleType4KindE0ELNS_15FloatRoundStyleE2ES4_EENS1_11threadblock30GemmIdentityThreadblockSwizzleILi8EEELi4ENS8_13OpMultiplyAddELNS1_23SharedMemoryClearOptionE0ELb0ELb0ELb0ENS5_9NoPermuteENS5_37Tensor4DPermuteBMM0213RowMajorInverseILi12EEESR_vE10SelectBaseISO_vEEEEvNT_6ParamsE:
	.zero		896


//--------------------- .nv.constant0._ZN7cutlass7Kernel2INS_4gemm6kernel20DefaultGemmUniversalINS_6half_tENS_6layout11ColumnMajorELNS_16ComplexTransformE0ELi8ES4_S6_LS7_0ELi8ES4_NS5_8RowMajorEfNS_4arch15OpClassTensorOpENS9_4Sm80ENS1_9GemmShapeILi128ELi128ELi32EEENSC_ILi64ELi64ELi32EEENSC_ILi16ELi8ELi16EEENS_8epilogue6thread17LinearCombinationIS4_Li8EffLNSH_9ScaleType4KindE0ELNS_15FloatRoundStyleE2ES4_EENS1_11threadblock30GemmIdentityThreadblockSwizzleILi8EEELi4ENS9_13OpMultiplyAddELNS1_23SharedMemoryClearOptionE0ELb0ELb0ELb0ENS5_31Tensor5DPermute02413ColumnMajorILi16ELi3ELi8EEENS5_34Tensor4DPermute0213RowMajorInverseILi8ELi4EEESV_vE10SelectBaseISP_vEEEEvNT_6ParamsE --------------------------
	.section	.nv.constant0._ZN7cutlass7Kernel2INS_4gemm6kernel20DefaultGemmUniversalINS_6half_tENS_6layout11ColumnMajorELNS_16ComplexTransformE0ELi8ES4_S6_LS7_0ELi8ES4_NS5_8RowMajorEfNS_4arch15OpClassTensorOpENS9_4Sm80ENS1_9GemmShapeILi128ELi128ELi32EEENSC_ILi64ELi64ELi32EEENSC_ILi16ELi8ELi16EEENS_8epilogue6thread17LinearCombinationIS4_Li8EffLNSH_9ScaleType4KindE0ELNS_15FloatRoundStyleE2ES4_EENS1_11threadblock30GemmIdentityThreadblockSwizzleILi8EEELi4ENS9_13OpMultiplyAddELNS1_23SharedMemoryClearOptionE0ELb0ELb0ELb0ENS5_31Tensor5DPermute02413ColumnMajorILi16ELi3ELi8EEENS5_34Tensor4DPermute0213RowMajorInverseILi8ELi4EEESV_vE10SelectBaseISP_vEEEEvNT_6ParamsE,"a",@progbits
	.sectionflags	@""
	.align	4
.nv.constant0._ZN7cutlass7Kernel2INS_4gemm6kernel20DefaultGemmUniversalINS_6half_tENS_6layout11ColumnMajorELNS_16ComplexTransformE0ELi8ES4_S6_LS7_0ELi8ES4_NS5_8RowMajorEfNS_4arch15OpClassTensorOpENS9_4Sm80ENS1_9GemmShapeILi128ELi128ELi32EEENSC_ILi64ELi64ELi32EEENSC_ILi16ELi8ELi16EEENS_8epilogue6thread17LinearCombinationIS4_Li8EffLNSH_9ScaleType4KindE0ELNS_15FloatRoundStyleE2ES4_EENS1_11threadblock30GemmIdentityThreadblockSwizzleILi8EEELi4ENS9_13OpMultiplyAddELNS1_23SharedMemoryClearOptionE0ELb0ELb0ELb0ENS5_31Tensor5DPermute02413ColumnMajorILi16ELi3ELi8EEENS5_34Tensor4DPermute0213RowMajorInverseILi8ELi4EEESV_vE10SelectBaseISP_vEEEEvNT_6ParamsE:
	.zero		896


//--------------------- .nv.constant0._ZN7cutlass7Kernel2INS_4gemm6kernel20DefaultGemmUniversalINS_6half_tENS_6layout11ColumnMajorELNS_16ComplexTransformE0ELi8ES4_S6_LS7_0ELi8ES4_NS5_8RowMajorEfNS_4arch15OpClassTensorOpENS9_4Sm80ENS1_9GemmShapeILi128ELi128ELi32EEENSC_ILi64ELi64ELi32EEENSC_ILi16ELi8ELi16EEENS_8epilogue6thread17LinearCombinationIS4_Li8EffLNSH_9ScaleType4KindE0ELNS_15FloatRoundStyleE2ES4_EENS1_11threadblock30GemmIdentityThreadblockSwizzleILi8EEELi4ENS9_13OpMultiplyAddELNS1_23SharedMemoryClearOptionE0ELb0ELb0ELb0ENS5_9NoPermuteENS5_34Tensor4DPermute0213RowMajorInverseILi8ELi4EEESU_vE10SelectBaseISP_vEEEEvNT_6ParamsE --------------------------
	.section	.nv.constant0._ZN7cutlass7Kernel2INS_4gemm6kernel20DefaultGemmUniversalINS_6half_tENS_6layout11ColumnMajorELNS_16ComplexTransformE0ELi8ES4_S6_LS7_0ELi8ES4_NS5_8RowMajorEfNS_4arch15OpClassTensorOpENS9_4Sm80ENS1_9GemmShapeILi128ELi128ELi32EEENSC_ILi64ELi64ELi32EEENSC_ILi16ELi8ELi16EEENS_8epilogue6thread17LinearCombinationIS4_Li8EffLNSH_9ScaleType4KindE0ELNS_15FloatRoundStyleE2ES4_EENS1_11threadblock30GemmIdentityThreadblockSwizzleILi8EEELi4ENS9_13OpMultiplyAddELNS1_23SharedMemoryClearOptionE0ELb0ELb0ELb0ENS5_9NoPermuteENS5_34Tensor4DPermute0213RowMajorInverseILi8ELi4EEESU_vE10SelectBaseISP_vEEEEvNT_6ParamsE,"a",@progbits
	.sectionflags	@""
	.align	4
.nv.constant0._ZN7cutlass7Kernel2INS_4gemm6kernel20DefaultGemmUniversalINS_6half_tENS_6layout11ColumnMajorELNS_16ComplexTransformE0ELi8ES4_S6_LS7_0ELi8ES4_NS5_8RowMajorEfNS_4arch15OpClassTensorOpENS9_4Sm80ENS1_9GemmShapeILi128ELi128ELi32EEENSC_ILi64ELi64ELi32EEENSC_ILi16ELi8ELi16EEENS_8epilogue6thread17LinearCombinationIS4_Li8EffLNSH_9ScaleType4KindE0ELNS_15FloatRoundStyleE2ES4_EENS1_11threadblock30GemmIdentityThreadblockSwizzleILi8EEELi4ENS9_13OpMultiplyAddELNS1_23SharedMemoryClearOptionE0ELb0ELb0ELb0ENS5_9NoPermuteENS5_34Tensor4DPermute0213RowMajorInverseILi8ELi4EEESU_vE10SelectBaseISP_vEEEEvNT_6ParamsE:
	.zero		896


//--------------------- .nv.constant0._ZN7cutlass7Kernel2INS_4gemm6kernel20DefaultGemmUniversalINS_6half_tENS_6layout11ColumnMajorELNS_16ComplexTransformE0ELi8ES4_S6_LS7_0ELi8ES4_NS5_8RowMajorEfNS_4arch15OpClassTensorOpENS9_4Sm80ENS1_9GemmShapeILi128ELi128ELi32EEENSC_ILi64ELi64ELi32EEENSC_ILi16ELi8ELi16EEENS_8epilogue6thread17LinearCombinationIS4_Li8EffLNSH_9ScaleType4KindE0ELNS_15FloatRoundStyleE2ES4_EENS1_11threadblock30GemmIdentityThreadblockSwizzleILi8EEELi4ENS9_13OpMultiplyAddELNS1_23SharedMemoryClearOptionE0ELb0ELb0ELb0ENS5_31Tensor5DPermute02413ColumnMajorILi16ELi3ELi8EEENS5_9NoPermuteESU_vE10SelectBaseISP_vEEEEvNT_6ParamsE --------------------------
	.section	.nv.constant0._ZN7cutlass7Kernel2INS_4gemm6kernel20DefaultGemmUniversalINS_6half_tENS_6layout11ColumnMajorELNS_16ComplexTransformE0ELi8ES4_S6_LS7_0ELi8ES4_NS5_8RowMajorEfNS_4arch15OpClassTensorOpENS9_4Sm80ENS1_9GemmShapeILi128ELi128ELi32EEENSC_ILi64ELi64ELi32EEENSC_ILi16ELi8ELi16EEENS_8epilogue6thread17LinearCombinationIS4_Li8EffLNSH_9ScaleType4KindE0ELNS_15FloatRoundStyleE2ES4_EENS1_11threadblock30GemmIdentityThreadblockSwizzleILi8EEELi4ENS9_13OpMultiplyAddELNS1_23SharedMemoryClearOptionE0ELb0ELb0ELb0ENS5_31Tensor5DPermute02413ColumnMajorILi16ELi3ELi8EEENS5_9NoPermuteESU_vE10SelectBaseISP_vEEEEvNT_6ParamsE,"a",@progbits
	.sectionflags	@""
	.align	4
.nv.constant0._ZN7cutlass7Kernel2INS_4gemm6kernel20DefaultGemmUniversalINS_6half_tENS_6layout11ColumnMajorELNS_16ComplexTransformE0ELi8ES4_S6_LS7_0ELi8ES4_NS5_8RowMajorEfNS_4arch15OpClassTensorOpENS9_4Sm80ENS1_9GemmShapeILi128ELi128ELi32EEENSC_ILi64ELi64ELi32EEENSC_ILi16ELi8ELi16EEENS_8epilogue6thread17LinearCombinationIS4_Li8EffLNSH_9ScaleType4KindE0ELNS_15FloatRoundStyleE2ES4_EENS1_11threadblock30GemmIdentityThreadblockSwizzleILi8EEELi4ENS9_13OpMultiplyAddELNS1_23SharedMemoryClearOptionE0ELb0ELb0ELb0ENS5_31Tensor5DPermute02413ColumnMajorILi16ELi3ELi8EEENS5_9NoPermuteESU_vE10SelectBaseISP_vEEEEvNT_6ParamsE:
	.zero		896


//--------------------- .nv.constant0._ZN7cutlass7Kernel2INS_4gemm6kernel20DefaultGemmUniversalINS_6half_tENS_6layout11ColumnMajorELNS_16ComplexTransformE0ELi8ES4_S6_LS7_0ELi8ES4_NS5_8RowMajorEfNS_4arch15OpClassTensorOpENS9_4Sm80ENS1_9GemmShapeILi128ELi128ELi32EEENSC_ILi64ELi64ELi32EEENSC_ILi16ELi8ELi16EEENS_8epilogue6thread17LinearCombinationIS4_Li8EffLNSH_9ScaleType4KindE0ELNS_15FloatRoundStyleE2ES4_EENS1_11threadblock30GemmIdentityThreadblockSwizzleILi8EEELi4ENS9_13OpMultiplyAddELNS1_23SharedMemoryClearOptionE0ELb0ELb0ELb0ENS5_31Tensor5DPermute02413ColumnMajorILi16ELi3ELi8EEENS5_34Tensor4DPermute0213RowMajorInverseILi8ELi4EEENS5_9NoPermuteEvE10SelectBaseISP_vEEEEvNT_6ParamsE --------------------------
	.section	.nv.constant0._ZN7cutlass7Kernel2INS_4gemm6kernel20DefaultGemmUniversalINS_6half_tENS_6layout11ColumnMajorELNS_16ComplexTransformE0ELi8ES4_S6_LS7_0ELi8ES4_NS5_8RowMajorEfNS_4arch15OpClassTensorOpENS9_4Sm80ENS1_9GemmShapeILi128ELi128ELi32EEENSC_ILi64ELi64ELi32EEENSC_ILi16ELi8ELi16EEENS_8epilogue6thread17LinearCombinationIS4_Li8EffLNSH_9ScaleType4KindE0ELNS_15FloatRoundStyleE2ES4_EENS1_11threadblock30GemmIdentityThreadblockSwizzleILi8EEELi4ENS9_13OpMultiplyAddELNS1_23SharedMemoryClearOptionE0ELb0ELb0ELb0ENS5_31Tensor5DPermute02413ColumnMajorILi16ELi3ELi8EEENS5_34Tensor4DPermute0213RowMajorInverseILi8ELi4EEENS5_9NoPermuteEvE10SelectBaseISP_vEEEEvNT_6ParamsE,"a",@progbits
	.sectionflags	@""
	.align	4
.nv.constant0._ZN7cutlass7Kernel2INS_4gemm6kernel20DefaultGemmUniversalINS_6half_tENS_6layout11ColumnMajorELNS_16ComplexTransformE0ELi8ES4_S6_LS7_0ELi8ES4_NS5_8RowMajorEfNS_4arch15OpClassTensorOpENS9_4Sm80ENS1_9GemmShapeILi128ELi128ELi32EEENSC_ILi64ELi64ELi32EEENSC_ILi16ELi8ELi16EEENS_8epilogue6thread17LinearCombinationIS4_Li8EffLNSH_9ScaleType4KindE0ELNS_15FloatRoundStyleE2ES4_EENS1_11threadblock30GemmIdentityThreadblockSwizzleILi8EEELi4ENS9_13OpMultiplyAddELNS1_23SharedMemoryClearOptionE0ELb0ELb0ELb0ENS5_31Tensor5DPermute02413ColumnMajorILi16ELi3ELi8EEENS5_34Tensor4DPermute0213RowMajorInverseILi8ELi4EEENS5_9NoPermuteEvE10SelectBaseISP_vEEEEvNT_6ParamsE:
	.zero		896


//--------------------- .nv.constant0._ZN7cutlass7Kernel2INS_4gemm6kernel20DefaultGemmUniversalINS_6half_tENS_6layout11ColumnMajorELNS_16ComplexTransformE0ELi8ES4_S6_LS7_0ELi8ES4_NS5_8RowMajorEfNS_4arch15OpClassTensorOpENS9_4Sm80ENS1_9GemmShapeILi128ELi128ELi32EEENSC_ILi64ELi64ELi32EEENSC_ILi16ELi8ELi16EEENS_8epilogue6thread17LinearCombinationIS4_Li8EffLNSH_9ScaleType4KindE0ELNS_15FloatRoundStyleE2ES4_EENS1_11threadblock30GemmIdentityThreadblockSwizzleILi8EEELi4ENS9_13OpMultiplyAddELNS1_23SharedMemoryClearOptionE0ELb0ELb0ELb0ENS5_31Tensor5DPermute02413ColumnMajorILi16ELi3ELi8EEENS5_9NoPermuteENS5_34Tensor4DPermute0213RowMajorInverseILi8ELi4EEEvE10SelectBaseISP_vEEEEvNT_6ParamsE --------------------------
	.section	.nv.constant0._ZN7cutlass7Kernel2INS_4gemm6kernel20DefaultGemmUniversalINS_6half_tENS_6layout11ColumnMajorELNS_16ComplexTransformE0ELi8ES4_S6_LS7_0ELi8ES4_NS5_8RowMajorEfNS_4arch15OpClassTensorOpENS9_4Sm80ENS1_9GemmShapeILi128ELi128ELi32EEENSC_ILi64ELi64ELi32EEENSC_ILi16ELi8ELi16EEENS_8epilogue6thread17LinearCombinationIS4_Li8EffLNSH_9ScaleType4KindE0ELNS_15FloatRoundStyleE2ES4_EENS1_11threadblock30GemmIdentityThreadblockSwizzleILi8EEELi4ENS9_13OpMultiplyAddELNS1_23SharedMemoryClearOptionE0ELb0ELb0ELb0ENS5_31Tensor5DPermute02413ColumnMajorILi16ELi3ELi8EEENS5_9NoPermuteENS5_34Tensor4DPermute0213RowMajorInverseILi8ELi4EEEvE10SelectBaseISP_vEEEEvNT_6ParamsE,"a",@progbits
	.sectionflags	@""
	.align	4
.nv.constant0._ZN7cutlass7Kernel2INS_4gemm6kernel20DefaultGemmUniversalINS_6half_tENS_6layout11ColumnMajorELNS_16ComplexTransformE0ELi8ES4_S6_LS7_0ELi8ES4_NS5_8RowMajorEfNS_4arch15OpClassTensorOpENS9_4Sm80ENS1_9GemmShapeILi128ELi128ELi32EEENSC_ILi64ELi64ELi32EEENSC_ILi16ELi8ELi16EEENS_8epilogue6thread17LinearCombinationIS4_Li8EffLNSH_9ScaleType4KindE0ELNS_15FloatRoundStyleE2ES4_EENS1_11threadblock30GemmIdentityThreadblockSwizzleILi8EEELi4ENS9_13OpMultiplyAddELNS1_23SharedMemoryClearOptionE0ELb0ELb0ELb0ENS5_31Tensor5DPermute02413ColumnMajorILi16ELi3ELi8EEENS5_9NoPermuteENS5_34Tensor4DPermute0213RowMajorInverseILi8ELi4EEEvE10SelectBaseISP_vEEEEvNT_6ParamsE:
	.zero		896


//--------------------- .nv.constant0._ZN7cutlass7Kernel2INS_4gemm6kernel20DefaultGemmUniversalINS_6half_tENS_6layout11ColumnMajorELNS_16ComplexTransformE0ELi8ES4_S6_LS7_0ELi8ES4_NS5_8RowMajorEfNS_4arch15OpClassTensorOpENS9_4Sm80ENS1_9GemmShapeILi128ELi128ELi32EEENSC_ILi64ELi64ELi32EEENSC_ILi16ELi8ELi16EEENS_8epilogue6thread17LinearCombinationIS4_Li8EffLNSH_9ScaleType4KindE0ELNS_15FloatRoundStyleE2ES4_EENS1_11threadblock30GemmIdentityThreadblockSwizzleILi8EEELi4ENS9_13OpMultiplyAddELNS1_23SharedMemoryClearOptionE0ELb0ELb0ELb0ENS5_9NoPermuteESS_NS5_34Tensor4DPermute0213RowMajorInverseILi8ELi4EEEvE10SelectBaseISP_vEEEEvNT_6ParamsE --------------------------
	.section	.nv.constant0._ZN7cutlass7Kernel2INS_4gemm6kernel20DefaultGemmUniversalINS_6half_tENS_6layout11ColumnMajorELNS_16ComplexTransformE0ELi8ES4_S6_LS7_0ELi8ES4_NS5_8RowMajorEfNS_4arch15OpClassTensorOpENS9_4Sm80ENS1_9GemmShapeILi128ELi128ELi32EEENSC_ILi64ELi64ELi32EEENSC_ILi16ELi8ELi16EEENS_8epilogue6thread17LinearCombinationIS4_Li8EffLNSH_9ScaleType4KindE0ELNS_15FloatRoundStyleE2ES4_EENS1_11threadblock30GemmIdentityThreadblockSwizzleILi8EEELi4ENS9_13OpMultiplyAddELNS1_23SharedMemoryClearOptionE0ELb0ELb0ELb0ENS5_9NoPermuteESS_NS5_34Tensor4DPermute0213RowMajorInverseILi8ELi4EEEvE10SelectBaseISP_vEEEEvNT_6ParamsE,"a",@progbits
	.sectionflags	@""
	.align	4
.nv.constant0._ZN7cutlass7Kernel2INS_4gemm6kernel20DefaultGemmUniversalINS_6half_tENS_6layout11ColumnMajorELNS_16ComplexTransformE0ELi8ES4_S6_LS7_0ELi8ES4_NS5_8RowMajorEfNS_4arch15OpClassTensorOpENS9_4Sm80ENS1_9GemmShapeILi128ELi128ELi32EEENSC_ILi64ELi64ELi32EEENSC_ILi16ELi8ELi16EEENS_8epilogue6thread17LinearCombinationIS4_Li8EffLNSH_9ScaleType4KindE0ELNS_15FloatRoundStyleE2ES4_EENS1_11threadblock30GemmIdentityThreadblockSwizzleILi8EEELi4ENS9_13OpMultiplyAddELNS1_23SharedMemoryClearOptionE0ELb0ELb0ELb0ENS5_9NoPermuteESS_NS5_34Tensor4DPermute0213RowMajorInverseILi8ELi4EEEvE10SelectBaseISP_vEEEEvNT_6ParamsE:
	.zero		896


//--------------------- .nv.constant0._ZN7cutlass7Kernel2INS_4gemm6kernel20DefaultGemmUniversalINS_6half_tENS_6layout11ColumnMajorELNS_16ComplexTransformE0ELi8ES4_S6_LS7_0ELi8ES4_NS5_8RowMajorEfNS_4arch15OpClassTensorOpENS9_4Sm80ENS1_9GemmShapeILi128ELi128ELi32EEENSC_ILi64ELi64ELi32EEENSC_ILi16ELi8ELi16EEENS_8epilogue6thread17LinearCombinationIS4_Li8EffLNSH_9ScaleType4KindE0ELNS_15FloatRoundStyleE2ES4_EENS1_11threadblock30GemmIdentityThreadblockSwizzleILi8EEELi4ENS9_13OpMultiplyAddELNS1_23SharedMemoryClearOptionE0ELb0ELb0ELb0ENS5_28Tensor5DPermute20314RowMajorILi16ELi3ELi8EEENS5_34Tensor4DPermute0213RowMajorInverseILi8ELi4EEENS5_37Tensor4DPermute0213ColumnMajorInverseILi8ELi4EEEvE10SelectBaseISP_vEEEEvNT_6ParamsE --------------------------
	.section	.nv.constant0._ZN7cutlass7Kernel2INS_4gemm6kernel20DefaultGemmUniversalINS_6half_tENS_6layout11ColumnMajorELNS_16ComplexTransformE0ELi8ES4_S6_LS7_0ELi8ES4_NS5_8RowMajorEfNS_4arch15OpClassTensorOpENS9_4Sm80ENS1_9GemmShapeILi128ELi128ELi32EEENSC_ILi64ELi64ELi32EEENSC_ILi16ELi8ELi16EEENS_8epilogue6thread17LinearCombinationIS4_Li8EffLNSH_9ScaleType4KindE0ELNS_15FloatRoundStyleE2ES4_EENS1_11threadblock30GemmIdentityThreadblockSwizzleILi8EEELi4ENS9_13OpMultiplyAddELNS1_23SharedMemoryClearOptionE0ELb0ELb0ELb0ENS5_28Tensor5DPermute20314RowMajorILi16ELi3ELi8EEENS5_34Tensor4DPermute0213RowMajorInverseILi8ELi4EEENS5_37Tensor4DPermute0213ColumnMajorInverseILi8ELi4EEEvE10SelectBaseISP_vEEEEvNT_6ParamsE,"a",@progbits
	.sectionflags	@""
	.align	4
.nv.constant0._ZN7cutlass7Kernel2INS_4gemm6kernel20DefaultGemmUniversalINS_6half_tENS_6layout11ColumnMajorELNS_16ComplexTransformE0ELi8ES4_S6_LS7_0ELi8ES4_NS5_8RowMajorEfNS_4arch15OpClassTensorOpENS9_4Sm80ENS1_9GemmShapeILi128ELi128ELi32EEENSC_ILi64ELi64ELi32EEENSC_ILi16ELi8ELi16EEENS_8epilogue6thread17LinearCombinationIS4_Li8EffLNSH_9ScaleType4KindE0ELNS_15FloatRoundStyleE2ES4_EENS1_11threadblock30GemmIdentityThreadblockSwizzleILi8EEELi4ENS9_13OpMultiplyAddELNS1_23SharedMemoryClearOptionE0ELb0ELb0ELb0ENS5_28Tensor5DPermute20314RowMajorILi16ELi3ELi8EEENS5_34Tensor4DPermute0213RowMajorInverseILi8ELi4EEENS5_37Tensor4DPermute0213ColumnMajorInverseILi8ELi4EEEvE10SelectBaseISP_vEEEEvNT_6ParamsE:
	.zero		896


//--------------------- .nv.constant0._ZN7cutlass7Kernel2INS_4gemm6kernel20DefaultGemmUniversalINS_6half_tENS_6layout11ColumnMajorELNS_16ComplexTransformE0ELi8ES4_S6_LS7_0ELi8ES4_NS5_8RowMajorEfNS_4arch15OpClassTensorOpENS9_4Sm80ENS1_9GemmShapeILi128ELi128ELi32EEENSC_ILi64ELi64ELi32EEENSC_ILi16ELi8ELi16EEENS_8epilogue6thread17LinearCombinationIS4_Li8EffLNSH_9ScaleType4KindE0ELNS_15FloatRoundStyleE2ES4_EENS1_11threadblock30GemmIdentityThreadblockSwizzleILi8EEELi4ENS9_13OpMultiplyAddELNS1_23SharedMemoryClearOptionE0ELb0ELb0ELb0ENS5_9NoPermuteENS5_34Tensor4DPermute0213RowMajorInverseILi8ELi4EEENS5_37Tensor4DPermute0213ColumnMajorInverseILi8ELi4EEEvE10SelectBaseISP_vEEEEvNT_6ParamsE --------------------------
	.section	.nv.constant0._ZN7cutlass7Kernel2INS_4gemm6kernel20DefaultGemmUniversalINS_6half_tENS_6layout11ColumnMajorELNS_16ComplexTransformE0ELi8ES4_S6_LS7_0ELi8ES4_NS5_8RowMajorEfNS_4arch15OpClassTensorOpENS9_4Sm80ENS1_9GemmShapeILi128ELi128ELi32EEENSC_ILi64ELi64ELi32EEENSC_ILi16ELi8ELi16EEENS_8epilogue6thread17LinearCombinationIS4_Li8EffLNSH_9ScaleType4KindE0ELNS_15FloatRoundStyleE2ES4_EENS1_11threadblock30GemmIdentityThreadblockSwizzleILi8EEELi4ENS9_13OpMultiplyAddELNS1_23SharedMemoryClearOptionE0ELb0ELb0ELb0ENS5_9NoPermuteENS5_34Tensor4DPermute0213RowMajorInverseILi8ELi4EEENS5_37Tensor4DPermute0213ColumnMajorInverseILi8ELi4EEEvE10SelectBaseISP_vEEEEvNT_6ParamsE,"a",@progbits
	.sectionflags	@""
	.align	4
.nv.constant0._ZN7cutlass7Kernel2INS_4gemm6kernel20DefaultGemmUniversalINS_6half_tENS_6layout11ColumnMajorELNS_16ComplexTransformE0ELi8ES4_S6_LS7_0ELi8ES4_NS5_8RowMajorEfNS_4arch15OpClassTensorOpENS9_4Sm80ENS1_9GemmShapeILi128ELi128ELi32EEENSC_ILi64ELi64ELi32EEENSC_ILi16ELi8ELi16EEENS_8epilogue6thread17LinearCombinationIS4_Li8EffLNSH_9ScaleType4KindE0ELNS_15FloatRoundStyleE2ES4_EENS1_11threadblock30GemmIdentityThreadblockSwizzleILi8EEELi4ENS9_13OpMultiplyAddELNS1_23SharedMemoryClearOptionE0ELb0ELb0ELb0ENS5_9NoPermuteENS5_34Tensor4DPermute0213RowMajorInverseILi8ELi4EEENS5_37Tensor4DPermute0213ColumnMajorInverseILi8ELi4EEEvE10SelectBaseISP_vEEEEvNT_6ParamsE:
	.zero		896


//--------------------- .nv.constant0._ZN7cutlass7Kernel2INS_4gemm6kernel20DefaultGemmUniversalINS_6half_tENS_6layout11ColumnMajorELNS_16ComplexTransformE0ELi8ES4_S6_LS7_0ELi8ES4_NS5_8RowMajorEfNS_4arch15OpClassTensorOpENS9_4Sm80ENS1_9GemmShapeILi128ELi128ELi32EEENSC_ILi64ELi64ELi32EEENSC_ILi16ELi8ELi16EEENS_8epilogue6thread17LinearCombinationIS4_Li8EffLNSH_9ScaleType4KindE0ELNS_15FloatRoundStyleE2ES4_EENS1_11threadblock30GemmIdentityThreadblockSwizzleILi8EEELi4ENS9_13OpMultiplyAddELNS1_23SharedMemoryClearOptionE0ELb0ELb0ELb0ENS5_28Tensor5DPermute20314RowMajorILi16ELi3ELi8EEENS5_9NoPermuteESU_vE10SelectBaseISP_vEEEEvNT_6ParamsE --------------------------
	.section	.nv.constant0._ZN7cutlass7Kernel2INS_4gemm6kernel20DefaultGemmUniversalINS_6half_tENS_6layout11ColumnMajorELNS_16ComplexTransformE0ELi8ES4_S6_LS7_0ELi8ES4_NS5_8RowMajorEfNS_4arch15OpClassTensorOpENS9_4Sm80ENS1_9GemmShapeILi128ELi128ELi32EEENSC_ILi64ELi64ELi32EEENSC_ILi16ELi8ELi16EEENS_8epilogue6thread17LinearCombinationIS4_Li8EffLNSH_9ScaleType4KindE0ELNS_15FloatRoundStyleE2ES4_EENS1_11threadblock30GemmIdentityThreadblockSwizzleILi8EEELi4ENS9_13OpMultiplyAddELNS1_23SharedMemoryClearOptionE0ELb0ELb0ELb0ENS5_28Tensor5DPermute20314RowMajorILi16ELi3ELi8EEENS5_9NoPermuteESU_vE10SelectBaseISP_vEEEEvNT_6ParamsE,"a",@progbits
	.sectionflags	@""
	.align	4
.nv.constant0._ZN7cutlass7Kernel2INS_4gemm6kernel20DefaultGemmUniversalINS_6half_tENS_6layout11ColumnMajorELNS_16ComplexTransformE0ELi8ES4_S6_LS7_0ELi8ES4_NS5_8RowMajorEfNS_4arch15OpClassTensorOpENS9_4Sm80ENS1_9GemmShapeILi128ELi128ELi32EEENSC_ILi64ELi64ELi32EEENSC_ILi16ELi8ELi16EEENS_8epilogue6thread17LinearCombinationIS4_Li8EffLNSH_9ScaleType4KindE0ELNS_15FloatRoundStyleE2ES4_EENS1_11threadblock30GemmIdentityThreadblockSwizzleILi8EEELi4ENS9_13OpMultiplyAddELNS1_23SharedMemoryClearOptionE0ELb0ELb0ELb0ENS5_28Tensor5DPermute20314RowMajorILi16ELi3ELi8EEENS5_9NoPermuteESU_vE10SelectBaseISP_vEEEEvNT_6ParamsE:
	.zero		896


//--------------------- .nv.constant0._ZN7cutlass7Kernel2INS_4gemm6kernel20DefaultGemmUniversalINS_6half_tENS_6layout11ColumnMajorELNS_16ComplexTransformE0ELi8ES4_S6_LS7_0ELi8ES4_NS5_8RowMajorEfNS_4arch15OpClassTensorOpENS9_4Sm80ENS1_9GemmShapeILi128ELi128ELi32EEENSC_ILi64ELi64ELi32EEENSC_ILi16ELi8ELi16EEENS_8epilogue6thread17LinearCombinationIS4_Li8EffLNSH_9ScaleType4KindE0ELNS_15FloatRoundStyleE2ES4_EENS1_11threadblock30GemmIdentityThreadblockSwizzleILi8EEELi4ENS9_13OpMultiplyAddELNS1_23SharedMemoryClearOptionE0ELb0ELb0ELb0ENS5_28Tensor5DPermute20314RowMajorILi16ELi3ELi8EEENS5_9NoPermuteENS5_37Tensor4DPermute0213ColumnMajorInverseILi8ELi4EEEvE10SelectBaseISP_vEEEEvNT_6ParamsE --------------------------
	.section	.nv.constant0._ZN7cutlass7Kernel2INS_4gemm6kernel20DefaultGemmUniversalINS_6half_tENS_6layout11ColumnMajorELNS_16ComplexTransformE0ELi8ES4_S6_LS7_0ELi8ES4_NS5_8RowMajorEfNS_4arch15OpClassTensorOpENS9_4Sm80ENS1_9GemmShapeILi128ELi128ELi32EEENSC_ILi64ELi64ELi32EEENSC_ILi16ELi8ELi16EEENS_8epilogue6thread17LinearCombinationIS4_Li8EffLNSH_9ScaleType4KindE0ELNS_15FloatRoundStyleE2ES4_EENS1_11threadblock30GemmIdentityThreadblockSwizzleILi8EEELi4ENS9_13OpMultiplyAddELNS1_23SharedMemoryClearOptionE0ELb0ELb0ELb0ENS5_28Tensor5DPermute20314RowMajorILi16ELi3ELi8EEENS5_9NoPermuteENS5_37Tensor4DPermute0213ColumnMajorInverseILi8ELi4EEEvE10SelectBaseISP_vEEEEvNT_6ParamsE,"a",@progbits
	.sectionflags	@""
	.align	4
.nv.constant0._ZN7cutlass7Kernel2INS_4gemm6kernel20DefaultGemmUniversalINS_6half_tENS_6layout11ColumnMajorELNS_16ComplexTransformE0ELi8ES4_S6_LS7_0ELi8ES4_NS5_8RowMajorEfNS_4arch15OpClassTensorOpENS9_4Sm80ENS1_9GemmShapeILi128ELi128ELi32EEENSC_ILi64ELi64ELi32EEENSC_ILi16ELi8ELi16EEENS_8epilogue6thread17LinearCombinationIS4_Li8EffLNSH_9ScaleType4KindE0ELNS_15FloatRoundStyleE2ES4_EENS1_11threadblock30GemmIdentityThreadblockSwizzleILi8EEELi4ENS9_13OpMultiplyAddELNS1_23SharedMemoryClearOptionE0ELb0ELb0ELb0ENS5_28Tensor5DPermute20314RowMajorILi16ELi3ELi8EEENS5_9NoPermuteENS5_37Tensor4DPermute0213ColumnMajorInverseILi8ELi4EEEvE10SelectBaseISP_vEEEEvNT_6ParamsE:
	.zero		896


//--------------------- .nv.constant0._ZN7cutlass7Kernel2INS_4gemm6kernel20DefaultGemmUniversalINS_6half_tENS_6layout11ColumnMajorELNS_16ComplexTransformE0ELi8ES4_S6_LS7_0ELi8ES4_NS5_8RowMajorEfNS_4arch15OpClassTensorOpENS9_4Sm80ENS1_9GemmShapeILi128ELi128ELi32EEENSC_ILi64ELi64ELi32EEENSC_ILi16ELi8ELi16EEENS_8epilogue6thread17LinearCombinationIS4_Li8EffLNSH_9ScaleType4KindE0ELNS_15FloatRoundStyleE2ES4_EENS1_11threadblock30GemmIdentityThreadblockSwizzleILi8EEELi4ENS9_13OpMultiplyAddELNS1_23SharedMemoryClearOptionE0ELb0ELb0ELb0ENS5_9NoPermuteESS_NS5_37Tensor4DPermute0213ColumnMajorInverseILi8ELi4EEEvE10SelectBaseISP_vEEEEvNT_6ParamsE --------------------------
	.section	.nv.constant0._ZN7cutlass7Kernel2INS_4gemm6kernel20DefaultGemmUniversalINS_6half_tENS_6layout11ColumnMajorELNS_16ComplexTransformE0ELi8ES4_S6_LS7_0ELi8ES4_NS5_8RowMajorEfNS_4arch15OpClassTensorOpENS9_4Sm80ENS1_9GemmShapeILi128ELi128ELi32EEENSC_ILi64ELi64ELi32EEENSC_ILi16ELi8ELi16EEENS_8epilogue6thread17LinearCombinationIS4_Li8EffLNSH_9ScaleType4KindE0ELNS_15FloatRoundStyleE2ES4_EENS1_11threadblock30GemmIdentityThreadblockSwizzleILi8EEELi4ENS9_13OpMultiplyAddELNS1_23SharedMemoryClearOptionE0ELb0ELb0ELb0ENS5_9NoPermuteESS_NS5_37Tensor4DPermute0213ColumnMajorInverseILi8ELi4EEEvE10SelectBaseISP_vEEEEvNT_6ParamsE,"a",@progbits
	.sectionflags	@""
	.align	4
.nv.constant0._ZN7cutlass7Kernel2INS_4gemm6kernel20DefaultGemmUniversalINS_6half_tENS_6layout11ColumnMajorELNS_16ComplexTransformE0ELi8ES4_S6_LS7_0ELi8ES4_NS5_8RowMajorEfNS_4arch15OpClassTensorOpENS9_4Sm80ENS1_9GemmShapeILi128ELi128ELi32EEENSC_ILi64ELi64ELi32EEENSC_ILi16ELi8ELi16EEENS_8epilogue6thread17LinearCombinationIS4_Li8EffLNSH_9ScaleType4KindE0ELNS_15FloatRoundStyleE2ES4_EENS1_11threadblock30GemmIdentityThreadblockSwizzleILi8EEELi4ENS9_13OpMultiplyAddELNS1_23SharedMemoryClearOptionE0ELb0ELb0ELb0ENS5_9NoPermuteESS_NS5_37Tensor4DPermute0213ColumnMajorInverseILi8ELi4EEEvE10SelectBaseISP_vEEEEvNT_6ParamsE:
	.zero		896


//--------------------- .nv.constant0._ZN7cutlass7Kernel2INS_4gemm6kernel20DefaultGemmUniversalINS_6half_tENS_6layout11ColumnMajorELNS_16ComplexTransformE0ELi8ES4_S6_LS7_0ELi8ES4_NS5_8RowMajorEfNS_4arch15OpClassTensorOpENS9_4Sm80ENS1_9GemmShapeILi128ELi128ELi32EEENSC_ILi64ELi64ELi32EEENSC_ILi16ELi8ELi16EEENS_8epilogue6thread17LinearCombinationIS4_Li8EffLNSH_9ScaleType4KindE0ELNS_15FloatRoundStyleE2ES4_EENS1_11threadblock30GemmIdentityThreadblockSwizzleILi8EEELi4ENS9_13OpMultiplyAddELNS1_23SharedMemoryClearOptionE0ELb0ELb0ELb0ENS5_28Tensor5DPermute20314RowMajorILi16ELi3ELi8EEENS5_34Tensor4DPermute0213RowMajorInverseILi8ELi4EEENS5_9NoPermuteEvE10SelectBaseISP_vEEEEvNT_6ParamsE --------------------------
	.section	.nv.constant0._ZN7cutlass7Kernel2INS_4gemm6kernel20DefaultGemmUniversalINS_6half_tENS_6layout11ColumnMajorELNS_16ComplexTransformE0ELi8ES4_S6_LS7_0ELi8ES4_NS5_8RowMajorEfNS_4arch15OpClassTensorOpENS9_4Sm80ENS1_9GemmShapeILi128ELi128ELi32EEENSC_ILi64ELi64ELi32EEENSC_ILi16ELi8ELi16EEENS_8epilogue6thread17LinearCombinationIS4_Li8EffLNSH_9ScaleType4KindE0ELNS_15FloatRoundStyleE2ES4_EENS1_11threadblock30GemmIdentityThreadblockSwizzleILi8EEELi4ENS9_13OpMultiplyAddELNS1_23SharedMemoryClearOptionE0ELb0ELb0ELb0ENS5_28Tensor5DPermute20314RowMajorILi16ELi3ELi8EEENS5_34Tensor4DPermute0213RowMajorInverseILi8ELi4EEENS5_9NoPermuteEvE10SelectBaseISP_vEEEEvNT_6ParamsE,"a",@progbits
	.sectionflags	@""
	.align	4
.nv.constant0._ZN7cutlass7Kernel2INS_4gemm6kernel20DefaultGemmUniversalINS_6half_tENS_6layout11ColumnMajorELNS_16ComplexTransformE0ELi8ES4_S6_LS7_0ELi8ES4_NS5_8RowMajorEfNS_4arch15OpClassTensorOpENS9_4Sm80ENS1_9GemmShapeILi128ELi128ELi32EEENSC_ILi64ELi64ELi32EEENSC_ILi16ELi8ELi16EEENS_8epilogue6thread17LinearCombinationIS4_Li8EffLNSH_9ScaleType4KindE0ELNS_15FloatRoundStyleE2ES4_EENS1_11threadblock30GemmIdentityThreadblockSwizzleILi8EEELi4ENS9_13OpMultiplyAddELNS1_23SharedMemoryClearOptionE0ELb0ELb0ELb0ENS5_28Tensor5DPermute20314RowMajorILi16ELi3ELi8EEENS5_34Tensor4DPermute0213RowMajorInverseILi8ELi4EEENS5_9NoPermuteEvE10SelectBaseISP_vEEEEvNT_6ParamsE:
	.zero		896


//--------------------- .nv.constant0._ZN7cutlass7Kernel2INS_4gemm6kernel20DefaultGemmUniversalINS_6half_tENS_6layout11ColumnMajorELNS_16ComplexTransformE0ELi8ES4_S6_LS7_0ELi8ES4_NS5_8RowMajorEfNS_4arch15OpClassTensorOpENS9_4Sm80ENS1_9GemmShapeILi128ELi128ELi32EEENSC_ILi64ELi64ELi32EEENSC_ILi16ELi8ELi16EEENS_8epilogue6thread17LinearCombinationIS4_Li8EffLNSH_9ScaleType4KindE0ELNS_15FloatRoundStyleE2ES4_EENS1_11threadblock30GemmIdentityThreadblockSwizzleILi8EEELi4ENS9_13OpMultiplyAddELNS1_23SharedMemoryClearOptionE0ELb0ELb0ELb0ENS5_9NoPermuteENS5_34Tensor4DPermute0213RowMajorInverseILi8ELi4EEESS_vE10SelectBaseISP_vEEEEvNT_6ParamsE --------------------------
	.section	.nv.constant0._ZN7cutlass7Kernel2INS_4gemm6kernel20DefaultGemmUniversalINS_6half_tENS_6layout11ColumnMajorELNS_16ComplexTransformE0ELi8ES4_S6_LS7_0ELi8ES4_NS5_8RowMajorEfNS_4arch15OpClassTensorOpENS9_4Sm80ENS1_9GemmShapeILi128ELi128ELi32EEENSC_ILi64ELi64ELi32EEENSC_ILi16ELi8ELi16EEENS_8epilogue6thread17LinearCombinationIS4_Li8EffLNSH_9ScaleType4KindE0ELNS_15FloatRoundStyleE2ES4_EENS1_11threadblock30GemmIdentityThreadblockSwizzleILi8EEELi4ENS9_13OpMultiplyAddELNS1_23SharedMemoryClearOptionE0ELb0ELb0ELb0ENS5_9NoPermuteENS5_34Tensor4DPermute0213RowMajorInverseILi8ELi4EEESS_vE10SelectBaseISP_vEEEEvNT_6ParamsE,"a",@progbits
	.sectionflags	@""
	.align	4
.nv.constant0._ZN7cutlass7Kernel2INS_4gemm6kernel20DefaultGemmUniversalINS_6half_tENS_6layout11ColumnMajorELNS_16ComplexTransformE0ELi8ES4_S6_LS7_0ELi8ES4_NS5_8RowMajorEfNS_4arch15OpClassTensorOpENS9_4Sm80ENS1_9GemmShapeILi128ELi128ELi32EEENSC_ILi64ELi64ELi32EEENSC_ILi16ELi8ELi16EEENS_8epilogue6thread17LinearCombinationIS4_Li8EffLNSH_9ScaleType4KindE0ELNS_15FloatRoundStyleE2ES4_EENS1_11threadblock30GemmIdentityThreadblockSwizzleILi8EEELi4ENS9_13OpMultiplyAddELNS1_23SharedMemoryClearOptionE0ELb0ELb0ELb0ENS5_9NoPermuteENS5_34Tensor4DPermute0213RowMajorInverseILi8ELi4EEESS_vE10SelectBaseISP_vEEEEvNT_6ParamsE:
	.zero		896


//--------------------- .nv.constant0._ZN7cutlass7Kernel2INS_4gemm6kernel20DefaultGemmUniversalINS_6half_tENS_6layout11ColumnMajorELNS_16ComplexTransformE0ELi8ES4_S6_LS7_0ELi8ES4_NS5_8RowMajorEfNS_4arch15OpClassTensorOpENS9_4Sm80ENS1_9GemmShapeILi128ELi128ELi32EEENSC_ILi64ELi64ELi32EEENSC_ILi16ELi8ELi16EEENS_8epilogue6thread17LinearCombinationIS4_Li8EffLNSH_9ScaleType4KindE0ELNS_15FloatRoundStyleE2ES4_EENS1_11threadblock30GemmIdentityThreadblockSwizzleILi8EEELi4ENS9_13OpMultiplyAddELNS1_23SharedMemoryClearOptionE0ELb0ELb0ELb0ENS5_9NoPermuteESS_SS_vE10SelectBaseISP_vEEEEvNT_6ParamsE --------------------------
	.section	.nv.constant0._ZN7cutlass7Kernel2INS_4gemm6kernel20DefaultGemmUniversalINS_6half_tENS_6layout11ColumnMajorELNS_16ComplexTransformE0ELi8ES4_S6_LS7_0ELi8ES4_NS5_8RowMajorEfNS_4arch15OpClassTensorOpENS9_4Sm80ENS1_9GemmShapeILi128ELi128ELi32EEENSC_ILi64ELi64ELi32EEENSC_ILi16ELi8ELi16EEENS_8epilogue6thread17LinearCombinationIS4_Li8EffLNSH_9ScaleType4KindE0ELNS_15FloatRoundStyleE2ES4_EENS1_11threadblock30GemmIdentityThreadblockSwizzleILi8EEELi4ENS9_13OpMultiplyAddELNS1_23SharedMemoryClearOptionE0ELb0ELb0ELb0ENS5_9NoPermuteESS_SS_vE10SelectBaseISP_vEEEEvNT_6ParamsE,"a",@progbits
	.sectionflags	@""
	.align	4
.nv.constant0._ZN7cutlass7Kernel2INS_4gemm6kernel20DefaultGemmUniversalINS_6half_tENS_6layout11ColumnMajorELNS_16ComplexTransformE0ELi8ES4_S6_LS7_0ELi8ES4_NS5_8RowMajorEfNS_4arch15OpClassTensorOpENS9_4Sm80ENS1_9GemmShapeILi128ELi128ELi32EEENSC_ILi64ELi64ELi32EEENSC_ILi16ELi8ELi16EEENS_8epilogue6thread17LinearCombinationIS4_Li8EffLNSH_9ScaleType4KindE0ELNS_15FloatRoundStyleE2ES4_EENS1_11threadblock30GemmIdentityThreadblockSwizzleILi8EEELi4ENS9_13OpMultiplyAddELNS1_23SharedMemoryClearOptionE0ELb0ELb0ELb0ENS5_9NoPermuteESS_SS_vE10SelectBaseISP_vEEEEvNT_6ParamsE:
	.zero		896


//--------------------- .nv.constant0._ZN7cutlass7Kernel2INS_4gemm6kernel20DefaultGemmUniversalINS_6half_tENS_6layout8RowMajorELNS_16ComplexTransformE0ELi8ES4_S6_LS7_0ELi8ES4_S6_fNS_4arch15OpClassTensorOpENS8_4Sm80ENS1_9GemmShapeILi128ELi128ELi32EEENSB_ILi64ELi64ELi32EEENSB_ILi16ELi8ELi16EEENS_8epilogue6thread17LinearCombinationIS4_Li8EffLNSG_9ScaleType4KindE0ELNS_15FloatRoundStyleE2ES4_EENS1_11threadblock30GemmIdentityThreadblockSwizzleILi8EEELi4ENS8_13OpMultiplyAddELNS1_23SharedMemoryClearOptionE0ELb0ELb0ELb0ENS5_31Tensor5DPermute02413ColumnMajorILi16ELi3ELi8EEENS5_37Tensor4DPermute0213ColumnMajorInverseILi8ELi4EEENS5_38Tensor5DPermute02413ColumnMajorInverseILi16ELi3ELi8EEEvE10SelectBaseISO_vEEEEvNT_6ParamsE --------------------------
	.section	.nv.constant0._ZN7cutlass7Kernel2INS_4gemm6kernel20DefaultGemmUniversalINS_6half_tENS_6layout8RowMajorELNS_16ComplexTransformE0ELi8ES4_S6_LS7_0ELi8ES4_S6_fNS_4arch15OpClassTensorOpENS8_4Sm80ENS1_9GemmShapeILi128ELi128ELi32EEENSB_ILi64ELi64ELi32EEENSB_ILi16ELi8ELi16EEENS_8epilogue6thread17LinearCombinationIS4_Li8EffLNSG_9ScaleType4KindE0ELNS_15FloatRoundStyleE2ES4_EENS1_11threadblock30GemmIdentityThreadblockSwizzleILi8EEELi4ENS8_13OpMultiplyAddELNS1_23SharedMemoryClearOptionE0ELb0ELb0ELb0ENS5_31Tensor5DPermute02413ColumnMajorILi16ELi3ELi8EEENS5_37Tensor4DPermute0213ColumnMajorInverseILi8ELi4EEENS5_38Tensor5DPermute02413ColumnMajorInverseILi16ELi3ELi8EEEvE10SelectBaseISO_vEEEEvNT_6ParamsE,"a",@progbits
	.sectionflags	@""
	.align	4
.nv.constant0._ZN7cutlass7Kernel2INS_4gemm6kernel20DefaultGemmUniversalINS_6half_tENS_6layout8RowMajorELNS_16ComplexTransformE0ELi8ES4_S6_LS7_0ELi8ES4_S6_fNS_4arch15OpClassTensorOpENS8_4Sm80ENS1_9GemmShapeILi128ELi128ELi32EEENSB_ILi64ELi64ELi32EEENSB_ILi16ELi8ELi16EEENS_8epilogue6thread17LinearCombinationIS4_Li8EffLNSG_9ScaleType4KindE0ELNS_15FloatRoundStyleE2ES4_EENS1_11threadblock30GemmIdentityThreadblockSwizzleILi8EEELi4ENS8_13OpMultiplyAddELNS1_23SharedMemoryClearOptionE0ELb0ELb0ELb0ENS5_31Tensor5DPermute02413ColumnMajorILi16ELi3ELi8EEENS5_37Tensor4DPermute0213ColumnMajorInverseILi8ELi4EEENS5_38Tensor5DPermute02413ColumnMajorInverseILi16ELi3ELi8EEEvE10SelectBaseISO_vEEEEvNT_6ParamsE:
	.zero		896


//--------------------- .nv.constant0._ZN7cutlass7Kernel2INS_4gemm6kernel20DefaultGemmUniversalINS_6half_tENS_6layout8RowMajorELNS_16ComplexTransformE0ELi8ES4_S6_LS7_0ELi8ES4_S6_fNS_4arch15OpClassTensorOpENS8_4Sm80ENS1_9GemmShapeILi128ELi128ELi32EEENSB_ILi64ELi64ELi32EEENSB_ILi16ELi8ELi16EEENS_8epilogue6thread17LinearCombinationIS4_Li8EffLNSG_9ScaleType4KindE0ELNS_15FloatRoundStyleE2ES4_EENS1_11threadblock30GemmIdentityThreadblockSwizzleILi8EEELi4ENS8_13OpMultiplyAddELNS1_23SharedMemoryClearOptionE0ELb0ELb0ELb0ENS5_9NoPermuteENS5_37Tensor4DPermute0213ColumnMajorInverseILi8ELi4EEENS5_38Tensor5DPermute02413ColumnMajorInverseILi16ELi3ELi8EEEvE10SelectBaseISO_vEEEEvNT_6ParamsE --------------------------
	.section	.nv.constant0._ZN7cutlass7Kernel2INS_4gemm6kernel20DefaultGemmUniversalINS_6half_tENS_6layout8RowMajorELNS_16ComplexTransformE0ELi8ES4_S6_LS7_0ELi8ES4_S6_fNS_4arch15OpClassTensorOpENS8_4Sm80ENS1_9GemmShapeILi128ELi128ELi32EEENSB_ILi64ELi64ELi32EEENSB_ILi16ELi8ELi16EEENS_8epilogue6thread17LinearCombinationIS4_Li8EffLNSG_9ScaleType4KindE0ELNS_15FloatRoundStyleE2ES4_EENS1_11threadblock30GemmIdentityThreadblockSwizzleILi8EEELi4ENS8_13OpMultiplyAddELNS1_23SharedMemoryClearOptionE0ELb0ELb0ELb0ENS5_9NoPermuteENS5_37Tensor4DPermute0213ColumnMajorInverseILi8ELi4EEENS5_38Tensor5DPermute02413ColumnMajorInverseILi16ELi3ELi8EEEvE10SelectBaseISO_vEEEEvNT_6ParamsE,"a",@progbits
	.sectionflags	@""
	.align	4
.nv.constant0._ZN7cutlass7Kernel2INS_4gemm6kernel20DefaultGemmUniversalINS_6half_tENS_6layout8RowMajorELNS_16ComplexTransformE0ELi8ES4_S6_LS7_0ELi8ES4_S6_fNS_4arch15OpClassTensorOpENS8_4Sm80ENS1_9GemmShapeILi128ELi128ELi32EEENSB_ILi64ELi64ELi32EEENSB_ILi16ELi8ELi16EEENS_8epilogue6thread17LinearCombinationIS4_Li8EffLNSG_9ScaleType4KindE0ELNS_15FloatRoundStyleE2ES4_EENS1_11threadblock30GemmIdentityThreadblockSwizzleILi8EEELi4ENS8_13OpMultiplyAddELNS1_23SharedMemoryClearOptionE0ELb0ELb0ELb0ENS5_9NoPermuteENS5_37Tensor4DPermute0213ColumnMajorInverseILi8ELi4EEENS5_38Tensor5DPermute02413ColumnMajorInverseILi16ELi3ELi8EEEvE10SelectBaseISO_vEEEEvNT_6ParamsE:
	.zero		896


//--------------------- .nv.constant0._ZN7cutlass7Kernel2INS_4gemm6kernel20DefaultGemmUniversalINS_6half_tENS_6layout8RowMajorELNS_16ComplexTransformE0ELi8ES4_S6_LS7_0ELi8ES4_S6_fNS_4arch15OpClassTensorOpENS8_4Sm80ENS1_9GemmShapeILi128ELi128ELi32EEENSB_ILi64ELi64ELi32EEENSB_ILi16ELi8ELi16EEENS_8epilogue6thread17LinearCombinationIS4_Li8EffLNSG_9ScaleType4KindE0ELNS_15FloatRoundStyleE2ES4_EENS1_11threadblock30GemmIdentityThreadblockSwizzleILi8EEELi4ENS8_13OpMultiplyAddELNS1_23SharedMemoryClearOptionE0ELb0ELb0ELb0ENS5_31Tensor5DPermute02413ColumnMajorILi16ELi3ELi8EEENS5_9NoPermuteEST_vE10SelectBaseISO_vEEEEvNT_6ParamsE --------------------------
	.section	.nv.constant0._ZN7cutlass7Kernel2INS_4gemm6kernel20DefaultGemmUniversalINS_6half_tENS_6layout8RowMajorELNS_16ComplexTransformE0ELi8ES4_S6_LS7_0ELi8ES4_S6_fNS_4arch15OpClassTensorOpENS8_4Sm80ENS1_9GemmShapeILi128ELi128ELi32EEENSB_ILi64ELi64ELi32EEENSB_ILi16ELi8ELi16EEENS_8epilogue6thread17LinearCombinationIS4_Li8EffLNSG_9ScaleType4KindE0ELNS_15FloatRoundStyleE2ES4_EENS1_11threadblock30GemmIdentityThreadblockSwizzleILi8EEELi4ENS8_13OpMultiplyAddELNS1_23SharedMemoryClearOptionE0ELb0ELb0ELb0ENS5_31Tensor5DPermute02413ColumnMajorILi16ELi3ELi8EEENS5_9NoPermuteEST_vE10SelectBaseISO_vEEEEvNT_6ParamsE,"a",@progbits
	.sectionflags	@""
	.align	4
.nv.constant0._ZN7cutlass7Kernel2INS_4gemm6kernel20DefaultGemmUniversalINS_6half_tENS_6layout8RowMajorELNS_16ComplexTransformE0ELi8ES4_S6_LS7_0ELi8ES4_S6_fNS_4arch15OpClassTensorOpENS8_4Sm80ENS1_9GemmShapeILi128ELi128ELi32EEENSB_ILi64ELi64ELi32EEENSB_ILi16ELi8ELi16EEENS_8epilogue6thread17LinearCombinationIS4_Li8EffLNSG_9ScaleType4KindE0ELNS_15FloatRoundStyleE2ES4_EENS1_11threadblock30GemmIdentityThreadblockSwizzleILi8EEELi4ENS8_13OpMultiplyAddELNS1_23SharedMemoryClearOptionE0ELb0ELb0ELb0ENS5_31Tensor5DPermute02413ColumnMajorILi16ELi3ELi8EEENS5_9NoPermuteEST_vE10SelectBaseISO_vEEEEvNT_6ParamsE:
	.zero		896


//--------------------- .nv.constant0._ZN7cutlass7Kernel2INS_4gemm6kernel20DefaultGemmUniversalINS_6half_tENS_6layout8RowMajorELNS_16ComplexTransformE0ELi8ES4_S6_LS7_0ELi8ES4_S6_fNS_4arch15OpClassTensorOpENS8_4Sm80ENS1_9GemmShapeILi128ELi128ELi32EEENSB_ILi64ELi64ELi32EEENSB_ILi16ELi8ELi16EEENS_8epilogue6thread17LinearCombinationIS4_Li8EffLNSG_9ScaleType4KindE0ELNS_15FloatRoundStyleE2ES4_EENS1_11threadblock30GemmIdentityThreadblockSwizzleILi8EEELi4ENS8_13OpMultiplyAddELNS1_23SharedMemoryClearOptionE0ELb0ELb0ELb0ENS5_31Tensor5DPermute02413ColumnMajorILi16ELi3ELi8EEENS5_37Tensor4DPermute0213ColumnMajorInverseILi8ELi4EEENS5_9NoPermuteEvE10SelectBaseISO_vEEEEvNT_6ParamsE --------------------------
	.section	.nv.constant0._ZN7cutlass7Kernel2INS_4gemm6kernel20DefaultGemmUniversalINS_6half_tENS_6layout8RowMajorELNS_16ComplexTransformE0ELi8ES4_S6_LS7_0ELi8ES4_S6_fNS_4arch15OpClassTensorOpENS8_4Sm80ENS1_9GemmShapeILi128ELi128ELi32EEENSB_ILi64ELi64ELi32EEENSB_ILi16ELi8ELi16EEENS_8epilogue6thread17LinearCombinationIS4_Li8EffLNSG_9ScaleType4KindE0ELNS_15FloatRoundStyleE2ES4_EENS1_11threadblock30GemmIdentityThreadblockSwizzleILi8EEELi4ENS8_13OpMultiplyAddELNS1_23SharedMemoryClearOptionE0ELb0ELb0ELb0ENS5_31Tensor5DPermute02413ColumnMajorILi16ELi3ELi8EEENS5_37Tensor4DPermute0213ColumnMajorInverseILi8ELi4EEENS5_9NoPermuteEvE10SelectBaseISO_vEEEEvNT_6ParamsE,"a",@progbits
	.sectionflags	@""
	.align	4
.nv.constant0._ZN7cutlass7Kernel2INS_4gemm6kernel20DefaultGemmUniversalINS_6half_tENS_6layout8RowMajorELNS_16ComplexTransformE0ELi8ES4_S6_LS7_0ELi8ES4_S6_fNS_4arch15OpClassTensorOpENS8_4Sm80ENS1_9GemmShapeILi128ELi128ELi32EEENSB_ILi64ELi64ELi32EEENSB_ILi16ELi8ELi16EEENS_8epilogue6thread17LinearCombinationIS4_Li8EffLNSG_9ScaleType4KindE0ELNS_15FloatRoundStyleE2ES4_EENS1_11threadblock30GemmIdentityThreadblockSwizzleILi8EEELi4ENS8_13OpMultiplyAddELNS1_23SharedMemoryClearOptionE0ELb0ELb0ELb0ENS5_31Tensor5DPermute02413ColumnMajorILi16ELi3ELi8EEENS5_37Tensor4DPermute0213ColumnMajorInverseILi8ELi4EEENS5_9NoPermuteEvE10SelectBaseISO_vEEEEvNT_6ParamsE:
	.zero		896


//--------------------- .nv.constant0._ZN7cutlass7Kernel2INS_4gemm6kernel20DefaultGemmUniversalINS_6half_tENS_6layout8RowMajorELNS_16ComplexTransformE0ELi8ES4_S6_LS7_0ELi8ES4_S6_fNS_4arch15OpClassTensorOpENS8_4Sm80ENS1_9GemmShapeILi128ELi128ELi32EEENSB_ILi64ELi64ELi32EEENSB_ILi16ELi8ELi16EEENS_8epilogue6thread17LinearCombinationIS4_Li8EffLNSG_9ScaleType4KindE0ELNS_15FloatRoundStyleE2ES4_EENS1_11threadblock30GemmIdentityThreadblockSwizzleILi8EEELi4ENS8_13OpMultiplyAddELNS1_23SharedMemoryClearOptionE0ELb0ELb0ELb0ENS5_9NoPermuteENS5_37Tensor4DPermute0213ColumnMajorInverseILi8ELi4EEESR_vE10SelectBaseISO_vEEEEvNT_6ParamsE --------------------------
	.section	.nv.constant0._ZN7cutlass7Kernel2INS_4gemm6kernel20DefaultGemmUniversalINS_6half_tENS_6layout8RowMajorELNS_16ComplexTransformE0ELi8ES4_S6_LS7_0ELi8ES4_S6_fNS_4arch15OpClassTensorOpENS8_4Sm80ENS1_9GemmShapeILi128ELi128ELi32EEENSB_ILi64ELi64ELi32EEENSB_ILi16ELi8ELi16EEENS_8epilogue6thread17LinearCombinationIS4_Li8EffLNSG_9ScaleType4KindE0ELNS_15FloatRoundStyleE2ES4_EENS1_11threadblock30GemmIdentityThreadblockSwizzleILi8EEELi4ENS8_13OpMultiplyAddELNS1_23SharedMemoryClearOptionE0ELb0ELb0ELb0ENS5_9NoPermuteENS5_37Tensor4DPermute0213ColumnMajorInverseILi8ELi4EEESR_vE10SelectBaseISO_vEEEEvNT_6ParamsE,"a",@progbits
	.sectionflags	@""
	.align	4
.nv.constant0._ZN7cutlass7Kernel2INS_4gemm6kernel20DefaultGemmUniversalINS_6half_tENS_6layout8RowMajorELNS_16ComplexTransformE0ELi8ES4_S6_LS7_0ELi8ES4_S6_fNS_4arch15OpClassTensorOpENS8_4Sm80ENS1_9GemmShapeILi128ELi128ELi32EEENSB_ILi64ELi64ELi32EEENSB_ILi16ELi8ELi16EEENS_8epilogue6thread17LinearCombinationIS4_Li8EffLNSG_9ScaleType4KindE0ELNS_15FloatRoundStyleE2ES4_EENS1_11threadblock30GemmIdentityThreadblockSwizzleILi8EEELi4ENS8_13OpMultiplyAddELNS1_23SharedMemoryClearOptionE0ELb0ELb0ELb0ENS5_9NoPermuteENS5_37Tensor4DPermute0213ColumnMajorInverseILi8ELi4EEESR_vE10SelectBaseISO_vEEEEvNT_6ParamsE:
	.zero		896


//--------------------- .nv.constant0._ZN7cutlass7Kernel2INS_4gemm6kernel20DefaultGemmUniversalINS_6half_tENS_6layout8RowMajorELNS_16ComplexTransformE0ELi8ES4_S6_LS7_0ELi8ES4_S6_fNS_4arch15OpClassTensorOpENS8_4Sm80ENS1_9GemmShapeILi128ELi128ELi32EEENSB_ILi64ELi64ELi32EEENSB_ILi16ELi8ELi16EEENS_8epilogue6thread17LinearCombinationIS4_Li8EffLNSG_9ScaleType4KindE0ELNS_15FloatRoundStyleE2ES4_EENS1_11threadblock30GemmIdentityThreadblockSwizzleILi8EEELi4ENS8_13OpMultiplyAddELNS1_23SharedMemoryClearOptionE0ELb0ELb0ELb0ENS5_31Tensor5DPermute02413ColumnMajorILi16ELi3ELi8EEENS5_9NoPermuteENS5_38Tensor5DPermute02413ColumnMajorInverseILi16ELi3ELi8EEEvE10SelectBaseISO_vEEEEvNT_6ParamsE --------------------------
	.section	.nv.constant0._ZN7cutlass7Kernel2INS_4gemm6kernel20DefaultGemmUniversalINS_6half_tENS_6layout8RowMajorELNS_16ComplexTransformE0ELi8ES4_S6_LS7_0ELi8ES4_S6_fNS_4arch15OpClassTensorOpENS8_4Sm80ENS1_9GemmShapeILi128ELi128ELi32EEENSB_ILi64ELi64ELi32EEENSB_ILi16ELi8ELi16EEENS_8epilogue6thread17LinearCombinationIS4_Li8EffLNSG_9ScaleType4KindE0ELNS_15FloatRoundStyleE2ES4_EENS1_11threadblock30GemmIdentityThreadblockSwizzleILi8EEELi4ENS8_13OpMultiplyAddELNS1_23SharedMemoryClearOptionE0ELb0ELb0ELb0ENS5_31Tensor5DPermute02413ColumnMajorILi16ELi3ELi8EEENS5_9NoPermuteENS5_38Tensor5DPermute02413ColumnMajorInverseILi16ELi3ELi8EEEvE10SelectBaseISO_vEEEEvNT_6ParamsE,"a",@progbits
	.sectionflags	@""
	.align	4
.nv.constant0._ZN7cutlass7Kernel2INS_4gemm6kernel20DefaultGemmUniversalINS_6half_tENS_6layout8RowMajorELNS_16ComplexTransformE0ELi8ES4_S6_LS7_0ELi8ES4_S6_fNS_4arch15OpClassTensorOpENS8_4Sm80ENS1_9GemmShapeILi128ELi128ELi32EEENSB_ILi64ELi64ELi32EEENSB_ILi16ELi8ELi16EEENS_8epilogue6thread17LinearCombinationIS4_Li8EffLNSG_9ScaleType4KindE0ELNS_15FloatRoundStyleE2ES4_EENS1_11threadblock30GemmIdentityThreadblockSwizzleILi8EEELi4ENS8_13OpMultiplyAddELNS1_23SharedMemoryClearOptionE0ELb0ELb0ELb0ENS5_31Tensor5DPermute02413ColumnMajorILi16ELi3ELi8EEENS5_9NoPermuteENS5_38Tensor5DPermute02413ColumnMajorInverseILi16ELi3ELi8EEEvE10SelectBaseISO_vEEEEvNT_6ParamsE:
	.zero		896


//--------------------- .nv.constant0._ZN7cutlass7Kernel2INS_4gemm6kernel20DefaultGemmUniversalINS_6half_tENS_6layout8RowMajorELNS_16ComplexTransformE0ELi8ES4_S6_LS7_0ELi8ES4_S6_fNS_4arch15OpClassTensorOpENS8_4Sm80ENS1_9GemmShapeILi128ELi128ELi32EEENSB_ILi64ELi64ELi32EEENSB_ILi16ELi8ELi16EEENS_8epilogue6thread17LinearCombinationIS4_Li8EffLNSG_9ScaleType4KindE0ELNS_15FloatRoundStyleE2ES4_EENS1_11threadblock30GemmIdentityThreadblockSwizzleILi8EEELi4ENS8_13OpMultiplyAddELNS1_23SharedMemoryClearOptionE0ELb0ELb0ELb0ENS5_9NoPermuteESR_NS5_38Tensor5DPermute02413ColumnMajorInverseILi16ELi3ELi8EEEvE10SelectBaseISO_vEEEEvNT_6ParamsE --------------------------
	.section	.nv.constant0._ZN7cutlass7Kernel2INS_4gemm6kernel20DefaultGemmUniversalINS_6half_tENS_6layout8RowMajorELNS_16ComplexTransformE0ELi8ES4_S6_LS7_0ELi8ES4_S6_fNS_4arch15OpClassTensorOpENS8_4Sm80ENS1_9GemmShapeILi128ELi128ELi32EEENSB_ILi64ELi64ELi32EEENSB_ILi16ELi8ELi16EEENS_8epilogue6thread17LinearCombinationIS4_Li8EffLNSG_9ScaleType4KindE0ELNS_15FloatRoundStyleE2ES4_EENS1_11threadblock30GemmIdentityThreadblockSwizzleILi8EEELi4ENS8_13OpMultiplyAddELNS1_23SharedMemoryClearOptionE0ELb0ELb0ELb0ENS5_9NoPermuteESR_NS5_38Tensor5DPermute02413ColumnMajorInverseILi16ELi3ELi8EEEvE10SelectBaseISO_vEEEEvNT_6ParamsE,"a",@progbits
	.sectionflags	@""
	.align	4
.nv.constant0._ZN7cutlass7Kernel2INS_4gemm6kernel20DefaultGemmUniversalINS_6half_tENS_6layout8RowMajorELNS_16ComplexTransformE0ELi8ES4_S6_LS7_0ELi8ES4_S6_fNS_4arch15OpClassTensorOpENS8_4Sm80ENS1_9GemmShapeILi128ELi128ELi32EEENSB_ILi64ELi64ELi32EEENSB_ILi16ELi8ELi16EEENS_8epilogue6thread17LinearCombinationIS4_Li8EffLNSG_9ScaleType4KindE0ELNS_15FloatRoundStyleE2ES4_EENS1_11threadblock30GemmIdentityThreadblockSwizzleILi8EEELi4ENS8_13OpMultiplyAddELNS1_23SharedMemoryClearOptionE0ELb0ELb0ELb0ENS5_9NoPermuteESR_NS5_38Tensor5DPermute02413ColumnMajorInverseILi16ELi3ELi8EEEvE10SelectBaseISO_vEEEEvNT_6ParamsE:
	.zero		896


//--------------------- .nv.constant0._ZN7cutlass7Kernel2INS_4gemm6kernel20DefaultGemmUniversalINS_6half_tENS_6layout8RowMajorELNS_16ComplexTransformE0ELi8ES4_S6_LS7_0ELi8ES4_S6_fNS_4arch15OpClassTensorOpENS8_4Sm80ENS1_9GemmShapeILi128ELi128ELi32EEENSB_ILi64ELi64ELi32EEENSB_ILi16ELi8ELi16EEENS_8epilogue6thread17LinearCombinationIS4_Li8EffLNSG_9ScaleType4KindE0ELNS_15FloatRoundStyleE2ES4_EENS1_11threadblock30GemmIdentityThreadblockSwizzleILi8EEELi4ENS8_13OpMultiplyAddELNS1_23SharedMemoryClearOptionE0ELb0ELb0ELb0ENS5_28Tensor5DPermute20314RowMajorILi16ELi3ELi8EEENS5_34Tensor4DPermute0213RowMajorInverseILi8ELi4EEESU_vE10SelectBaseISO_vEEEEvNT_6ParamsE --------------------------
	.section	.nv.constant0._ZN7cutlass7Kernel2INS_4gemm6kernel20DefaultGemmUniversalINS_6half_tENS_6layout8RowMajorELNS_16ComplexTransformE0ELi8ES4_S6_LS7_0ELi8ES4_S6_fNS_4arch15OpClassTensorOpENS8_4Sm80ENS1_9GemmShapeILi128ELi128ELi32EEENSB_ILi64ELi64ELi32EEENSB_ILi16ELi8ELi16EEENS_8epilogue6thread17LinearCombinationIS4_Li8EffLNSG_9ScaleType4KindE0ELNS_15FloatRoundStyleE2ES4_EENS1_11threadblock30GemmIdentityThreadblockSwizzleILi8EEELi4ENS8_13OpMultiplyAddELNS1_23SharedMemoryClearOptionE0ELb0ELb0ELb0ENS5_28Tensor5DPermute20314RowMajorILi16ELi3ELi8EEENS5_34Tensor4DPermute0213RowMajorInverseILi8ELi4EEESU_vE10SelectBaseISO_vEEEEvNT_6ParamsE,"a",@progbits
	.sectionflags	@""
	.align	4
.nv.constant0._ZN7cutlass7Kernel2INS_4gemm6kernel20DefaultGemmUniversalINS_6half_tENS_6layout8RowMajorELNS_16ComplexTransformE0ELi8ES4_S6_LS7_0ELi8ES4_S6_fNS_4arch15OpClassTensorOpENS8_4Sm80ENS1_9GemmShapeILi128ELi128ELi32EEENSB_ILi64ELi64ELi32EEENSB_ILi16ELi8ELi16EEENS_8epilogue6thread17LinearCombinationIS4_Li8EffLNSG_9ScaleType4KindE0ELNS_15FloatRoundStyleE2ES4_EENS1_11threadblock30GemmIdentityThreadblockSwizzleILi8EEELi4ENS8_13OpMultiplyAddELNS1_23SharedMemoryClearOptionE0ELb0ELb0ELb0ENS5_28Tensor5DPermute20314RowMajorILi16ELi3ELi8EEENS5_34Tensor4DPermute0213RowMajorInverseILi8ELi4EEESU_vE10SelectBaseISO_vEEEEvNT_6ParamsE:
	.zero		896


//--------------------- .nv.constant0._ZN7cutlass7Kernel2INS_4gemm6kernel20DefaultGemmUniversalINS_6half_tENS_6layout8RowMajorELNS_16ComplexTransformE0ELi8ES4_S6_LS7_0ELi8ES4_S6_fNS_4arch15OpClassTensorOpENS8_4Sm80ENS1_9GemmShapeILi128ELi128ELi32EEENSB_ILi64ELi64ELi32EEENSB_ILi16ELi8ELi16EEENS_8epilogue6thread17LinearCombinationIS4_Li8EffLNSG_9ScaleType4KindE0ELNS_15FloatRoundStyleE2ES4_EENS1_11threadblock30GemmIdentityThreadblockSwizzleILi8EEELi4ENS8_13OpMultiplyAddELNS1_23SharedMemoryClearOptionE0ELb0ELb0ELb0ENS5_9NoPermuteENS5_34Tensor4DPermute0213RowMajorInverseILi8ELi4EEEST_vE10SelectBaseISO_vEEEEvNT_6ParamsE --------------------------
	.section	.nv.constant0._ZN7cutlass7Kernel2INS_4gemm6kernel20DefaultGemmUniversalINS_6half_tENS_6layout8RowMajorELNS_16ComplexTransformE0ELi8ES4_S6_LS7_0ELi8ES4_S6_fNS_4arch15OpClassTensorOpENS8_4Sm80ENS1_9GemmShapeILi128ELi128ELi32EEENSB_ILi64ELi64ELi32EEENSB_ILi16ELi8ELi16EEENS_8epilogue6thread17LinearCombinationIS4_Li8EffLNSG_9ScaleType4KindE0ELNS_15FloatRoundStyleE2ES4_EENS1_11threadblock30GemmIdentityThreadblockSwizzleILi8EEELi4ENS8_13OpMultiplyAddELNS1_23SharedMemoryClearOptionE0ELb0ELb0ELb0ENS5_9NoPermuteENS5_34Tensor4DPermute0213RowMajorInverseILi8ELi4EEEST_vE10SelectBaseISO_vEEEEvNT_6ParamsE,"a",@progbits
	.sectionflags	@""
	.align	4
.nv.constant0._ZN7cutlass7Kernel2INS_4gemm6kernel20DefaultGemmUniversalINS_6half_tENS_6layout8RowMajorELNS_16ComplexTransformE0ELi8ES4_S6_LS7_0ELi8ES4_S6_fNS_4arch15OpClassTensorOpENS8_4Sm80ENS1_9GemmShapeILi128ELi128ELi32EEENSB_ILi64ELi64ELi32EEENSB_ILi16ELi8ELi16EEENS_8epilogue6thread17LinearCombinationIS4_Li8EffLNSG_9ScaleType4KindE0ELNS_15FloatRoundStyleE2ES4_EENS1_11threadblock30GemmIdentityThreadblockSwizzleILi8EEELi4ENS8_13OpMultiplyAddELNS1_23SharedMemoryClearOptionE0ELb0ELb0ELb0ENS5_9NoPermuteENS5_34Tensor4DPermute0213RowMajorInverseILi8ELi4EEEST_vE10SelectBaseISO_vEEEEvNT_6ParamsE:
	.zero		896


//--------------------- .nv.constant0._ZN7cutlass7Kernel2INS_4gemm6kernel20DefaultGemmUniversalINS_6half_tENS_6layout8RowMajorELNS_16ComplexTransformE0ELi8ES4_S6_LS7_0ELi8ES4_S6_fNS_4arch15OpClassTensorOpENS8_4Sm80ENS1_9GemmShapeILi128ELi128ELi32EEENSB_ILi64ELi64ELi32EEENSB_ILi16ELi8ELi16EEENS_8epilogue6thread17LinearCombinationIS4_Li8EffLNSG_9ScaleType4KindE0ELNS_15FloatRoundStyleE2ES4_EENS1_11threadblock30GemmIdentityThreadblockSwizzleILi8EEELi4ENS8_13OpMultiplyAddELNS1_23SharedMemoryClearOptionE0ELb0ELb0ELb0ENS5_28Tensor5DPermute20314RowMajorILi16ELi3ELi8EEENS5_9NoPermuteEST_vE10SelectBaseISO_vEEEEvNT_6ParamsE --------------------------
	.section	.nv.constant0._ZN7cutlass7Kernel2INS_4gemm6kernel20DefaultGemmUniversalINS_6half_tENS_6layout8RowMajorELNS_16ComplexTransformE0ELi8ES4_S6_LS7_0ELi8ES4_S6_fNS_4arch15OpClassTensorOpENS8_4Sm80ENS1_9GemmShapeILi128ELi128ELi32EEENSB_ILi64ELi64ELi32EEENSB_ILi16ELi8ELi16EEENS_8epilogue6thread17LinearCombinationIS4_Li8EffLNSG_9ScaleType4KindE0ELNS_15FloatRoundStyleE2ES4_EENS1_11threadblock30GemmIdentityThreadblockSwizzleILi8EEELi4ENS8_13OpMultiplyAddELNS1_23SharedMemoryClearOptionE0ELb0ELb0ELb0ENS5_28Tensor5DPermute20314RowMajorILi16ELi3ELi8EEENS5_9NoPermuteEST_vE10SelectBaseISO_vEEEEvNT_6ParamsE,"a",@progbits
	.sectionflags	@""
	.align	4
.nv.constant0._ZN7cutlass7Kernel2INS_4gemm6kernel20DefaultGemmUniversalINS_6half_tENS_6layout8RowMajorELNS_16ComplexTransformE0ELi8ES4_S6_LS7_0ELi8ES4_S6_fNS_4arch15OpClassTensorOpENS8_4Sm80ENS1_9GemmShapeILi128ELi128ELi32EEENSB_ILi64ELi64ELi32EEENSB_ILi16ELi8ELi16EEENS_8epilogue6thread17LinearCombinationIS4_Li8EffLNSG_9ScaleType4KindE0ELNS_15FloatRoundStyleE2ES4_EENS1_11threadblock30GemmIdentityThreadblockSwizzleILi8EEELi4ENS8_13OpMultiplyAddELNS1_23SharedMemoryClearOptionE0ELb0ELb0ELb0ENS5_28Tensor5DPermute20314RowMajorILi16ELi3ELi8EEENS5_9NoPermuteEST_vE10SelectBaseISO_vEEEEvNT_6ParamsE:
	.zero		896


//--------------------- .nv.constant0._ZN7cutlass7Kernel2INS_4gemm6kernel20DefaultGemmUniversalINS_6half_tENS_6layout8RowMajorELNS_16ComplexTransformE0ELi8ES4_S6_LS7_0ELi8ES4_S6_fNS_4arch15OpClassTensorOpENS8_4Sm80ENS1_9GemmShapeILi128ELi128ELi32EEENSB_ILi64ELi64ELi32EEENSB_ILi16ELi8ELi16EEENS_8epilogue6thread17LinearCombinationIS4_Li8EffLNSG_9ScaleType4KindE0ELNS_15FloatRoundStyleE2ES4_EENS1_11threadblock30GemmIdentityThreadblockSwizzleILi8EEELi4ENS8_13OpMultiplyAddELNS1_23SharedMemoryClearOptionE0ELb0ELb0ELb0ENS5_28Tensor5DPermute20314RowMajorILi16ELi3ELi8EEENS5_9NoPermuteENS5_34Tensor4DPermute0213RowMajorInverseILi8ELi4EEEvE10SelectBaseISO_vEEEEvNT_6ParamsE --------------------------
	.section	.nv.constant0._ZN7cutlass7Kernel2INS_4gemm6kernel20DefaultGemmUniversalINS_6half_tENS_6layout8RowMajorELNS_16ComplexTransformE0ELi8ES4_S6_LS7_0ELi8ES4_S6_fNS_4arch15OpClassTensorOpENS8_4Sm80ENS1_9GemmShapeILi128ELi128ELi32EEENSB_ILi64ELi64ELi32EEENSB_ILi16ELi8ELi16EEENS_8epilogue6thread17LinearCombinationIS4_Li8EffLNSG_9ScaleType4KindE0ELNS_15FloatRoundStyleE2ES4_EENS1_11threadblock30GemmIdentityThreadblockSwizzleILi8EEELi4ENS8_13OpMultiplyAddELNS1_23SharedMemoryClearOptionE0ELb0ELb0ELb0ENS5_28Tensor5DPermute20314RowMajorILi16ELi3ELi8EEENS5_9NoPermuteENS5_34Tensor4DPermute0213RowMajorInverseILi8ELi4EEEvE10SelectBaseISO_vEEEEvNT_6ParamsE,"a",@progbits
	.sectionflags	@""
	.align	4
.nv.constant0._ZN7cutlass7Kernel2INS_4gemm6kernel20DefaultGemmUniversalINS_6half_tENS_6layout8RowMajorELNS_16ComplexTransformE0ELi8ES4_S6_LS7_0ELi8ES4_S6_fNS_4arch15OpClassTensorOpENS8_4Sm80ENS1_9GemmShapeILi128ELi128ELi32EEENSB_ILi64ELi64ELi32EEENSB_ILi16ELi8ELi16EEENS_8epilogue6thread17LinearCombinationIS4_Li8EffLNSG_9ScaleType4KindE0ELNS_15FloatRoundStyleE2ES4_EENS1_11threadblock30GemmIdentityThreadblockSwizzleILi8EEELi4ENS8_13OpMultiplyAddELNS1_23SharedMemoryClearOptionE0ELb0ELb0ELb0ENS5_28Tensor5DPermute20314RowMajorILi16ELi3ELi8EEENS5_9NoPermuteENS5_34Tensor4DPermute0213RowMajorInverseILi8ELi4EEEvE10SelectBaseISO_vEEEEvNT_6ParamsE:
	.zero		896


//--------------------- .nv.constant0._ZN7cutlass7Kernel2INS_4gemm6kernel20DefaultGemmUniversalINS_6half_tENS_6layout8RowMajorELNS_16ComplexTransformE0ELi8ES4_S6_LS7_0ELi8ES4_S6_fNS_4arch15OpClassTensorOpENS8_4Sm80ENS1_9GemmShapeILi128ELi128ELi32EEENSB_ILi64ELi64ELi32EEENSB_ILi16ELi8ELi16EEENS_8epilogue6thread17LinearCombinationIS4_Li8EffLNSG_9ScaleType4KindE0ELNS_15FloatRoundStyleE2ES4_EENS1_11threadblock30GemmIdentityThreadblockSwizzleILi8EEELi4ENS8_13OpMultiplyAddELNS1_23SharedMemoryClearOptionE0ELb0ELb0ELb0ENS5_9NoPermuteESR_NS5_34Tensor4DPermute0213RowMajorInverseILi8ELi4EEEvE10SelectBaseISO_vEEEEvNT_6ParamsE --------------------------
	.section	.nv.constant0._ZN7cutlass7Kernel2INS_4gemm6kernel20DefaultGemmUniversalINS_6half_tENS_6layout8RowMajorELNS_16ComplexTransformE0ELi8ES4_S6_LS7_0ELi8ES4_S6_fNS_4arch15OpClassTensorOpENS8_4Sm80ENS1_9GemmShapeILi128ELi128ELi32EEENSB_ILi64ELi64ELi32EEENSB_ILi16ELi8ELi16EEENS_8epilogue6thread17LinearCombinationIS4_Li8EffLNSG_9ScaleType4KindE0ELNS_15FloatRoundStyleE2ES4_EENS1_11threadblock30GemmIdentityThreadblockSwizzleILi8EEELi4ENS8_13OpMultiplyAddELNS1_23SharedMemoryClearOptionE0ELb0ELb0ELb0ENS5_9NoPermuteESR_NS5_34Tensor4DPermute0213RowMajorInverseILi8ELi4EEEvE10SelectBaseISO_vEEEEvNT_6ParamsE,"a",@progbits
	.sectionflags	@""
	.align	4
.nv.constant0._ZN7cutlass7Kernel2INS_4gemm6kernel20DefaultGemmUniversalINS_6half_tENS_6layout8RowMajorELNS_16ComplexTransformE0ELi8ES4_S6_LS7_0ELi8ES4_S6_fNS_4arch15OpClassTensorOpENS8_4Sm80ENS1_9GemmShapeILi128ELi128ELi32EEENSB_ILi64ELi64ELi32EEENSB_ILi16ELi8ELi16EEENS_8epilogue6thread17LinearCombinationIS4_Li8EffLNSG_9ScaleType4KindE0ELNS_15FloatRoundStyleE2ES4_EENS1_11threadblock30GemmIdentityThreadblockSwizzleILi8EEELi4ENS8_13OpMultiplyAddELNS1_23SharedMemoryClearOptionE0ELb0ELb0ELb0ENS5_9NoPermuteESR_NS5_34Tensor4DPermute0213RowMajorInverseILi8ELi4EEEvE10SelectBaseISO_vEEEEvNT_6ParamsE:
	.zero		896


//--------------------- .nv.constant0._ZN7cutlass7Kernel2INS_4gemm6kernel20DefaultGemmUniversalINS_6half_tENS_6layout8RowMajorELNS_16ComplexTransformE0ELi8ES4_S6_LS7_0ELi8ES4_S6_fNS_4arch15OpClassTensorOpENS8_4Sm80ENS1_9GemmShapeILi128ELi128ELi32EEENSB_ILi64ELi64ELi32EEENSB_ILi16ELi8ELi16EEENS_8epilogue6thread17LinearCombinationIS4_Li8EffLNSG_9ScaleType4KindE0ELNS_15FloatRoundStyleE2ES4_EENS1_11threadblock30GemmIdentityThreadblockSwizzleILi8EEELi4ENS8_13OpMultiplyAddELNS1_23SharedMemoryClearOptionE0ELb0ELb0ELb0ENS5_28Tensor5DPermute20314RowMajorILi16ELi3ELi8EEENS5_34Tensor4DPermute0213RowMajorInverseILi8ELi4EEENS5_9NoPermuteEvE10SelectBaseISO_vEEEEvNT_6ParamsE --------------------------
	.section	.nv.constant0._ZN7cutlass7Kernel2INS_4gemm6kernel20DefaultGemmUniversalINS_6half_tENS_6layout8RowMajorELNS_16ComplexTransformE0ELi8ES4_S6_LS7_0ELi8ES4_S6_fNS_4arch15OpClassTensorOpENS8_4Sm80ENS1_9GemmShapeILi128ELi128ELi32EEENSB_ILi64ELi64ELi32EEENSB_ILi16ELi8ELi16EEENS_8epilogue6thread17LinearCombinationIS4_Li8EffLNSG_9ScaleType4KindE0ELNS_15FloatRoundStyleE2ES4_EENS1_11threadblock30GemmIdentityThreadblockSwizzleILi8EEELi4ENS8_13OpMultiplyAddELNS1_23SharedMemoryClearOptionE0ELb0ELb0ELb0ENS5_28Tensor5DPermute20314RowMajorILi16ELi3ELi8EEENS5_34Tensor4DPermute0213RowMajorInverseILi8ELi4EEENS5_9NoPermuteEvE10SelectBaseISO_vEEEEvNT_6ParamsE,"a",@progbits
	.sectionflags	@""
	.align	4
.nv.constant0._ZN7cutlass7Kernel2INS_4gemm6kernel20DefaultGemmUniversalINS_6half_tENS_6layout8RowMajorELNS_16ComplexTransformE0ELi8ES4_S6_LS7_0ELi8ES4_S6_fNS_4arch15OpClassTensorOpENS8_4Sm80ENS1_9GemmShapeILi128ELi128ELi32EEENSB_ILi64ELi64ELi32EEENSB_ILi16ELi8ELi16EEENS_8epilogue6thread17LinearCombinationIS4_Li8EffLNSG_9ScaleType4KindE0ELNS_15FloatRoundStyleE2ES4_EENS1_11threadblock30GemmIdentityThreadblockSwizzleILi8EEELi4ENS8_13OpMultiplyAddELNS1_23SharedMemoryClearOptionE0ELb0ELb0ELb0ENS5_28Tensor5DPermute20314RowMajorILi16ELi3ELi8EEENS5_34Tensor4DPermute0213RowMajorInverseILi8ELi4EEENS5_9NoPermuteEvE10SelectBaseISO_vEEEEvNT_6ParamsE:
	.zero		896


//--------------------- .nv.constant0._ZN7cutlass7Kernel2INS_4gemm6kernel20DefaultGemmUniversalINS_6half_tENS_6layout8RowMajorELNS_16ComplexTransformE0ELi8ES4_S6_LS7_0ELi8ES4_S6_fNS_4arch15OpClassTensorOpENS8_4Sm80ENS1_9GemmShapeILi128ELi128ELi32EEENSB_ILi64ELi64ELi32EEENSB_ILi16ELi8ELi16EEENS_8epilogue6thread17LinearCombinationIS4_Li8EffLNSG_9ScaleType4KindE0ELNS_15FloatRoundStyleE2ES4_EENS1_11threadblock30GemmIdentityThreadblockSwizzleILi8EEELi4ENS8_13OpMultiplyAddELNS1_23SharedMemoryClearOptionE0ELb0ELb0ELb0ENS5_9NoPermuteENS5_34Tensor4DPermute0213RowMajorInverseILi8ELi4EEESR_vE10SelectBaseISO_vEEEEvNT_6ParamsE --------------------------
	.section	.nv.constant0._ZN7cutlass7Kernel2INS_4gemm6kernel20DefaultGemmUniversalINS_6half_tENS_6layout8RowMajorELNS_16ComplexTransformE0ELi8ES4_S6_LS7_0ELi8ES4_S6_fNS_4arch15OpClassTensorOpENS8_4Sm80ENS1_9GemmShapeILi128ELi128ELi32EEENSB_ILi64ELi64ELi32EEENSB_ILi16ELi8ELi16EEENS_8epilogue6thread17LinearCombinationIS4_Li8EffLNSG_9ScaleType4KindE0ELNS_15FloatRoundStyleE2ES4_EENS1_11threadblock30GemmIdentityThreadblockSwizzleILi8EEELi4ENS8_13OpMultiplyAddELNS1_23SharedMemoryClearOptionE0ELb0ELb0ELb0ENS5_9NoPermuteENS5_34Tensor4DPermute0213RowMajorInverseILi8ELi4EEESR_vE10SelectBaseISO_vEEEEvNT_6ParamsE,"a",@progbits
	.sectionflags	@""
	.align	4
.nv.constant0._ZN7cutlass7Kernel2INS_4gemm6kernel20DefaultGemmUniversalINS_6half_tENS_6layout8RowMajorELNS_16ComplexTransformE0ELi8ES4_S6_LS7_0ELi8ES4_S6_fNS_4arch15OpClassTensorOpENS8_4Sm80ENS1_9GemmShapeILi128ELi128ELi32EEENSB_ILi64ELi64ELi32EEENSB_ILi16ELi8ELi16EEENS_8epilogue6thread17LinearCombinationIS4_Li8EffLNSG_9ScaleType4KindE0ELNS_15FloatRoundStyleE2ES4_EENS1_11threadblock30GemmIdentityThreadblockSwizzleILi8EEELi4ENS8_13OpMultiplyAddELNS1_23SharedMemoryClearOptionE0ELb0ELb0ELb0ENS5_9NoPermuteENS5_34Tensor4DPermute0213RowMajorInverseILi8ELi4EEESR_vE10SelectBaseISO_vEEEEvNT_6ParamsE:
	.zero		896


//--------------------- .nv.constant0._ZN7cutlass7Kernel2INS_4gemm6kernel20DefaultGemmUniversalINS_6half_tENS_6layout8RowMajorELNS_16ComplexTransformE0ELi8ES4_S6_LS7_0ELi8ES4_S6_fNS_4arch15OpClassTensorOpENS8_4Sm80ENS1_9GemmShapeILi128ELi128ELi32EEENSB_ILi64ELi64ELi32EEENSB_ILi16ELi8ELi16EEENS_8epilogue6thread17LinearCombinationIS4_Li8EffLNSG_9ScaleType4KindE0ELNS_15FloatRoundStyleE2ES4_EENS1_11threadblock30GemmIdentityThreadblockSwizzleILi8EEELi4ENS8_13OpMultiplyAddELNS1_23SharedMemoryClearOptionE0ELb0ELb0ELb0ENS5_9NoPermuteESR_SR_vE10SelectBaseISO_vEEEEvNT_6ParamsE --------------------------
	.section	.nv.constant0._ZN7cutlass7Kernel2INS_4gemm6kernel20DefaultGemmUniversalINS_6half_tENS_6layout8RowMajorELNS_16ComplexTransformE0ELi8ES4_S6_LS7_0ELi8ES4_S6_fNS_4arch15OpClassTensorOpENS8_4Sm80ENS1_9GemmShapeILi128ELi128ELi32EEENSB_ILi64ELi64ELi32EEENSB_ILi16ELi8ELi16EEENS_8epilogue6thread17LinearCombinationIS4_Li8EffLNSG_9ScaleType4KindE0ELNS_15FloatRoundStyleE2ES4_EENS1_11threadblock30GemmIdentityThreadblockSwizzleILi8EEELi4ENS8_13OpMultiplyAddELNS1_23SharedMemoryClearOptionE0ELb0ELb0ELb0ENS5_9NoPermuteESR_SR_vE10SelectBaseISO_vEEEEvNT_6ParamsE,"a",@progbits
	.sectionflags	@""
	.align	4
.nv.constant0._ZN7cutlass7Kernel2INS_4gemm6kernel20DefaultGemmUniversalINS_6half_tENS_6layout8RowMajorELNS_16ComplexTransformE0ELi8ES4_S6_LS7_0ELi8ES4_S6_fNS_4arch15OpClassTensorOpENS8_4Sm80ENS1_9GemmShapeILi128ELi128ELi32EEENSB_ILi64ELi64ELi32EEENSB_ILi16ELi8ELi16EEENS_8epilogue6thread17LinearCombinationIS4_Li8EffLNSG_9ScaleType4KindE0ELNS_15FloatRoundStyleE2ES4_EENS1_11threadblock30GemmIdentityThreadblockSwizzleILi8EEELi4ENS8_13OpMultiplyAddELNS1_23SharedMemoryClearOptionE0ELb0ELb0ELb0ENS5_9NoPermuteESR_SR_vE10SelectBaseISO_vEEEEvNT_6ParamsE:
	.zero		896


//--------------------- SYMBOLS --------------------------

	.type		.nv.reservedSmem.offset0,@object
	.size		.nv.reservedSmem.offset0,0x4
	.type		__assertfail,@function
